	.target	sm_90a

	.elftype	@"ET_EXEC"


//--------------------- .note.nv.tkinfo           --------------------------
	.section	.note.nv.tkinfo,"",@"SHT_NOTE"
	.sectionflags	@"SHF_NOTE_NV_TKINFO"
	.tkinfo
        /*0018*/ 	.word	0x00000002
        /*0030*/ 	.string	""
        /*0030*/ 	.string	"ptxas"
        /*0030*/ 	.string	"Cuda compilation tools, release 13.0, V13.0.88"
        /*0030*/ 	.string	"Build cuda_13.0.r13.0/compiler.36424714_0"
        /*0030*/ 	.string	"-arch sm_90a -m 64 "



//--------------------- .note.nv.cuinfo           --------------------------
	.section	.note.nv.cuinfo,"",@"SHT_NOTE"
	.sectionflags	@"SHF_NOTE_NV_CUINFO"
        /*0018*/ 	.short	0x0002
        /*001a*/ 	.short	0x005a
        /*001c*/ 	.short	0x0082
	.zero		2


//--------------------- .nv.info                  --------------------------
	.section	.nv.info,"",@"SHT_CUDA_INFO"
	.align	4


	//----- nvinfo : EIATTR_REGCOUNT
	.align		4
        /*0000*/ 	.byte	0x04, 0x2f
        /*0002*/ 	.short	(.L_26 - .L_25)
	.align		4
.L_25:
        /*0004*/ 	.word	index@(_ZN7cutlass13device_kernelIN5flash11enable_sm90INS1_16FlashAttnFwdSm90INS1_25CollectiveMainloopFwdSm90ILi2EN4cute5tupleIJNS5_1CILi1EEES8_S8_EEENS6_IJNS7_ILi128EEENS7_ILi160EEENS7_ILi192EEEEEELi192ENS_12float_e4m3_tEfNS_4arch4Sm90ELb1ELb0ELb1ELb1ELb1ELb1ELb0ELb1ELb1ELb1ELb0ELb0EEENS1_21CollectiveEpilogueFwdINS6_IJSA_SC_SB_EEES9_NS_10bfloat16_tESG_Li256ELb1ELb1ELb0ELb1EEENS1_36VarlenDynamicPersistentTileSchedulerILi128ELi160ELi256ELi128ELb0ELb1ELb1ELb1ELb1ELb1EEEEEEEEEvNT_6ParamsE)
        /*0008*/ 	.word	0x000000a8


	//----- nvinfo : EIATTR_FRAME_SIZE
	.align		4
.L_26:
        /*000c*/ 	.byte	0x04, 0x11
        /*000e*/ 	.short	(.L_28 - .L_27)
	.align		4
.L_27:
        /*0010*/ 	.word	index@(_ZN7cutlass13device_kernelIN5flash11enable_sm90INS1_16FlashAttnFwdSm90INS1_25CollectiveMainloopFwdSm90ILi2EN4cute5tupleIJNS5_1CILi1EEES8_S8_EEENS6_IJNS7_ILi128EEENS7_ILi160EEENS7_ILi192EEEEEELi192ENS_12float_e4m3_tEfNS_4arch4Sm90ELb1ELb0ELb1ELb1ELb1ELb1ELb0ELb1ELb1ELb1ELb0ELb0EEENS1_21CollectiveEpilogueFwdINS6_IJSA_SC_SB_EEES9_NS_10bfloat16_tESG_Li256ELb1ELb1ELb0ELb1EEENS1_36VarlenDynamicPersistentTileSchedulerILi128ELi160ELi256ELi128ELb0ELb1ELb1ELb1ELb1ELb1EEEEEEEEEvNT_6ParamsE)
        /*0014*/ 	.word	0x00000078


	//----- nvinfo : EIATTR_REGCOUNT
	.align		4
.L_28:
        /*0018*/ 	.byte	0x04, 0x2f
        /*001a*/ 	.short	(.L_30 - .L_29)
	.align		4
.L_29:
        /*001c*/ 	.word	index@(_ZN7cutlass13device_kernelIN5flash11enable_sm90INS1_16FlashAttnFwdSm90INS1_25CollectiveMainloopFwdSm90ILi2EN4cute5tupleIJNS5_1CILi1EEES8_S8_EEENS6_IJNS7_ILi128EEENS7_ILi160EEENS7_ILi192EEEEEELi192ENS_12float_e4m3_tEfNS_4arch4Sm90ELb1ELb0ELb1ELb1ELb1ELb0ELb0ELb1ELb1ELb1ELb0ELb0EEENS1_21CollectiveEpilogueFwdINS6_IJSA_SC_SB_EEES9_NS_10bfloat16_tESG_Li256ELb1ELb1ELb0ELb1EEENS1_36VarlenDynamicPersistentTileSchedulerILi128ELi160ELi256ELi128ELb0ELb1ELb1ELb1ELb1ELb1EEEEEEEEEvNT_6ParamsE)
        /*0020*/ 	.word	0x000000a8


	//----- nvinfo : EIATTR_FRAME_SIZE
	.align		4
.L_30:
        /*0024*/ 	.byte	0x04, 0x11
        /*0026*/ 	.short	(.L_32 - .L_31)
	.align		4
.L_31:
        /*0028*/ 	.word	index@(_ZN7cutlass13device_kernelIN5flash11enable_sm90INS1_16FlashAttnFwdSm90INS1_25CollectiveMainloopFwdSm90ILi2EN4cute5tupleIJNS5_1CILi1EEES8_S8_EEENS6_IJNS7_ILi128EEENS7_ILi160EEENS7_ILi192EEEEEELi192ENS_12float_e4m3_tEfNS_4arch4Sm90ELb1ELb0ELb1ELb1ELb1ELb0ELb0ELb1ELb1ELb1ELb0ELb0EEENS1_21CollectiveEpilogueFwdINS6_IJSA_SC_SB_EEES9_NS_10bfloat16_tESG_Li256ELb1ELb1ELb0ELb1EEENS1_36VarlenDynamicPersistentTileSchedulerILi128ELi160ELi256ELi128ELb0ELb1ELb1ELb1ELb1ELb1EEEEEEEEEvNT_6ParamsE)
        /*002c*/ 	.word	0x00000018


	//----- nvinfo : EIATTR_REGCOUNT
	.align		4
.L_32:
        /*0030*/ 	.byte	0x04, 0x2f
        /*0032*/ 	.short	(.L_34 - .L_33)
	.align		4
.L_33:
        /*0034*/ 	.word	index@(_ZN7cutlass13device_kernelIN5flash11enable_sm90INS1_16FlashAttnFwdSm90INS1_25CollectiveMainloopFwdSm90ILi2EN4cute5tupleIJNS5_1CILi1EEES8_S8_EEENS6_IJNS7_ILi128EEENS7_ILi160EEENS7_ILi192EEEEEELi192ENS_12float_e4m3_tEfNS_4arch4Sm90ELb1ELb0ELb1ELb0ELb1ELb0ELb0ELb1ELb1ELb1ELb0ELb0EEENS1_21CollectiveEpilogueFwdINS6_IJSA_SC_SB_EEES9_NS_10bfloat16_tESG_Li256ELb0ELb1ELb0ELb1EEENS1_30DynamicPersistentTileSchedulerILi256ELi128ELb0ELb1ELb1EEEEEEEEEvNT_6ParamsE)
        /*0038*/ 	.word	0x000000a8


	//----- nvinfo : EIATTR_FRAME_SIZE
	.align		4
.L_34:
        /*003c*/ 	.byte	0x04, 0x11
        /*003e*/ 	.short	(.L_36 - .L_35)
	.align		4
.L_35:
        /*0040*/ 	.word	index@(_ZN7cutlass13device_kernelIN5flash11enable_sm90INS1_16FlashAttnFwdSm90INS1_25CollectiveMainloopFwdSm90ILi2EN4cute5tupleIJNS5_1CILi1EEES8_S8_EEENS6_IJNS7_ILi128EEENS7_ILi160EEENS7_ILi192EEEEEELi192ENS_12float_e4m3_tEfNS_4arch4Sm90ELb1ELb0ELb1ELb0ELb1ELb0ELb0ELb1ELb1ELb1ELb0ELb0EEENS1_21CollectiveEpilogueFwdINS6_IJSA_SC_SB_EEES9_NS_10bfloat16_tESG_Li256ELb0ELb1ELb0ELb1EEENS1_30DynamicPersistentTileSchedulerILi256ELi128ELb0ELb1ELb1EEEEEEEEEvNT_6ParamsE)
        /*0044*/ 	.word	0x00000018


	//----- nvinfo : EIATTR_REGCOUNT
	.align		4
.L_36:
        /*0048*/ 	.byte	0x04, 0x2f
        /*004a*/ 	.short	(.L_38 - .L_37)
	.align		4
.L_37:
        /*004c*/ 	.word	index@(_ZN7cutlass13device_kernelIN5flash11enable_sm90INS1_16FlashAttnFwdSm90INS1_25CollectiveMainloopFwdSm90ILi2EN4cute5tupleIJNS5_1CILi1EEES8_S8_EEENS6_IJNS7_ILi128EEESA_NS7_ILi192EEEEEELi192ENS_12float_e4m3_tEfNS_4arch4Sm90ELb0ELb1ELb1ELb1ELb1ELb1ELb0ELb1ELb1ELb1ELb0ELb0EEENS1_21CollectiveEpilogueFwdINS6_IJSA_SB_SA_EEES9_NS_10bfloat16_tESF_Li256ELb1ELb1ELb0ELb1EEENS1_36VarlenDynamicPersistentTileSchedulerILi128ELi128ELi256ELi128ELb0ELb1ELb1ELb1ELb0ELb1EEEEEEEEEvNT_6ParamsE)
        /*0050*/ 	.word	0x000000a8


	//----- nvinfo : EIATTR_FRAME_SIZE
	.align		4
.L_38:
        /*0054*/ 	.byte	0x04, 0x11
        /*0056*/ 	.short	(.L_40 - .L_39)
	.align		4
.L_39:
        /*0058*/ 	.word	index@(_ZN7cutlass13device_kernelIN5flash11enable_sm90INS1_16FlashAttnFwdSm90INS1_25CollectiveMainloopFwdSm90ILi2EN4cute5tupleIJNS5_1CILi1EEES8_S8_EEENS6_IJNS7_ILi128EEESA_NS7_ILi192EEEEEELi192ENS_12float_e4m3_tEfNS_4arch4Sm90ELb0ELb1ELb1ELb1ELb1ELb1ELb0ELb1ELb1ELb1ELb0ELb0EEENS1_21CollectiveEpilogueFwdINS6_IJSA_SB_SA_EEES9_NS_10bfloat16_tESF_Li256ELb1ELb1ELb0ELb1EEENS1_36VarlenDynamicPersistentTileSchedulerILi128ELi128ELi256ELi128ELb0ELb1ELb1ELb1ELb0ELb1EEEEEEEEEvNT_6ParamsE)
        /*005c*/ 	.word	0x00000048


	//----- nvinfo : EIATTR_REGCOUNT
	.align		4
.L_40:
        /*0060*/ 	.byte	0x04, 0x2f
        /*0062*/ 	.short	(.L_42 - .L_41)
	.align		4
.L_41:
        /*0064*/ 	.word	index@(_ZN7cutlass13device_kernelIN5flash11enable_sm90INS1_16FlashAttnFwdSm90INS1_25CollectiveMainloopFwdSm90ILi2EN4cute5tupleIJNS5_1CILi1EEES8_S8_EEENS6_IJNS7_ILi128EEESA_NS7_ILi192EEEEEELi192ENS_12float_e4m3_tEfNS_4arch4Sm90ELb0ELb1ELb1ELb1ELb1ELb0ELb0ELb1ELb1ELb1ELb0ELb0EEENS1_21CollectiveEpilogueFwdINS6_IJSA_SB_SA_EEES9_NS_10bfloat16_tESF_Li256ELb1ELb1ELb0ELb1EEENS1_36VarlenDynamicPersistentTileSchedulerILi128ELi128ELi256ELi128ELb0ELb1ELb1ELb1ELb0ELb1EEEEEEEEEvNT_6ParamsE)
        /*0068*/ 	.word	0x000000a8


	//----- nvinfo : EIATTR_FRAME_SIZE
	.align		4
.L_42:
        /*006c*/ 	.byte	0x04, 0x11
        /*006e*/ 	.short	(.L_44 - .L_43)
	.align		4
.L_43:
        /*0070*/ 	.word	index@(_ZN7cutlass13device_kernelIN5flash11enable_sm90INS1_16FlashAttnFwdSm90INS1_25CollectiveMainloopFwdSm90ILi2EN4cute5tupleIJNS5_1CILi1EEES8_S8_EEENS6_IJNS7_ILi128EEESA_NS7_ILi192EEEEEELi192ENS_12float_e4m3_tEfNS_4arch4Sm90ELb0ELb1ELb1ELb1ELb1ELb0ELb0ELb1ELb1ELb1ELb0ELb0EEENS1_21CollectiveEpilogueFwdINS6_IJSA_SB_SA_EEES9_NS_10bfloat16_tESF_Li256ELb1ELb1ELb0ELb1EEENS1_36VarlenDynamicPersistentTileSchedulerILi128ELi128ELi256ELi128ELb0ELb1ELb1ELb1ELb0ELb1EEEEEEEEEvNT_6ParamsE)
        /*0074*/ 	.word	0x00000018


	//----- nvinfo : EIATTR_REGCOUNT
	.align		4
.L_44:
        /*0078*/ 	.byte	0x04, 0x2f
        /*007a*/ 	.short	(.L_46 - .L_45)
	.align		4
.L_45:
        /*007c*/ 	.word	index@(_ZN7cutlass13device_kernelIN5flash11enable_sm90INS1_16FlashAttnFwdSm90INS1_25CollectiveMainloopFwdSm90ILi2EN4cute5tupleIJNS5_1CILi1EEES8_S8_EEENS6_IJNS7_ILi128EEESA_NS7_ILi192EEEEEELi192ENS_12float_e4m3_tEfNS_4arch4Sm90ELb0ELb1ELb1ELb0ELb1ELb0ELb0ELb1ELb1ELb1ELb0ELb0EEENS1_21CollectiveEpilogueFwdINS6_IJSA_SB_SA_EEES9_NS_10bfloat16_tESF_Li256ELb0ELb1ELb0ELb1EEENS1_30DynamicPersistentTileSchedulerILi256ELi128ELb0ELb1ELb1EEEEEEEEEvNT_6ParamsE)
        /*0080*/ 	.word	0x000000a8


	//----- nvinfo : EIATTR_FRAME_SIZE
	.align		4
.L_46:
        /*0084*/ 	.byte	0x04, 0x11
        /*0086*/ 	.short	(.L_48 - .L_47)
	.align		4
.L_47:
        /*0088*/ 	.word	index@(_ZN7cutlass13device_kernelIN5flash11enable_sm90INS1_16FlashAttnFwdSm90INS1_25CollectiveMainloopFwdSm90ILi2EN4cute5tupleIJNS5_1CILi1EEES8_S8_EEENS6_IJNS7_ILi128EEESA_NS7_ILi192EEEEEELi192ENS_12float_e4m3_tEfNS_4arch4Sm90ELb0ELb1ELb1ELb0ELb1ELb0ELb0ELb1ELb1ELb1ELb0ELb0EEENS1_21CollectiveEpilogueFwdINS6_IJSA_SB_SA_EEES9_NS_10bfloat16_tESF_Li256ELb0ELb1ELb0ELb1EEENS1_30DynamicPersistentTileSchedulerILi256ELi128ELb0ELb1ELb1EEEEEEEEEvNT_6ParamsE)
        /*008c*/ 	.word	0x00000008


	//----- nvinfo : EIATTR_REGCOUNT
	.align		4
.L_48:
        /*0090*/ 	.byte	0x04, 0x2f
        /*0092*/ 	.short	(.L_50 - .L_49)
	.align		4
.L_49:
        /*0094*/ 	.word	index@(_ZN7cutlass13device_kernelIN5flash11enable_sm90INS1_16FlashAttnFwdSm90INS1_25CollectiveMainloopFwdSm90ILi2EN4cute5tupleIJNS5_1CILi1EEES8_S8_EEENS6_IJNS7_ILi128EEENS7_ILi160EEENS7_ILi192EEEEEELi192ENS_12float_e4m3_tEfNS_4arch4Sm90ELb0ELb0ELb1ELb1ELb1ELb1ELb0ELb1ELb1ELb1ELb0ELb0EEENS1_21CollectiveEpilogueFwdINS6_IJSA_SC_SB_EEES9_NS_10bfloat16_tESG_Li256ELb1ELb1ELb0ELb1EEENS1_36VarlenDynamicPersistentTileSchedulerILi128ELi160ELi256ELi128ELb0ELb1ELb1ELb0ELb1ELb1EEEEEEEEEvNT_6ParamsE)
        /*0098*/ 	.word	0x000000a8


	//----- nvinfo : EIATTR_FRAME_SIZE
	.align		4
.L_50:
        /*009c*/ 	.byte	0x04, 0x11
        /*009e*/ 	.short	(.L_52 - .L_51)
	.align		4
.L_51:
        /*00a0*/ 	.word	index@(_ZN7cutlass13device_kernelIN5flash11enable_sm90INS1_16FlashAttnFwdSm90INS1_25CollectiveMainloopFwdSm90ILi2EN4cute5tupleIJNS5_1CILi1EEES8_S8_EEENS6_IJNS7_ILi128EEENS7_ILi160EEENS7_ILi192EEEEEELi192ENS_12float_e4m3_tEfNS_4arch4Sm90ELb0ELb0ELb1ELb1ELb1ELb1ELb0ELb1ELb1ELb1ELb0ELb0EEENS1_21CollectiveEpilogueFwdINS6_IJSA_SC_SB_EEES9_NS_10bfloat16_tESG_Li256ELb1ELb1ELb0ELb1EEENS1_36VarlenDynamicPersistentTileSchedulerILi128ELi160ELi256ELi128ELb0ELb1ELb1ELb0ELb1ELb1EEEEEEEEEvNT_6ParamsE)
        /*00a4*/ 	.word	0x00000070


	//----- nvinfo : EIATTR_REGCOUNT
	.align		4
.L_52:
        /*00a8*/ 	.byte	0x04, 0x2f
        /*00aa*/ 	.short	(.L_54 - .L_53)
	.align		4
.L_53:
        /*00ac*/ 	.word	index@(_ZN7cutlass13device_kernelIN5flash11enable_sm90INS1_16FlashAttnFwdSm90INS1_25CollectiveMainloopFwdSm90ILi2EN4cute5tupleIJNS5_1CILi1EEES8_S8_EEENS6_IJNS7_ILi128EEENS7_ILi160EEENS7_ILi192EEEEEELi192ENS_12float_e4m3_tEfNS_4arch4Sm90ELb0ELb0ELb1ELb1ELb1ELb0ELb0ELb1ELb1ELb1ELb0ELb0EEENS1_21CollectiveEpilogueFwdINS6_IJSA_SC_SB_EEES9_NS_10bfloat16_tESG_Li256ELb1ELb1ELb0ELb1EEENS1_36VarlenDynamicPersistentTileSchedulerILi128ELi160ELi256ELi128ELb0ELb1ELb1ELb0ELb1ELb1EEEEEEEEEvNT_6ParamsE)
        /*00b0*/ 	.word	0x000000a8


	//----- nvinfo : EIATTR_FRAME_SIZE
	.align		4
.L_54:
        /*00b4*/ 	.byte	0x04, 0x11
        /*00b6*/ 	.short	(.L_56 - .L_55)
	.align		4
.L_55:
        /*00b8*/ 	.word	index@(_ZN7cutlass13device_kernelIN5flash11enable_sm90INS1_16FlashAttnFwdSm90INS1_25CollectiveMainloopFwdSm90ILi2EN4cute5tupleIJNS5_1CILi1EEES8_S8_EEENS6_IJNS7_ILi128EEENS7_ILi160EEENS7_ILi192EEEEEELi192ENS_12float_e4m3_tEfNS_4arch4Sm90ELb0ELb0ELb1ELb1ELb1ELb0ELb0ELb1ELb1ELb1ELb0ELb0EEENS1_21CollectiveEpilogueFwdINS6_IJSA_SC_SB_EEES9_NS_10bfloat16_tESG_Li256ELb1ELb1ELb0ELb1EEENS1_36VarlenDynamicPersistentTileSchedulerILi128ELi160ELi256ELi128ELb0ELb1ELb1ELb0ELb1ELb1EEEEEEEEEvNT_6ParamsE)
        /*00bc*/ 	.word	0x00000018


	//----- nvinfo : EIATTR_REGCOUNT
	.align		4
.L_56:
        /*00c0*/ 	.byte	0x04, 0x2f
        /*00c2*/ 	.short	(.L_58 - .L_57)
	.align		4
.L_57:
        /*00c4*/ 	.word	index@(_ZN7cutlass13device_kernelIN5flash11enable_sm90INS1_16FlashAttnFwdSm90INS1_25CollectiveMainloopFwdSm90ILi2EN4cute5tupleIJNS5_1CILi1EEES8_S8_EEENS6_IJNS7_ILi128EEENS7_ILi160EEENS7_ILi192EEEEEELi192ENS_12float_e4m3_tEfNS_4arch4Sm90ELb0ELb0ELb1ELb0ELb1ELb0ELb0ELb1ELb1ELb1ELb0ELb0EEENS1_21CollectiveEpilogueFwdINS6_IJSA_SC_SB_EEES9_NS_10bfloat16_tESG_Li256ELb0ELb1ELb0ELb1EEENS1_29StaticPersistentTileSchedulerILb0EEEEEEEEEvNT_6ParamsE)
        /*00c8*/ 	.word	0x000000a8


	//----- nvinfo : EIATTR_FRAME_SIZE
	.align		4
.L_58:
        /*00cc*/ 	.byte	0x04, 0x11
        /*00ce*/ 	.short	(.L_60 - .L_59)
	.align		4
.L_59:
        /*00d0*/ 	.word	index@(_ZN7cutlass13device_kernelIN5flash11enable_sm90INS1_16FlashAttnFwdSm90INS1_25CollectiveMainloopFwdSm90ILi2EN4cute5tupleIJNS5_1CILi1EEES8_S8_EEENS6_IJNS7_ILi128EEENS7_ILi160EEENS7_ILi192EEEEEELi192ENS_12float_e4m3_tEfNS_4arch4Sm90ELb0ELb0ELb1ELb0ELb1ELb0ELb0ELb1ELb1ELb1ELb0ELb0EEENS1_21CollectiveEpilogueFwdINS6_IJSA_SC_SB_EEES9_NS_10bfloat16_tESG_Li256ELb0ELb1ELb0ELb1EEENS1_29StaticPersistentTileSchedulerILb0EEEEEEEEEvNT_6ParamsE)
        /*00d4*/ 	.word	0x00000018


	//----- nvinfo : EIATTR_MIN_STACK_SIZE
	.align		4
.L_60:
        /*00d8*/ 	.byte	0x04, 0x12
        /*00da*/ 	.short	(.L_62 - .L_61)
	.align		4
.L_61:
        /*00dc*/ 	.word	index@(_ZN7cutlass13device_kernelIN5flash11enable_sm90INS1_16FlashAttnFwdSm90INS1_25CollectiveMainloopFwdSm90ILi2EN4cute5tupleIJNS5_1CILi1EEES8_S8_EEENS6_IJNS7_ILi128EEENS7_ILi160EEENS7_ILi192EEEEEELi192ENS_12float_e4m3_tEfNS_4arch4Sm90ELb0ELb0ELb1ELb0ELb1ELb0ELb0ELb1ELb1ELb1ELb0ELb0EEENS1_21CollectiveEpilogueFwdINS6_IJSA_SC_SB_EEES9_NS_10bfloat16_tESG_Li256ELb0ELb1ELb0ELb1EEENS1_29StaticPersistentTileSchedulerILb0EEEEEEEEEvNT_6ParamsE)
        /*00e0*/ 	.word	0x00000018


	//----- nvinfo : EIATTR_MIN_STACK_SIZE
	.align		4
.L_62:
        /*00e4*/ 	.byte	0x04, 0x12
        /*00e6*/ 	.short	(.L_64 - .L_63)
	.align		4
.L_63:
        /*00e8*/ 	.word	index@(_ZN7cutlass13device_kernelIN5flash11enable_sm90INS1_16FlashAttnFwdSm90INS1_25CollectiveMainloopFwdSm90ILi2EN4cute5tupleIJNS5_1CILi1EEES8_S8_EEENS6_IJNS7_ILi128EEENS7_ILi160EEENS7_ILi192EEEEEELi192ENS_12float_e4m3_tEfNS_4arch4Sm90ELb0ELb0ELb1ELb1ELb1ELb0ELb0ELb1ELb1ELb1ELb0ELb0EEENS1_21CollectiveEpilogueFwdINS6_IJSA_SC_SB_EEES9_NS_10bfloat16_tESG_Li256ELb1ELb1ELb0ELb1EEENS1_36VarlenDynamicPersistentTileSchedulerILi128ELi160ELi256ELi128ELb0ELb1ELb1ELb0ELb1ELb1EEEEEEEEEvNT_6ParamsE)
        /*00ec*/ 	.word	0x00000018


	//----- nvinfo : EIATTR_MIN_STACK_SIZE
	.align		4
.L_64:
        /*00f0*/ 	.byte	0x04, 0x12
        /*00f2*/ 	.short	(.L_66 - .L_65)
	.align		4
.L_65:
        /*00f4*/ 	.word	index@(_ZN7cutlass13device_kernelIN5flash11enable_sm90INS1_16FlashAttnFwdSm90INS1_25CollectiveMainloopFwdSm90ILi2EN4cute5tupleIJNS5_1CILi1EEES8_S8_EEENS6_IJNS7_ILi128EEENS7_ILi160EEENS7_ILi192EEEEEELi192ENS_12float_e4m3_tEfNS_4arch4Sm90ELb0ELb0ELb1ELb1ELb1ELb1ELb0ELb1ELb1ELb1ELb0ELb0EEENS1_21CollectiveEpilogueFwdINS6_IJSA_SC_SB_EEES9_NS_10bfloat16_tESG_Li256ELb1ELb1ELb0ELb1EEENS1_36VarlenDynamicPersistentTileSchedulerILi128ELi160ELi256ELi128ELb0ELb1ELb1ELb0ELb1ELb1EEEEEEEEEvNT_6ParamsE)
        /*00f8*/ 	.word	0x00000070


	//----- nvinfo : EIATTR_MIN_STACK_SIZE
	.align		4
.L_66:
        /*00fc*/ 	.byte	0x04, 0x12
        /*00fe*/ 	.short	(.L_68 - .L_67)
	.align		4
.L_67:
        /*0100*/ 	.word	index@(_ZN7cutlass13device_kernelIN5flash11enable_sm90INS1_16FlashAttnFwdSm90INS1_25CollectiveMainloopFwdSm90ILi2EN4cute5tupleIJNS5_1CILi1EEES8_S8_EEENS6_IJNS7_ILi128EEESA_NS7_ILi192EEEEEELi192ENS_12float_e4m3_tEfNS_4arch4Sm90ELb0ELb1ELb1ELb0ELb1ELb0ELb0ELb1ELb1ELb1ELb0ELb0EEENS1_21CollectiveEpilogueFwdINS6_IJSA_SB_SA_EEES9_NS_10bfloat16_tESF_Li256ELb0ELb1ELb0ELb1EEENS1_30DynamicPersistentTileSchedulerILi256ELi128ELb0ELb1ELb1EEEEEEEEEvNT_6ParamsE)
        /*0104*/ 	.word	0x00000008


	//----- nvinfo : EIATTR_MIN_STACK_SIZE
	.align		4
.L_68:
        /*0108*/ 	.byte	0x04, 0x12
        /*010a*/ 	.short	(.L_70 - .L_69)
	.align		4
.L_69:
        /*010c*/ 	.word	index@(_ZN7cutlass13device_kernelIN5flash11enable_sm90INS1_16FlashAttnFwdSm90INS1_25CollectiveMainloopFwdSm90ILi2EN4cute5tupleIJNS5_1CILi1EEES8_S8_EEENS6_IJNS7_ILi128EEESA_NS7_ILi192EEEEEELi192ENS_12float_e4m3_tEfNS_4arch4Sm90ELb0ELb1ELb1ELb1ELb1ELb0ELb0ELb1ELb1ELb1ELb0ELb0EEENS1_21CollectiveEpilogueFwdINS6_IJSA_SB_SA_EEES9_NS_10bfloat16_tESF_Li256ELb1ELb1ELb0ELb1EEENS1_36VarlenDynamicPersistentTileSchedulerILi128ELi128ELi256ELi128ELb0ELb1ELb1ELb1ELb0ELb1EEEEEEEEEvNT_6ParamsE)
        /*0110*/ 	.word	0x00000018


	//----- nvinfo : EIATTR_MIN_STACK_SIZE
	.align		4
.L_70:
        /*0114*/ 	.byte	0x04, 0x12
        /*0116*/ 	.short	(.L_72 - .L_71)
	.align		4
.L_71:
        /*0118*/ 	.word	index@(_ZN7cutlass13device_kernelIN5flash11enable_sm90INS1_16FlashAttnFwdSm90INS1_25CollectiveMainloopFwdSm90ILi2EN4cute5tupleIJNS5_1CILi1EEES8_S8_EEENS6_IJNS7_ILi128EEESA_NS7_ILi192EEEEEELi192ENS_12float_e4m3_tEfNS_4arch4Sm90ELb0ELb1ELb1ELb1ELb1ELb1ELb0ELb1ELb1ELb1ELb0ELb0EEENS1_21CollectiveEpilogueFwdINS6_IJSA_SB_SA_EEES9_NS_10bfloat16_tESF_Li256ELb1ELb1ELb0ELb1EEENS1_36VarlenDynamicPersistentTileSchedulerILi128ELi128ELi256ELi128ELb0ELb1ELb1ELb1ELb0ELb1EEEEEEEEEvNT_6ParamsE)
        /*011c*/ 	.word	0x00000048


	//----- nvinfo : EIATTR_MIN_STACK_SIZE
	.align		4
.L_72:
        /*0120*/ 	.byte	0x04, 0x12
        /*0122*/ 	.short	(.L_74 - .L_73)
	.align		4
.L_73:
        /*0124*/ 	.word	index@(_ZN7cutlass13device_kernelIN5flash11enable_sm90INS1_16FlashAttnFwdSm90INS1_25CollectiveMainloopFwdSm90ILi2EN4cute5tupleIJNS5_1CILi1EEES8_S8_EEENS6_IJNS7_ILi128EEENS7_ILi160EEENS7_ILi192EEEEEELi192ENS_12float_e4m3_tEfNS_4arch4Sm90ELb1ELb0ELb1ELb0ELb1ELb0ELb0ELb1ELb1ELb1ELb0ELb0EEENS1_21CollectiveEpilogueFwdINS6_IJSA_SC_SB_EEES9_NS_10bfloat16_tESG_Li256ELb0ELb1ELb0ELb1EEENS1_30DynamicPersistentTileSchedulerILi256ELi128ELb0ELb1ELb1EEEEEEEEEvNT_6ParamsE)
        /*0128*/ 	.word	0x00000018


	//----- nvinfo : EIATTR_MIN_STACK_SIZE
	.align		4
.L_74:
        /*012c*/ 	.byte	0x04, 0x12
        /*012e*/ 	.short	(.L_76 - .L_75)
	.align		4
.L_75:
        /*0130*/ 	.word	index@(_ZN7cutlass13device_kernelIN5flash11enable_sm90INS1_16FlashAttnFwdSm90INS1_25CollectiveMainloopFwdSm90ILi2EN4cute5tupleIJNS5_1CILi1EEES8_S8_EEENS6_IJNS7_ILi128EEENS7_ILi160EEENS7_ILi192EEEEEELi192ENS_12float_e4m3_tEfNS_4arch4Sm90ELb1ELb0ELb1ELb1ELb1ELb0ELb0ELb1ELb1ELb1ELb0ELb0EEENS1_21CollectiveEpilogueFwdINS6_IJSA_SC_SB_EEES9_NS_10bfloat16_tESG_Li256ELb1ELb1ELb0ELb1EEENS1_36VarlenDynamicPersistentTileSchedulerILi128ELi160ELi256ELi128ELb0ELb1ELb1ELb1ELb1ELb1EEEEEEEEEvNT_6ParamsE)
        /*0134*/ 	.word	0x00000018


	//----- nvinfo : EIATTR_MIN_STACK_SIZE
	.align		4
.L_76:
        /*0138*/ 	.byte	0x04, 0x12
        /*013a*/ 	.short	(.L_78 - .L_77)
	.align		4
.L_77:
        /*013c*/ 	.word	index@(_ZN7cutlass13device_kernelIN5flash11enable_sm90INS1_16FlashAttnFwdSm90INS1_25CollectiveMainloopFwdSm90ILi2EN4cute5tupleIJNS5_1CILi1EEES8_S8_EEENS6_IJNS7_ILi128EEENS7_ILi160EEENS7_ILi192EEEEEELi192ENS_12float_e4m3_tEfNS_4arch4Sm90ELb1ELb0ELb1ELb1ELb1ELb1ELb0ELb1ELb1ELb1ELb0ELb0EEENS1_21CollectiveEpilogueFwdINS6_IJSA_SC_SB_EEES9_NS_10bfloat16_tESG_Li256ELb1ELb1ELb0ELb1EEENS1_36VarlenDynamicPersistentTileSchedulerILi128ELi160ELi256ELi128ELb0ELb1ELb1ELb1ELb1ELb1EEEEEEEEEvNT_6ParamsE)
        /*0140*/ 	.word	0x00000078
.L_78:


//--------------------- .nv.compat                --------------------------
	.section	.nv.compat,"",@"SHT_CUDA_COMPAT_INFO"
	.align	4
        /*0000*/ 	.byte	0x02, 0x09, 0x01, 0x00, 0x02, 0x02, 0x04, 0x00, 0x02, 0x05, 0x05, 0x00, 0x03, 0x07, 0x01, 0x01
        /*0010*/ 	.byte	0x02, 0x03, 0x01, 0x00, 0x02, 0x06, 0x01, 0x00, 0x04, 0x0b, 0x08, 0x00, 0x00, 0x00, 0x00, 0x00
        /*0020*/ 	.byte	0x00, 0x00, 0x00, 0x00


//--------------------- .nv.info._ZN7cutlass13device_kernelIN5flash11enable_sm90INS1_16FlashAttnFwdSm90INS1_25CollectiveMainloopFwdSm90ILi2EN4cute5tupleIJNS5_1CILi1EEES8_S8_EEENS6_IJNS7_ILi128EEENS7_ILi160EEENS7_ILi192EEEEEELi192ENS_12float_e4m3_tEfNS_4arch4Sm90ELb0ELb0ELb1ELb0ELb1ELb0ELb0ELb1ELb1ELb1ELb0ELb0EEENS1_21CollectiveEpilogueFwdINS6_IJSA_SC_SB_EEES9_NS_10bfloat16_tESG_Li256ELb0ELb1ELb0ELb1EEENS1_29StaticPersistentTileSchedulerILb0EEEEEEEEEvNT_6ParamsE --------------------------
	.section	.nv.info._ZN7cutlass13device_kernelIN5flash11enable_sm90INS1_16FlashAttnFwdSm90INS1_25CollectiveMainloopFwdSm90ILi2EN4cute5tupleIJNS5_1CILi1EEES8_S8_EEENS6_IJNS7_ILi128EEENS7_ILi160EEENS7_ILi192EEEEEELi192ENS_12float_e4m3_tEfNS_4arch4Sm90ELb0ELb0ELb1ELb0ELb1ELb0ELb0ELb1ELb1ELb1ELb0ELb0EEENS1_21CollectiveEpilogueFwdINS6_IJSA_SC_SB_EEES9_NS_10bfloat16_tESG_Li256ELb0ELb1ELb0ELb1EEENS1_29StaticPersistentTileSchedulerILb0EEEEEEEEEvNT_6ParamsE,"",@"SHT_CUDA_INFO"
	.sectionflags	@""
	.align	4


	//----- nvinfo : EIATTR_CUDA_API_VERSION
	.align		4
        /*0000*/ 	.byte	0x04, 0x37
        /*0002*/ 	.short	(.L_80 - .L_79)
.L_79:
        /*0004*/ 	.word	0x00000082


	//----- nvinfo : EIATTR_KPARAM_INFO
	.align		4
.L_80:
        /*0008*/ 	.byte	0x04, 0x17
        /*000a*/ 	.short	(.L_82 - .L_81)
.L_81:
        /*000c*/ 	.word	0x00000000
        /*0010*/ 	.short	0x0000
        /*0012*/ 	.short	0x0070
        /*0014*/ 	.byte	0x00, 0xf0, 0x01, 0x28


	//----- nvinfo : EIATTR_SPARSE_MMA_MASK
	.align		4
.L_82:
        /*0018*/ 	.byte	0x03, 0x50
        /*001a*/ 	.short	0x0000


	//----- nvinfo : EIATTR_MAXREG_COUNT
	.align		4
        /*001c*/ 	.byte	0x03, 0x1b
        /*001e*/ 	.short	0x00a8


	//----- nvinfo : EIATTR_NUM_BARRIERS
	.align		4
        /*0020*/ 	.byte	0x02, 0x4c
        /*0022*/ 	.byte	0x10
	.zero		1


	//----- nvinfo : EIATTR_EXTERNS
	.align		4
        /*0024*/ 	.byte	0x04, 0x0f
        /*0026*/ 	.short	(.L_84 - .L_83)


	//   ....[0]....
	.align		4
.L_83:
        /*0028*/ 	.word	index@(__assertfail)


	//----- nvinfo : EIATTR_ANNOTATIONS
	.align		4
.L_84:
        /*002c*/ 	.byte	0x04, 0x55
        /*002e*/ 	.short	(.L_86 - .L_85)


	//   ....[0]....
.L_85:
        /*0030*/ 	.word	0x00000001
        /*0034*/ 	.byte	0xd0, 0xbf, 0x00, 0x00, 0x01, 0x00, 0x00, 0x00, 0x20, 0xc0, 0x00, 0x00, 0x01, 0x00, 0x00, 0x00
        /*0044*/ 	.byte	0xb0, 0xc0, 0x00, 0x00, 0x01, 0x00, 0x00, 0x00, 0x10, 0xc1, 0x00, 0x00, 0x01, 0x00, 0x00, 0x00
        /*0054*/ 	.byte	0x40, 0xc1, 0x00, 0x00, 0x01, 0x00, 0x00, 0x00, 0x60, 0xcd, 0x00, 0x00, 0x01, 0x00, 0x00, 0x00
        /*0064*/ 	.byte	0x70, 0xcd, 0x00, 0x00, 0x01, 0x00, 0x00, 0x00, 0xf0, 0xd8, 0x00, 0x00, 0x01, 0x00, 0x00, 0x00
        /*0074*/ 	.byte	0xa0, 0xf8, 0x00, 0x00, 0x01, 0x00, 0x00, 0x00, 0xb0, 0xf8, 0x00, 0x00, 0x01, 0x00, 0x00, 0x00
        /*0084*/ 	.byte	0xe0, 0x00, 0x01, 0x00, 0x01, 0x00, 0x00, 0x00, 0x40, 0x01, 0x01, 0x00


	//----- nvinfo : EIATTR_MERCURY_ISA_VERSION
	.align		4
.L_86:
        /*0090*/ 	.byte	0x03, 0x5f
        /*0092*/ 	.short	0x0101


	//----- nvinfo : EIATTR_INT_WARP_WIDE_INSTR_OFFSETS
	.align		4
        /*0094*/ 	.byte	0x04, 0x31
        /*0096*/ 	.short	(.L_88 - .L_87)


	//   ....[0]....
.L_87:
        /*0098*/ 	.word	0x000000c0


	//   ....[1]....
        /*009c*/ 	.word	0x000000d0


	//   ....[2]....
        /*00a0*/ 	.word	0x00000170


	//----- nvinfo : EIATTR_COOP_GROUP_MASK_REGIDS
	.align		4
.L_88:
        /*00a4*/ 	.byte	0x04, 0x29
        /*00a6*/ 	.short	(.L_90 - .L_89)


	//   ....[0]....
.L_89:
        /*00a8*/ 	.word	0xffffffff


	//   ....[1]....
        /*00ac*/ 	.word	0xffffffff


	//   ....[2]....
        /*00b0*/ 	.word	0xffffffff


	//   ....[3]....
        /*00b4*/ 	.word	0xffffffff


	//   ....[4]....
        /*00b8*/ 	.word	0xffffffff


	//   ....[5]....
        /*00bc*/ 	.word	0xffffffff


	//   ....[6]....
        /*00c0*/ 	.word	0xffffffff


	//   ....[7]....
        /*00c4*/ 	.word	0xffffffff


	//   ....[8]....
        /*00c8*/ 	.word	0xffffffff


	//   ....[9]....
        /*00cc*/ 	.word	0xffffffff


	//   ....[10]....
        /*00d0*/ 	.word	0xffffffff


	//   ....[11]....
        /*00d4*/ 	.word	0xffffffff


	//   ....[12]....
        /*00d8*/ 	.word	0xffffffff


	//   ....[13]....
        /*00dc*/ 	.word	0xffffffff


	//   ....[14]....
        /*00e0*/ 	.word	0xffffffff


	//   ....[15]....
        /*00e4*/ 	.word	0xffffffff


	//   ....[16]....
        /*00e8*/ 	.word	0xffffffff


	//   ....[17]....
        /*00ec*/ 	.word	0xffffffff


	//   ....[18]....
        /*00f0*/ 	.word	0xffffffff


	//   ....[19]....
        /*00f4*/ 	.word	0xffffffff


	//   ....[20]....
        /*00f8*/ 	.word	0xffffffff


	//   ....[21]....
        /*00fc*/ 	.word	0xffffffff


	//   ....[22]....
        /*0100*/ 	.word	0xffffffff


	//   ....[23]....
        /*0104*/ 	.word	0xffffffff


	//   ....[24]....
        /*0108*/ 	.word	0xffffffff


	//   ....[25]....
        /*010c*/ 	.word	0xffffffff


	//   ....[26]....
        /*0110*/ 	.word	0xffffffff


	//   ....[27]....
        /*0114*/ 	.word	0xffffffff


	//   ....[28]....
        /*0118*/ 	.word	0xffffffff


	//   ....[29]....
        /*011c*/ 	.word	0xffffffff


	//   ....[30]....
        /*0120*/ 	.word	0xffffffff


	//   ....[31]....
        /*0124*/ 	.word	0xffffffff


	//   ....[32]....
        /*0128*/ 	.word	0xffffffff


	//   ....[33]....
        /*012c*/ 	.word	0xffffffff


	//   ....[34]....
        /*0130*/ 	.word	0xffffffff


	//   ....[35]....
        /*0134*/ 	.word	0xffffffff


	//   ....[36]....
        /*0138*/ 	.word	0xffffffff


	//   ....[37]....
        /*013c*/ 	.word	0xffffffff


	//   ....[38]....
        /*0140*/ 	.word	0xffffffff


	//   ....[39]....
        /*0144*/ 	.word	0xffffffff


	//   ....[40]....
        /*0148*/ 	.word	0xffffffff


	//   ....[41]....
        /*014c*/ 	.word	0xffffffff


	//   ....[42]....
        /*0150*/ 	.word	0xffffffff


	//   ....[43]....
        /*0154*/ 	.word	0xffffffff


	//   ....[44]....
        /*0158*/ 	.word	0xffffffff


	//   ....[45]....
        /*015c*/ 	.word	0xffffffff


	//   ....[46]....
        /*0160*/ 	.word	0xffffffff


	//   ....[47]....
        /*0164*/ 	.word	0xffffffff


	//   ....[48]....
        /*0168*/ 	.word	0xffffffff


	//   ....[49]....
        /*016c*/ 	.word	0xffffffff


	//   ....[50]....
        /*0170*/ 	.word	0xffffffff


	//   ....[51]....
        /*0174*/ 	.word	0xffffffff


	//   ....[52]....
        /*0178*/ 	.word	0xffffffff


	//   ....[53]....
        /*017c*/ 	.word	0xffffffff


	//   ....[54]....
        /*0180*/ 	.word	0xffffffff


	//   ....[55]....
        /*0184*/ 	.word	0xffffffff


	//   ....[56]....
        /*0188*/ 	.word	0xffffffff


	//   ....[57]....
        /*018c*/ 	.word	0xffffffff


	//   ....[58]....
        /*0190*/ 	.word	0xffffffff


	//   ....[59]....
        /*0194*/ 	.word	0xffffffff


	//   ....[60]....
        /*0198*/ 	.word	0xffffffff


	//   ....[61]....
        /*019c*/ 	.word	0xffffffff


	//   ....[62]....
        /*01a0*/ 	.word	0xffffffff


	//   ....[63]....
        /*01a4*/ 	.word	0xffffffff


	//   ....[64]....
        /*01a8*/ 	.word	0xffffffff


	//   ....[65]....
        /*01ac*/ 	.word	0xffffffff


	//   ....[66]....
        /*01b0*/ 	.word	0xffffffff


	//   ....[67]....
        /*01b4*/ 	.word	0xffffffff


	//   ....[68]....
        /*01b8*/ 	.word	0xffffffff


	//   ....[69]....
        /*01bc*/ 	.word	0xffffffff


	//   ....[70]....
        /*01c0*/ 	.word	0xffffffff


	//   ....[71]....
        /*01c4*/ 	.word	0xffffffff


	//   ....[72]....
        /*01c8*/ 	.word	0xffffffff


	//   ....[73]....
        /*01cc*/ 	.word	0xffffffff


	//   ....[74]....
        /*01d0*/ 	.word	0xffffffff


	//   ....[75]....
        /*01d4*/ 	.word	0xffffffff


	//   ....[76]....
        /*01d8*/ 	.word	0xffffffff


	//   ....[77]....
        /*01dc*/ 	.word	0xffffffff


	//   ....[78]....
        /*01e0*/ 	.word	0xffffffff


	//   ....[79]....
        /*01e4*/ 	.word	0xffffffff


	//   ....[80]....
        /*01e8*/ 	.word	0xffffffff


	//   ....[81]....
        /*01ec*/ 	.word	0xffffffff


	//   ....[82]....
        /*01f0*/ 	.word	0xffffffff


	//   ....[83]....
        /*01f4*/ 	.word	0xffffffff


	//   ....[84]....
        /*01f8*/ 	.word	0xffffffff


	//   ....[85]....
        /*01fc*/ 	.word	0xffffffff


	//   ....[86]....
        /*0200*/ 	.word	0xffffffff


	//   ....[87]....
        /*0204*/ 	.word	0xffffffff


	//   ....[88]....
        /*0208*/ 	.word	0xffffffff


	//   ....[89]....
        /*020c*/ 	.word	0xffffffff


	//   ....[90]....
        /*0210*/ 	.word	0xffffffff


	//   ....[91]....
        /*0214*/ 	.word	0xffffffff


	//   ....[92]....
        /*0218*/ 	.word	0xffffffff


	//   ....[93]....
        /*021c*/ 	.word	0xffffffff


	//   ....[94]....
        /*0220*/ 	.word	0xffffffff


	//   ....[95]....
        /*0224*/ 	.word	0xffffffff


	//   ....[96]....
        /*0228*/ 	.word	0xffffffff


	//   ....[97]....
        /*022c*/ 	.word	0xffffffff


	//   ....[98]....
        /*0230*/ 	.word	0xffffffff


	//   ....[99]....
        /*0234*/ 	.word	0xffffffff


	//   ....[100]....
        /*0238*/ 	.word	0xffffffff


	//   ....[101]....
        /*023c*/ 	.word	0xffffffff


	//   ....[102]....
        /*0240*/ 	.word	0xffffffff


	//   ....[103]....
        /*0244*/ 	.word	0xffffffff


	//   ....[104]....
        /*0248*/ 	.word	0xffffffff


	//   ....[105]....
        /*024c*/ 	.word	0xffffffff


	//   ....[106]....
        /*0250*/ 	.word	0xffffffff


	//   ....[107]....
        /*0254*/ 	.word	0xffffffff


	//   ....[108]....
        /*0258*/ 	.word	0xffffffff


	//   ....[109]....
        /*025c*/ 	.word	0xffffffff


	//   ....[110]....
        /*0260*/ 	.word	0xffffffff


	//   ....[111]....
        /*0264*/ 	.word	0xffffffff


	//   ....[112]....
        /*0268*/ 	.word	0xffffffff


	//   ....[113]....
        /*026c*/ 	.word	0xffffffff


	//   ....[114]....
        /*0270*/ 	.word	0xffffffff


	//   ....[115]....
        /*0274*/ 	.word	0xffffffff


	//   ....[116]....
        /*0278*/ 	.word	0xffffffff


	//   ....[117]....
        /*027c*/ 	.word	0xffffffff


	//   ....[118]....
        /*0280*/ 	.word	0xffffffff


	//   ....[119]....
        /*0284*/ 	.word	0xffffffff


	//   ....[120]....
        /*0288*/ 	.word	0xffffffff


	//   ....[121]....
        /*028c*/ 	.word	0xffffffff


	//   ....[122]....
        /*0290*/ 	.word	0xffffffff


	//   ....[123]....
        /*0294*/ 	.word	0xffffffff


	//   ....[124]....
        /*0298*/ 	.word	0xffffffff


	//   ....[125]....
        /*029c*/ 	.word	0xffffffff


	//   ....[126]....
        /*02a0*/ 	.word	0xffffffff


	//   ....[127]....
        /*02a4*/ 	.word	0xffffffff


	//   ....[128]....
        /*02a8*/ 	.word	0x0500000f


	//   ....[129]....
        /*02ac*/ 	.word	0x0500000f


	//   ....[130]....
        /*02b0*/ 	.word	0x0500000f


	//   ....[131]....
        /*02b4*/ 	.word	0x0500000f


	//   ....[132]....
        /*02b8*/ 	.word	0x0500000f


	//   ....[133]....
        /*02bc*/ 	.word	0x0500000f


	//   ....[134]....
        /*02c0*/ 	.word	0x0500000f


	//   ....[135]....
        /*02c4*/ 	.word	0x0500000f


	//   ....[136]....
        /*02c8*/ 	.word	0x0500000f


	//   ....[137]....
        /*02cc*/ 	.word	0x0500000f


	//   ....[138]....
        /*02d0*/ 	.word	0x0500000f


	//   ....[139]....
        /*02d4*/ 	.word	0x0500000f


	//   ....[140]....
        /*02d8*/ 	.word	0x0500000f


	//   ....[141]....
        /*02dc*/ 	.word	0x0500000f


	//   ....[142]....
        /*02e0*/ 	.word	0x0500000f


	//   ....[143]....
        /*02e4*/ 	.word	0x0500000f


	//   ....[144]....
        /*02e8*/ 	.word	0x0500000f


	//   ....[145]....
        /*02ec*/ 	.word	0x0500000f


	//   ....[146]....
        /*02f0*/ 	.word	0x0500000f


	//   ....[147]....
        /*02f4*/ 	.word	0x0500000f


	//   ....[148]....
        /*02f8*/ 	.word	0x0500000f


	//   ....[149]....
        /*02fc*/ 	.word	0x0500000f


	//   ....[150]....
        /*0300*/ 	.word	0x0500000f


	//   ....[151]....
        /*0304*/ 	.word	0x0500000f


	//   ....[152]....
        /*0308*/ 	.word	0x0500000f


	//   ....[153]....
        /*030c*/ 	.word	0x0500000f


	//   ....[154]....
        /*0310*/ 	.word	0x0500000f


	//   ....[155]....
        /*0314*/ 	.word	0x0500000f


	//   ....[156]....
        /*0318*/ 	.word	0x0500000f


	//   ....[157]....
        /*031c*/ 	.word	0x0500000f


	//   ....[158]....
        /*0320*/ 	.word	0x0500000f


	//   ....[159]....
        /*0324*/ 	.word	0x0500000f


	//   ....[160]....
        /*0328*/ 	.word	0x0500000f


	//   ....[161]....
        /*032c*/ 	.word	0x0500000f


	//   ....[162]....
        /*0330*/ 	.word	0x0500000f


	//   ....[163]....
        /*0334*/ 	.word	0x0500000f


	//   ....[164]....
        /*0338*/ 	.word	0x0500000f


	//   ....[165]....
        /*033c*/ 	.word	0x0500000f


	//   ....[166]....
        /*0340*/ 	.word	0x0500000f


	//   ....[167]....
        /*0344*/ 	.word	0x0500000f


	//   ....[168]....
        /*0348*/ 	.word	0x0500000f


	//   ....[169]....
        /*034c*/ 	.word	0x0500000f


	//   ....[170]....
        /*0350*/ 	.word	0x0500000f


	//   ....[171]....
        /*0354*/ 	.word	0x0500000f


	//   ....[172]....
        /*0358*/ 	.word	0x0500000f


	//   ....[173]....
        /*035c*/ 	.word	0x0500000f


	//   ....[174]....
        /*0360*/ 	.word	0x0500000f


	//   ....[175]....
        /*0364*/ 	.word	0x0500000f


	//   ....[176]....
        /*0368*/ 	.word	0x0500000f


	//----- nvinfo : EIATTR_COOP_GROUP_INSTR_OFFSETS
	.align		4
.L_90:
        /*036c*/ 	.byte	0x04, 0x28
        /*036e*/ 	.short	(.L_92 - .L_91)


	//   ....[0]....
.L_91:
        /*0370*/ 	.word	0x00000080


	//   ....[1]....
        /*0374*/ 	.word	0x00000090


	//   ....[2]....
        /*0378*/ 	.word	0x000002d0


	//   ....[3]....
        /*037c*/ 	.word	0x00000430


	//   ....[4]....
        /*0380*/ 	.word	0x00000550


	//   ....[5]....
        /*0384*/ 	.word	0x000006b0


	//   ....[6]....
        /*0388*/ 	.word	0x00000d00


	//   ....[7]....
        /*038c*/ 	.word	0x00003740


	//   ....[8]....
        /*0390*/ 	.word	0x00003780


	//   ....[9]....
        /*0394*/ 	.word	0x00003e40


	//   ....[10]....
        /*0398*/ 	.word	0x00003f00


	//   ....[11]....
        /*039c*/ 	.word	0x00007390


	//   ....[12]....
        /*03a0*/ 	.word	0x000073c0


	//   ....[13]....
        /*03a4*/ 	.word	0x000073e0


	//   ....[14]....
        /*03a8*/ 	.word	0x00007400


	//   ....[15]....
        /*03ac*/ 	.word	0x00009110


	//   ....[16]....
        /*03b0*/ 	.word	0x00009120


	//   ....[17]....
        /*03b4*/ 	.word	0x00009150


	//   ....[18]....
        /*03b8*/ 	.word	0x00009160


	//   ....[19]....
        /*03bc*/ 	.word	0x0000a590


	//   ....[20]....
        /*03c0*/ 	.word	0x0000a5d0


	//   ....[21]....
        /*03c4*/ 	.word	0x0000a610


	//   ....[22]....
        /*03c8*/ 	.word	0x0000a650


	//   ....[23]....
        /*03cc*/ 	.word	0x0000a670


	//   ....[24]....
        /*03d0*/ 	.word	0x0000a690


	//   ....[25]....
        /*03d4*/ 	.word	0x0000a6a0


	//   ....[26]....
        /*03d8*/ 	.word	0x0000a6b0


	//   ....[27]....
        /*03dc*/ 	.word	0x0000a6c0


	//   ....[28]....
        /*03e0*/ 	.word	0x0000a6d0


	//   ....[29]....
        /*03e4*/ 	.word	0x0000a6e0


	//   ....[30]....
        /*03e8*/ 	.word	0x0000a6f0


	//   ....[31]....
        /*03ec*/ 	.word	0x0000a750


	//   ....[32]....
        /*03f0*/ 	.word	0x0000a780


	//   ....[33]....
        /*03f4*/ 	.word	0x0000a7e0


	//   ....[34]....
        /*03f8*/ 	.word	0x0000a820


	//   ....[35]....
        /*03fc*/ 	.word	0x0000a860


	//   ....[36]....
        /*0400*/ 	.word	0x0000a880


	//   ....[37]....
        /*0404*/ 	.word	0x0000a8b0


	//   ....[38]....
        /*0408*/ 	.word	0x0000a8d0


	//   ....[39]....
        /*040c*/ 	.word	0x0000a8f0


	//   ....[40]....
        /*0410*/ 	.word	0x0000a910


	//   ....[41]....
        /*0414*/ 	.word	0x0000a930


	//   ....[42]....
        /*0418*/ 	.word	0x0000a940


	//   ....[43]....
        /*041c*/ 	.word	0x0000a980


	//   ....[44]....
        /*0420*/ 	.word	0x0000a9b0


	//   ....[45]....
        /*0424*/ 	.word	0x0000a9e0


	//   ....[46]....
        /*0428*/ 	.word	0x0000aa00


	//   ....[47]....
        /*042c*/ 	.word	0x0000aa20


	//   ....[48]....
        /*0430*/ 	.word	0x0000aa40


	//   ....[49]....
        /*0434*/ 	.word	0x0000aa60


	//   ....[50]....
        /*0438*/ 	.word	0x0000aa70


	//   ....[51]....
        /*043c*/ 	.word	0x0000aa80


	//   ....[52]....
        /*0440*/ 	.word	0x0000aa90


	//   ....[53]....
        /*0444*/ 	.word	0x0000aaa0


	//   ....[54]....
        /*0448*/ 	.word	0x0000aab0


	//   ....[55]....
        /*044c*/ 	.word	0x0000aad0


	//   ....[56]....
        /*0450*/ 	.word	0x0000aaf0


	//   ....[57]....
        /*0454*/ 	.word	0x0000ab10


	//   ....[58]....
        /*0458*/ 	.word	0x0000ab70


	//   ....[59]....
        /*045c*/ 	.word	0x0000ab80


	//   ....[60]....
        /*0460*/ 	.word	0x0000ab90


	//   ....[61]....
        /*0464*/ 	.word	0x0000aba0


	//   ....[62]....
        /*0468*/ 	.word	0x0000abb0


	//   ....[63]....
        /*046c*/ 	.word	0x0000abc0


	//   ....[64]....
        /*0470*/ 	.word	0x0000abd0


	//   ....[65]....
        /*0474*/ 	.word	0x0000abe0


	//   ....[66]....
        /*0478*/ 	.word	0x0000abf0


	//   ....[67]....
        /*047c*/ 	.word	0x0000b130


	//   ....[68]....
        /*0480*/ 	.word	0x0000b160


	//   ....[69]....
        /*0484*/ 	.word	0x0000b240


	//   ....[70]....
        /*0488*/ 	.word	0x0000b260


	//   ....[71]....
        /*048c*/ 	.word	0x0000b730


	//   ....[72]....
        /*0490*/ 	.word	0x0000b770


	//   ....[73]....
        /*0494*/ 	.word	0x0000b880


	//   ....[74]....
        /*0498*/ 	.word	0x0000b8a0


	//   ....[75]....
        /*049c*/ 	.word	0x0000b990


	//   ....[76]....
        /*04a0*/ 	.word	0x0000b9b0


	//   ....[77]....
        /*04a4*/ 	.word	0x0000bab0


	//   ....[78]....
        /*04a8*/ 	.word	0x0000baf0


	//   ....[79]....
        /*04ac*/ 	.word	0x0000d3a0


	//   ....[80]....
        /*04b0*/ 	.word	0x0000d3d0


	//   ....[81]....
        /*04b4*/ 	.word	0x0000d3e0


	//   ....[82]....
        /*04b8*/ 	.word	0x0000d400


	//   ....[83]....
        /*04bc*/ 	.word	0x0000d480


	//   ....[84]....
        /*04c0*/ 	.word	0x0000d590


	//   ....[85]....
        /*04c4*/ 	.word	0x0000d5a0


	//   ....[86]....
        /*04c8*/ 	.word	0x0000d630


	//   ....[87]....
        /*04cc*/ 	.word	0x0000d660


	//   ....[88]....
        /*04d0*/ 	.word	0x0000d6a0


	//   ....[89]....
        /*04d4*/ 	.word	0x0000dae0


	//   ....[90]....
        /*04d8*/ 	.word	0x0000db10


	//   ....[91]....
        /*04dc*/ 	.word	0x0000db40


	//   ....[92]....
        /*04e0*/ 	.word	0x0000db70


	//   ....[93]....
        /*04e4*/ 	.word	0x0000db90


	//   ....[94]....
        /*04e8*/ 	.word	0x0000dbd0


	//   ....[95]....
        /*04ec*/ 	.word	0x0000dbf0


	//   ....[96]....
        /*04f0*/ 	.word	0x0000dc00


	//   ....[97]....
        /*04f4*/ 	.word	0x0000dc20


	//   ....[98]....
        /*04f8*/ 	.word	0x0000dc50


	//   ....[99]....
        /*04fc*/ 	.word	0x0000e460


	//   ....[100]....
        /*0500*/ 	.word	0x0000e480


	//   ....[101]....
        /*0504*/ 	.word	0x0000e4b0


	//   ....[102]....
        /*0508*/ 	.word	0x0000e4f0


	//   ....[103]....
        /*050c*/ 	.word	0x0000e570


	//   ....[104]....
        /*0510*/ 	.word	0x0000e5a0


	//   ....[105]....
        /*0514*/ 	.word	0x0000e620


	//   ....[106]....
        /*0518*/ 	.word	0x0000e640


	//   ....[107]....
        /*051c*/ 	.word	0x0000ee70


	//   ....[108]....
        /*0520*/ 	.word	0x0000ee80


	//   ....[109]....
        /*0524*/ 	.word	0x0000ee90


	//   ....[110]....
        /*0528*/ 	.word	0x0000eed0


	//   ....[111]....
        /*052c*/ 	.word	0x0000ef10


	//   ....[112]....
        /*0530*/ 	.word	0x0000ef20


	//   ....[113]....
        /*0534*/ 	.word	0x0000ef80


	//   ....[114]....
        /*0538*/ 	.word	0x0000efb0


	//   ....[115]....
        /*053c*/ 	.word	0x0000eff0


	//   ....[116]....
        /*0540*/ 	.word	0x0000f050


	//   ....[117]....
        /*0544*/ 	.word	0x0000f430


	//   ....[118]....
        /*0548*/ 	.word	0x0000f440


	//   ....[119]....
        /*054c*/ 	.word	0x0000f450


	//   ....[120]....
        /*0550*/ 	.word	0x0000f460


	//   ....[121]....
        /*0554*/ 	.word	0x0000f480


	//   ....[122]....
        /*0558*/ 	.word	0x0000f4a0


	//   ....[123]....
        /*055c*/ 	.word	0x0000f4f0


	//   ....[124]....
        /*0560*/ 	.word	0x0000f510


	//   ....[125]....
        /*0564*/ 	.word	0x0000f520


	//   ....[126]....
        /*0568*/ 	.word	0x0000f570


	//   ....[127]....
        /*056c*/ 	.word	0x00010990


	//   ....[128]....
        /*0570*/ 	.word	0x00010ec0


	//   ....[129]....
        /*0574*/ 	.word	0x00010fa0


	//   ....[130]....
        /*0578*/ 	.word	0x00011080


	//   ....[131]....
        /*057c*/ 	.word	0x000110e0


	//   ....[132]....
        /*0580*/ 	.word	0x000111f0


	//   ....[133]....
        /*0584*/ 	.word	0x00011250


	//   ....[134]....
        /*0588*/ 	.word	0x00011350


	//   ....[135]....
        /*058c*/ 	.word	0x000113b0


	//   ....[136]....
        /*0590*/ 	.word	0x00011490


	//   ....[137]....
        /*0594*/ 	.word	0x000114f0


	//   ....[138]....
        /*0598*/ 	.word	0x000115c0


	//   ....[139]....
        /*059c*/ 	.word	0x000116a0


	//   ....[140]....
        /*05a0*/ 	.word	0x00011770


	//   ....[141]....
        /*05a4*/ 	.word	0x000117d0


	//   ....[142]....
        /*05a8*/ 	.word	0x000118a0


	//   ....[143]....
        /*05ac*/ 	.word	0x00011980


	//   ....[144]....
        /*05b0*/ 	.word	0x00011a30


	//   ....[145]....
        /*05b4*/ 	.word	0x00011a90


	//   ....[146]....
        /*05b8*/ 	.word	0x00011b80


	//   ....[147]....
        /*05bc*/ 	.word	0x00011be0


	//   ....[148]....
        /*05c0*/ 	.word	0x00011cc0


	//   ....[149]....
        /*05c4*/ 	.word	0x00011d50


	//   ....[150]....
        /*05c8*/ 	.word	0x00011dc0


	//   ....[151]....
        /*05cc*/ 	.word	0x00011e40


	//   ....[152]....
        /*05d0*/ 	.word	0x00011f00


	//   ....[153]....
        /*05d4*/ 	.word	0x00011f70


	//   ....[154]....
        /*05d8*/ 	.word	0x00012060


	//   ....[155]....
        /*05dc*/ 	.word	0x000120d0


	//   ....[156]....
        /*05e0*/ 	.word	0x000121a0


	//   ....[157]....
        /*05e4*/ 	.word	0x000122e0


	//   ....[158]....
        /*05e8*/ 	.word	0x00012370


	//   ....[159]....
        /*05ec*/ 	.word	0x000123d0


	//   ....[160]....
        /*05f0*/ 	.word	0x000124b0


	//   ....[161]....
        /*05f4*/ 	.word	0x00012510


	//   ....[162]....
        /*05f8*/ 	.word	0x000125e0


	//   ....[163]....
        /*05fc*/ 	.word	0x00012640


	//   ....[164]....
        /*0600*/ 	.word	0x00012710


	//   ....[165]....
        /*0604*/ 	.word	0x00012770


	//   ....[166]....
        /*0608*/ 	.word	0x00012840


	//   ....[167]....
        /*060c*/ 	.word	0x00012930


	//   ....[168]....
        /*0610*/ 	.word	0x000129c0


	//   ....[169]....
        /*0614*/ 	.word	0x00012a20


	//   ....[170]....
        /*0618*/ 	.word	0x00012ae0


	//   ....[171]....
        /*061c*/ 	.word	0x00012b40


	//   ....[172]....
        /*0620*/ 	.word	0x00012c00


	//   ....[173]....
        /*0624*/ 	.word	0x00012c60


	//   ....[174]....
        /*0628*/ 	.word	0x00012d20


	//   ....[175]....
        /*062c*/ 	.word	0x00012d80


	//   ....[176]....
        /*0630*/ 	.word	0x00012e50


	//----- nvinfo : EIATTR_REG_RECONFIG
	.align		4
.L_92:
        /*0634*/ 	.byte	0x01, 0x54
	.zero		2


	//----- nvinfo : EIATTR_SYSCALL_OFFSETS
	.align		4
        /*0638*/ 	.byte	0x04, 0x46
        /*063a*/ 	.short	(.L_94 - .L_93)


	//   ....[0]....
.L_93:
        /*063c*/ 	.word	0x00001060


	//   ....[1]....
        /*0640*/ 	.word	0x0000c8c0


	//   ....[2]....
        /*0644*/ 	.word	0x0000ca20


	//   ....[3]....
        /*0648*/ 	.word	0x0000cb60


	//   ....[4]....
        /*064c*/ 	.word	0x0000cc80


	//   ....[5]....
        /*0650*/ 	.word	0x0000e0c0


	//----- nvinfo : EIATTR_MBARRIER_INSTR_OFFSETS
	.align		4
.L_94:
        /*0654*/ 	.byte	0x04, 0x39
        /*0656*/ 	.short	(.L_96 - .L_95)


	//   ....[0]....
.L_95:
        /*0658*/ 	.word	0x00000180
        /*065c*/ 	.word	0x000000ff
        /*0660*/ 	.word	0x00033400
        /*0664*/ 	.short	0x0100
        /*0666*/ 	.byte	0x08
	.zero		1


	//   ....[1]....
        /*0668*/ 	.word	0x00000190
        /*066c*/ 	.word	0x000000ff
        /*0670*/ 	.word	0x00033420
        /*0674*/ 	.short	0x0100
        /*0676*/ 	.byte	0x08
	.zero		1


	//   ....[2]....
        /*0678*/ 	.word	0x00000280
        /*067c*/ 	.word	0x000000ff
        /*0680*/ 	.word	0x00033430
        /*0684*/ 	.short	0x0100
        /*0686*/ 	.byte	0x08
	.zero		1


	//   ....[3]....
        /*0688*/ 	.word	0x00000290
        /*068c*/ 	.word	0x000000ff
        /*0690*/ 	.word	0x00033440
        /*0694*/ 	.short	0x0100
        /*0696*/ 	.byte	0x08
	.zero		1


	//   ....[4]....
        /*0698*/ 	.word	0x000002a0
        /*069c*/ 	.word	0x000000ff
        /*06a0*/ 	.word	0x00033438
        /*06a4*/ 	.short	0x0100
        /*06a6*/ 	.byte	0x08
	.zero		1


	//   ....[5]....
        /*06a8*/ 	.word	0x000002b0
        /*06ac*/ 	.word	0x000000ff
        /*06b0*/ 	.word	0x00033448
        /*06b4*/ 	.short	0x0100
        /*06b6*/ 	.byte	0x08
	.zero		1


	//   ....[6]....
        /*06b8*/ 	.word	0x000003e0
        /*06bc*/ 	.word	0x000000ff
        /*06c0*/ 	.word	0x00033450
        /*06c4*/ 	.short	0x0100
        /*06c6*/ 	.byte	0x08
	.zero		1


	//   ....[7]....
        /*06c8*/ 	.word	0x000003f0
        /*06cc*/ 	.word	0x000000ff
        /*06d0*/ 	.word	0x00033460
        /*06d4*/ 	.short	0x0100
        /*06d6*/ 	.byte	0x08
	.zero		1


	//   ....[8]....
        /*06d8*/ 	.word	0x00000400
        /*06dc*/ 	.word	0x000000ff
        /*06e0*/ 	.word	0x00033458
        /*06e4*/ 	.short	0x0100
        /*06e6*/ 	.byte	0x08
	.zero		1


	//   ....[9]....
        /*06e8*/ 	.word	0x00000410
        /*06ec*/ 	.word	0x000000ff
        /*06f0*/ 	.word	0x00033468
        /*06f4*/ 	.short	0x0100
        /*06f6*/ 	.byte	0x08
	.zero		1


	//   ....[10]....
        /*06f8*/ 	.word	0x00000500
        /*06fc*/ 	.word	0x000000ff
        /*0700*/ 	.word	0x00033470
        /*0704*/ 	.short	0x0100
        /*0706*/ 	.byte	0x06
	.zero		1


	//   ....[11]....
        /*0708*/ 	.word	0x00000510
        /*070c*/ 	.word	0x000000ff
        /*0710*/ 	.word	0x00033480
        /*0714*/ 	.short	0x0100
        /*0716*/ 	.byte	0x06
	.zero		1


	//   ....[12]....
        /*0718*/ 	.word	0x00000520
        /*071c*/ 	.word	0x000000ff
        /*0720*/ 	.word	0x00033478
        /*0724*/ 	.short	0x0100
        /*0726*/ 	.byte	0x06
	.zero		1


	//   ....[13]....
        /*0728*/ 	.word	0x00000530
        /*072c*/ 	.word	0x000000ff
        /*0730*/ 	.word	0x00033488
        /*0734*/ 	.short	0x0100
        /*0736*/ 	.byte	0x06
	.zero		1


	//   ....[14]....
        /*0738*/ 	.word	0x00000660
        /*073c*/ 	.word	0x000000ff
        /*0740*/ 	.word	0x00033490
        /*0744*/ 	.short	0x0100
        /*0746*/ 	.byte	0x08
	.zero		1


	//   ....[15]....
        /*0748*/ 	.word	0x00000670
        /*074c*/ 	.word	0x000000ff
        /*0750*/ 	.word	0x000334a0
        /*0754*/ 	.short	0x0100
        /*0756*/ 	.byte	0x08
	.zero		1


	//   ....[16]....
        /*0758*/ 	.word	0x00000680
        /*075c*/ 	.word	0x000000ff
        /*0760*/ 	.word	0x00033498
        /*0764*/ 	.short	0x0100
        /*0766*/ 	.byte	0x08
	.zero		1


	//   ....[17]....
        /*0768*/ 	.word	0x00000690
        /*076c*/ 	.word	0x000000ff
        /*0770*/ 	.word	0x000334a8
        /*0774*/ 	.short	0x0100
        /*0776*/ 	.byte	0x08
	.zero		1


	//   ....[18]....
        /*0778*/ 	.word	0x000007e0
        /*077c*/ 	.word	0x000000ff
        /*0780*/ 	.word	0x000334b0
        /*0784*/ 	.short	0x0100
        /*0786*/ 	.byte	0x08
	.zero		1


	//   ....[19]....
        /*0788*/ 	.word	0x000007f0
        /*078c*/ 	.word	0x000000ff
        /*0790*/ 	.word	0x000334c0
        /*0794*/ 	.short	0x0100
        /*0796*/ 	.byte	0x08
	.zero		1


	//   ....[20]....
        /*0798*/ 	.word	0x00000800
        /*079c*/ 	.word	0x000000ff
        /*07a0*/ 	.word	0x000334b8
        /*07a4*/ 	.short	0x0100
        /*07a6*/ 	.byte	0x08
	.zero		1


	//   ....[21]....
        /*07a8*/ 	.word	0x00000810
        /*07ac*/ 	.word	0x000000ff
        /*07b0*/ 	.word	0x000334c8
        /*07b4*/ 	.short	0x0100
        /*07b6*/ 	.byte	0x08
	.zero		1


	//   ....[22]....
        /*07b8*/ 	.word	0x000013f0
        /*07bc*/ 	.word	0x000000ff
        /*07c0*/ 	.word	0x00033400
        /*07c4*/ 	.short	0x010a
        /*07c6*/ 	.byte	0x27
	.zero		1


	//   ....[23]....
        /*07c8*/ 	.word	0x00001490
        /*07cc*/ 	.word	0x00000003
        /*07d0*/ 	.word	0x00033430
        /*07d4*/ 	.short	0x010a
        /*07d6*/ 	.byte	0x3f
	.zero		1


	//   ....[24]....
        /*07d8*/ 	.word	0x000014e0
        /*07dc*/ 	.word	0x00000003
        /*07e0*/ 	.word	0x00033430
        /*07e4*/ 	.short	0x010a
        /*07e6*/ 	.byte	0x3f
	.zero		1


	//   ....[25]....
        /*07e8*/ 	.word	0x00002960
        /*07ec*/ 	.word	0x000000ff
        /*07f0*/ 	.word	0x00000000
        /*07f4*/ 	.short	0x0101
        /*07f6*/ 	.byte	0x07
	.zero		1


	//   ....[26]....
        /*07f8*/ 	.word	0x00005570
        /*07fc*/ 	.word	0x000000ff
        /*0800*/ 	.word	0x00033430
        /*0804*/ 	.short	0x010a
        /*0806*/ 	.byte	0x06
	.zero		1


	//   ....[27]....
        /*0808*/ 	.word	0x000055b0
        /*080c*/ 	.word	0x000000ff
        /*0810*/ 	.word	0x00033430
        /*0814*/ 	.short	0x010a
        /*0816*/ 	.byte	0x06
	.zero		1


	//   ....[28]....
        /*0818*/ 	.word	0x000061d0
        /*081c*/ 	.word	0x000000ff
        /*0820*/ 	.word	0x00033450
        /*0824*/ 	.short	0x010a
        /*0826*/ 	.byte	0x06
	.zero		1


	//   ....[29]....
        /*0828*/ 	.word	0x00006210
        /*082c*/ 	.word	0x000000ff
        /*0830*/ 	.word	0x00033450
        /*0834*/ 	.short	0x010a
        /*0836*/ 	.byte	0x06
	.zero		1


	//   ....[30]....
        /*0838*/ 	.word	0x00006b50
        /*083c*/ 	.word	0x000000ff
        /*0840*/ 	.word	0x00000000
        /*0844*/ 	.short	0x0101
        /*0846*/ 	.byte	0x07
	.zero		1


	//   ....[31]....
        /*0848*/ 	.word	0x00008500
        /*084c*/ 	.word	0x000000ff
        /*0850*/ 	.word	0x00000000
        /*0854*/ 	.short	0x0101
        /*0856*/ 	.byte	0x07
	.zero		1


	//   ....[32]....
        /*0858*/ 	.word	0x00008d80
        /*085c*/ 	.word	0x000000ff
        /*0860*/ 	.word	0x00033450
        /*0864*/ 	.short	0x010a
        /*0866*/ 	.byte	0x04
	.zero		1


	//   ....[33]....
        /*0868*/ 	.word	0x00008dc0
        /*086c*/ 	.word	0x000000ff
        /*0870*/ 	.word	0x00033450
        /*0874*/ 	.short	0x010a
        /*0876*/ 	.byte	0x04
	.zero		1


	//   ....[34]....
        /*0878*/ 	.word	0x0000a5f0
        /*087c*/ 	.word	0x000000ff
        /*0880*/ 	.word	0x00000000
        /*0884*/ 	.short	0x0101
        /*0886*/ 	.byte	0x04
	.zero		1


	//   ....[35]....
        /*0888*/ 	.word	0x0000b750
        /*088c*/ 	.word	0x000000ff
        /*0890*/ 	.word	0x00000000
        /*0894*/ 	.short	0x0101
        /*0896*/ 	.byte	0x27
	.zero		1


	//   ....[36]....
        /*0898*/ 	.word	0x0000d140
        /*089c*/ 	.word	0x00000004
        /*08a0*/ 	.word	0x00033480
        /*08a4*/ 	.short	0x010a
        /*08a6*/ 	.byte	0x3f
	.zero		1


	//   ....[37]....
        /*08a8*/ 	.word	0x0000d7c0
        /*08ac*/ 	.word	0x00000004
        /*08b0*/ 	.word	0x00033470
        /*08b4*/ 	.short	0x0107
        /*08b6*/ 	.byte	0x3f
	.zero		1


	//   ....[38]....
        /*08b8*/ 	.word	0x0000d880
        /*08bc*/ 	.word	0x00000004
        /*08c0*/ 	.word	0x00033470
        /*08c4*/ 	.short	0x0101
        /*08c6*/ 	.byte	0x3f
	.zero		1


	//   ....[39]....
        /*08c8*/ 	.word	0x0000d8b0
        /*08cc*/ 	.word	0x00000004
        /*08d0*/ 	.word	0x00033440
        /*08d4*/ 	.short	0x010a
        /*08d6*/ 	.byte	0x3f
	.zero		1


	//   ....[40]....
        /*08d8*/ 	.word	0x0000de90
        /*08dc*/ 	.word	0x00000004
        /*08e0*/ 	.word	0x00033430
        /*08e4*/ 	.short	0x0107
        /*08e6*/ 	.byte	0x3f
	.zero		1


	//   ....[41]....
        /*08e8*/ 	.word	0x0000df60
        /*08ec*/ 	.word	0x00000004
        /*08f0*/ 	.word	0x00033430
        /*08f4*/ 	.short	0x0101
        /*08f6*/ 	.byte	0x3f
	.zero		1


	//   ....[42]....
        /*08f8*/ 	.word	0x0000e720
        /*08fc*/ 	.word	0x000000ff
        /*0900*/ 	.word	0x00033400
        /*0904*/ 	.short	0x0107
        /*0906*/ 	.byte	0x29
	.zero		1


	//   ....[43]....
        /*0908*/ 	.word	0x0000e770
        /*090c*/ 	.word	0x000000ff
        /*0910*/ 	.word	0x00033400
        /*0914*/ 	.short	0x0101
        /*0916*/ 	.byte	0x29
	.zero		1


	//   ....[44]....
        /*0918*/ 	.word	0x0000e7b0
        /*091c*/ 	.word	0x000000ff
        /*0920*/ 	.word	0x00033420
        /*0924*/ 	.short	0x010a
        /*0926*/ 	.byte	0x29
	.zero		1


	//   ....[45]....
        /*0928*/ 	.word	0x0000ec00
        /*092c*/ 	.word	0x00000004
        /*0930*/ 	.word	0x00033480
        /*0934*/ 	.short	0x010a
        /*0936*/ 	.byte	0x3f
	.zero		1


	//   ....[46]....
        /*0938*/ 	.word	0x0000f0f0
        /*093c*/ 	.word	0x00000004
        /*0940*/ 	.word	0x00033470
        /*0944*/ 	.short	0x0107
        /*0946*/ 	.byte	0x3f
	.zero		1


	//   ....[47]....
        /*0948*/ 	.word	0x0000f1b0
        /*094c*/ 	.word	0x00000004
        /*0950*/ 	.word	0x00033470
        /*0954*/ 	.short	0x0101
        /*0956*/ 	.byte	0x3f
	.zero		1


	//   ....[48]....
        /*0958*/ 	.word	0x0000f1e0
        /*095c*/ 	.word	0x00000004
        /*0960*/ 	.word	0x00033440
        /*0964*/ 	.short	0x010a
        /*0966*/ 	.byte	0x3f
	.zero		1


	//   ....[49]....
        /*0968*/ 	.word	0x0000f6a0
        /*096c*/ 	.word	0x00000004
        /*0970*/ 	.word	0x00033430
        /*0974*/ 	.short	0x0107
        /*0976*/ 	.byte	0x3f
	.zero		1


	//   ....[50]....
        /*0978*/ 	.word	0x0000f770
        /*097c*/ 	.word	0x00000004
        /*0980*/ 	.word	0x00033430
        /*0984*/ 	.short	0x0101
        /*0986*/ 	.byte	0x3f
	.zero		1


	//   ....[51]....
        /*0988*/ 	.word	0x0000f7f0
        /*098c*/ 	.word	0x00000000
        /*0990*/ 	.word	0x00033470
        /*0994*/ 	.short	0x010a
        /*0996*/ 	.byte	0x3f
	.zero		1


	//   ....[52]....
        /*0998*/ 	.word	0x0000f880
        /*099c*/ 	.word	0x00000000
        /*09a0*/ 	.word	0x00033460
        /*09a4*/ 	.short	0x010a
        /*09a6*/ 	.byte	0x3f
	.zero		1


	//   ....[53]....
        /*09a8*/ 	.word	0x0000ff40
        /*09ac*/ 	.word	0x00000000
        /*09b0*/ 	.word	0x00033450
        /*09b4*/ 	.short	0x0101
        /*09b6*/ 	.byte	0x3f
	.zero		1


	//   ....[54]....
        /*09b8*/ 	.word	0x0000ffd0
        /*09bc*/ 	.word	0x00000000
        /*09c0*/ 	.word	0x00000000
        /*09c4*/ 	.short	0x0101
        /*09c6*/ 	.byte	0x3f
	.zero		1


	//   ....[55]....
        /*09c8*/ 	.word	0x00010070
        /*09cc*/ 	.word	0x00000003
        /*09d0*/ 	.word	0x00033470
        /*09d4*/ 	.short	0x010a
        /*09d6*/ 	.byte	0x3f
	.zero		1


	//   ....[56]....
        /*09d8*/ 	.word	0x00010110
        /*09dc*/ 	.word	0x00000003
        /*09e0*/ 	.word	0x00033460
        /*09e4*/ 	.short	0x010a
        /*09e6*/ 	.byte	0x3f
	.zero		1


	//   ....[57]....
        /*09e8*/ 	.word	0x000107c0
        /*09ec*/ 	.word	0x00000003
        /*09f0*/ 	.word	0x00033450
        /*09f4*/ 	.short	0x0101
        /*09f6*/ 	.byte	0x3f
	.zero		1


	//   ....[58]....
        /*09f8*/ 	.word	0x000108b0
        /*09fc*/ 	.word	0x00000003
        /*0a00*/ 	.word	0x00000000
        /*0a04*/ 	.short	0x0101
        /*0a06*/ 	.byte	0x3f
	.zero		1


	//   ....[59]....
        /*0a08*/ 	.word	0x00010940
        /*0a0c*/ 	.word	0x00000004
        /*0a10*/ 	.word	0x00033420
        /*0a14*/ 	.short	0x010a
        /*0a16*/ 	.byte	0x3f
	.zero		1


	//   ....[60]....
        /*0a18*/ 	.word	0x00010a70
        /*0a1c*/ 	.word	0x00000005
        /*0a20*/ 	.word	0x00033440
        /*0a24*/ 	.short	0x010a
        /*0a26*/ 	.byte	0x3f
	.zero		1


	//   ....[61]....
        /*0a28*/ 	.word	0x00010b10
        /*0a2c*/ 	.word	0x0000001b
        /*0a30*/ 	.word	0x00033440
        /*0a34*/ 	.short	0x010a
        /*0a36*/ 	.byte	0x3f
	.zero		1


	//   ....[62]....
        /*0a38*/ 	.word	0x00010b50
        /*0a3c*/ 	.word	0x00000005
        /*0a40*/ 	.word	0x00033460
        /*0a44*/ 	.short	0x010a
        /*0a46*/ 	.byte	0x3f
	.zero		1


	//   ....[63]....
        /*0a48*/ 	.word	0x00010b90
        /*0a4c*/ 	.word	0x0000001b
        /*0a50*/ 	.word	0x00033460
        /*0a54*/ 	.short	0x010a
        /*0a56*/ 	.byte	0x3f
	.zero		1


	//   ....[64]....
        /*0a58*/ 	.word	0x00010bd0
        /*0a5c*/ 	.word	0x00000005
        /*0a60*/ 	.word	0x00033480
        /*0a64*/ 	.short	0x010a
        /*0a66*/ 	.byte	0x3f
	.zero		1


	//   ....[65]....
        /*0a68*/ 	.word	0x00010c10
        /*0a6c*/ 	.word	0x0000001b
        /*0a70*/ 	.word	0x00033480
        /*0a74*/ 	.short	0x010a
        /*0a76*/ 	.byte	0x3f
	.zero		1


	//   ....[66]....
        /*0a78*/ 	.word	0x00010c80
        /*0a7c*/ 	.word	0x00000003
        /*0a80*/ 	.word	0x00033400
        /*0a84*/ 	.short	0x010a
        /*0a86*/ 	.byte	0x3f
	.zero		1


	//   ....[67]....
        /*0a88*/ 	.word	0x00010cd0
        /*0a8c*/ 	.word	0x00000003
        /*0a90*/ 	.word	0x00033430
        /*0a94*/ 	.short	0x010a
        /*0a96*/ 	.byte	0x3f
	.zero		1


	//   ....[68]....
        /*0a98*/ 	.word	0x00010d30
        /*0a9c*/ 	.word	0x00000008
        /*0aa0*/ 	.word	0x00033430
        /*0aa4*/ 	.short	0x010a
        /*0aa6*/ 	.byte	0x3f
	.zero		1


	//   ....[69]....
        /*0aa8*/ 	.word	0x00010d90
        /*0aac*/ 	.word	0x00000008
        /*0ab0*/ 	.word	0x00033450
        /*0ab4*/ 	.short	0x010a
        /*0ab6*/ 	.byte	0x3f
	.zero		1


	//   ....[70]....
        /*0ab8*/ 	.word	0x00010df0
        /*0abc*/ 	.word	0x00000003
        /*0ac0*/ 	.word	0x00033450
        /*0ac4*/ 	.short	0x010a
        /*0ac6*/ 	.byte	0x3f
	.zero		1


	//   ....[71]....
        /*0ac8*/ 	.word	0x00010ef0
        /*0acc*/ 	.word	0x00000004
        /*0ad0*/ 	.word	0x00033480
        /*0ad4*/ 	.short	0x010a
        /*0ad6*/ 	.byte	0x3f
	.zero		1


	//   ....[72]....
        /*0ad8*/ 	.word	0x000115f0
        /*0adc*/ 	.word	0x00000004
        /*0ae0*/ 	.word	0x00033440
        /*0ae4*/ 	.short	0x010a
        /*0ae6*/ 	.byte	0x3f
	.zero		1


	//   ....[73]....
        /*0ae8*/ 	.word	0x000121e0
        /*0aec*/ 	.word	0x00000003
        /*0af0*/ 	.word	0x00033420
        /*0af4*/ 	.short	0x010a
        /*0af6*/ 	.byte	0x3f
	.zero		1


	//   ....[74]....
        /*0af8*/ 	.word	0x00012230
        /*0afc*/ 	.word	0x00000004
        /*0b00*/ 	.word	0x00033480
        /*0b04*/ 	.short	0x010a
        /*0b06*/ 	.byte	0x3f
	.zero		1


	//   ....[75]....
        /*0b08*/ 	.word	0x00012880
        /*0b0c*/ 	.word	0x00000004
        /*0b10*/ 	.word	0x00033440
        /*0b14*/ 	.short	0x010a
        /*0b16*/ 	.byte	0x3f
	.zero		1


	//   ....[76]....
        /*0b18*/ 	.word	0x00012e80
        /*0b1c*/ 	.word	0x00000000
        /*0b20*/ 	.word	0x00033470
        /*0b24*/ 	.short	0x010a
        /*0b26*/ 	.byte	0x3f
	.zero		1


	//   ....[77]....
        /*0b28*/ 	.word	0x00012ed0
        /*0b2c*/ 	.word	0x00000000
        /*0b30*/ 	.word	0x00033460
        /*0b34*/ 	.short	0x010a
        /*0b36*/ 	.byte	0x3f
	.zero		1


	//   ....[78]....
        /*0b38*/ 	.word	0x00012f20
        /*0b3c*/ 	.word	0x00000003
        /*0b40*/ 	.word	0x00033470
        /*0b44*/ 	.short	0x010a
        /*0b46*/ 	.byte	0x3f
	.zero		1


	//   ....[79]....
        /*0b48*/ 	.word	0x00012f70
        /*0b4c*/ 	.word	0x00000003
        /*0b50*/ 	.word	0x00033460
        /*0b54*/ 	.short	0x010a
        /*0b56*/ 	.byte	0x3f
	.zero		1


	//   ....[80]....
        /*0b58*/ 	.word	0x00012fc0
        /*0b5c*/ 	.word	0x00000004
        /*0b60*/ 	.word	0x00033420
        /*0b64*/ 	.short	0x010a
        /*0b66*/ 	.byte	0x3f
	.zero		1


	//   ....[81]....
        /*0b68*/ 	.word	0x00013010
        /*0b6c*/ 	.word	0x00000005
        /*0b70*/ 	.word	0x00033440
        /*0b74*/ 	.short	0x010a
        /*0b76*/ 	.byte	0x3f
	.zero		1


	//   ....[82]....
        /*0b78*/ 	.word	0x00013060
        /*0b7c*/ 	.word	0x0000001b
        /*0b80*/ 	.word	0x00033440
        /*0b84*/ 	.short	0x010a
        /*0b86*/ 	.byte	0x3f
	.zero		1


	//   ....[83]....
        /*0b88*/ 	.word	0x000130b0
        /*0b8c*/ 	.word	0x00000005
        /*0b90*/ 	.word	0x00033460
        /*0b94*/ 	.short	0x010a
        /*0b96*/ 	.byte	0x3f
	.zero		1


	//   ....[84]....
        /*0b98*/ 	.word	0x00013100
        /*0b9c*/ 	.word	0x0000001b
        /*0ba0*/ 	.word	0x00033460
        /*0ba4*/ 	.short	0x010a
        /*0ba6*/ 	.byte	0x3f
	.zero		1


	//   ....[85]....
        /*0ba8*/ 	.word	0x00013150
        /*0bac*/ 	.word	0x00000005
        /*0bb0*/ 	.word	0x00033480
        /*0bb4*/ 	.short	0x010a
        /*0bb6*/ 	.byte	0x3f
	.zero		1


	//----- nvinfo : EIATTR_NUM_MBARRIERS
	.align		4
.L_96:
        /*0bb8*/ 	.byte	0x03, 0x38
        /*0bba*/ 	.short	0x0016


	//----- nvinfo : EIATTR_EXIT_INSTR_OFFSETS
	.align		4
        /*0bbc*/ 	.byte	0x04, 0x1c
        /*0bbe*/ 	.short	(.L_98 - .L_97)


	//   ....[0]....
.L_97:
        /*0bc0*/ 	.word	0x00000970


	//   ....[1]....
        /*0bc4*/ 	.word	0x0000bc10


	//   ....[2]....
        /*0bc8*/ 	.word	0x000109b0


	//   ....[3]....
        /*0bcc*/ 	.word	0x00010c60


	//----- nvinfo : EIATTR_MAX_THREADS
	.align		4
.L_98:
        /*0bd0*/ 	.byte	0x04, 0x05
        /*0bd2*/ 	.short	(.L_100 - .L_99)
.L_99:
        /*0bd4*/ 	.word	0x00000180
        /*0bd8*/ 	.word	0x00000001
        /*0bdc*/ 	.word	0x00000001


	//----- nvinfo : EIATTR_CRS_STACK_SIZE
	.align		4
.L_100:
        /*0be0*/ 	.byte	0x04, 0x1e
        /*0be2*/ 	.short	(.L_102 - .L_101)
.L_101:
        /*0be4*/ 	.word	0x00000000


	//----- nvinfo : EIATTR_CBANK_PARAM_SIZE
	.align		4
.L_102:
        /*0be8*/ 	.byte	0x03, 0x19
        /*0bea*/ 	.short	0x0a70


	//----- nvinfo : EIATTR_PARAM_CBANK
	.align		4
        /*0bec*/ 	.byte	0x04, 0x0a
        /*0bee*/ 	.short	(.L_104 - .L_103)
	.align		4
.L_103:
        /*0bf0*/ 	.word	index@(.nv.constant0._ZN7cutlass13device_kernelIN5flash11enable_sm90INS1_16FlashAttnFwdSm90INS1_25CollectiveMainloopFwdSm90ILi2EN4cute5tupleIJNS5_1CILi1EEES8_S8_EEENS6_IJNS7_ILi128EEENS7_ILi160EEENS7_ILi192EEEEEELi192ENS_12float_e4m3_tEfNS_4arch4Sm90ELb0ELb0ELb1ELb0ELb1ELb0ELb0ELb1ELb1ELb1ELb0ELb0EEENS1_21CollectiveEpilogueFwdINS6_IJSA_SC_SB_EEES9_NS_10bfloat16_tESG_Li256ELb0ELb1ELb0ELb1EEENS1_29StaticPersistentTileSchedulerILb0EEEEEEEEEvNT_6ParamsE)
        /*0bf4*/ 	.short	0x0210
        /*0bf6*/ 	.short	0x0a70


	//----- nvinfo : EIATTR_SW_WAR
	.align		4
.L_104:
        /*0bf8*/ 	.byte	0x04, 0x36
        /*0bfa*/ 	.short	(.L_106 - .L_105)
.L_105:
        /*0bfc*/ 	.word	0x00000008
.L_106:


//--------------------- .nv.info._ZN7cutlass13device_kernelIN5flash11enable_sm90INS1_16FlashAttnFwdSm90INS1_25CollectiveMainloopFwdSm90ILi2EN4cute5tupleIJNS5_1CILi1EEES8_S8_EEENS6_IJNS7_ILi128EEENS7_ILi160EEENS7_ILi192EEEEEELi192ENS_12float_e4m3_tEfNS_4arch4Sm90ELb0ELb0ELb1ELb1ELb1ELb0ELb0ELb1ELb1ELb1ELb0ELb0EEENS1_21CollectiveEpilogueFwdINS6_IJSA_SC_SB_EEES9_NS_10bfloat16_tESG_Li256ELb1ELb1ELb0ELb1EEENS1_36VarlenDynamicPersistentTileSchedulerILi128ELi160ELi256ELi128ELb0ELb1ELb1ELb0ELb1ELb1EEEEEEEEEvNT_6ParamsE --------------------------
	.section	.nv.info._ZN7cutlass13device_kernelIN5flash11enable_sm90INS1_16FlashAttnFwdSm90INS1_25CollectiveMainloopFwdSm90ILi2EN4cute5tupleIJNS5_1CILi1EEES8_S8_EEENS6_IJNS7_ILi128EEENS7_ILi160EEENS7_ILi192EEEEEELi192ENS_12float_e4m3_tEfNS_4arch4Sm90ELb0ELb0ELb1ELb1ELb1ELb0ELb0ELb1ELb1ELb1ELb0ELb0EEENS1_21CollectiveEpilogueFwdINS6_IJSA_SC_SB_EEES9_NS_10bfloat16_tESG_Li256ELb1ELb1ELb0ELb1EEENS1_36VarlenDynamicPersistentTileSchedulerILi128ELi160ELi256ELi128ELb0ELb1ELb1ELb0ELb1ELb1EEEEEEEEEvNT_6ParamsE,"",@"SHT_CUDA_INFO"
	.sectionflags	@""
	.align	4


	//----- nvinfo : EIATTR_CUDA_API_VERSION
	.align		4
        /*0000*/ 	.byte	0x04, 0x37
        /*0002*/ 	.short	(.L_108 - .L_107)
.L_107:
        /*0004*/ 	.word	0x00000082


	//----- nvinfo : EIATTR_KPARAM_INFO
	.align		4
.L_108:
        /*0008*/ 	.byte	0x04, 0x17
        /*000a*/ 	.short	(.L_110 - .L_109)
.L_109:
        /*000c*/ 	.word	0x00000000
        /*0010*/ 	.short	0x0000
        /*0012*/ 	.short	0x0070
        /*0014*/ 	.byte	0x00, 0xf0, 0x01, 0x2a


	//----- nvinfo : EIATTR_SPARSE_MMA_MASK
	.align		4
.L_110:
        /*0018*/ 	.byte	0x03, 0x50
        /*001a*/ 	.short	0x0000


	//----- nvinfo : EIATTR_MAXREG_COUNT
	.align		4
        /*001c*/ 	.byte	0x03, 0x1b
        /*001e*/ 	.short	0x00a8


	//----- nvinfo : EIATTR_NUM_BARRIERS
	.align		4
        /*0020*/ 	.byte	0x02, 0x4c
        /*0022*/ 	.byte	0x10
	.zero		1


	//----- nvinfo : EIATTR_EXTERNS
	.align		4
        /*0024*/ 	.byte	0x04, 0x0f
        /*0026*/ 	.short	(.L_112 - .L_111)


	//   ....[0]....
	.align		4
.L_111:
        /*0028*/ 	.word	index@(__assertfail)


	//----- nvinfo : EIATTR_ANNOTATIONS
	.align		4
.L_112:
        /*002c*/ 	.byte	0x04, 0x55
        /*002e*/ 	.short	(.L_114 - .L_113)


	//   ....[0]....
.L_113:
        /*0030*/ 	.word	0x00000001
        /*0034*/ 	.byte	0xf0, 0xda, 0x00, 0x00, 0x01, 0x00, 0x00, 0x00, 0x20, 0xdd, 0x00, 0x00, 0x01, 0x00, 0x00, 0x00
        /* <DEDUP_REMOVED lines=8> */
        /*00c4*/ 	.byte	0xc0, 0x3c, 0x01, 0x00, 0x01, 0x00, 0x00, 0x00, 0x50, 0x45, 0x01, 0x00


	//----- nvinfo : EIATTR_MERCURY_ISA_VERSION
	.align		4
.L_114:
        /*00d0*/ 	.byte	0x03, 0x5f
        /*00d2*/ 	.short	0x0101


	//----- nvinfo : EIATTR_UNUSED_LOAD_BYTE_OFFSET
	.align		4
        /*00d4*/ 	.byte	0x04, 0x44
        /*00d6*/ 	.short	(.L_116 - .L_115)


	//   ....[0]....
.L_115:
        /*00d8*/ 	.word	0x00000980
        /*00dc*/ 	.word	0x0000fff0


	//   ....[1]....
        /*00e0*/ 	.word	0x0000a090
        /*00e4*/ 	.word	0x0000fff0


	//----- nvinfo : EIATTR_INT_WARP_WIDE_INSTR_OFFSETS
	.align		4
.L_116:
        /*00e8*/ 	.byte	0x04, 0x31
        /*00ea*/ 	.short	(.L_118 - .L_117)


	//   ....[0]....
.L_117:
        /*00ec*/ 	.word	0x000000c0


	//   ....[1]....
        /*00f0*/ 	.word	0x000000d0


	//   ....[2]....
        /*00f4*/ 	.word	0x00000170


	//   ....[3]....
        /*00f8*/ 	.word	0x0000e3c0


	//   ....[4]....
        /*00fc*/ 	.word	0x0000e450


	//   ....[5]....
        /*0100*/ 	.word	0x00012380


	//   ....[6]....
        /*0104*/ 	.word	0x00012410


	//----- nvinfo : EIATTR_COOP_GROUP_MASK_REGIDS
	.align		4
.L_118:
        /*0108*/ 	.byte	0x04, 0x29
        /*010a*/ 	.short	(.L_120 - .L_119)


	//   ....[0]....
.L_119:
        /*010c*/ 	.word	0xffffffff


	//   ....[1]....
        /*0110*/ 	.word	0xffffffff


	//   ....[2]....
        /*0114*/ 	.word	0xffffffff


	//   ....[3]....
        /*0118*/ 	.word	0xffffffff


	//   ....[4]....
        /*011c*/ 	.word	0xffffffff


	//   ....[5]....
        /*0120*/ 	.word	0xffffffff


	//   ....[6]....
        /*0124*/ 	.word	0xffffffff


	//   ....[7]....
        /*0128*/ 	.word	0xffffffff


	//   ....[8]....
        /*012c*/ 	.word	0xffffffff


	//   ....[9]....
        /*0130*/ 	.word	0xffffffff


	//   ....[10]....
        /*0134*/ 	.word	0xffffffff


	//   ....[11]....
        /*0138*/ 	.word	0xffffffff


	//   ....[12]....
        /*013c*/ 	.word	0xffffffff


	//   ....[13]....
        /*0140*/ 	.word	0xffffffff


	//   ....[14]....
        /*0144*/ 	.word	0xffffffff


	//   ....[15]....
        /*0148*/ 	.word	0xffffffff


	//   ....[16]....
        /*014c*/ 	.word	0xffffffff


	//   ....[17]....
        /*0150*/ 	.word	0xffffffff


	//   ....[18]....
        /*0154*/ 	.word	0xffffffff


	//   ....[19]....
        /*0158*/ 	.word	0xffffffff


	//   ....[20]....
        /*015c*/ 	.word	0xffffffff


	//   ....[21]....
        /*0160*/ 	.word	0xffffffff


	//   ....[22]....
        /*0164*/ 	.word	0xffffffff


	//   ....[23]....
        /*0168*/ 	.word	0xffffffff


	//   ....[24]....
        /*016c*/ 	.word	0xffffffff


	//   ....[25]....
        /*0170*/ 	.word	0xffffffff


	//   ....[26]....
        /*0174*/ 	.word	0xffffffff


	//   ....[27]....
        /*0178*/ 	.word	0xffffffff


	//   ....[28]....
        /*017c*/ 	.word	0xffffffff


	//   ....[29]....
        /*0180*/ 	.word	0xffffffff


	//   ....[30]....
        /*0184*/ 	.word	0xffffffff


	//   ....[31]....
        /*0188*/ 	.word	0xffffffff


	//   ....[32]....
        /*018c*/ 	.word	0xffffffff


	//   ....[33]....
        /*0190*/ 	.word	0xffffffff


	//   ....[34]....
        /*0194*/ 	.word	0xffffffff


	//   ....[35]....
        /*0198*/ 	.word	0xffffffff


	//   ....[36]....
        /*019c*/ 	.word	0xffffffff


	//   ....[37]....
        /*01a0*/ 	.word	0xffffffff


	//   ....[38]....
        /*01a4*/ 	.word	0xffffffff


	//   ....[39]....
        /*01a8*/ 	.word	0xffffffff


	//   ....[40]....
        /*01ac*/ 	.word	0xffffffff


	//   ....[41]....
        /*01b0*/ 	.word	0xffffffff


	//   ....[42]....
        /*01b4*/ 	.word	0xffffffff


	//   ....[43]....
        /*01b8*/ 	.word	0xffffffff


	//   ....[44]....
        /*01bc*/ 	.word	0xffffffff


	//   ....[45]....
        /*01c0*/ 	.word	0xffffffff


	//   ....[46]....
        /*01c4*/ 	.word	0xffffffff


	//   ....[47]....
        /*01c8*/ 	.word	0xffffffff


	//   ....[48]....
        /*01cc*/ 	.word	0xffffffff


	//   ....[49]....
        /*01d0*/ 	.word	0xffffffff


	//   ....[50]....
        /*01d4*/ 	.word	0xffffffff


	//   ....[51]....
        /*01d8*/ 	.word	0xffffffff


	//   ....[52]....
        /*01dc*/ 	.word	0xffffffff


	//   ....[53]....
        /*01e0*/ 	.word	0xffffffff


	//   ....[54]....
        /*01e4*/ 	.word	0xffffffff


	//   ....[55]....
        /*01e8*/ 	.word	0xffffffff


	//   ....[56]....
        /*01ec*/ 	.word	0xffffffff


	//   ....[57]....
        /*01f0*/ 	.word	0xffffffff


	//   ....[58]....
        /*01f4*/ 	.word	0xffffffff


	//   ....[59]....
        /*01f8*/ 	.word	0xffffffff


	//   ....[60]....
        /*01fc*/ 	.word	0xffffffff


	//   ....[61]....
        /*0200*/ 	.word	0xffffffff


	//   ....[62]....
        /*0204*/ 	.word	0xffffffff


	//   ....[63]....
        /*0208*/ 	.word	0xffffffff


	//   ....[64]....
        /*020c*/ 	.word	0xffffffff


	//   ....[65]....
        /*0210*/ 	.word	0xffffffff


	//   ....[66]....
        /*0214*/ 	.word	0xffffffff


	//   ....[67]....
        /*0218*/ 	.word	0xffffffff


	//   ....[68]....
        /*021c*/ 	.word	0xffffffff


	//   ....[69]....
        /*0220*/ 	.word	0xffffffff


	//   ....[70]....
        /*0224*/ 	.word	0xffffffff


	//   ....[71]....
        /*0228*/ 	.word	0xffffffff


	//   ....[72]....
        /*022c*/ 	.word	0xffffffff


	//   ....[73]....
        /*0230*/ 	.word	0xffffffff


	//   ....[74]....
        /*0234*/ 	.word	0xffffffff


	//   ....[75]....
        /*0238*/ 	.word	0xffffffff


	//   ....[76]....
        /*023c*/ 	.word	0xffffffff


	//   ....[77]....
        /*0240*/ 	.word	0xffffffff


	//   ....[78]....
        /*0244*/ 	.word	0xffffffff


	//   ....[79]....
        /*0248*/ 	.word	0xffffffff


	//   ....[80]....
        /*024c*/ 	.word	0xffffffff


	//   ....[81]....
        /*0250*/ 	.word	0xffffffff


	//   ....[82]....
        /*0254*/ 	.word	0xffffffff


	//   ....[83]....
        /*0258*/ 	.word	0xffffffff


	//   ....[84]....
        /*025c*/ 	.word	0xffffffff


	//   ....[85]....
        /*0260*/ 	.word	0xffffffff


	//   ....[86]....
        /*0264*/ 	.word	0xffffffff


	//   ....[87]....
        /*0268*/ 	.word	0xffffffff


	//   ....[88]....
        /*026c*/ 	.word	0xffffffff


	//   ....[89]....
        /*0270*/ 	.word	0xffffffff


	//   ....[90]....
        /*0274*/ 	.word	0xffffffff


	//   ....[91]....
        /*0278*/ 	.word	0xffffffff


	//   ....[92]....
        /*027c*/ 	.word	0xffffffff


	//   ....[93]....
        /*0280*/ 	.word	0xffffffff


	//   ....[94]....
        /*0284*/ 	.word	0xffffffff


	//   ....[95]....
        /*0288*/ 	.word	0xffffffff


	//   ....[96]....
        /*028c*/ 	.word	0xffffffff


	//   ....[97]....
        /*0290*/ 	.word	0xffffffff


	//   ....[98]....
        /*0294*/ 	.word	0xffffffff


	//   ....[99]....
        /*0298*/ 	.word	0xffffffff


	//   ....[100]....
        /*029c*/ 	.word	0xffffffff


	//   ....[101]....
        /*02a0*/ 	.word	0xffffffff


	//   ....[102]....
        /*02a4*/ 	.word	0xffffffff


	//   ....[103]....
        /*02a8*/ 	.word	0xffffffff


	//   ....[104]....
        /*02ac*/ 	.word	0xffffffff


	//   ....[105]....
        /*02b0*/ 	.word	0xffffffff


	//   ....[106]....
        /*02b4*/ 	.word	0xffffffff


	//   ....[107]....
        /*02b8*/ 	.word	0xffffffff


	//   ....[108]....
        /*02bc*/ 	.word	0xffffffff


	//   ....[109]....
        /*02c0*/ 	.word	0xffffffff


	//   ....[110]....
        /*02c4*/ 	.word	0xffffffff


	//   ....[111]....
        /*02c8*/ 	.word	0xffffffff


	//   ....[112]....
        /*02cc*/ 	.word	0xffffffff


	//   ....[113]....
        /*02d0*/ 	.word	0xffffffff


	//   ....[114]....
        /*02d4*/ 	.word	0xffffffff


	//   ....[115]....
        /*02d8*/ 	.word	0xffffffff


	//   ....[116]....
        /*02dc*/ 	.word	0xffffffff


	//   ....[117]....
        /*02e0*/ 	.word	0xffffffff


	//   ....[118]....
        /*02e4*/ 	.word	0xffffffff


	//   ....[119]....
        /*02e8*/ 	.word	0xffffffff


	//   ....[120]....
        /*02ec*/ 	.word	0xffffffff


	//   ....[121]....
        /*02f0*/ 	.word	0xffffffff


	//   ....[122]....
        /*02f4*/ 	.word	0xffffffff


	//   ....[123]....
        /*02f8*/ 	.word	0xffffffff


	//   ....[124]....
        /*02fc*/ 	.word	0xffffffff


	//   ....[125]....
        /*0300*/ 	.word	0xffffffff


	//   ....[126]....
        /*0304*/ 	.word	0xffffffff


	//   ....[127]....
        /*0308*/ 	.word	0xffffffff


	//   ....[128]....
        /*030c*/ 	.word	0xffffffff


	//   ....[129]....
        /*0310*/ 	.word	0xffffffff


	//   ....[130]....
        /*0314*/ 	.word	0xffffffff


	//   ....[131]....
        /*0318*/ 	.word	0xffffffff


	//   ....[132]....
        /*031c*/ 	.word	0xffffffff


	//   ....[133]....
        /*0320*/ 	.word	0xffffffff


	//   ....[134]....
        /*0324*/ 	.word	0xffffffff


	//   ....[135]....
        /*0328*/ 	.word	0xffffffff


	//   ....[136]....
        /*032c*/ 	.word	0xffffffff


	//   ....[137]....
        /*0330*/ 	.word	0xffffffff


	//   ....[138]....
        /*0334*/ 	.word	0xffffffff


	//   ....[139]....
        /*0338*/ 	.word	0xffffffff


	//   ....[140]....
        /*033c*/ 	.word	0xffffffff


	//   ....[141]....
        /*0340*/ 	.word	0xffffffff


	//   ....[142]....
        /*0344*/ 	.word	0xffffffff


	//   ....[143]....
        /*0348*/ 	.word	0xffffffff


	//   ....[144]....
        /*034c*/ 	.word	0xffffffff


	//   ....[145]....
        /*0350*/ 	.word	0xffffffff


	//   ....[146]....
        /*0354*/ 	.word	0xffffffff


	//   ....[147]....
        /*0358*/ 	.word	0xffffffff


	//   ....[148]....
        /*035c*/ 	.word	0xffffffff


	//   ....[149]....
        /*0360*/ 	.word	0xffffffff


	//   ....[150]....
        /*0364*/ 	.word	0xffffffff


	//   ....[151]....
        /*0368*/ 	.word	0xffffffff


	//   ....[152]....
        /*036c*/ 	.word	0xffffffff


	//   ....[153]....
        /*0370*/ 	.word	0xffffffff


	//   ....[154]....
        /*0374*/ 	.word	0xffffffff


	//   ....[155]....
        /*0378*/ 	.word	0xffffffff


	//   ....[156]....
        /*037c*/ 	.word	0xffffffff


	//   ....[157]....
        /*0380*/ 	.word	0xffffffff


	//   ....[158]....
        /*0384*/ 	.word	0xffffffff


	//   ....[159]....
        /*0388*/ 	.word	0xffffffff


	//   ....[160]....
        /*038c*/ 	.word	0xffffffff


	//   ....[161]....
        /*0390*/ 	.word	0xffffffff


	//   ....[162]....
        /*0394*/ 	.word	0xffffffff


	//   ....[163]....
        /*0398*/ 	.word	0xffffffff


	//   ....[164]....
        /*039c*/ 	.word	0xffffffff


	//   ....[165]....
        /*03a0*/ 	.word	0xffffffff


	//   ....[166]....
        /*03a4*/ 	.word	0xffffffff


	//   ....[167]....
        /*03a8*/ 	.word	0xffffffff


	//   ....[168]....
        /*03ac*/ 	.word	0xffffffff


	//   ....[169]....
        /*03b0*/ 	.word	0x0500000f


	//   ....[170]....
        /*03b4*/ 	.word	0x0500000f


	//   ....[171]....
        /*03b8*/ 	.word	0x0500000f


	//   ....[172]....
        /*03bc*/ 	.word	0x0500000f


	//   ....[173]....
        /*03c0*/ 	.word	0x0500000f


	//   ....[174]....
        /*03c4*/ 	.word	0x0500000f


	//   ....[175]....
        /*03c8*/ 	.word	0x0500000f


	//   ....[176]....
        /*03cc*/ 	.word	0x0500000f


	//   ....[177]....
        /*03d0*/ 	.word	0x0500000f


	//   ....[178]....
        /*03d4*/ 	.word	0x0500000f


	//   ....[179]....
        /*03d8*/ 	.word	0x0500000f


	//   ....[180]....
        /*03dc*/ 	.word	0x0500000f


	//   ....[181]....
        /*03e0*/ 	.word	0x0500000f


	//   ....[182]....
        /*03e4*/ 	.word	0x0500000f


	//   ....[183]....
        /*03e8*/ 	.word	0x0500000f


	//   ....[184]....
        /*03ec*/ 	.word	0x0500000f


	//   ....[185]....
        /*03f0*/ 	.word	0x0500000f


	//   ....[186]....
        /*03f4*/ 	.word	0x0500000f


	//   ....[187]....
        /*03f8*/ 	.word	0x0500000f


	//   ....[188]....
        /*03fc*/ 	.word	0x0500000f


	//   ....[189]....
        /*0400*/ 	.word	0x0500000f


	//   ....[190]....
        /*0404*/ 	.word	0x0500000f


	//   ....[191]....
        /*0408*/ 	.word	0x0500000f


	//   ....[192]....
        /*040c*/ 	.word	0x0500000f


	//   ....[193]....
        /*0410*/ 	.word	0x0500000f


	//   ....[194]....
        /*0414*/ 	.word	0x0500000f


	//   ....[195]....
        /*0418*/ 	.word	0x0500000f


	//   ....[196]....
        /*041c*/ 	.word	0x0500000f


	//   ....[197]....
        /*0420*/ 	.word	0x0500000f


	//   ....[198]....
        /*0424*/ 	.word	0x0500000f


	//   ....[199]....
        /*0428*/ 	.word	0x0500000f


	//   ....[200]....
        /*042c*/ 	.word	0x0500000f


	//   ....[201]....
        /*0430*/ 	.word	0x0500000f


	//   ....[202]....
        /*0434*/ 	.word	0x0500000f


	//   ....[203]....
        /*0438*/ 	.word	0x0500000f


	//   ....[204]....
        /*043c*/ 	.word	0x0500000f


	//   ....[205]....
        /*0440*/ 	.word	0x0500000f


	//   ....[206]....
        /*0444*/ 	.word	0x0500000f


	//   ....[207]....
        /*0448*/ 	.word	0x0500000f


	//   ....[208]....
        /*044c*/ 	.word	0x0500000f


	//   ....[209]....
        /*0450*/ 	.word	0x0500000f


	//   ....[210]....
        /*0454*/ 	.word	0x0500000f


	//   ....[211]....
        /*0458*/ 	.word	0x0500000f


	//   ....[212]....
        /*045c*/ 	.word	0x0500000f


	//   ....[213]....
        /*0460*/ 	.word	0x0500000f


	//   ....[214]....
        /*0464*/ 	.word	0x0500000f


	//   ....[215]....
        /*0468*/ 	.word	0x0500000f


	//   ....[216]....
        /*046c*/ 	.word	0x0500000f


	//   ....[217]....
        /*0470*/ 	.word	0x0500000f


	//   ....[218]....
        /*0474*/ 	.word	0x0500000f


	//----- nvinfo : EIATTR_COOP_GROUP_INSTR_OFFSETS
	.align		4
.L_120:
        /*0478*/ 	.byte	0x04, 0x28
        /*047a*/ 	.short	(.L_122 - .L_121)


	//   ....[0]....
.L_121:
        /*047c*/ 	.word	0x00000080


	//   ....[1]....
        /*0480*/ 	.word	0x00000090


	//   ....[2]....
        /*0484*/ 	.word	0x000002d0


	//   ....[3]....
        /*0488*/ 	.word	0x00000430


	//   ....[4]....
        /*048c*/ 	.word	0x00000550


	//   ....[5]....
        /*0490*/ 	.word	0x000006b0


	//   ....[6]....
        /*0494*/ 	.word	0x00001470


	//   ....[7]....
        /*0498*/ 	.word	0x00003cc0


	//   ....[8]....
        /*049c*/ 	.word	0x00003d10


	//   ....[9]....
        /*04a0*/ 	.word	0x00004420


	//   ....[10]....
        /*04a4*/ 	.word	0x000044d0


	//   ....[11]....
        /*04a8*/ 	.word	0x000079b0


	//   ....[12]....
        /*04ac*/ 	.word	0x000079e0


	//   ....[13]....
        /*04b0*/ 	.word	0x00007a00


	//   ....[14]....
        /*04b4*/ 	.word	0x00007a20


	//   ....[15]....
        /*04b8*/ 	.word	0x00009710


	//   ....[16]....
        /*04bc*/ 	.word	0x00009720


	//   ....[17]....
        /*04c0*/ 	.word	0x00009780


	//   ....[18]....
        /*04c4*/ 	.word	0x00009790


	//   ....[19]....
        /*04c8*/ 	.word	0x0000ac00


	//   ....[20]....
        /*04cc*/ 	.word	0x0000ac30


	//   ....[21]....
        /*04d0*/ 	.word	0x0000ac60


	//   ....[22]....
        /*04d4*/ 	.word	0x0000ac90


	//   ....[23]....
        /*04d8*/ 	.word	0x0000acc0


	//   ....[24]....
        /*04dc*/ 	.word	0x0000acf0


	//   ....[25]....
        /*04e0*/ 	.word	0x0000ad00


	//   ....[26]....
        /*04e4*/ 	.word	0x0000ad10


	//   ....[27]....
        /*04e8*/ 	.word	0x0000ad20


	//   ....[28]....
        /*04ec*/ 	.word	0x0000ad30


	//   ....[29]....
        /*04f0*/ 	.word	0x0000ad40


	//   ....[30]....
        /*04f4*/ 	.word	0x0000ad70


	//   ....[31]....
        /*04f8*/ 	.word	0x0000adb0


	//   ....[32]....
        /*04fc*/ 	.word	0x0000adf0


	//   ....[33]....
        /*0500*/ 	.word	0x0000ae20


	//   ....[34]....
        /*0504*/ 	.word	0x0000ae30


	//   ....[35]....
        /*0508*/ 	.word	0x0000ae40


	//   ....[36]....
        /*050c*/ 	.word	0x0000ae70


	//   ....[37]....
        /*0510*/ 	.word	0x0000aea0


	//   ....[38]....
        /*0514*/ 	.word	0x0000aeb0


	//   ....[39]....
        /*0518*/ 	.word	0x0000aec0


	//   ....[40]....
        /*051c*/ 	.word	0x0000aef0


	//   ....[41]....
        /*0520*/ 	.word	0x0000af20


	//   ....[42]....
        /*0524*/ 	.word	0x0000af30


	//   ....[43]....
        /*0528*/ 	.word	0x0000af90


	//   ....[44]....
        /*052c*/ 	.word	0x0000afa0


	//   ....[45]....
        /*0530*/ 	.word	0x0000afb0


	//   ....[46]....
        /*0534*/ 	.word	0x0000afc0


	//   ....[47]....
        /*0538*/ 	.word	0x0000afe0


	//   ....[48]....
        /*053c*/ 	.word	0x0000aff0


	//   ....[49]....
        /*0540*/ 	.word	0x0000b000


	//   ....[50]....
        /*0544*/ 	.word	0x0000b010


	//   ....[51]....
        /*0548*/ 	.word	0x0000b020


	//   ....[52]....
        /*054c*/ 	.word	0x0000b030


	//   ....[53]....
        /*0550*/ 	.word	0x0000b060


	//   ....[54]....
        /*0554*/ 	.word	0x0000b070


	//   ....[55]....
        /*0558*/ 	.word	0x0000b090


	//   ....[56]....
        /*055c*/ 	.word	0x0000b0a0


	//   ....[57]....
        /*0560*/ 	.word	0x0000b0b0


	//   ....[58]....
        /*0564*/ 	.word	0x0000b0d0


	//   ....[59]....
        /*0568*/ 	.word	0x0000b0e0


	//   ....[60]....
        /*056c*/ 	.word	0x0000b0f0


	//   ....[61]....
        /*0570*/ 	.word	0x0000b100


	//   ....[62]....
        /*0574*/ 	.word	0x0000b120


	//   ....[63]....
        /*0578*/ 	.word	0x0000b130


	//   ....[64]....
        /*057c*/ 	.word	0x0000b150


	//   ....[65]....
        /*0580*/ 	.word	0x0000b160


	//   ....[66]....
        /*0584*/ 	.word	0x0000b170


	//   ....[67]....
        /*0588*/ 	.word	0x0000b870


	//   ....[68]....
        /*058c*/ 	.word	0x0000b8a0


	//   ....[69]....
        /*0590*/ 	.word	0x0000b8d0


	//   ....[70]....
        /*0594*/ 	.word	0x0000b910


	//   ....[71]....
        /*0598*/ 	.word	0x0000c020


	//   ....[72]....
        /*059c*/ 	.word	0x0000c060


	//   ....[73]....
        /*05a0*/ 	.word	0x0000c160


	//   ....[74]....
        /*05a4*/ 	.word	0x0000c180


	//   ....[75]....
        /*05a8*/ 	.word	0x0000c280


	//   ....[76]....
        /*05ac*/ 	.word	0x0000c2a0


	//   ....[77]....
        /*05b0*/ 	.word	0x0000c3b0


	//   ....[78]....
        /*05b4*/ 	.word	0x0000c3d0


	//   ....[79]....
        /*05b8*/ 	.word	0x0000cd00


	//   ....[80]....
        /*05bc*/ 	.word	0x0000cd20


	//   ....[81]....
        /*05c0*/ 	.word	0x0000ce20


	//   ....[82]....
        /*05c4*/ 	.word	0x0000ce40


	//   ....[83]....
        /*05c8*/ 	.word	0x0000cf40


	//   ....[84]....
        /*05cc*/ 	.word	0x0000cf60


	//   ....[85]....
        /*05d0*/ 	.word	0x0000d070


	//   ....[86]....
        /*05d4*/ 	.word	0x0000d090


	//   ....[87]....
        /*05d8*/ 	.word	0x0000d210


	//   ....[88]....
        /*05dc*/ 	.word	0x0000d3c0


	//   ....[89]....
        /*05e0*/ 	.word	0x0000d3f0


	//   ....[90]....
        /*05e4*/ 	.word	0x0000d420


	//   ....[91]....
        /*05e8*/ 	.word	0x0000d450


	//   ....[92]....
        /*05ec*/ 	.word	0x0000d480


	//   ....[93]....
        /*05f0*/ 	.word	0x0000d4c0


	//   ....[94]....
        /*05f4*/ 	.word	0x0000d610


	//   ....[95]....
        /*05f8*/ 	.word	0x0000d640


	//   ....[96]....
        /*05fc*/ 	.word	0x0000d670


	//   ....[97]....
        /*0600*/ 	.word	0x0000d6a0


	//   ....[98]....
        /*0604*/ 	.word	0x0000d6d0


	//   ....[99]....
        /*0608*/ 	.word	0x0000d710


	//   ....[100]....
        /*060c*/ 	.word	0x0000d790


	//   ....[101]....
        /*0610*/ 	.word	0x0000d7d0


	//   ....[102]....
        /*0614*/ 	.word	0x0000d860


	//   ....[103]....
        /*0618*/ 	.word	0x0000f310


	//   ....[104]....
        /*061c*/ 	.word	0x0000f340


	//   ....[105]....
        /*0620*/ 	.word	0x0000f370


	//   ....[106]....
        /*0624*/ 	.word	0x0000f480


	//   ....[107]....
        /*0628*/ 	.word	0x0000f490


	//   ....[108]....
        /*062c*/ 	.word	0x0000f520


	//   ....[109]....
        /*0630*/ 	.word	0x0000f530


	//   ....[110]....
        /*0634*/ 	.word	0x0000f540


	//   ....[111]....
        /*0638*/ 	.word	0x0000f5d0


	//   ....[112]....
        /*063c*/ 	.word	0x0000f670


	//   ....[113]....
        /*0640*/ 	.word	0x0000fa70


	//   ....[114]....
        /*0644*/ 	.word	0x0000fab0


	//   ....[115]....
        /*0648*/ 	.word	0x0000fae0


	//   ....[116]....
        /*064c*/ 	.word	0x0000fb00


	//   ....[117]....
        /*0650*/ 	.word	0x0000fbd0


	//   ....[118]....
        /*0654*/ 	.word	0x0000fbe0


	//   ....[119]....
        /*0658*/ 	.word	0x0000fc70


	//   ....[120]....
        /*065c*/ 	.word	0x0000fc80


	//   ....[121]....
        /*0660*/ 	.word	0x0000fc90


	//   ....[122]....
        /*0664*/ 	.word	0x0000fd60


	//   ....[123]....
        /*0668*/ 	.word	0x00010560


	//   ....[124]....
        /*066c*/ 	.word	0x00010590


	//   ....[125]....
        /*0670*/ 	.word	0x000105c0


	//   ....[126]....
        /*0674*/ 	.word	0x00010600


	//   ....[127]....
        /*0678*/ 	.word	0x00010690


	//   ....[128]....
        /*067c*/ 	.word	0x000106b0


	//   ....[129]....
        /*0680*/ 	.word	0x00010700


	//   ....[130]....
        /*0684*/ 	.word	0x00010750


	//   ....[131]....
        /*0688*/ 	.word	0x00011140


	//   ....[132]....
        /*068c*/ 	.word	0x00011150


	//   ....[133]....
        /*0690*/ 	.word	0x00011160


	//   ....[134]....
        /*0694*/ 	.word	0x000111a0


	//   ....[135]....
        /*0698*/ 	.word	0x000111e0


	//   ....[136]....
        /*069c*/ 	.word	0x000111f0


	//   ....[137]....
        /*06a0*/ 	.word	0x00011250


	//   ....[138]....
        /*06a4*/ 	.word	0x00011280


	//   ....[139]....
        /*06a8*/ 	.word	0x000112c0


	//   ....[140]....
        /*06ac*/ 	.word	0x00011320


	//   ....[141]....
        /*06b0*/ 	.word	0x00011740


	//   ....[142]....
        /*06b4*/ 	.word	0x00011750


	//   ....[143]....
        /*06b8*/ 	.word	0x00011760


	//   ....[144]....
        /*06bc*/ 	.word	0x00011770


	//   ....[145]....
        /*06c0*/ 	.word	0x00011780


	//   ....[146]....
        /*06c4*/ 	.word	0x000117e0


	//   ....[147]....
        /*06c8*/ 	.word	0x000117f0


	//   ....[148]....
        /*06cc*/ 	.word	0x00011800


	//   ....[149]....
        /*06d0*/ 	.word	0x00011860


	//   ....[150]....
        /*06d4*/ 	.word	0x00011880


	//   ....[151]....
        /*06d8*/ 	.word	0x00012e80


	//   ....[152]....
        /*06dc*/ 	.word	0x00012eb0


	//   ....[153]....
        /*06e0*/ 	.word	0x00012ee0


	//   ....[154]....
        /*06e4*/ 	.word	0x00012ef0


	//   ....[155]....
        /*06e8*/ 	.word	0x00012f20


	//   ....[156]....
        /*06ec*/ 	.word	0x00012f30


	//   ....[157]....
        /*06f0*/ 	.word	0x00012f60


	//   ....[158]....
        /*06f4*/ 	.word	0x00012fa0


	//   ....[159]....
        /*06f8*/ 	.word	0x000130e0


	//   ....[160]....
        /*06fc*/ 	.word	0x00013110


	//   ....[161]....
        /*0700*/ 	.word	0x00013140


	//   ....[162]....
        /*0704*/ 	.word	0x00013170


	//   ....[163]....
        /*0708*/ 	.word	0x000131a0


	//   ....[164]....
        /*070c*/ 	.word	0x000131e0


	//   ....[165]....
        /*0710*/ 	.word	0x00013270


	//   ....[166]....
        /*0714*/ 	.word	0x000132b0


	//   ....[167]....
        /*0718*/ 	.word	0x00013340


	//   ....[168]....
        /*071c*/ 	.word	0x00013740


	//   ....[169]....
        /*0720*/ 	.word	0x00013c90


	//   ....[170]....
        /*0724*/ 	.word	0x00013d80


	//   ....[171]....
        /*0728*/ 	.word	0x00013e40


	//   ....[172]....
        /*072c*/ 	.word	0x00013fd0


	//   ....[173]....
        /*0730*/ 	.word	0x00014060


	//   ....[174]....
        /*0734*/ 	.word	0x000140c0


	//   ....[175]....
        /*0738*/ 	.word	0x000141c0


	//   ....[176]....
        /*073c*/ 	.word	0x00014220


	//   ....[177]....
        /*0740*/ 	.word	0x000142f0


	//   ....[178]....
        /*0744*/ 	.word	0x000143b0


	//   ....[179]....
        /*0748*/ 	.word	0x00014480


	//   ....[180]....
        /*074c*/ 	.word	0x00014610


	//   ....[181]....
        /*0750*/ 	.word	0x000146d0


	//   ....[182]....
        /*0754*/ 	.word	0x00014820


	//   ....[183]....
        /*0758*/ 	.word	0x00014870


	//   ....[184]....
        /*075c*/ 	.word	0x00014970


	//   ....[185]....
        /*0760*/ 	.word	0x00014a20


	//   ....[186]....
        /*0764*/ 	.word	0x00014a80


	//   ....[187]....
        /*0768*/ 	.word	0x00014b20


	//   ....[188]....
        /*076c*/ 	.word	0x00014bf0


	//   ....[189]....
        /*0770*/ 	.word	0x00014cc0


	//   ....[190]....
        /*0774*/ 	.word	0x00014d60


	//   ....[191]....
        /*0778*/ 	.word	0x00014dd0


	//   ....[192]....
        /*077c*/ 	.word	0x00014e50


	//   ....[193]....
        /*0780*/ 	.word	0x00014f20


	//   ....[194]....
        /*0784*/ 	.word	0x00014f90


	//   ....[195]....
        /*0788*/ 	.word	0x00015070


	//   ....[196]....
        /*078c*/ 	.word	0x000150e0


	//   ....[197]....
        /*0790*/ 	.word	0x000151b0


	//   ....[198]....
        /*0794*/ 	.word	0x000152e0


	//   ....[199]....
        /*0798*/ 	.word	0x00015370


	//   ....[200]....
        /*079c*/ 	.word	0x000153d0


	//   ....[201]....
        /*07a0*/ 	.word	0x000154b0


	//   ....[202]....
        /*07a4*/ 	.word	0x00015510


	//   ....[203]....
        /*07a8*/ 	.word	0x000155e0


	//   ....[204]....
        /*07ac*/ 	.word	0x00015640


	//   ....[205]....
        /*07b0*/ 	.word	0x00015710


	//   ....[206]....
        /*07b4*/ 	.word	0x00015770


	//   ....[207]....
        /*07b8*/ 	.word	0x00015840


	//   ....[208]....
        /*07bc*/ 	.word	0x00015930


	//   ....[209]....
        /*07c0*/ 	.word	0x000159c0


	//   ....[210]....
        /*07c4*/ 	.word	0x00015a20


	//   ....[211]....
        /*07c8*/ 	.word	0x00015af0


	//   ....[212]....
        /*07cc*/ 	.word	0x00015b50


	//   ....[213]....
        /*07d0*/ 	.word	0x00015c20


	//   ....[214]....
        /*07d4*/ 	.word	0x00015c80


	//   ....[215]....
        /*07d8*/ 	.word	0x00015d50


	//   ....[216]....
        /*07dc*/ 	.word	0x00015db0


	//   ....[217]....
        /*07e0*/ 	.word	0x00015e80


	//   ....[218]....
        /*07e4*/ 	.word	0x000160d0


	//----- nvinfo : EIATTR_REG_RECONFIG
	.align		4
.L_122:
        /*07e8*/ 	.byte	0x01, 0x54
	.zero		2


	//----- nvinfo : EIATTR_SYSCALL_OFFSETS
	.align		4
        /*07ec*/ 	.byte	0x04, 0x46
        /*07ee*/ 	.short	(.L_124 - .L_123)


	//   ....[0]....
.L_123:
        /*07f0*/ 	.word	0x00001650


	//   ....[1]....
        /*07f4*/ 	.word	0x0000e5b0


	//   ....[2]....
        /*07f8*/ 	.word	0x0000e720


	//   ....[3]....
        /*07fc*/ 	.word	0x0000e870


	//   ....[4]....
        /*0800*/ 	.word	0x0000e9b0


	//   ....[5]....
        /*0804*/ 	.word	0x000101a0


	//----- nvinfo : EIATTR_MBARRIER_INSTR_OFFSETS
	.align		4
.L_124:
        /*0808*/ 	.byte	0x04, 0x39
        /*080a*/ 	.short	(.L_126 - .L_125)


	//   ....[0]....
.L_125:
        /*080c*/ 	.word	0x00000180
        /*0810*/ 	.word	0x000000ff
        /*0814*/ 	.word	0x00033400
        /*0818*/ 	.short	0x0100
        /*081a*/ 	.byte	0x08
	.zero		1


	//   ....[1]....
        /*081c*/ 	.word	0x00000190
        /*0820*/ 	.word	0x000000ff
        /*0824*/ 	.word	0x00033420
        /*0828*/ 	.short	0x0100
        /*082a*/ 	.byte	0x08
	.zero		1


	//   ....[2]....
        /*082c*/ 	.word	0x00000280
        /*0830*/ 	.word	0x000000ff
        /*0834*/ 	.word	0x00033430
        /*0838*/ 	.short	0x0100
        /*083a*/ 	.byte	0x08
	.zero		1


	//   ....[3]....
        /*083c*/ 	.word	0x00000290
        /*0840*/ 	.word	0x000000ff
        /*0844*/ 	.word	0x00033440
        /*0848*/ 	.short	0x0100
        /*084a*/ 	.byte	0x08
	.zero		1


	//   ....[4]....
        /*084c*/ 	.word	0x000002a0
        /*0850*/ 	.word	0x000000ff
        /*0854*/ 	.word	0x00033438
        /*0858*/ 	.short	0x0100
        /*085a*/ 	.byte	0x08
	.zero		1


	//   ....[5]....
        /*085c*/ 	.word	0x000002b0
        /*0860*/ 	.word	0x000000ff
        /*0864*/ 	.word	0x00033448
        /*0868*/ 	.short	0x0100
        /*086a*/ 	.byte	0x08
	.zero		1


	//   ....[6]....
        /*086c*/ 	.word	0x000003e0
        /*0870*/ 	.word	0x000000ff
        /*0874*/ 	.word	0x00033450
        /*0878*/ 	.short	0x0100
        /*087a*/ 	.byte	0x08
	.zero		1


	//   ....[7]....
        /*087c*/ 	.word	0x000003f0
        /*0880*/ 	.word	0x000000ff
        /*0884*/ 	.word	0x00033460
        /*0888*/ 	.short	0x0100
        /*088a*/ 	.byte	0x08
	.zero		1


	//   ....[8]....
        /*088c*/ 	.word	0x00000400
        /*0890*/ 	.word	0x000000ff
        /*0894*/ 	.word	0x00033458
        /*0898*/ 	.short	0x0100
        /*089a*/ 	.byte	0x08
	.zero		1


	//   ....[9]....
        /*089c*/ 	.word	0x00000410
        /*08a0*/ 	.word	0x000000ff
        /*08a4*/ 	.word	0x00033468
        /*08a8*/ 	.short	0x0100
        /*08aa*/ 	.byte	0x08
	.zero		1


	//   ....[10]....
        /*08ac*/ 	.word	0x00000500
        /*08b0*/ 	.word	0x000000ff
        /*08b4*/ 	.word	0x00033470
        /*08b8*/ 	.short	0x0100
        /*08ba*/ 	.byte	0x06
	.zero		1


	//   ....[11]....
        /*08bc*/ 	.word	0x00000510
        /*08c0*/ 	.word	0x000000ff
        /*08c4*/ 	.word	0x00033480
        /*08c8*/ 	.short	0x0100
        /*08ca*/ 	.byte	0x06
	.zero		1


	//   ....[12]....
        /*08cc*/ 	.word	0x00000520
        /*08d0*/ 	.word	0x000000ff
        /*08d4*/ 	.word	0x00033478
        /*08d8*/ 	.short	0x0100
        /*08da*/ 	.byte	0x06
	.zero		1


	//   ....[13]....
        /*08dc*/ 	.word	0x00000530
        /*08e0*/ 	.word	0x000000ff
        /*08e4*/ 	.word	0x00033488
        /*08e8*/ 	.short	0x0100
        /*08ea*/ 	.byte	0x06
	.zero		1


	//   ....[14]....
        /*08ec*/ 	.word	0x00000660
        /*08f0*/ 	.word	0x000000ff
        /*08f4*/ 	.word	0x00033490
        /*08f8*/ 	.short	0x0100
        /*08fa*/ 	.byte	0x08
	.zero		1


	//   ....[15]....
        /*08fc*/ 	.word	0x00000670
        /*0900*/ 	.word	0x000000ff
        /*0904*/ 	.word	0x000334a0
        /*0908*/ 	.short	0x0100
        /*090a*/ 	.byte	0x08
	.zero		1


	//   ....[16]....
        /*090c*/ 	.word	0x00000680
        /*0910*/ 	.word	0x000000ff
        /*0914*/ 	.word	0x00033498
        /*0918*/ 	.short	0x0100
        /*091a*/ 	.byte	0x08
	.zero		1


	//   ....[17]....
        /*091c*/ 	.word	0x00000690
        /*0920*/ 	.word	0x000000ff
        /*0924*/ 	.word	0x000334a8
        /*0928*/ 	.short	0x0100
        /*092a*/ 	.byte	0x08
	.zero		1


	//   ....[18]....
        /*092c*/ 	.word	0x000007e0
        /*0930*/ 	.word	0x000000ff
        /*0934*/ 	.word	0x000334b0
        /*0938*/ 	.short	0x0100
        /*093a*/ 	.byte	0x08
	.zero		1


	//   ....[19]....
        /*093c*/ 	.word	0x000007f0
        /*0940*/ 	.word	0x000000ff
        /*0944*/ 	.word	0x000334c0
        /*0948*/ 	.short	0x0100
        /*094a*/ 	.byte	0x08
	.zero		1


	//   ....[20]....
        /*094c*/ 	.word	0x00000800
        /*0950*/ 	.word	0x000000ff
        /*0954*/ 	.word	0x000334b8
        /*0958*/ 	.short	0x0100
        /*095a*/ 	.byte	0x08
	.zero		1


	//   ....[21]....
        /*095c*/ 	.word	0x00000810
        /*0960*/ 	.word	0x000000ff
        /*0964*/ 	.word	0x000334c8
        /*0968*/ 	.short	0x0100
        /*096a*/ 	.byte	0x08
	.zero		1


	//   ....[22]....
        /*096c*/ 	.word	0x00001980
        /*0970*/ 	.word	0x000000ff
        /*0974*/ 	.word	0x00033400
        /*0978*/ 	.short	0x010a
        /*097a*/ 	.byte	0x2f
	.zero		1


	//   ....[23]....
        /*097c*/ 	.word	0x00001a20
        /*0980*/ 	.word	0x00000003
        /*0984*/ 	.word	0x00033430
        /*0988*/ 	.short	0x010a
        /*098a*/ 	.byte	0x3f
	.zero		1


	//   ....[24]....
        /*098c*/ 	.word	0x00001a70
        /*0990*/ 	.word	0x00000003
        /*0994*/ 	.word	0x00033430
        /*0998*/ 	.short	0x010a
        /*099a*/ 	.byte	0x3f
	.zero		1


	//   ....[25]....
        /*099c*/ 	.word	0x00002f30
        /*09a0*/ 	.word	0x000000ff
        /*09a4*/ 	.word	0x00000000
        /*09a8*/ 	.short	0x0101
        /*09aa*/ 	.byte	0x07
	.zero		1


	//   ....[26]....
        /*09ac*/ 	.word	0x00005b30
        /*09b0*/ 	.word	0x000000ff
        /*09b4*/ 	.word	0x00033430
        /*09b8*/ 	.short	0x010a
        /*09ba*/ 	.byte	0x06
	.zero		1


	//   ....[27]....
        /*09bc*/ 	.word	0x00005b70
        /*09c0*/ 	.word	0x000000ff
        /*09c4*/ 	.word	0x00033430
        /*09c8*/ 	.short	0x010a
        /*09ca*/ 	.byte	0x06
	.zero		1


	//   ....[28]....
        /*09cc*/ 	.word	0x000067c0
        /*09d0*/ 	.word	0x000000ff
        /*09d4*/ 	.word	0x00033450
        /*09d8*/ 	.short	0x010a
        /*09da*/ 	.byte	0x06
	.zero		1


	//   ....[29]....
        /*09dc*/ 	.word	0x00006800
        /*09e0*/ 	.word	0x000000ff
        /*09e4*/ 	.word	0x00033450
        /*09e8*/ 	.short	0x010a
        /*09ea*/ 	.byte	0x06
	.zero		1


	//   ....[30]....
        /*09ec*/ 	.word	0x00007170
        /*09f0*/ 	.word	0x000000ff
        /*09f4*/ 	.word	0x00000000
        /*09f8*/ 	.short	0x0101
        /*09fa*/ 	.byte	0x07
	.zero		1


	//   ....[31]....
        /*09fc*/ 	.word	0x00008b20
        /*0a00*/ 	.word	0x000000ff
        /*0a04*/ 	.word	0x00000000
        /*0a08*/ 	.short	0x0101
        /*0a0a*/ 	.byte	0x07
	.zero		1


	//   ....[32]....
        /*0a0c*/ 	.word	0x000093d0
        /*0a10*/ 	.word	0x000000ff
        /*0a14*/ 	.word	0x00033450
        /*0a18*/ 	.short	0x010a
        /*0a1a*/ 	.byte	0x10
	.zero		1


	//   ....[33]....
        /*0a1c*/ 	.word	0x00009410
        /*0a20*/ 	.word	0x000000ff
        /*0a24*/ 	.word	0x00033450
        /*0a28*/ 	.short	0x010a
        /*0a2a*/ 	.byte	0x10
	.zero		1


	//   ....[34]....
        /*0a2c*/ 	.word	0x00009c50
        /*0a30*/ 	.word	0x000000ff
        /*0a34*/ 	.word	0x00000000
        /*0a38*/ 	.short	0x0101
        /*0a3a*/ 	.byte	0x04
	.zero		1


	//   ....[35]....
        /*0a3c*/ 	.word	0x0000c050
        /*0a40*/ 	.word	0x00000004
        /*0a44*/ 	.word	0x00000000
        /*0a48*/ 	.short	0x0101
        /*0a4a*/ 	.byte	0x3f
	.zero		1


	//   ....[36]....
        /*0a4c*/ 	.word	0x0000f010
        /*0a50*/ 	.word	0x00000004
        /*0a54*/ 	.word	0x00033480
        /*0a58*/ 	.short	0x010a
        /*0a5a*/ 	.byte	0x3f
	.zero		1


	//   ....[37]....
        /*0a5c*/ 	.word	0x0000f740
        /*0a60*/ 	.word	0x00000004
        /*0a64*/ 	.word	0x00033470
        /*0a68*/ 	.short	0x0107
        /*0a6a*/ 	.byte	0x3f
	.zero		1


	//   ....[38]....
        /*0a6c*/ 	.word	0x0000f800
        /*0a70*/ 	.word	0x00000004
        /*0a74*/ 	.word	0x00033470
        /*0a78*/ 	.short	0x0101
        /*0a7a*/ 	.byte	0x3f
	.zero		1


	//   ....[39]....
        /*0a7c*/ 	.word	0x0000f850
        /*0a80*/ 	.word	0x00000004
        /*0a84*/ 	.word	0x00033440
        /*0a88*/ 	.short	0x010a
        /*0a8a*/ 	.byte	0x3f
	.zero		1


	//   ....[40]....
        /*0a8c*/ 	.word	0x0000fec0
        /*0a90*/ 	.word	0x00000004
        /*0a94*/ 	.word	0x00033430
        /*0a98*/ 	.short	0x0107
        /*0a9a*/ 	.byte	0x3f
	.zero		1


	//   ....[41]....
        /*0a9c*/ 	.word	0x0000ff90
        /*0aa0*/ 	.word	0x00000004
        /*0aa4*/ 	.word	0x00033430
        /*0aa8*/ 	.short	0x0101
        /*0aaa*/ 	.byte	0x3f
	.zero		1


	//   ....[42]....
        /*0aac*/ 	.word	0x00010860
        /*0ab0*/ 	.word	0x00000016
        /*0ab4*/ 	.word	0x00033400
        /*0ab8*/ 	.short	0x0107
        /*0aba*/ 	.byte	0x3f
	.zero		1


	//   ....[43]....
        /*0abc*/ 	.word	0x00010960
        /*0ac0*/ 	.word	0x00000016
        /*0ac4*/ 	.word	0x00033400
        /*0ac8*/ 	.short	0x0101
        /*0aca*/ 	.byte	0x3f
	.zero		1


	//   ....[44]....
        /*0acc*/ 	.word	0x00010980
        /*0ad0*/ 	.word	0x00000016
        /*0ad4*/ 	.word	0x00033420
        /*0ad8*/ 	.short	0x010a
        /*0ada*/ 	.byte	0x3f
	.zero		1


	//   ....[45]....
        /*0adc*/ 	.word	0x00010e90
        /*0ae0*/ 	.word	0x00000004
        /*0ae4*/ 	.word	0x00033480
        /*0ae8*/ 	.short	0x010a
        /*0aea*/ 	.byte	0x3f
	.zero		1


	//   ....[46]....
        /*0aec*/ 	.word	0x000113c0
        /*0af0*/ 	.word	0x00000004
        /*0af4*/ 	.word	0x00033470
        /*0af8*/ 	.short	0x0107
        /*0afa*/ 	.byte	0x3f
	.zero		1


	//   ....[47]....
        /*0afc*/ 	.word	0x00011480
        /*0b00*/ 	.word	0x00000004
        /*0b04*/ 	.word	0x00033470
        /*0b08*/ 	.short	0x0101
        /*0b0a*/ 	.byte	0x3f
	.zero		1


	//   ....[48]....
        /*0b0c*/ 	.word	0x000114b0
        /*0b10*/ 	.word	0x00000004
        /*0b14*/ 	.word	0x00033440
        /*0b18*/ 	.short	0x010a
        /*0b1a*/ 	.byte	0x3f
	.zero		1


	//   ....[49]....
        /*0b1c*/ 	.word	0x000119b0
        /*0b20*/ 	.word	0x00000004
        /*0b24*/ 	.word	0x00033430
        /*0b28*/ 	.short	0x0107
        /*0b2a*/ 	.byte	0x3f
	.zero		1


	//   ....[50]....
        /*0b2c*/ 	.word	0x00011a80
        /*0b30*/ 	.word	0x00000004
        /*0b34*/ 	.word	0x00033430
        /*0b38*/ 	.short	0x0101
        /*0b3a*/ 	.byte	0x3f
	.zero		1


	//   ....[51]....
        /*0b3c*/ 	.word	0x00011b00
        /*0b40*/ 	.word	0x00000000
        /*0b44*/ 	.word	0x00033470
        /*0b48*/ 	.short	0x010a
        /*0b4a*/ 	.byte	0x3f
	.zero		1


	//   ....[52]....
        /*0b4c*/ 	.word	0x00011b90
        /*0b50*/ 	.word	0x00000000
        /*0b54*/ 	.word	0x00033460
        /*0b58*/ 	.short	0x010a
        /*0b5a*/ 	.byte	0x3f
	.zero		1


	//   ....[53]....
        /*0b5c*/ 	.word	0x00012260
        /*0b60*/ 	.word	0x00000000
        /*0b64*/ 	.word	0x00033450
        /*0b68*/ 	.short	0x0101
        /*0b6a*/ 	.byte	0x3f
	.zero		1


	//   ....[54]....
        /*0b6c*/ 	.word	0x000122e0
        /*0b70*/ 	.word	0x00000000
        /*0b74*/ 	.word	0x00000000
        /*0b78*/ 	.short	0x0101
        /*0b7a*/ 	.byte	0x3f
	.zero		1


	//   ....[55]....
        /*0b7c*/ 	.word	0x000124a0
        /*0b80*/ 	.word	0x00000003
        /*0b84*/ 	.word	0x00033470
        /*0b88*/ 	.short	0x010a
        /*0b8a*/ 	.byte	0x3f
	.zero		1


	//   ....[56]....
        /*0b8c*/ 	.word	0x00012520
        /*0b90*/ 	.word	0x00000003
        /*0b94*/ 	.word	0x00033460
        /*0b98*/ 	.short	0x010a
        /*0b9a*/ 	.byte	0x3f
	.zero		1


	//   ....[57]....
        /*0b9c*/ 	.word	0x00012c00
        /*0ba0*/ 	.word	0x00000003
        /*0ba4*/ 	.word	0x00033450
        /*0ba8*/ 	.short	0x0101
        /*0baa*/ 	.byte	0x3f
	.zero		1


	//   ....[58]....
        /*0bac*/ 	.word	0x00012c80
        /*0bb0*/ 	.word	0x00000000
        /*0bb4*/ 	.word	0x00000000
        /*0bb8*/ 	.short	0x0101
        /*0bba*/ 	.byte	0x3f
	.zero		1


	//   ....[59]....
        /*0bbc*/ 	.word	0x000136c0
        /*0bc0*/ 	.word	0x00000005
        /*0bc4*/ 	.word	0x00033420
        /*0bc8*/ 	.short	0x010a
        /*0bca*/ 	.byte	0x3f
	.zero		1


	//   ....[60]....
        /*0bcc*/ 	.word	0x00013840
        /*0bd0*/ 	.word	0x00000003
        /*0bd4*/ 	.word	0x00033440
        /*0bd8*/ 	.short	0x010a
        /*0bda*/ 	.byte	0x3f
	.zero		1


	//   ....[61]....
        /*0bdc*/ 	.word	0x000138e0
        /*0be0*/ 	.word	0x00000005
        /*0be4*/ 	.word	0x00033440
        /*0be8*/ 	.short	0x010a
        /*0bea*/ 	.byte	0x3f
	.zero		1


	//   ....[62]....
        /*0bec*/ 	.word	0x00013920
        /*0bf0*/ 	.word	0x00000003
        /*0bf4*/ 	.word	0x00033460
        /*0bf8*/ 	.short	0x010a
        /*0bfa*/ 	.byte	0x3f
	.zero		1


	//   ....[63]....
        /*0bfc*/ 	.word	0x00013960
        /*0c00*/ 	.word	0x00000005
        /*0c04*/ 	.word	0x00033460
        /*0c08*/ 	.short	0x010a
        /*0c0a*/ 	.byte	0x3f
	.zero		1


	//   ....[64]....
        /*0c0c*/ 	.word	0x000139a0
        /*0c10*/ 	.word	0x00000003
        /*0c14*/ 	.word	0x00033480
        /*0c18*/ 	.short	0x010a
        /*0c1a*/ 	.byte	0x3f
	.zero		1


	//   ....[65]....
        /*0c1c*/ 	.word	0x000139e0
        /*0c20*/ 	.word	0x00000005
        /*0c24*/ 	.word	0x00033480
        /*0c28*/ 	.short	0x010a
        /*0c2a*/ 	.byte	0x3f
	.zero		1


	//   ....[66]....
        /*0c2c*/ 	.word	0x00013a50
        /*0c30*/ 	.word	0x00000003
        /*0c34*/ 	.word	0x00033400
        /*0c38*/ 	.short	0x010a
        /*0c3a*/ 	.byte	0x3f
	.zero		1


	//   ....[67]....
        /*0c3c*/ 	.word	0x00013aa0
        /*0c40*/ 	.word	0x00000003
        /*0c44*/ 	.word	0x00033430
        /*0c48*/ 	.short	0x010a
        /*0c4a*/ 	.byte	0x3f
	.zero		1


	//   ....[68]....
        /*0c4c*/ 	.word	0x00013b00
        /*0c50*/ 	.word	0x00000008
        /*0c54*/ 	.word	0x00033430
        /*0c58*/ 	.short	0x010a
        /*0c5a*/ 	.byte	0x3f
	.zero		1


	//   ....[69]....
        /*0c5c*/ 	.word	0x00013b60
        /*0c60*/ 	.word	0x00000008
        /*0c64*/ 	.word	0x00033450
        /*0c68*/ 	.short	0x010a
        /*0c6a*/ 	.byte	0x3f
	.zero		1


	//   ....[70]....
        /*0c6c*/ 	.word	0x00013bc0
        /*0c70*/ 	.word	0x00000003
        /*0c74*/ 	.word	0x00033450
        /*0c78*/ 	.short	0x010a
        /*0c7a*/ 	.byte	0x3f
	.zero		1


	//   ....[71]....
        /*0c7c*/ 	.word	0x00013cd0
        /*0c80*/ 	.word	0x00000004
        /*0c84*/ 	.word	0x00033480
        /*0c88*/ 	.short	0x010a
        /*0c8a*/ 	.byte	0x3f
	.zero		1


	//   ....[72]....
        /*0c8c*/ 	.word	0x00014560
        /*0c90*/ 	.word	0x00000004
        /*0c94*/ 	.word	0x00033440
        /*0c98*/ 	.short	0x010a
        /*0c9a*/ 	.byte	0x3f
	.zero		1


	//   ....[73]....
        /*0c9c*/ 	.word	0x000151e0
        /*0ca0*/ 	.word	0x00000016
        /*0ca4*/ 	.word	0x00033420
        /*0ca8*/ 	.short	0x010a
        /*0caa*/ 	.byte	0x3f
	.zero		1


	//   ....[74]....
        /*0cac*/ 	.word	0x00015230
        /*0cb0*/ 	.word	0x00000004
        /*0cb4*/ 	.word	0x00033480
        /*0cb8*/ 	.short	0x010a
        /*0cba*/ 	.byte	0x3f
	.zero		1


	//   ....[75]....
        /*0cbc*/ 	.word	0x00015880
        /*0cc0*/ 	.word	0x00000004
        /*0cc4*/ 	.word	0x00033440
        /*0cc8*/ 	.short	0x010a
        /*0cca*/ 	.byte	0x3f
	.zero		1


	//   ....[76]....
        /*0ccc*/ 	.word	0x00015eb0
        /*0cd0*/ 	.word	0x00000000
        /*0cd4*/ 	.word	0x00033470
        /*0cd8*/ 	.short	0x010a
        /*0cda*/ 	.byte	0x3f
	.zero		1


	//   ....[77]....
        /*0cdc*/ 	.word	0x00015f00
        /*0ce0*/ 	.word	0x00000000
        /*0ce4*/ 	.word	0x00033460
        /*0ce8*/ 	.short	0x010a
        /*0cea*/ 	.byte	0x3f
	.zero		1


	//   ....[78]....
        /*0cec*/ 	.word	0x00015f50
        /*0cf0*/ 	.word	0x00000003
        /*0cf4*/ 	.word	0x00033470
        /*0cf8*/ 	.short	0x010a
        /*0cfa*/ 	.byte	0x3f
	.zero		1


	//   ....[79]....
        /*0cfc*/ 	.word	0x00015fa0
        /*0d00*/ 	.word	0x00000003
        /*0d04*/ 	.word	0x00033460
        /*0d08*/ 	.short	0x010a
        /*0d0a*/ 	.byte	0x3f
	.zero		1


	//   ....[80]....
        /*0d0c*/ 	.word	0x00015ff0
        /*0d10*/ 	.word	0x00000005
        /*0d14*/ 	.word	0x00033420
        /*0d18*/ 	.short	0x010a
        /*0d1a*/ 	.byte	0x3f
	.zero		1


	//   ....[81]....
        /*0d1c*/ 	.word	0x00016190
        /*0d20*/ 	.word	0x00000003
        /*0d24*/ 	.word	0x00033440
        /*0d28*/ 	.short	0x010a
        /*0d2a*/ 	.byte	0x3f
	.zero		1


	//   ....[82]....
        /*0d2c*/ 	.word	0x000161e0
        /*0d30*/ 	.word	0x00000005
        /*0d34*/ 	.word	0x00033440
        /*0d38*/ 	.short	0x010a
        /*0d3a*/ 	.byte	0x3f
	.zero		1


	//   ....[83]....
        /*0d3c*/ 	.word	0x00016230
        /*0d40*/ 	.word	0x00000003
        /*0d44*/ 	.word	0x00033460
        /*0d48*/ 	.short	0x010a
        /*0d4a*/ 	.byte	0x3f
	.zero		1


	//   ....[84]....
        /*0d4c*/ 	.word	0x00016280
        /*0d50*/ 	.word	0x00000005
        /*0d54*/ 	.word	0x00033460
        /*0d58*/ 	.short	0x010a
        /*0d5a*/ 	.byte	0x3f
	.zero		1


	//   ....[85]....
        /*0d5c*/ 	.word	0x000162d0
        /*0d60*/ 	.word	0x00000003
        /*0d64*/ 	.word	0x00033480
        /*0d68*/ 	.short	0x010a
        /*0d6a*/ 	.byte	0x3f
	.zero		1


	//----- nvinfo : EIATTR_NUM_MBARRIERS
	.align		4
.L_126:
        /*0d6c*/ 	.byte	0x03, 0x38
        /*0d6e*/ 	.short	0x0016


	//----- nvinfo : EIATTR_EXIT_INSTR_OFFSETS
	.align		4
        /*0d70*/ 	.byte	0x04, 0x1c
        /*0d72*/ 	.short	(.L_128 - .L_127)


	//   ....[0]....
.L_127:
        /*0d74*/ 	.word	0x000009c0


	//   ....[1]....
        /*0d78*/ 	.word	0x0000d1c0


	//   ....[2]....
        /*0d7c*/ 	.word	0x00013a30


	//----- nvinfo : EIATTR_MAX_THREADS
	.align		4
.L_128:
        /*0d80*/ 	.byte	0x04, 0x05
        /*0d82*/ 	.short	(.L_130 - .L_129)
.L_129:
        /*0d84*/ 	.word	0x00000180
        /*0d88*/ 	.word	0x00000001
        /*0d8c*/ 	.word	0x00000001


	//----- nvinfo : EIATTR_CRS_STACK_SIZE
	.align		4
.L_130:
        /*0d90*/ 	.byte	0x04, 0x1e
        /*0d92*/ 	.short	(.L_132 - .L_131)
.L_131:
        /*0d94*/ 	.word	0x00000000


	//----- nvinfo : EIATTR_CBANK_PARAM_SIZE
	.align		4
.L_132:
        /*0d98*/ 	.byte	0x03, 0x19
        /*0d9a*/ 	.short	0x0af0


	//----- nvinfo : EIATTR_PARAM_CBANK
	.align		4
        /*0d9c*/ 	.byte	0x04, 0x0a
        /*0d9e*/ 	.short	(.L_134 - .L_133)
	.align		4
.L_133:
        /*0da0*/ 	.word	index@(.nv.constant0._ZN7cutlass13device_kernelIN5flash11enable_sm90INS1_16FlashAttnFwdSm90INS1_25CollectiveMainloopFwdSm90ILi2EN4cute5tupleIJNS5_1CILi1EEES8_S8_EEENS6_IJNS7_ILi128EEENS7_ILi160EEENS7_ILi192EEEEEELi192ENS_12float_e4m3_tEfNS_4arch4Sm90ELb0ELb0ELb1ELb1ELb1ELb0ELb0ELb1ELb1ELb1ELb0ELb0EEENS1_21CollectiveEpilogueFwdINS6_IJSA_SC_SB_EEES9_NS_10bfloat16_tESG_Li256ELb1ELb1ELb0ELb1EEENS1_36VarlenDynamicPersistentTileSchedulerILi128ELi160ELi256ELi128ELb0ELb1ELb1ELb0ELb1ELb1EEEEEEEEEvNT_6ParamsE)
        /*0da4*/ 	.short	0x0210
        /*0da6*/ 	.short	0x0af0


	//----- nvinfo : EIATTR_SW_WAR
	.align		4
.L_134:
        /*0da8*/ 	.byte	0x04, 0x36
        /*0daa*/ 	.short	(.L_136 - .L_135)
.L_135:
        /*0dac*/ 	.word	0x00000008
.L_136:


//--------------------- .nv.info._ZN7cutlass13device_kernelIN5flash11enable_sm90INS1_16FlashAttnFwdSm90INS1_25CollectiveMainloopFwdSm90ILi2EN4cute5tupleIJNS5_1CILi1EEES8_S8_EEENS6_IJNS7_ILi128EEENS7_ILi160EEENS7_ILi192EEEEEELi192ENS_12float_e4m3_tEfNS_4arch4Sm90ELb0ELb0ELb1ELb1ELb1ELb1ELb0ELb1ELb1ELb1ELb0ELb0EEENS1_21CollectiveEpilogueFwdINS6_IJSA_SC_SB_EEES9_NS_10bfloat16_tESG_Li256ELb1ELb1ELb0ELb1EEENS1_36VarlenDynamicPersistentTileSchedulerILi128ELi160ELi256ELi128ELb0ELb1ELb1ELb0ELb1ELb1EEEEEEEEEvNT_6ParamsE --------------------------
	.section	.nv.info._ZN7cutlass13device_kernelIN5flash11enable_sm90INS1_16FlashAttnFwdSm90INS1_25CollectiveMainloopFwdSm90ILi2EN4cute5tupleIJNS5_1CILi1EEES8_S8_EEENS6_IJNS7_ILi128EEENS7_ILi160EEENS7_ILi192EEEEEELi192ENS_12float_e4m3_tEfNS_4arch4Sm90ELb0ELb0ELb1ELb1ELb1ELb1ELb0ELb1ELb1ELb1ELb0ELb0EEENS1_21CollectiveEpilogueFwdINS6_IJSA_SC_SB_EEES9_NS_10bfloat16_tESG_Li256ELb1ELb1ELb0ELb1EEENS1_36VarlenDynamicPersistentTileSchedulerILi128ELi160ELi256ELi128ELb0ELb1ELb1ELb0ELb1ELb1EEEEEEEEEvNT_6ParamsE,"",@"SHT_CUDA_INFO"
	.sectionflags	@""
	.align	4


	//----- nvinfo : EIATTR_CUDA_API_VERSION
	.align		4
        /*0000*/ 	.byte	0x04, 0x37
        /*0002*/ 	.short	(.L_138 - .L_137)
.L_137:
        /*0004*/ 	.word	0x00000082


	//----- nvinfo : EIATTR_KPARAM_INFO
	.align		4
.L_138:
        /*0008*/ 	.byte	0x04, 0x17
        /*000a*/ 	.short	(.L_140 - .L_139)
.L_139:
        /*000c*/ 	.word	0x00000000
        /*0010*/ 	.short	0x0000
        /*0012*/ 	.short	0x0070
        /*0014*/ 	.byte	0x00, 0xf0, 0x01, 0x2a


	//----- nvinfo : EIATTR_SPARSE_MMA_MASK
	.align		4
.L_140:
        /*0018*/ 	.byte	0x03, 0x50
        /*001a*/ 	.short	0x0000


	//----- nvinfo : EIATTR_MAXREG_COUNT
	.align		4
        /*001c*/ 	.byte	0x03, 0x1b
        /*001e*/ 	.short	0x00a8


	//----- nvinfo : EIATTR_NUM_BARRIERS
	.align		4
        /*0020*/ 	.byte	0x02, 0x4c
        /*0022*/ 	.byte	0x10
	.zero		1


	//----- nvinfo : EIATTR_EXTERNS
	.align		4
        /*0024*/ 	.byte	0x04, 0x0f
        /*0026*/ 	.short	(.L_142 - .L_141)


	//   ....[0]....
	.align		4
.L_141:
        /*0028*/ 	.word	index@(__assertfail)


	//----- nvinfo : EIATTR_ANNOTATIONS
	.align		4
.L_142:
        /*002c*/ 	.byte	0x04, 0x55
        /*002e*/ 	.short	(.L_144 - .L_143)


	//   ....[0]....
.L_143:
        /* <DEDUP_REMOVED lines=94> */


	//----- nvinfo : EIATTR_MERCURY_ISA_VERSION
	.align		4
.L_144:
        /*0600*/ 	.byte	0x03, 0x5f
        /*0602*/ 	.short	0x0101


	//----- nvinfo : EIATTR_UNUSED_LOAD_BYTE_OFFSET
	.align		4
        /*0604*/ 	.byte	0x04, 0x44
        /*0606*/ 	.short	(.L_146 - .L_145)


	//   ....[0]....
.L_145:
        /*0608*/ 	.word	0x00000a80
        /*060c*/ 	.word	0x0000fff0


	//   ....[1]....
        /*0610*/ 	.word	0x00020d80
        /*0614*/ 	.word	0x0000fff0


	//----- nvinfo : EIATTR_INT_WARP_WIDE_INSTR_OFFSETS
	.align		4
.L_146:
        /*0618*/ 	.byte	0x04, 0x31
        /*061a*/ 	.short	(.L_148 - .L_147)


	//   ....[0]....
.L_147:
        /*061c*/ 	.word	0x00000130


	//   ....[1]....
        /*0620*/ 	.word	0x00000170


	//   ....[2]....
        /*0624*/ 	.word	0x000001e0


	//   ....[3]....
        /*0628*/ 	.word	0x00026890


	//   ....[4]....
        /*062c*/ 	.word	0x00026920


	//   ....[5]....
        /*0630*/ 	.word	0x0002a8b0


	//   ....[6]....
        /*0634*/ 	.word	0x0002a940


	//----- nvinfo : EIATTR_COOP_GROUP_MASK_REGIDS
	.align		4
.L_148:
        /*0638*/ 	.byte	0x04, 0x29
        /*063a*/ 	.short	(.L_150 - .L_149)


	//   ....[0]....
.L_149:
        /*063c*/ 	.word	0xffffffff


	//   ....[1]....
        /*0640*/ 	.word	0xffffffff


	//   ....[2]....
        /*0644*/ 	.word	0xffffffff


	//   ....[3]....
        /*0648*/ 	.word	0xffffffff


	//   ....[4]....
        /*064c*/ 	.word	0xffffffff


	//   ....[5]....
        /*0650*/ 	.word	0xffffffff


	//   ....[6]....
        /*0654*/ 	.word	0xffffffff


	//   ....[7]....
        /*0658*/ 	.word	0xffffffff


	//   ....[8]....
        /*065c*/ 	.word	0xffffffff


	//   ....[9]....
        /*0660*/ 	.word	0xffffffff


	//   ....[10]....
        /*0664*/ 	.word	0xffffffff


	//   ....[11]....
        /*0668*/ 	.word	0xffffffff


	//   ....[12]....
        /*066c*/ 	.word	0xffffffff


	//   ....[13]....
        /*0670*/ 	.word	0xffffffff


	//   ....[14]....
        /*0674*/ 	.word	0xffffffff


	//   ....[15]....
        /*0678*/ 	.word	0xffffffff


	//   ....[16]....
        /*067c*/ 	.word	0xffffffff


	//   ....[17]....
        /*0680*/ 	.word	0xffffffff


	//   ....[18]....
        /*0684*/ 	.word	0xffffffff


	//   ....[19]....
        /*0688*/ 	.word	0xffffffff


	//   ....[20]....
        /*068c*/ 	.word	0xffffffff


	//   ....[21]....
        /*0690*/ 	.word	0xffffffff


	//   ....[22]....
        /*0694*/ 	.word	0xffffffff


	//   ....[23]....
        /*0698*/ 	.word	0xffffffff


	//   ....[24]....
        /*069c*/ 	.word	0xffffffff


	//   ....[25]....
        /*06a0*/ 	.word	0xffffffff


	//   ....[26]....
        /*06a4*/ 	.word	0xffffffff


	//   ....[27]....
        /*06a8*/ 	.word	0xffffffff


	//   ....[28]....
        /*06ac*/ 	.word	0xffffffff


	//   ....[29]....
        /*06b0*/ 	.word	0xffffffff


	//   ....[30]....
        /*06b4*/ 	.word	0xffffffff


	//   ....[31]....
        /*06b8*/ 	.word	0xffffffff


	//   ....[32]....
        /*06bc*/ 	.word	0xffffffff


	//   ....[33]....
        /*06c0*/ 	.word	0xffffffff


	//   ....[34]....
        /*06c4*/ 	.word	0xffffffff


	//   ....[35]....
        /*06c8*/ 	.word	0xffffffff


	//   ....[36]....
        /*06cc*/ 	.word	0xffffffff


	//   ....[37]....
        /*06d0*/ 	.word	0xffffffff


	//   ....[38]....
        /*06d4*/ 	.word	0xffffffff


	//   ....[39]....
        /*06d8*/ 	.word	0xffffffff


	//   ....[40]....
        /*06dc*/ 	.word	0xffffffff


	//   ....[41]....
        /*06e0*/ 	.word	0xffffffff


	//   ....[42]....
        /*06e4*/ 	.word	0xffffffff


	//   ....[43]....
        /*06e8*/ 	.word	0xffffffff


	//   ....[44]....
        /*06ec*/ 	.word	0xffffffff


	//   ....[45]....
        /*06f0*/ 	.word	0xffffffff


	//   ....[46]....
        /*06f4*/ 	.word	0xffffffff


	//   ....[47]....
        /*06f8*/ 	.word	0xffffffff


	//   ....[48]....
        /*06fc*/ 	.word	0xffffffff


	//   ....[49]....
        /*0700*/ 	.word	0xffffffff


	//   ....[50]....
        /*0704*/ 	.word	0xffffffff


	//   ....[51]....
        /*0708*/ 	.word	0xffffffff


	//   ....[52]....
        /*070c*/ 	.word	0xffffffff


	//   ....[53]....
        /*0710*/ 	.word	0xffffffff


	//   ....[54]....
        /*0714*/ 	.word	0xffffffff


	//   ....[55]....
        /*0718*/ 	.word	0xffffffff


	//   ....[56]....
        /*071c*/ 	.word	0xffffffff


	//   ....[57]....
        /*0720*/ 	.word	0xffffffff


	//   ....[58]....
        /*0724*/ 	.word	0xffffffff


	//   ....[59]....
        /*0728*/ 	.word	0xffffffff


	//   ....[60]....
        /*072c*/ 	.word	0xffffffff


	//   ....[61]....
        /*0730*/ 	.word	0xffffffff


	//   ....[62]....
        /*0734*/ 	.word	0xffffffff


	//   ....[63]....
        /*0738*/ 	.word	0xffffffff


	//   ....[64]....
        /*073c*/ 	.word	0xffffffff


	//   ....[65]....
        /*0740*/ 	.word	0xffffffff


	//   ....[66]....
        /*0744*/ 	.word	0xffffffff


	//   ....[67]....
        /*0748*/ 	.word	0xffffffff


	//   ....[68]....
        /*074c*/ 	.word	0xffffffff


	//   ....[69]....
        /*0750*/ 	.word	0xffffffff


	//   ....[70]....
        /*0754*/ 	.word	0xffffffff


	//   ....[71]....
        /*0758*/ 	.word	0xffffffff


	//   ....[72]....
        /*075c*/ 	.word	0xffffffff


	//   ....[73]....
        /*0760*/ 	.word	0xffffffff


	//   ....[74]....
        /*0764*/ 	.word	0xffffffff


	//   ....[75]....
        /*0768*/ 	.word	0xffffffff


	//   ....[76]....
        /*076c*/ 	.word	0xffffffff


	//   ....[77]....
        /*0770*/ 	.word	0xffffffff


	//   ....[78]....
        /*0774*/ 	.word	0xffffffff


	//   ....[79]....
        /*0778*/ 	.word	0xffffffff


	//   ....[80]....
        /*077c*/ 	.word	0xffffffff


	//   ....[81]....
        /*0780*/ 	.word	0xffffffff


	//   ....[82]....
        /*0784*/ 	.word	0xffffffff


	//   ....[83]....
        /*0788*/ 	.word	0xffffffff


	//   ....[84]....
        /*078c*/ 	.word	0xffffffff


	//   ....[85]....
        /*0790*/ 	.word	0xffffffff


	//   ....[86]....
        /*0794*/ 	.word	0xffffffff


	//   ....[87]....
        /*0798*/ 	.word	0xffffffff


	//   ....[88]....
        /*079c*/ 	.word	0xffffffff


	//   ....[89]....
        /*07a0*/ 	.word	0xffffffff


	//   ....[90]....
        /*07a4*/ 	.word	0xffffffff


	//   ....[91]....
        /*07a8*/ 	.word	0xffffffff


	//   ....[92]....
        /*07ac*/ 	.word	0xffffffff


	//   ....[93]....
        /*07b0*/ 	.word	0xffffffff


	//   ....[94]....
        /*07b4*/ 	.word	0xffffffff


	//   ....[95]....
        /*07b8*/ 	.word	0xffffffff


	//   ....[96]....
        /*07bc*/ 	.word	0xffffffff


	//   ....[97]....
        /*07c0*/ 	.word	0xffffffff


	//   ....[98]....
        /*07c4*/ 	.word	0xffffffff


	//   ....[99]....
        /*07c8*/ 	.word	0xffffffff


	//   ....[100]....
        /*07cc*/ 	.word	0xffffffff


	//   ....[101]....
        /*07d0*/ 	.word	0xffffffff


	//   ....[102]....
        /*07d4*/ 	.word	0xffffffff


	//   ....[103]....
        /*07d8*/ 	.word	0xffffffff


	//   ....[104]....
        /*07dc*/ 	.word	0xffffffff


	//   ....[105]....
        /*07e0*/ 	.word	0xffffffff


	//   ....[106]....
        /*07e4*/ 	.word	0xffffffff


	//   ....[107]....
        /*07e8*/ 	.word	0xffffffff


	//   ....[108]....
        /*07ec*/ 	.word	0xffffffff


	//   ....[109]....
        /*07f0*/ 	.word	0xffffffff


	//   ....[110]....
        /*07f4*/ 	.word	0xffffffff


	//   ....[111]....
        /*07f8*/ 	.word	0xffffffff


	//   ....[112]....
        /*07fc*/ 	.word	0xffffffff


	//   ....[113]....
        /*0800*/ 	.word	0xffffffff


	//   ....[114]....
        /*0804*/ 	.word	0xffffffff


	//   ....[115]....
        /*0808*/ 	.word	0xffffffff


	//   ....[116]....
        /*080c*/ 	.word	0xffffffff


	//   ....[117]....
        /*0810*/ 	.word	0xffffffff


	//   ....[118]....
        /*0814*/ 	.word	0xffffffff


	//   ....[119]....
        /*0818*/ 	.word	0xffffffff


	//   ....[120]....
        /*081c*/ 	.word	0xffffffff


	//   ....[121]....
        /*0820*/ 	.word	0xffffffff


	//   ....[122]....
        /*0824*/ 	.word	0xffffffff


	//   ....[123]....
        /*0828*/ 	.word	0xffffffff


	//   ....[124]....
        /*082c*/ 	.word	0xffffffff


	//   ....[125]....
        /*0830*/ 	.word	0xffffffff


	//   ....[126]....
        /*0834*/ 	.word	0xffffffff


	//   ....[127]....
        /*0838*/ 	.word	0xffffffff


	//   ....[128]....
        /*083c*/ 	.word	0xffffffff


	//   ....[129]....
        /*0840*/ 	.word	0xffffffff


	//   ....[130]....
        /*0844*/ 	.word	0xffffffff


	//   ....[131]....
        /*0848*/ 	.word	0xffffffff


	//   ....[132]....
        /*084c*/ 	.word	0xffffffff


	//   ....[133]....
        /*0850*/ 	.word	0xffffffff


	//   ....[134]....
        /*0854*/ 	.word	0xffffffff


	//   ....[135]....
        /*0858*/ 	.word	0xffffffff


	//   ....[136]....
        /*085c*/ 	.word	0xffffffff


	//   ....[137]....
        /*0860*/ 	.word	0xffffffff


	//   ....[138]....
        /*0864*/ 	.word	0xffffffff


	//   ....[139]....
        /*0868*/ 	.word	0xffffffff


	//   ....[140]....
        /*086c*/ 	.word	0xffffffff


	//   ....[141]....
        /*0870*/ 	.word	0xffffffff


	//   ....[142]....
        /*0874*/ 	.word	0xffffffff


	//   ....[143]....
        /*0878*/ 	.word	0xffffffff


	//   ....[144]....
        /*087c*/ 	.word	0xffffffff


	//   ....[145]....
        /*0880*/ 	.word	0xffffffff


	//   ....[146]....
        /*0884*/ 	.word	0xffffffff


	//   ....[147]....
        /*0888*/ 	.word	0xffffffff


	//   ....[148]....
        /*088c*/ 	.word	0xffffffff


	//   ....[149]....
        /*0890*/ 	.word	0xffffffff


	//   ....[150]....
        /*0894*/ 	.word	0xffffffff


	//   ....[151]....
        /*0898*/ 	.word	0xffffffff


	//   ....[152]....
        /*089c*/ 	.word	0xffffffff


	//   ....[153]....
        /*08a0*/ 	.word	0xffffffff


	//   ....[154]....
        /*08a4*/ 	.word	0xffffffff


	//   ....[155]....
        /*08a8*/ 	.word	0xffffffff


	//   ....[156]....
        /*08ac*/ 	.word	0xffffffff


	//   ....[157]....
        /*08b0*/ 	.word	0xffffffff


	//   ....[158]....
        /*08b4*/ 	.word	0xffffffff


	//   ....[159]....
        /*08b8*/ 	.word	0xffffffff


	//   ....[160]....
        /*08bc*/ 	.word	0xffffffff


	//   ....[161]....
        /*08c0*/ 	.word	0xffffffff


	//   ....[162]....
        /*08c4*/ 	.word	0xffffffff


	//   ....[163]....
        /*08c8*/ 	.word	0xffffffff


	//   ....[164]....
        /*08cc*/ 	.word	0xffffffff


	//   ....[165]....
        /*08d0*/ 	.word	0xffffffff


	//   ....[166]....
        /*08d4*/ 	.word	0xffffffff


	//   ....[167]....
        /*08d8*/ 	.word	0xffffffff


	//   ....[168]....
        /*08dc*/ 	.word	0xffffffff


	//   ....[169]....
        /*08e0*/ 	.word	0xffffffff


	//   ....[170]....
        /*08e4*/ 	.word	0xffffffff


	//   ....[171]....
        /*08e8*/ 	.word	0xffffffff


	//   ....[172]....
        /*08ec*/ 	.word	0xffffffff


	//   ....[173]....
        /*08f0*/ 	.word	0xffffffff


	//   ....[174]....
        /*08f4*/ 	.word	0xffffffff


	//   ....[175]....
        /*08f8*/ 	.word	0xffffffff


	//   ....[176]....
        /*08fc*/ 	.word	0xffffffff


	//   ....[177]....
        /*0900*/ 	.word	0xffffffff


	//   ....[178]....
        /*0904*/ 	.word	0xffffffff


	//   ....[179]....
        /*0908*/ 	.word	0xffffffff


	//   ....[180]....
        /*090c*/ 	.word	0xffffffff


	//   ....[181]....
        /*0910*/ 	.word	0xffffffff


	//   ....[182]....
        /*0914*/ 	.word	0xffffffff


	//   ....[183]....
        /*0918*/ 	.word	0xffffffff


	//   ....[184]....
        /*091c*/ 	.word	0xffffffff


	//   ....[185]....
        /*0920*/ 	.word	0xffffffff


	//   ....[186]....
        /*0924*/ 	.word	0xffffffff


	//   ....[187]....
        /*0928*/ 	.word	0xffffffff


	//   ....[188]....
        /*092c*/ 	.word	0xffffffff


	//   ....[189]....
        /*0930*/ 	.word	0xffffffff


	//   ....[190]....
        /*0934*/ 	.word	0xffffffff


	//   ....[191]....
        /*0938*/ 	.word	0xffffffff


	//   ....[192]....
        /*093c*/ 	.word	0xffffffff


	//   ....[193]....
        /*0940*/ 	.word	0xffffffff


	//   ....[194]....
        /*0944*/ 	.word	0xffffffff


	//   ....[195]....
        /*0948*/ 	.word	0x0500000f


	//   ....[196]....
        /*094c*/ 	.word	0x0500000f


	//   ....[197]....
        /*0950*/ 	.word	0x0500000f


	//   ....[198]....
        /*0954*/ 	.word	0x0500000f


	//   ....[199]....
        /*0958*/ 	.word	0x0500000f


	//   ....[200]....
        /*095c*/ 	.word	0x0500000f


	//   ....[201]....
        /*0960*/ 	.word	0x0500000f


	//   ....[202]....
        /*0964*/ 	.word	0x0500000f


	//   ....[203]....
        /*0968*/ 	.word	0x0500000f


	//   ....[204]....
        /*096c*/ 	.word	0x0500000f


	//   ....[205]....
        /*0970*/ 	.word	0x0500000f


	//   ....[206]....
        /*0974*/ 	.word	0x0500000f


	//   ....[207]....
        /*0978*/ 	.word	0x0500000f


	//   ....[208]....
        /*097c*/ 	.word	0x0500000f


	//   ....[209]....
        /*0980*/ 	.word	0x0500000f


	//   ....[210]....
        /*0984*/ 	.word	0x0500000f


	//   ....[211]....
        /*0988*/ 	.word	0x0500000f


	//   ....[212]....
        /*098c*/ 	.word	0x0500000f


	//   ....[213]....
        /*0990*/ 	.word	0x0500000f


	//   ....[214]....
        /*0994*/ 	.word	0x0500000f


	//   ....[215]....
        /*0998*/ 	.word	0x0500000f


	//   ....[216]....
        /*099c*/ 	.word	0x0500000f


	//   ....[217]....
        /*09a0*/ 	.word	0x0500000f


	//   ....[218]....
        /*09a4*/ 	.word	0x0500000f


	//   ....[219]....
        /*09a8*/ 	.word	0x0500000f


	//   ....[220]....
        /*09ac*/ 	.word	0x0500000f


	//   ....[221]....
        /*09b0*/ 	.word	0x0500000f


	//   ....[222]....
        /*09b4*/ 	.word	0x0500000f


	//   ....[223]....
        /*09b8*/ 	.word	0x0500000f


	//   ....[224]....
        /*09bc*/ 	.word	0x0500000f


	//   ....[225]....
        /*09c0*/ 	.word	0x0500000f


	//   ....[226]....
        /*09c4*/ 	.word	0x0500000f


	//   ....[227]....
        /*09c8*/ 	.word	0x0500000f


	//   ....[228]....
        /*09cc*/ 	.word	0x0500000f


	//   ....[229]....
        /*09d0*/ 	.word	0x0500000f


	//   ....[230]....
        /*09d4*/ 	.word	0x0500000f


	//   ....[231]....
        /*09d8*/ 	.word	0x0500000f


	//   ....[232]....
        /*09dc*/ 	.word	0x0500000f


	//   ....[233]....
        /*09e0*/ 	.word	0x0500000f


	//   ....[234]....
        /*09e4*/ 	.word	0x0500000f


	//   ....[235]....
        /*09e8*/ 	.word	0x0500000f


	//   ....[236]....
        /*09ec*/ 	.word	0x0500000f


	//   ....[237]....
        /*09f0*/ 	.word	0x0500000f


	//   ....[238]....
        /*09f4*/ 	.word	0x0500000f


	//   ....[239]....
        /*09f8*/ 	.word	0x0500000f


	//   ....[240]....
        /*09fc*/ 	.word	0x0500000f


	//   ....[241]....
        /*0a00*/ 	.word	0x0500000f


	//   ....[242]....
        /*0a04*/ 	.word	0x0500000f


	//   ....[243]....
        /*0a08*/ 	.word	0x0500000f


	//   ....[244]....
        /*0a0c*/ 	.word	0x0500000f


	//   ....[245]....
        /*0a10*/ 	.word	0x0500000f


	//   ....[246]....
        /*0a14*/ 	.word	0x0500000f


	//   ....[247]....
        /*0a18*/ 	.word	0x0500000f


	//   ....[248]....
        /*0a1c*/ 	.word	0x0500000f


	//   ....[249]....
        /*0a20*/ 	.word	0x0500000f


	//   ....[250]....
        /*0a24*/ 	.word	0x0500000f


	//   ....[251]....
        /*0a28*/ 	.word	0x0500000f


	//   ....[252]....
        /*0a2c*/ 	.word	0x0500000f


	//   ....[253]....
        /*0a30*/ 	.word	0x0500000f


	//   ....[254]....
        /*0a34*/ 	.word	0x0500000f


	//   ....[255]....
        /*0a38*/ 	.word	0x0500000f


	//   ....[0]....
        /*0a3c*/ 	.word	0x0500000f


	//   ....[1]....
        /*0a40*/ 	.word	0x0500000f


	//   ....[2]....
        /*0a44*/ 	.word	0x0500000f


	//   ....[3]....
        /*0a48*/ 	.word	0x0500000f


	//   ....[4]....
        /*0a4c*/ 	.word	0x0500000f


	//   ....[5]....
        /*0a50*/ 	.word	0x0500000f


	//   ....[6]....
        /*0a54*/ 	.word	0x0500000f


	//   ....[7]....
        /*0a58*/ 	.word	0x0500000f


	//   ....[8]....
        /*0a5c*/ 	.word	0x0500000f


	//   ....[9]....
        /*0a60*/ 	.word	0x0500000f


	//   ....[10]....
        /*0a64*/ 	.word	0x0500000f


	//   ....[11]....
        /*0a68*/ 	.word	0x0500000f


	//   ....[12]....
        /*0a6c*/ 	.word	0x0500000f


	//   ....[13]....
        /*0a70*/ 	.word	0x0500000f


	//   ....[14]....
        /*0a74*/ 	.word	0x0500000f


	//   ....[15]....
        /*0a78*/ 	.word	0x0500000f


	//   ....[16]....
        /*0a7c*/ 	.word	0x0500000f


	//   ....[17]....
        /*0a80*/ 	.word	0x0500000f


	//   ....[18]....
        /*0a84*/ 	.word	0x0500000f


	//   ....[19]....
        /*0a88*/ 	.word	0x0500000f


	//   ....[20]....
        /*0a8c*/ 	.word	0x0500000f


	//   ....[21]....
        /*0a90*/ 	.word	0x0500000f


	//   ....[22]....
        /*0a94*/ 	.word	0x0500000f


	//   ....[23]....
        /*0a98*/ 	.word	0x0500000f


	//   ....[24]....
        /*0a9c*/ 	.word	0x0500000f


	//   ....[25]....
        /*0aa0*/ 	.word	0x0500000f


	//   ....[26]....
        /*0aa4*/ 	.word	0x0500000f


	//   ....[27]....
        /*0aa8*/ 	.word	0x0500000f


	//   ....[28]....
        /*0aac*/ 	.word	0x0500000f


	//   ....[29]....
        /*0ab0*/ 	.word	0x0500000f


	//   ....[30]....
        /*0ab4*/ 	.word	0x0500000f


	//   ....[31]....
        /*0ab8*/ 	.word	0x0500000f


	//   ....[32]....
        /*0abc*/ 	.word	0x0500000f


	//   ....[33]....
        /*0ac0*/ 	.word	0x0500000f


	//   ....[34]....
        /*0ac4*/ 	.word	0x0500000f


	//   ....[35]....
        /*0ac8*/ 	.word	0x0500000f


	//   ....[36]....
        /*0acc*/ 	.word	0x0500000f


	//   ....[37]....
        /*0ad0*/ 	.word	0x0500000f


	//   ....[38]....
        /*0ad4*/ 	.word	0x0500000f


	//   ....[39]....
        /*0ad8*/ 	.word	0x0500000f


	//   ....[40]....
        /*0adc*/ 	.word	0x0500000f


	//   ....[41]....
        /*0ae0*/ 	.word	0x0500000f


	//   ....[42]....
        /*0ae4*/ 	.word	0x0500000f


	//   ....[43]....
        /*0ae8*/ 	.word	0x0500000f


	//   ....[44]....
        /*0aec*/ 	.word	0x0500000f


	//   ....[45]....
        /*0af0*/ 	.word	0x0500000f


	//   ....[46]....
        /*0af4*/ 	.word	0x0500000f


	//   ....[47]....
        /*0af8*/ 	.word	0x0500000f


	//   ....[48]....
        /*0afc*/ 	.word	0x0500000f


	//   ....[49]....
        /*0b00*/ 	.word	0x0500000f


	//   ....[50]....
        /*0b04*/ 	.word	0x0500000f


	//   ....[51]....
        /*0b08*/ 	.word	0x0500000f


	//   ....[52]....
        /*0b0c*/ 	.word	0x0500000f


	//   ....[53]....
        /*0b10*/ 	.word	0x0500000f


	//   ....[54]....
        /*0b14*/ 	.word	0x0500000f


	//   ....[55]....
        /*0b18*/ 	.word	0x0500000f


	//   ....[56]....
        /*0b1c*/ 	.word	0x0500000f


	//   ....[57]....
        /*0b20*/ 	.word	0x0500000f


	//   ....[58]....
        /*0b24*/ 	.word	0x0500000f


	//   ....[59]....
        /*0b28*/ 	.word	0x0500000f


	//   ....[60]....
        /*0b2c*/ 	.word	0x0500000f


	//   ....[61]....
        /*0b30*/ 	.word	0x0500000f


	//   ....[62]....
        /*0b34*/ 	.word	0x0500000f


	//   ....[63]....
        /*0b38*/ 	.word	0x0500000f


	//   ....[64]....
        /*0b3c*/ 	.word	0x0500000f


	//   ....[65]....
        /*0b40*/ 	.word	0x0500000f


	//   ....[66]....
        /*0b44*/ 	.word	0x0500000f


	//   ....[67]....
        /*0b48*/ 	.word	0x0500000f


	//   ....[68]....
        /*0b4c*/ 	.word	0x0500000f


	//   ....[69]....
        /*0b50*/ 	.word	0x0500000f


	//   ....[70]....
        /*0b54*/ 	.word	0x0500000f


	//   ....[71]....
        /*0b58*/ 	.word	0x0500000f


	//   ....[72]....
        /*0b5c*/ 	.word	0x0500000f


	//   ....[73]....
        /*0b60*/ 	.word	0x0500000f


	//   ....[74]....
        /*0b64*/ 	.word	0x0500000f


	//   ....[75]....
        /*0b68*/ 	.word	0x0500000f


	//   ....[76]....
        /*0b6c*/ 	.word	0x0500000f


	//   ....[77]....
        /*0b70*/ 	.word	0x0500000f


	//   ....[78]....
        /*0b74*/ 	.word	0x0500000f


	//   ....[79]....
        /*0b78*/ 	.word	0x0500000f


	//   ....[80]....
        /*0b7c*/ 	.word	0x0500000f


	//   ....[81]....
        /*0b80*/ 	.word	0x0500000f


	//   ....[82]....
        /*0b84*/ 	.word	0x0500000f


	//   ....[83]....
        /*0b88*/ 	.word	0x0500000f


	//----- nvinfo : EIATTR_COOP_GROUP_INSTR_OFFSETS
	.align		4
.L_150:
        /*0b8c*/ 	.byte	0x04, 0x28
        /*0b8e*/ 	.short	(.L_152 - .L_151)


	//   ....[0]....
.L_151:
        /*0b90*/ 	.word	0x00000070


	//   ....[1]....
        /*0b94*/ 	.word	0x00000140


	//   ....[2]....
        /*0b98*/ 	.word	0x00000190


	//   ....[3]....
        /*0b9c*/ 	.word	0x000003c0


	//   ....[4]....
        /*0ba0*/ 	.word	0x00000520


	//   ....[5]....
        /*0ba4*/ 	.word	0x00000640


	//   ....[6]....
        /*0ba8*/ 	.word	0x000007a0


	//   ....[7]....
        /*0bac*/ 	.word	0x00003410


	//   ....[8]....
        /*0bb0*/ 	.word	0x00003420


	//   ....[9]....
        /*0bb4*/ 	.word	0x00006070


	//   ....[10]....
        /*0bb8*/ 	.word	0x00006080


	//   ....[11]....
        /*0bbc*/ 	.word	0x000095b0


	//   ....[12]....
        /*0bc0*/ 	.word	0x000095c0


	//   ....[13]....
        /*0bc4*/ 	.word	0x0000c440


	//   ....[14]....
        /*0bc8*/ 	.word	0x0000c450


	//   ....[15]....
        /*0bcc*/ 	.word	0x0000f550


	//   ....[16]....
        /*0bd0*/ 	.word	0x0000f560


	//   ....[17]....
        /*0bd4*/ 	.word	0x0000f810


	//   ....[18]....
        /*0bd8*/ 	.word	0x0000f820


	//   ....[19]....
        /*0bdc*/ 	.word	0x0000fdd0


	//   ....[20]....
        /*0be0*/ 	.word	0x0000fdf0


	//   ....[21]....
        /*0be4*/ 	.word	0x00010030


	//   ....[22]....
        /*0be8*/ 	.word	0x00010050


	//   ....[23]....
        /*0bec*/ 	.word	0x00010840


	//   ....[24]....
        /*0bf0*/ 	.word	0x00011060


	//   ....[25]....
        /*0bf4*/ 	.word	0x00011070


	//   ....[26]....
        /*0bf8*/ 	.word	0x00011080


	//   ....[27]....
        /*0bfc*/ 	.word	0x00011090


	//   ....[28]....
        /*0c00*/ 	.word	0x000146a0


	//   ....[29]....
        /*0c04*/ 	.word	0x000146b0


	//   ....[30]....
        /*0c08*/ 	.word	0x000146c0


	//   ....[31]....
        /*0c0c*/ 	.word	0x000146d0


	//   ....[32]....
        /*0c10*/ 	.word	0x0001a310


	//   ....[33]....
        /*0c14*/ 	.word	0x0001a350


	//   ....[34]....
        /*0c18*/ 	.word	0x0001aa00


	//   ....[35]....
        /*0c1c*/ 	.word	0x0001aab0


	//   ....[36]....
        /*0c20*/ 	.word	0x0001e230


	//   ....[37]....
        /*0c24*/ 	.word	0x0001e280


	//   ....[38]....
        /*0c28*/ 	.word	0x0001e660


	//   ....[39]....
        /*0c2c*/ 	.word	0x0001e680


	//   ....[40]....
        /*0c30*/ 	.word	0x00020380


	//   ....[41]....
        /*0c34*/ 	.word	0x000203e0


	//   ....[42]....
        /*0c38*/ 	.word	0x00020400


	//   ....[43]....
        /*0c3c*/ 	.word	0x00020420


	//   ....[44]....
        /*0c40*/ 	.word	0x000216b0


	//   ....[45]....
        /*0c44*/ 	.word	0x00021710


	//   ....[46]....
        /*0c48*/ 	.word	0x00021740


	//   ....[47]....
        /*0c4c*/ 	.word	0x00021770


	//   ....[48]....
        /*0c50*/ 	.word	0x000217a0


	//   ....[49]....
        /*0c54*/ 	.word	0x000217d0


	//   ....[50]....
        /*0c58*/ 	.word	0x00021800


	//   ....[51]....
        /*0c5c*/ 	.word	0x00021830


	//   ....[52]....
        /*0c60*/ 	.word	0x00021860


	//   ....[53]....
        /*0c64*/ 	.word	0x00021890


	//   ....[54]....
        /*0c68*/ 	.word	0x000218c0


	//   ....[55]....
        /*0c6c*/ 	.word	0x000218f0


	//   ....[56]....
        /*0c70*/ 	.word	0x00021920


	//   ....[57]....
        /*0c74*/ 	.word	0x00021950


	//   ....[58]....
        /*0c78*/ 	.word	0x00021980


	//   ....[59]....
        /*0c7c*/ 	.word	0x000219b0


	//   ....[60]....
        /*0c80*/ 	.word	0x000219e0


	//   ....[61]....
        /*0c84*/ 	.word	0x00021a10


	//   ....[62]....
        /*0c88*/ 	.word	0x00021a40


	//   ....[63]....
        /*0c8c*/ 	.word	0x00021a70


	//   ....[64]....
        /*0c90*/ 	.word	0x00021aa0


	//   ....[65]....
        /*0c94*/ 	.word	0x00021ad0


	//   ....[66]....
        /*0c98*/ 	.word	0x00021b00


	//   ....[67]....
        /*0c9c*/ 	.word	0x00021b30


	//   ....[68]....
        /*0ca0*/ 	.word	0x00021b60


	//   ....[69]....
        /*0ca4*/ 	.word	0x00021b90


	//   ....[70]....
        /*0ca8*/ 	.word	0x00021bc0


	//   ....[71]....
        /*0cac*/ 	.word	0x00021bf0


	//   ....[72]....
        /*0cb0*/ 	.word	0x00021c20


	//   ....[73]....
        /*0cb4*/ 	.word	0x00021c50


	//   ....[74]....
        /*0cb8*/ 	.word	0x00021c60


	//   ....[75]....
        /*0cbc*/ 	.word	0x00021c80


	//   ....[76]....
        /*0cc0*/ 	.word	0x00021ca0


	//   ....[77]....
        /*0cc4*/ 	.word	0x00021cb0


	//   ....[78]....
        /*0cc8*/ 	.word	0x00021ce0


	//   ....[79]....
        /*0ccc*/ 	.word	0x00021d00


	//   ....[80]....
        /*0cd0*/ 	.word	0x00021d30


	//   ....[81]....
        /*0cd4*/ 	.word	0x00021d50


	//   ....[82]....
        /*0cd8*/ 	.word	0x00021d70


	//   ....[83]....
        /*0cdc*/ 	.word	0x00021da0


	//   ....[84]....
        /*0ce0*/ 	.word	0x00021dd0


	//   ....[85]....
        /*0ce4*/ 	.word	0x00021df0


	//   ....[86]....
        /*0ce8*/ 	.word	0x00021e20


	//   ....[87]....
        /*0cec*/ 	.word	0x00021e50


	//   ....[88]....
        /*0cf0*/ 	.word	0x00021e80


	//   ....[89]....
        /*0cf4*/ 	.word	0x00021eb0


	//   ....[90]....
        /*0cf8*/ 	.word	0x00021ee0


	//   ....[91]....
        /*0cfc*/ 	.word	0x00021ef0


	//   ....[92]....
        /*0d00*/ 	.word	0x00022700


	//   ....[93]....
        /*0d04*/ 	.word	0x00022760


	//   ....[94]....
        /*0d08*/ 	.word	0x00022850


	//   ....[95]....
        /*0d0c*/ 	.word	0x00022880


	//   ....[96]....
        /*0d10*/ 	.word	0x00022ec0


	//   ....[97]....
        /*0d14*/ 	.word	0x00022ef0


	//   ....[98]....
        /*0d18*/ 	.word	0x00023030


	//   ....[99]....
        /*0d1c*/ 	.word	0x00023050


	//   ....[100]....
        /*0d20*/ 	.word	0x00023150


	//   ....[101]....
        /*0d24*/ 	.word	0x00023170


	//   ....[102]....
        /*0d28*/ 	.word	0x00023280


	//   ....[103]....
        /*0d2c*/ 	.word	0x000232a0


	//   ....[104]....
        /*0d30*/ 	.word	0x00023bc0


	//   ....[105]....
        /*0d34*/ 	.word	0x00023bd0


	//   ....[106]....
        /*0d38*/ 	.word	0x00023d30


	//   ....[107]....
        /*0d3c*/ 	.word	0x00023d40


	//   ....[108]....
        /*0d40*/ 	.word	0x00023e90


	//   ....[109]....
        /*0d44*/ 	.word	0x00023ea0


	//   ....[110]....
        /*0d48*/ 	.word	0x00023ff0


	//   ....[111]....
        /*0d4c*/ 	.word	0x00024000


	//   ....[112]....
        /*0d50*/ 	.word	0x000241a0


	//   ....[113]....
        /*0d54*/ 	.word	0x00024350


	//   ....[114]....
        /*0d58*/ 	.word	0x00024380


	//   ....[115]....
        /*0d5c*/ 	.word	0x000243b0


	//   ....[116]....
        /*0d60*/ 	.word	0x000243e0


	//   ....[117]....
        /*0d64*/ 	.word	0x00024410


	//   ....[118]....
        /*0d68*/ 	.word	0x00024440


	//   ....[119]....
        /*0d6c*/ 	.word	0x000245b0


	//   ....[120]....
        /*0d70*/ 	.word	0x000245e0


	//   ....[121]....
        /*0d74*/ 	.word	0x00024610


	//   ....[122]....
        /*0d78*/ 	.word	0x00024640


	//   ....[123]....
        /*0d7c*/ 	.word	0x00024670


	//   ....[124]....
        /*0d80*/ 	.word	0x000246a0


	//   ....[125]....
        /*0d84*/ 	.word	0x00024730


	//   ....[126]....
        /*0d88*/ 	.word	0x00024760


	//   ....[127]....
        /*0d8c*/ 	.word	0x000247e0


	//   ....[128]....
        /*0d90*/ 	.word	0x00025450


	//   ....[129]....
        /*0d94*/ 	.word	0x00027800


	//   ....[130]....
        /*0d98*/ 	.word	0x00027830


	//   ....[131]....
        /*0d9c*/ 	.word	0x00027970


	//   ....[132]....
        /*0da0*/ 	.word	0x00027980


	//   ....[133]....
        /*0da4*/ 	.word	0x00027a10


	//   ....[134]....
        /*0da8*/ 	.word	0x00027a20


	//   ....[135]....
        /*0dac*/ 	.word	0x00027a30


	//   ....[136]....
        /*0db0*/ 	.word	0x00027ac0


	//   ....[137]....
        /*0db4*/ 	.word	0x00027b60


	//   ....[138]....
        /*0db8*/ 	.word	0x00027b70


	//   ....[139]....
        /*0dbc*/ 	.word	0x00027fa0


	//   ....[140]....
        /*0dc0*/ 	.word	0x00027fe0


	//   ....[141]....
        /*0dc4*/ 	.word	0x00028010


	//   ....[142]....
        /*0dc8*/ 	.word	0x000280f0


	//   ....[143]....
        /*0dcc*/ 	.word	0x00028100


	//   ....[144]....
        /*0dd0*/ 	.word	0x00028190


	//   ....[145]....
        /*0dd4*/ 	.word	0x000281a0


	//   ....[146]....
        /*0dd8*/ 	.word	0x000281b0


	//   ....[147]....
        /*0ddc*/ 	.word	0x000281c0


	//   ....[148]....
        /*0de0*/ 	.word	0x000282a0


	//   ....[149]....
        /*0de4*/ 	.word	0x00028a60


	//   ....[150]....
        /*0de8*/ 	.word	0x00028a90


	//   ....[151]....
        /*0dec*/ 	.word	0x00028ab0


	//   ....[152]....
        /*0df0*/ 	.word	0x00028b70


	//   ....[153]....
        /*0df4*/ 	.word	0x00028b80


	//   ....[154]....
        /*0df8*/ 	.word	0x00028c20


	//   ....[155]....
        /*0dfc*/ 	.word	0x00028c30


	//   ....[156]....
        /*0e00*/ 	.word	0x00028c40


	//   ....[157]....
        /*0e04*/ 	.word	0x00029650


	//   ....[158]....
        /*0e08*/ 	.word	0x00029660


	//   ....[159]....
        /*0e0c*/ 	.word	0x00029670


	//   ....[160]....
        /*0e10*/ 	.word	0x000296b0


	//   ....[161]....
        /*0e14*/ 	.word	0x000296f0


	//   ....[162]....
        /*0e18*/ 	.word	0x00029700


	//   ....[163]....
        /*0e1c*/ 	.word	0x00029760


	//   ....[164]....
        /*0e20*/ 	.word	0x00029790


	//   ....[165]....
        /*0e24*/ 	.word	0x000297d0


	//   ....[166]....
        /*0e28*/ 	.word	0x00029830


	//   ....[167]....
        /*0e2c*/ 	.word	0x00029c60


	//   ....[168]....
        /*0e30*/ 	.word	0x00029c70


	//   ....[169]....
        /*0e34*/ 	.word	0x00029c80


	//   ....[170]....
        /*0e38*/ 	.word	0x00029c90


	//   ....[171]....
        /*0e3c*/ 	.word	0x00029ca0


	//   ....[172]....
        /*0e40*/ 	.word	0x00029d00


	//   ....[173]....
        /*0e44*/ 	.word	0x00029d10


	//   ....[174]....
        /*0e48*/ 	.word	0x00029d70


	//   ....[175]....
        /*0e4c*/ 	.word	0x00029da0


	//   ....[176]....
        /*0e50*/ 	.word	0x00029de0


	//   ....[177]....
        /*0e54*/ 	.word	0x0002b390


	//   ....[178]....
        /*0e58*/ 	.word	0x0002b3c0


	//   ....[179]....
        /*0e5c*/ 	.word	0x0002b400


	//   ....[180]....
        /*0e60*/ 	.word	0x0002b430


	//   ....[181]....
        /*0e64*/ 	.word	0x0002b460


	//   ....[182]....
        /*0e68*/ 	.word	0x0002b490


	//   ....[183]....
        /*0e6c*/ 	.word	0x0002b4c0


	//   ....[184]....
        /*0e70*/ 	.word	0x0002b4f0


	//   ....[185]....
        /*0e74*/ 	.word	0x0002b670


	//   ....[186]....
        /*0e78*/ 	.word	0x0002b6a0


	//   ....[187]....
        /*0e7c*/ 	.word	0x0002b6d0


	//   ....[188]....
        /*0e80*/ 	.word	0x0002b700


	//   ....[189]....
        /*0e84*/ 	.word	0x0002b730


	//   ....[190]....
        /*0e88*/ 	.word	0x0002b760


	//   ....[191]....
        /*0e8c*/ 	.word	0x0002b820


	//   ....[192]....
        /*0e90*/ 	.word	0x0002b840


	//   ....[193]....
        /*0e94*/ 	.word	0x0002b8b0


	//   ....[194]....
        /*0e98*/ 	.word	0x0002bd40


	//   ....[195]....
        /*0e9c*/ 	.word	0x0002c0e0


	//   ....[196]....
        /*0ea0*/ 	.word	0x0002c170


	//   ....[197]....
        /*0ea4*/ 	.word	0x0002c210


	//   ....[198]....
        /*0ea8*/ 	.word	0x0002c2a0


	//   ....[199]....
        /*0eac*/ 	.word	0x0002c390


	//   ....[200]....
        /*0eb0*/ 	.word	0x0002c420


	//   ....[201]....
        /*0eb4*/ 	.word	0x0002c4c0


	//   ....[202]....
        /*0eb8*/ 	.word	0x0002c550


	//   ....[203]....
        /*0ebc*/ 	.word	0x0002c640


	//   ....[204]....
        /*0ec0*/ 	.word	0x0002c6d0


	//   ....[205]....
        /*0ec4*/ 	.word	0x0002c770


	//   ....[206]....
        /*0ec8*/ 	.word	0x0002c800


	//   ....[207]....
        /*0ecc*/ 	.word	0x0002c8e0


	//   ....[208]....
        /*0ed0*/ 	.word	0x0002c990


	//   ....[209]....
        /*0ed4*/ 	.word	0x0002ca20


	//   ....[210]....
        /*0ed8*/ 	.word	0x0002ca70


	//   ....[211]....
        /*0edc*/ 	.word	0x0002cac0


	//   ....[212]....
        /*0ee0*/ 	.word	0x0002cba0


	//   ....[213]....
        /*0ee4*/ 	.word	0x0002cc30


	//   ....[214]....
        /*0ee8*/ 	.word	0x0002cc80


	//   ....[215]....
        /*0eec*/ 	.word	0x0002ccd0


	//   ....[216]....
        /*0ef0*/ 	.word	0x0002cf30


	//   ....[217]....
        /*0ef4*/ 	.word	0x0002d060


	//   ....[218]....
        /*0ef8*/ 	.word	0x0002d180


	//   ....[219]....
        /*0efc*/ 	.word	0x0002d2a0


	//   ....[220]....
        /*0f00*/ 	.word	0x0002d350


	//   ....[221]....
        /*0f04*/ 	.word	0x0002d3d0


	//   ....[222]....
        /*0f08*/ 	.word	0x0002d430


	//   ....[223]....
        /*0f0c*/ 	.word	0x0002d4b0


	//   ....[224]....
        /*0f10*/ 	.word	0x0002d510


	//   ....[225]....
        /*0f14*/ 	.word	0x0002d590


	//   ....[226]....
        /*0f18*/ 	.word	0x0002d5f0


	//   ....[227]....
        /*0f1c*/ 	.word	0x0002d670


	//   ....[228]....
        /*0f20*/ 	.word	0x0002d6d0


	//   ....[229]....
        /*0f24*/ 	.word	0x0002d750


	//   ....[230]....
        /*0f28*/ 	.word	0x0002d7b0


	//   ....[231]....
        /*0f2c*/ 	.word	0x0002d810


	//   ....[232]....
        /*0f30*/ 	.word	0x0002d870


	//   ....[233]....
        /*0f34*/ 	.word	0x0002d8d0


	//   ....[234]....
        /*0f38*/ 	.word	0x0002d930


	//   ....[235]....
        /*0f3c*/ 	.word	0x0002d990


	//   ....[236]....
        /*0f40*/ 	.word	0x0002d9f0


	//   ....[237]....
        /*0f44*/ 	.word	0x0002da60


	//   ....[238]....
        /*0f48*/ 	.word	0x0002dac0


	//   ....[239]....
        /*0f4c*/ 	.word	0x0002db50


	//   ....[240]....
        /*0f50*/ 	.word	0x0002dbb0


	//   ....[241]....
        /*0f54*/ 	.word	0x0002dc10


	//   ....[242]....
        /*0f58*/ 	.word	0x0002dc70


	//   ....[243]....
        /*0f5c*/ 	.word	0x0002dd10


	//   ....[244]....
        /*0f60*/ 	.word	0x0002dd70


	//   ....[245]....
        /*0f64*/ 	.word	0x0002de00


	//   ....[246]....
        /*0f68*/ 	.word	0x0002de60


	//   ....[247]....
        /*0f6c*/ 	.word	0x0002dee0


	//   ....[248]....
        /*0f70*/ 	.word	0x0002df40


	//   ....[249]....
        /*0f74*/ 	.word	0x0002dfa0


	//   ....[250]....
        /*0f78*/ 	.word	0x0002e000


	//   ....[251]....
        /*0f7c*/ 	.word	0x0002e080


	//   ....[252]....
        /*0f80*/ 	.word	0x0002e0e0


	//   ....[253]....
        /*0f84*/ 	.word	0x0002e160


	//   ....[254]....
        /*0f88*/ 	.word	0x0002e1c0


	//   ....[255]....
        /*0f8c*/ 	.word	0x0002e220


	//   ....[0]....
        /*0f90*/ 	.word	0x0002e280


	//   ....[1]....
        /*0f94*/ 	.word	0x0002e2f0


	//   ....[2]....
        /*0f98*/ 	.word	0x0002e350


	//   ....[3]....
        /*0f9c*/ 	.word	0x0002e3d0


	//   ....[4]....
        /*0fa0*/ 	.word	0x0002e430


	//   ....[5]....
        /*0fa4*/ 	.word	0x0002e4a0


	//   ....[6]....
        /*0fa8*/ 	.word	0x0002e510


	//   ....[7]....
        /*0fac*/ 	.word	0x0002e580


	//   ....[8]....
        /*0fb0*/ 	.word	0x0002e6d0


	//   ....[9]....
        /*0fb4*/ 	.word	0x0002e720


	//   ....[10]....
        /*0fb8*/ 	.word	0x0002e7b0


	//   ....[11]....
        /*0fbc*/ 	.word	0x0002e840


	//   ....[12]....
        /*0fc0*/ 	.word	0x0002e8d0


	//   ....[13]....
        /*0fc4*/ 	.word	0x0002e960


	//   ....[14]....
        /*0fc8*/ 	.word	0x0002e9f0


	//   ....[15]....
        /*0fcc*/ 	.word	0x0002ea80


	//   ....[16]....
        /*0fd0*/ 	.word	0x0002eb40


	//   ....[17]....
        /*0fd4*/ 	.word	0x0002ee20


	//   ....[18]....
        /*0fd8*/ 	.word	0x0002ef20


	//   ....[19]....
        /*0fdc*/ 	.word	0x0002efe0


	//   ....[20]....
        /*0fe0*/ 	.word	0x0002f170


	//   ....[21]....
        /*0fe4*/ 	.word	0x0002f200


	//   ....[22]....
        /*0fe8*/ 	.word	0x0002f260


	//   ....[23]....
        /*0fec*/ 	.word	0x0002f360


	//   ....[24]....
        /*0ff0*/ 	.word	0x0002f3c0


	//   ....[25]....
        /*0ff4*/ 	.word	0x0002f490


	//   ....[26]....
        /*0ff8*/ 	.word	0x0002f550


	//   ....[27]....
        /*0ffc*/ 	.word	0x0002f660


	//   ....[28]....
        /*1000*/ 	.word	0x0002f780


	//   ....[29]....
        /*1004*/ 	.word	0x0002f840


	//   ....[30]....
        /*1008*/ 	.word	0x0002f990


	//   ....[31]....
        /*100c*/ 	.word	0x0002f9e0


	//   ....[32]....
        /*1010*/ 	.word	0x0002fae0


	//   ....[33]....
        /*1014*/ 	.word	0x0002fb90


	//   ....[34]....
        /*1018*/ 	.word	0x0002fbf0


	//   ....[35]....
        /*101c*/ 	.word	0x0002fcd0


	//   ....[36]....
        /*1020*/ 	.word	0x0002fd80


	//   ....[37]....
        /*1024*/ 	.word	0x0002fe50


	//   ....[38]....
        /*1028*/ 	.word	0x0002ff10


	//   ....[39]....
        /*102c*/ 	.word	0x0002ff70


	//   ....[40]....
        /*1030*/ 	.word	0x0002ffd0


	//   ....[41]....
        /*1034*/ 	.word	0x000300f0


	//   ....[42]....
        /*1038*/ 	.word	0x00030150


	//   ....[43]....
        /*103c*/ 	.word	0x00030260


	//   ....[44]....
        /*1040*/ 	.word	0x000302c0


	//   ....[45]....
        /*1044*/ 	.word	0x000303c0


	//   ....[46]....
        /*1048*/ 	.word	0x000304f0


	//   ....[47]....
        /*104c*/ 	.word	0x00030580


	//   ....[48]....
        /*1050*/ 	.word	0x000305e0


	//   ....[49]....
        /*1054*/ 	.word	0x000306c0


	//   ....[50]....
        /*1058*/ 	.word	0x00030720


	//   ....[51]....
        /*105c*/ 	.word	0x000307f0


	//   ....[52]....
        /*1060*/ 	.word	0x00030850


	//   ....[53]....
        /*1064*/ 	.word	0x00030920


	//   ....[54]....
        /*1068*/ 	.word	0x00030980


	//   ....[55]....
        /*106c*/ 	.word	0x00030a50


	//   ....[56]....
        /*1070*/ 	.word	0x00030b40


	//   ....[57]....
        /*1074*/ 	.word	0x00030bd0


	//   ....[58]....
        /*1078*/ 	.word	0x00030c30


	//   ....[59]....
        /*107c*/ 	.word	0x00030d00


	//   ....[60]....
        /*1080*/ 	.word	0x00030d60


	//   ....[61]....
        /*1084*/ 	.word	0x00030e30


	//   ....[62]....
        /*1088*/ 	.word	0x00030e90


	//   ....[63]....
        /*108c*/ 	.word	0x00030f60


	//   ....[64]....
        /*1090*/ 	.word	0x00030fc0


	//   ....[65]....
        /*1094*/ 	.word	0x00031090


	//   ....[66]....
        /*1098*/ 	.word	0x00031260


	//   ....[67]....
        /*109c*/ 	.word	0x00031300


	//   ....[68]....
        /*10a0*/ 	.word	0x00031420


	//   ....[69]....
        /*10a4*/ 	.word	0x00031490


	//   ....[70]....
        /*10a8*/ 	.word	0x00031500


	//   ....[71]....
        /*10ac*/ 	.word	0x00031570


	//   ....[72]....
        /*10b0*/ 	.word	0x000315e0


	//   ....[73]....
        /*10b4*/ 	.word	0x00031660


	//   ....[74]....
        /*10b8*/ 	.word	0x000316f0


	//   ....[75]....
        /*10bc*/ 	.word	0x00031780


	//   ....[76]....
        /*10c0*/ 	.word	0x000317f0


	//   ....[77]....
        /*10c4*/ 	.word	0x00031860


	//   ....[78]....
        /*10c8*/ 	.word	0x000318d0


	//   ....[79]....
        /*10cc*/ 	.word	0x00031950


	//   ....[80]....
        /*10d0*/ 	.word	0x000319c0


	//   ....[81]....
        /*10d4*/ 	.word	0x00031a60


	//   ....[82]....
        /*10d8*/ 	.word	0x00031af0


	//   ....[83]....
        /*10dc*/ 	.word	0x00031c10


	//----- nvinfo : EIATTR_REG_RECONFIG
	.align		4
.L_152:
        /*10e0*/ 	.byte	0x01, 0x54
	.zero		2


	//----- nvinfo : EIATTR_SYSCALL_OFFSETS
	.align		4
        /*10e4*/ 	.byte	0x04, 0x46
        /*10e6*/ 	.short	(.L_154 - .L_153)


	//   ....[0]....
.L_153:
        /*10e8*/ 	.word	0x000019d0


	//   ....[1]....
        /*10ec*/ 	.word	0x00001b20


	//   ....[2]....
        /*10f0*/ 	.word	0x000109d0


	//   ....[3]....
        /*10f4*/ 	.word	0x00010f90


	//   ....[4]....
        /*10f8*/ 	.word	0x00026a80


	//   ....[5]....
        /*10fc*/ 	.word	0x00026bf0


	//   ....[6]....
        /*1100*/ 	.word	0x00026d40


	//   ....[7]....
        /*1104*/ 	.word	0x00026e80


	//   ....[8]....
        /*1108*/ 	.word	0x000286c0


	//----- nvinfo : EIATTR_MBARRIER_INSTR_OFFSETS
	.align		4
.L_154:
        /*110c*/ 	.byte	0x04, 0x39
        /*110e*/ 	.short	(.L_156 - .L_155)


	//   ....[0]....
.L_155:
        /*1110*/ 	.word	0x00000270
        /*1114*/ 	.word	0x000000ff
        /*1118*/ 	.word	0x00033400
        /*111c*/ 	.short	0x0100
        /*111e*/ 	.byte	0x08
	.zero		1


	//   ....[1]....
        /*1120*/ 	.word	0x00000280
        /*1124*/ 	.word	0x000000ff
        /*1128*/ 	.word	0x00033420
        /*112c*/ 	.short	0x0100
        /*112e*/ 	.byte	0x08
	.zero		1


	//   ....[2]....
        /*1130*/ 	.word	0x00000370
        /*1134*/ 	.word	0x000000ff
        /*1138*/ 	.word	0x00033430
        /*113c*/ 	.short	0x0100
        /*113e*/ 	.byte	0x08
	.zero		1


	//   ....[3]....
        /*1140*/ 	.word	0x00000380
        /*1144*/ 	.word	0x000000ff
        /*1148*/ 	.word	0x00033440
        /*114c*/ 	.short	0x0100
        /*114e*/ 	.byte	0x08
	.zero		1


	//   ....[4]....
        /*1150*/ 	.word	0x00000390
        /*1154*/ 	.word	0x000000ff
        /*1158*/ 	.word	0x00033438
        /*115c*/ 	.short	0x0100
        /*115e*/ 	.byte	0x08
	.zero		1


	//   ....[5]....
        /*1160*/ 	.word	0x000003a0
        /*1164*/ 	.word	0x000000ff
        /*1168*/ 	.word	0x00033448
        /*116c*/ 	.short	0x0100
        /*116e*/ 	.byte	0x08
	.zero		1


	//   ....[6]....
        /*1170*/ 	.word	0x000004d0
        /*1174*/ 	.word	0x000000ff
        /*1178*/ 	.word	0x00033450
        /*117c*/ 	.short	0x0100
        /*117e*/ 	.byte	0x08
	.zero		1


	//   ....[7]....
        /*1180*/ 	.word	0x000004e0
        /*1184*/ 	.word	0x000000ff
        /*1188*/ 	.word	0x00033460
        /*118c*/ 	.short	0x0100
        /*118e*/ 	.byte	0x08
	.zero		1


	//   ....[8]....
        /*1190*/ 	.word	0x000004f0
        /*1194*/ 	.word	0x000000ff
        /*1198*/ 	.word	0x00033458
        /*119c*/ 	.short	0x0100
        /*119e*/ 	.byte	0x08
	.zero		1


	//   ....[9]....
        /*11a0*/ 	.word	0x00000500
        /*11a4*/ 	.word	0x000000ff
        /*11a8*/ 	.word	0x00033468
        /*11ac*/ 	.short	0x0100
        /*11ae*/ 	.byte	0x08
	.zero		1


	//   ....[10]....
        /*11b0*/ 	.word	0x000005f0
        /*11b4*/ 	.word	0x000000ff
        /*11b8*/ 	.word	0x00033470
        /*11bc*/ 	.short	0x0100
        /*11be*/ 	.byte	0x06
	.zero		1


	//   ....[11]....
        /*11c0*/ 	.word	0x00000600
        /*11c4*/ 	.word	0x000000ff
        /*11c8*/ 	.word	0x00033480
        /*11cc*/ 	.short	0x0100
        /*11ce*/ 	.byte	0x06
	.zero		1


	//   ....[12]....
        /*11d0*/ 	.word	0x00000610
        /*11d4*/ 	.word	0x000000ff
        /*11d8*/ 	.word	0x00033478
        /*11dc*/ 	.short	0x0100
        /*11de*/ 	.byte	0x06
	.zero		1


	//   ....[13]....
        /*11e0*/ 	.word	0x00000620
        /*11e4*/ 	.word	0x000000ff
        /*11e8*/ 	.word	0x00033488
        /*11ec*/ 	.short	0x0100
        /*11ee*/ 	.byte	0x06
	.zero		1


	//   ....[14]....
        /*11f0*/ 	.word	0x00000750
        /*11f4*/ 	.word	0x000000ff
        /*11f8*/ 	.word	0x00033490
        /*11fc*/ 	.short	0x0100
        /*11fe*/ 	.byte	0x08
	.zero		1


	//   ....[15]....
        /*1200*/ 	.word	0x00000760
        /*1204*/ 	.word	0x000000ff
        /*1208*/ 	.word	0x000334a0
        /*120c*/ 	.short	0x0100
        /*120e*/ 	.byte	0x08
	.zero		1


	//   ....[16]....
        /*1210*/ 	.word	0x00000770
        /*1214*/ 	.word	0x000000ff
        /*1218*/ 	.word	0x00033498
        /*121c*/ 	.short	0x0100
        /*121e*/ 	.byte	0x08
	.zero		1


	//   ....[17]....
        /*1220*/ 	.word	0x00000780
        /*1224*/ 	.word	0x000000ff
        /*1228*/ 	.word	0x000334a8
        /*122c*/ 	.short	0x0100
        /*122e*/ 	.byte	0x08
	.zero		1


	//   ....[18]....
        /*1230*/ 	.word	0x000008c0
        /*1234*/ 	.word	0x000000ff
        /*1238*/ 	.word	0x000334b0
        /*123c*/ 	.short	0x0100
        /*123e*/ 	.byte	0x08
	.zero		1


	//   ....[19]....
        /*1240*/ 	.word	0x000008d0
        /*1244*/ 	.word	0x000000ff
        /*1248*/ 	.word	0x000334c0
        /*124c*/ 	.short	0x0100
        /*124e*/ 	.byte	0x08
	.zero		1


	//   ....[20]....
        /*1250*/ 	.word	0x000008e0
        /*1254*/ 	.word	0x000000ff
        /*1258*/ 	.word	0x000334b8
        /*125c*/ 	.short	0x0100
        /*125e*/ 	.byte	0x08
	.zero		1


	//   ....[21]....
        /*1260*/ 	.word	0x000008f0
        /*1264*/ 	.word	0x000000ff
        /*1268*/ 	.word	0x000334c8
        /*126c*/ 	.short	0x0100
        /*126e*/ 	.byte	0x08
	.zero		1


	//   ....[22]....
        /*1270*/ 	.word	0x000033c0
        /*1274*/ 	.word	0x0000005d
        /*1278*/ 	.word	0x00033490
        /*127c*/ 	.short	0x010a
        /*127e*/ 	.byte	0x3f
	.zero		1


	//   ....[23]....
        /*1280*/ 	.word	0x00009550
        /*1284*/ 	.word	0x0000005d
        /*1288*/ 	.word	0x00033490
        /*128c*/ 	.short	0x010a
        /*128e*/ 	.byte	0x3f
	.zero		1


	//   ....[24]....
        /*1290*/ 	.word	0x0000f350
        /*1294*/ 	.word	0x0000005d
        /*1298*/ 	.word	0x00033490
        /*129c*/ 	.short	0x010a
        /*129e*/ 	.byte	0x3f
	.zero		1


	//   ....[25]....
        /*12a0*/ 	.word	0x0000fb80
        /*12a4*/ 	.word	0x0000000b
        /*12a8*/ 	.word	0x00000000
        /*12ac*/ 	.short	0x0101
        /*12ae*/ 	.byte	0x3f
	.zero		1


	//   ....[26]....
        /*12b0*/ 	.word	0x0000fbc0
        /*12b4*/ 	.word	0x0000005d
        /*12b8*/ 	.word	0x000334b0
        /*12bc*/ 	.short	0x010a
        /*12be*/ 	.byte	0x3f
	.zero		1


	//   ....[27]....
        /*12c0*/ 	.word	0x00010370
        /*12c4*/ 	.word	0x0000005d
        /*12c8*/ 	.word	0x00000000
        /*12cc*/ 	.short	0x0101
        /*12ce*/ 	.byte	0x3f
	.zero		1


	//   ....[28]....
        /*12d0*/ 	.word	0x00010cf0
        /*12d4*/ 	.word	0x00000012
        /*12d8*/ 	.word	0x00033400
        /*12dc*/ 	.short	0x010a
        /*12de*/ 	.byte	0x3f
	.zero		1


	//   ....[29]....
        /*12e0*/ 	.word	0x00010d40
        /*12e4*/ 	.word	0x00000012
        /*12e8*/ 	.word	0x00033400
        /*12ec*/ 	.short	0x010a
        /*12ee*/ 	.byte	0x3f
	.zero		1


	//   ....[30]....
        /*12f0*/ 	.word	0x00011670
        /*12f4*/ 	.word	0x00000012
        /*12f8*/ 	.word	0x00033400
        /*12fc*/ 	.short	0x010a
        /*12fe*/ 	.byte	0x3f
	.zero		1


	//   ....[31]....
        /*1300*/ 	.word	0x00014b00
        /*1304*/ 	.word	0x00000012
        /*1308*/ 	.word	0x00033400
        /*130c*/ 	.short	0x010a
        /*130e*/ 	.byte	0x3f
	.zero		1


	//   ....[32]....
        /*1310*/ 	.word	0x00017c90
        /*1314*/ 	.word	0x00000000
        /*1318*/ 	.word	0x00033430
        /*131c*/ 	.short	0x010a
        /*131e*/ 	.byte	0x3f
	.zero		1


	//   ....[33]....
        /*1320*/ 	.word	0x00017ce0
        /*1324*/ 	.word	0x00000000
        /*1328*/ 	.word	0x00033430
        /*132c*/ 	.short	0x010a
        /*132e*/ 	.byte	0x3f
	.zero		1


	//   ....[34]....
        /*1330*/ 	.word	0x0001af10
        /*1334*/ 	.word	0x00000014
        /*1338*/ 	.word	0x00000000
        /*133c*/ 	.short	0x0101
        /*133e*/ 	.byte	0x3f
	.zero		1


	//   ....[35]....
        /*1340*/ 	.word	0x0001c1e0
        /*1344*/ 	.word	0x00000005
        /*1348*/ 	.word	0x00033430
        /*134c*/ 	.short	0x010a
        /*134e*/ 	.byte	0x3f
	.zero		1


	//   ....[36]....
        /*1350*/ 	.word	0x0001c230
        /*1354*/ 	.word	0x00000005
        /*1358*/ 	.word	0x00033430
        /*135c*/ 	.short	0x010a
        /*135e*/ 	.byte	0x3f
	.zero		1


	//   ....[37]....
        /*1360*/ 	.word	0x0001d340
        /*1364*/ 	.word	0x00000004
        /*1368*/ 	.word	0x00033450
        /*136c*/ 	.short	0x010a
        /*136e*/ 	.byte	0x3f
	.zero		1


	//   ....[38]....
        /*1370*/ 	.word	0x0001d380
        /*1374*/ 	.word	0x00000004
        /*1378*/ 	.word	0x00033450
        /*137c*/ 	.short	0x010a
        /*137e*/ 	.byte	0x3f
	.zero		1


	//   ....[39]....
        /*1380*/ 	.word	0x0001de50
        /*1384*/ 	.word	0x000000bf
        /*1388*/ 	.word	0x00000000
        /*138c*/ 	.short	0x0101
        /*138e*/ 	.byte	0x3f
	.zero		1


	//   ....[40]....
        /*1390*/ 	.word	0x0001f720
        /*1394*/ 	.word	0x00000000
        /*1398*/ 	.word	0x00000000
        /*139c*/ 	.short	0x0101
        /*139e*/ 	.byte	0x3f
	.zero		1


	//   ....[41]....
        /*13a0*/ 	.word	0x0001ffe0
        /*13a4*/ 	.word	0x0000000d
        /*13a8*/ 	.word	0x00033450
        /*13ac*/ 	.short	0x010a
        /*13ae*/ 	.byte	0x3f
	.zero		1


	//   ....[42]....
        /*13b0*/ 	.word	0x00020060
        /*13b4*/ 	.word	0x0000000d
        /*13b8*/ 	.word	0x00033450
        /*13bc*/ 	.short	0x010a
        /*13be*/ 	.byte	0x3f
	.zero		1


	//   ....[43]....
        /*13c0*/ 	.word	0x000206d0
        /*13c4*/ 	.word	0x00000002
        /*13c8*/ 	.word	0x00000000
        /*13cc*/ 	.short	0x0101
        /*13ce*/ 	.byte	0x3f
	.zero		1


	//   ....[44]....
        /*13d0*/ 	.word	0x00022f30
        /*13d4*/ 	.word	0x00000000
        /*13d8*/ 	.word	0x00000000
        /*13dc*/ 	.short	0x0101
        /*13de*/ 	.byte	0x3f
	.zero		1


	//   ....[45]....
        /*13e0*/ 	.word	0x00025530
        /*13e4*/ 	.word	0x00000016
        /*13e8*/ 	.word	0x00033420
        /*13ec*/ 	.short	0x010a
        /*13ee*/ 	.byte	0x3f
	.zero		1


	//   ....[46]....
        /*13f0*/ 	.word	0x000255c0
        /*13f4*/ 	.word	0x00000009
        /*13f8*/ 	.word	0x000334a0
        /*13fc*/ 	.short	0x010a
        /*13fe*/ 	.byte	0x3f
	.zero		1


	//   ....[47]....
        /*1400*/ 	.word	0x00025a10
        /*1404*/ 	.word	0x00000009
        /*1408*/ 	.word	0x000334c0
        /*140c*/ 	.short	0x010a
        /*140e*/ 	.byte	0x3f
	.zero		1


	//   ....[48]....
        /*1410*/ 	.word	0x00025f20
        /*1414*/ 	.word	0x00000006
        /*1418*/ 	.word	0x000334a0
        /*141c*/ 	.short	0x010a
        /*141e*/ 	.byte	0x3f
	.zero		1


	//   ....[49]....
        /*1420*/ 	.word	0x00026360
        /*1424*/ 	.word	0x00000006
        /*1428*/ 	.word	0x000334c0
        /*142c*/ 	.short	0x010a
        /*142e*/ 	.byte	0x3f
	.zero		1


	//   ....[50]....
        /*1430*/ 	.word	0x000274c0
        /*1434*/ 	.word	0x00000004
        /*1438*/ 	.word	0x00033480
        /*143c*/ 	.short	0x010a
        /*143e*/ 	.byte	0x3f
	.zero		1


	//   ....[51]....
        /*1440*/ 	.word	0x00027c40
        /*1444*/ 	.word	0x00000004
        /*1448*/ 	.word	0x00033470
        /*144c*/ 	.short	0x0107
        /*144e*/ 	.byte	0x3f
	.zero		1


	//   ....[52]....
        /*1450*/ 	.word	0x00027d00
        /*1454*/ 	.word	0x00000004
        /*1458*/ 	.word	0x00033470
        /*145c*/ 	.short	0x0101
        /*145e*/ 	.byte	0x3f
	.zero		1


	//   ....[53]....
        /*1460*/ 	.word	0x00027d50
        /*1464*/ 	.word	0x00000004
        /*1468*/ 	.word	0x00033440
        /*146c*/ 	.short	0x010a
        /*146e*/ 	.byte	0x3f
	.zero		1


	//   ....[54]....
        /*1470*/ 	.word	0x000283d0
        /*1474*/ 	.word	0x00000004
        /*1478*/ 	.word	0x00033430
        /*147c*/ 	.short	0x0107
        /*147e*/ 	.byte	0x3f
	.zero		1


	//   ....[55]....
        /*1480*/ 	.word	0x000284b0
        /*1484*/ 	.word	0x00000004
        /*1488*/ 	.word	0x00033430
        /*148c*/ 	.short	0x0101
        /*148e*/ 	.byte	0x3f
	.zero		1


	//   ....[56]....
        /*1490*/ 	.word	0x00028da0
        /*1494*/ 	.word	0x00000016
        /*1498*/ 	.word	0x00033400
        /*149c*/ 	.short	0x0107
        /*149e*/ 	.byte	0x3f
	.zero		1


	//   ....[57]....
        /*14a0*/ 	.word	0x00028ea0
        /*14a4*/ 	.word	0x00000016
        /*14a8*/ 	.word	0x00033400
        /*14ac*/ 	.short	0x0101
        /*14ae*/ 	.byte	0x3f
	.zero		1


	//   ....[58]....
        /*14b0*/ 	.word	0x00028ec0
        /*14b4*/ 	.word	0x00000016
        /*14b8*/ 	.word	0x00033420
        /*14bc*/ 	.short	0x010a
        /*14be*/ 	.byte	0x3f
	.zero		1


	//   ....[59]....
        /*14c0*/ 	.word	0x00029390
        /*14c4*/ 	.word	0x00000004
        /*14c8*/ 	.word	0x00033480
        /*14cc*/ 	.short	0x010a
        /*14ce*/ 	.byte	0x3f
	.zero		1


	//   ....[60]....
        /*14d0*/ 	.word	0x000298d0
        /*14d4*/ 	.word	0x00000004
        /*14d8*/ 	.word	0x00033470
        /*14dc*/ 	.short	0x0107
        /*14de*/ 	.byte	0x3f
	.zero		1


	//   ....[61]....
        /*14e0*/ 	.word	0x00029990
        /*14e4*/ 	.word	0x00000004
        /*14e8*/ 	.word	0x00033470
        /*14ec*/ 	.short	0x0101
        /*14ee*/ 	.byte	0x3f
	.zero		1


	//   ....[62]....
        /*14f0*/ 	.word	0x000299c0
        /*14f4*/ 	.word	0x00000004
        /*14f8*/ 	.word	0x00033440
        /*14fc*/ 	.short	0x010a
        /*14fe*/ 	.byte	0x3f
	.zero		1


	//   ....[63]....
        /*1500*/ 	.word	0x00029ed0
        /*1504*/ 	.word	0x00000004
        /*1508*/ 	.word	0x00033430
        /*150c*/ 	.short	0x0107
        /*150e*/ 	.byte	0x3f
	.zero		1


	//   ....[64]....
        /*1510*/ 	.word	0x00029fa0
        /*1514*/ 	.word	0x00000004
        /*1518*/ 	.word	0x00033430
        /*151c*/ 	.short	0x0101
        /*151e*/ 	.byte	0x3f
	.zero		1


	//   ....[65]....
        /*1520*/ 	.word	0x0002a020
        /*1524*/ 	.word	0x00000000
        /*1528*/ 	.word	0x00033470
        /*152c*/ 	.short	0x010a
        /*152e*/ 	.byte	0x3f
	.zero		1


	//   ....[66]....
        /*1530*/ 	.word	0x0002a0b0
        /*1534*/ 	.word	0x00000000
        /*1538*/ 	.word	0x00033460
        /*153c*/ 	.short	0x010a
        /*153e*/ 	.byte	0x3f
	.zero		1


	//   ....[67]....
        /*1540*/ 	.word	0x0002a780
        /*1544*/ 	.word	0x00000000
        /*1548*/ 	.word	0x00033450
        /*154c*/ 	.short	0x0101
        /*154e*/ 	.byte	0x3f
	.zero		1


	//   ....[68]....
        /*1550*/ 	.word	0x0002a810
        /*1554*/ 	.word	0x00000000
        /*1558*/ 	.word	0x00000000
        /*155c*/ 	.short	0x0101
        /*155e*/ 	.byte	0x3f
	.zero		1


	//   ....[69]....
        /*1560*/ 	.word	0x0002a9d0
        /*1564*/ 	.word	0x00000003
        /*1568*/ 	.word	0x00033470
        /*156c*/ 	.short	0x010a
        /*156e*/ 	.byte	0x3f
	.zero		1


	//   ....[70]....
        /*1570*/ 	.word	0x0002aa50
        /*1574*/ 	.word	0x00000003
        /*1578*/ 	.word	0x00033460
        /*157c*/ 	.short	0x010a
        /*157e*/ 	.byte	0x3f
	.zero		1


	//   ....[71]....
        /*1580*/ 	.word	0x0002b130
        /*1584*/ 	.word	0x00000003
        /*1588*/ 	.word	0x00033450
        /*158c*/ 	.short	0x0101
        /*158e*/ 	.byte	0x3f
	.zero		1


	//   ....[72]....
        /*1590*/ 	.word	0x0002b1e0
        /*1594*/ 	.word	0x00000003
        /*1598*/ 	.word	0x00000000
        /*159c*/ 	.short	0x0101
        /*159e*/ 	.byte	0x3f
	.zero		1


	//   ....[73]....
        /*15a0*/ 	.word	0x0002bcc0
        /*15a4*/ 	.word	0x00000005
        /*15a8*/ 	.word	0x00033420
        /*15ac*/ 	.short	0x010a
        /*15ae*/ 	.byte	0x3f
	.zero		1


	//   ....[74]....
        /*15b0*/ 	.word	0x0002be30
        /*15b4*/ 	.word	0x00000003
        /*15b8*/ 	.word	0x00033440
        /*15bc*/ 	.short	0x010a
        /*15be*/ 	.byte	0x3f
	.zero		1


	//   ....[75]....
        /*15c0*/ 	.word	0x0002bed0
        /*15c4*/ 	.word	0x0000001d
        /*15c8*/ 	.word	0x00033440
        /*15cc*/ 	.short	0x010a
        /*15ce*/ 	.byte	0x3f
	.zero		1


	//   ....[76]....
        /*15d0*/ 	.word	0x0002bf10
        /*15d4*/ 	.word	0x00000003
        /*15d8*/ 	.word	0x00033460
        /*15dc*/ 	.short	0x010a
        /*15de*/ 	.byte	0x3f
	.zero		1


	//   ....[77]....
        /*15e0*/ 	.word	0x0002bf50
        /*15e4*/ 	.word	0x0000001d
        /*15e8*/ 	.word	0x00033460
        /*15ec*/ 	.short	0x010a
        /*15ee*/ 	.byte	0x3f
	.zero		1


	//   ....[78]....
        /*15f0*/ 	.word	0x0002bf90
        /*15f4*/ 	.word	0x00000003
        /*15f8*/ 	.word	0x00033480
        /*15fc*/ 	.short	0x010a
        /*15fe*/ 	.byte	0x3f
	.zero		1


	//   ....[79]....
        /*1600*/ 	.word	0x0002bfd0
        /*1604*/ 	.word	0x0000001d
        /*1608*/ 	.word	0x00033480
        /*160c*/ 	.short	0x010a
        /*160e*/ 	.byte	0x3f
	.zero		1


	//   ....[80]....
        /*1610*/ 	.word	0x0002c030
        /*1614*/ 	.word	0x0000005d
        /*1618*/ 	.word	0x00033490
        /*161c*/ 	.short	0x010a
        /*161e*/ 	.byte	0x3f
	.zero		1


	//   ....[81]....
        /*1620*/ 	.word	0x0002c2e0
        /*1624*/ 	.word	0x0000005d
        /*1628*/ 	.word	0x00033490
        /*162c*/ 	.short	0x010a
        /*162e*/ 	.byte	0x3f
	.zero		1


	//   ....[82]....
        /*1630*/ 	.word	0x0002c590
        /*1634*/ 	.word	0x0000005d
        /*1638*/ 	.word	0x00033490
        /*163c*/ 	.short	0x010a
        /*163e*/ 	.byte	0x3f
	.zero		1


	//   ....[83]....
        /*1640*/ 	.word	0x0002c840
        /*1644*/ 	.word	0x0000005d
        /*1648*/ 	.word	0x000334b0
        /*164c*/ 	.short	0x010a
        /*164e*/ 	.byte	0x3f
	.zero		1


	//   ....[84]....
        /*1650*/ 	.word	0x0002caf0
        /*1654*/ 	.word	0x00000012
        /*1658*/ 	.word	0x00033400
        /*165c*/ 	.short	0x010a
        /*165e*/ 	.byte	0x3f
	.zero		1


	//   ....[85]....
        /*1660*/ 	.word	0x0002cd00
        /*1664*/ 	.word	0x00000012
        /*1668*/ 	.word	0x00033400
        /*166c*/ 	.short	0x010a
        /*166e*/ 	.byte	0x3f
	.zero		1


	//   ....[86]....
        /*1670*/ 	.word	0x0002cd50
        /*1674*/ 	.word	0x00000000
        /*1678*/ 	.word	0x00033430
        /*167c*/ 	.short	0x010a
        /*167e*/ 	.byte	0x3f
	.zero		1


	//   ....[87]....
        /*1680*/ 	.word	0x0002cda0
        /*1684*/ 	.word	0x00000005
        /*1688*/ 	.word	0x00033430
        /*168c*/ 	.short	0x010a
        /*168e*/ 	.byte	0x3f
	.zero		1


	//   ....[88]....
        /*1690*/ 	.word	0x0002cdf0
        /*1694*/ 	.word	0x00000004
        /*1698*/ 	.word	0x00033450
        /*169c*/ 	.short	0x010a
        /*169e*/ 	.byte	0x3f
	.zero		1


	//   ....[89]....
        /*16a0*/ 	.word	0x0002ce40
        /*16a4*/ 	.word	0x0000000d
        /*16a8*/ 	.word	0x00033450
        /*16ac*/ 	.short	0x010a
        /*16ae*/ 	.byte	0x3f
	.zero		1


	//   ....[90]....
        /*16b0*/ 	.word	0x0002ec00
        /*16b4*/ 	.word	0x00000016
        /*16b8*/ 	.word	0x00033420
        /*16bc*/ 	.short	0x010a
        /*16be*/ 	.byte	0x3f
	.zero		1


	//   ....[91]....
        /*16c0*/ 	.word	0x0002ec50
        /*16c4*/ 	.word	0x00000009
        /*16c8*/ 	.word	0x000334a0
        /*16cc*/ 	.short	0x010a
        /*16ce*/ 	.byte	0x3f
	.zero		1


	//   ....[92]....
        /*16d0*/ 	.word	0x0002eca0
        /*16d4*/ 	.word	0x00000009
        /*16d8*/ 	.word	0x000334c0
        /*16dc*/ 	.short	0x010a
        /*16de*/ 	.byte	0x3f
	.zero		1


	//   ....[93]....
        /*16e0*/ 	.word	0x0002ecf0
        /*16e4*/ 	.word	0x00000006
        /*16e8*/ 	.word	0x000334a0
        /*16ec*/ 	.short	0x010a
        /*16ee*/ 	.byte	0x3f
	.zero		1


	//   ....[94]....
        /*16f0*/ 	.word	0x0002ed40
        /*16f4*/ 	.word	0x00000006
        /*16f8*/ 	.word	0x000334c0
        /*16fc*/ 	.short	0x010a
        /*16fe*/ 	.byte	0x3f
	.zero		1


	//   ....[95]....
        /*1700*/ 	.word	0x0002ee70
        /*1704*/ 	.word	0x00000004
        /*1708*/ 	.word	0x00033480
        /*170c*/ 	.short	0x010a
        /*170e*/ 	.byte	0x3f
	.zero		1


	//   ....[96]....
        /*1710*/ 	.word	0x0002f6d0
        /*1714*/ 	.word	0x00000004
        /*1718*/ 	.word	0x00033440
        /*171c*/ 	.short	0x010a
        /*171e*/ 	.byte	0x3f
	.zero		1


	//   ....[97]....
        /*1720*/ 	.word	0x000303f0
        /*1724*/ 	.word	0x00000016
        /*1728*/ 	.word	0x00033420
        /*172c*/ 	.short	0x010a
        /*172e*/ 	.byte	0x3f
	.zero		1


	//   ....[98]....
        /*1730*/ 	.word	0x00030440
        /*1734*/ 	.word	0x00000004
        /*1738*/ 	.word	0x00033480
        /*173c*/ 	.short	0x010a
        /*173e*/ 	.byte	0x3f
	.zero		1


	//   ....[99]....
        /*1740*/ 	.word	0x00030a90
        /*1744*/ 	.word	0x00000004
        /*1748*/ 	.word	0x00033440
        /*174c*/ 	.short	0x010a
        /*174e*/ 	.byte	0x3f
	.zero		1


	//   ....[100]....
        /*1750*/ 	.word	0x000310c0
        /*1754*/ 	.word	0x00000000
        /*1758*/ 	.word	0x00033470
        /*175c*/ 	.short	0x010a
        /*175e*/ 	.byte	0x3f
	.zero		1


	//   ....[101]....
        /*1760*/ 	.word	0x00031110
        /*1764*/ 	.word	0x00000000
        /*1768*/ 	.word	0x00033460
        /*176c*/ 	.short	0x010a
        /*176e*/ 	.byte	0x3f
	.zero		1


	//   ....[102]....
        /*1770*/ 	.word	0x00031160
        /*1774*/ 	.word	0x00000003
        /*1778*/ 	.word	0x00033470
        /*177c*/ 	.short	0x010a
        /*177e*/ 	.byte	0x3f
	.zero		1


	//   ....[103]....
        /*1780*/ 	.word	0x000311b0
        /*1784*/ 	.word	0x00000003
        /*1788*/ 	.word	0x00033460
        /*178c*/ 	.short	0x010a
        /*178e*/ 	.byte	0x3f
	.zero		1


	//   ....[104]....
        /*1790*/ 	.word	0x00031b30
        /*1794*/ 	.word	0x00000005
        /*1798*/ 	.word	0x00033420
        /*179c*/ 	.short	0x010a
        /*179e*/ 	.byte	0x3f
	.zero		1


	//   ....[105]....
        /*17a0*/ 	.word	0x00031cd0
        /*17a4*/ 	.word	0x00000003
        /*17a8*/ 	.word	0x00033440
        /*17ac*/ 	.short	0x010a
        /*17ae*/ 	.byte	0x3f
	.zero		1


	//   ....[106]....
        /*17b0*/ 	.word	0x00031d20
        /*17b4*/ 	.word	0x0000001d
        /*17b8*/ 	.word	0x00033440
        /*17bc*/ 	.short	0x010a
        /*17be*/ 	.byte	0x3f
	.zero		1


	//   ....[107]....
        /*17c0*/ 	.word	0x00031d70
        /*17c4*/ 	.word	0x00000003
        /*17c8*/ 	.word	0x00033460
        /*17cc*/ 	.short	0x010a
        /*17ce*/ 	.byte	0x3f
	.zero		1


	//   ....[108]....
        /*17d0*/ 	.word	0x00031dc0
        /*17d4*/ 	.word	0x0000001d
        /*17d8*/ 	.word	0x00033460
        /*17dc*/ 	.short	0x010a
        /*17de*/ 	.byte	0x3f
	.zero		1


	//   ....[109]....
        /*17e0*/ 	.word	0x00031e10
        /*17e4*/ 	.word	0x00000003
        /*17e8*/ 	.word	0x00033480
        /*17ec*/ 	.short	0x010a
        /*17ee*/ 	.byte	0x3f
	.zero		1


	//----- nvinfo : EIATTR_NUM_MBARRIERS
	.align		4
.L_156:
        /*17f0*/ 	.byte	0x03, 0x38
        /*17f2*/ 	.short	0x0016


	//----- nvinfo : EIATTR_EXIT_INSTR_OFFSETS
	.align		4
        /*17f4*/ 	.byte	0x04, 0x1c
        /*17f6*/ 	.short	(.L_158 - .L_157)


	//   ....[0]....
.L_157:
        /*17f8*/ 	.word	0x0002c020


	//----- nvinfo : EIATTR_MAX_THREADS
	.align		4
.L_158:
        /*17fc*/ 	.byte	0x04, 0x05
        /*17fe*/ 	.short	(.L_160 - .L_159)
.L_159:
        /*1800*/ 	.word	0x00000180
        /*1804*/ 	.word	0x00000001
        /*1808*/ 	.word	0x00000001


	//----- nvinfo : EIATTR_CRS_STACK_SIZE
	.align		4
.L_160:
        /*180c*/ 	.byte	0x04, 0x1e
        /*180e*/ 	.short	(.L_162 - .L_161)
.L_161:
        /*1810*/ 	.word	0x00000000


	//----- nvinfo : EIATTR_CBANK_PARAM_SIZE
	.align		4
.L_162:
        /*1814*/ 	.byte	0x03, 0x19
        /*1816*/ 	.short	0x0af0


	//----- nvinfo : EIATTR_PARAM_CBANK
	.align		4
        /*1818*/ 	.byte	0x04, 0x0a
        /*181a*/ 	.short	(.L_164 - .L_163)
	.align		4
.L_163:
        /*181c*/ 	.word	index@(.nv.constant0._ZN7cutlass13device_kernelIN5flash11enable_sm90INS1_16FlashAttnFwdSm90INS1_25CollectiveMainloopFwdSm90ILi2EN4cute5tupleIJNS5_1CILi1EEES8_S8_EEENS6_IJNS7_ILi128EEENS7_ILi160EEENS7_ILi192EEEEEELi192ENS_12float_e4m3_tEfNS_4arch4Sm90ELb0ELb0ELb1ELb1ELb1ELb1ELb0ELb1ELb1ELb1ELb0ELb0EEENS1_21CollectiveEpilogueFwdINS6_IJSA_SC_SB_EEES9_NS_10bfloat16_tESG_Li256ELb1ELb1ELb0ELb1EEENS1_36VarlenDynamicPersistentTileSchedulerILi128ELi160ELi256ELi128ELb0ELb1ELb1ELb0ELb1ELb1EEEEEEEEEvNT_6ParamsE)
        /*1820*/ 	.short	0x0210
        /*1822*/ 	.short	0x0af0


	//----- nvinfo : EIATTR_SW_WAR
	.align		4
.L_164:
        /*1824*/ 	.byte	0x04, 0x36
        /*1826*/ 	.short	(.L_166 - .L_165)
.L_165:
        /*1828*/ 	.word	0x00000008
.L_166:


//--------------------- .nv.info._ZN7cutlass13device_kernelIN5flash11enable_sm90INS1_16FlashAttnFwdSm90INS1_25CollectiveMainloopFwdSm90ILi2EN4cute5tupleIJNS5_1CILi1EEES8_S8_EEENS6_IJNS7_ILi128EEESA_NS7_ILi192EEEEEELi192ENS_12float_e4m3_tEfNS_4arch4Sm90ELb0ELb1ELb1ELb0ELb1ELb0ELb0ELb1ELb1ELb1ELb0ELb0EEENS1_21CollectiveEpilogueFwdINS6_IJSA_SB_SA_EEES9_NS_10bfloat16_tESF_Li256ELb0ELb1ELb0ELb1EEENS1_30DynamicPersistentTileSchedulerILi256ELi128ELb0ELb1ELb1EEEEEEEEEvNT_6ParamsE --------------------------
	.section	.nv.info._ZN7cutlass13device_kernelIN5flash11enable_sm90INS1_16FlashAttnFwdSm90INS1_25CollectiveMainloopFwdSm90ILi2EN4cute5tupleIJNS5_1CILi1EEES8_S8_EEENS6_IJNS7_ILi128EEESA_NS7_ILi192EEEEEELi192ENS_12float_e4m3_tEfNS_4arch4Sm90ELb0ELb1ELb1ELb0ELb1ELb0ELb0ELb1ELb1ELb1ELb0ELb0EEENS1_21CollectiveEpilogueFwdINS6_IJSA_SB_SA_EEES9_NS_10bfloat16_tESF_Li256ELb0ELb1ELb0ELb1EEENS1_30DynamicPersistentTileSchedulerILi256ELi128ELb0ELb1ELb1EEEEEEEEEvNT_6ParamsE,"",@"SHT_CUDA_INFO"
	.sectionflags	@""
	.align	4


	//----- nvinfo : EIATTR_CUDA_API_VERSION
	.align		4
        /*0000*/ 	.byte	0x04, 0x37
        /*0002*/ 	.short	(.L_168 - .L_167)
.L_167:
        /*0004*/ 	.word	0x00000082


	//----- nvinfo : EIATTR_KPARAM_INFO
	.align		4
.L_168:
        /*0008*/ 	.byte	0x04, 0x17
        /*000a*/ 	.short	(.L_170 - .L_169)
.L_169:
        /*000c*/ 	.word	0x00000000
        /*0010*/ 	.short	0x0000
        /*0012*/ 	.short	0x0070
        /*0014*/ 	.byte	0x00, 0xf0, 0x01, 0x2a


	//----- nvinfo : EIATTR_SPARSE_MMA_MASK
	.align		4
.L_170:
        /*0018*/ 	.byte	0x03, 0x50
        /*001a*/ 	.short	0x0000


	//----- nvinfo : EIATTR_MAXREG_COUNT
	.align		4
        /*001c*/ 	.byte	0x03, 0x1b
        /*001e*/ 	.short	0x00a8


	//----- nvinfo : EIATTR_NUM_BARRIERS
	.align		4
        /*0020*/ 	.byte	0x02, 0x4c
        /*0022*/ 	.byte	0x10
	.zero		1


	//----- nvinfo : EIATTR_EXTERNS
	.align		4
        /*0024*/ 	.byte	0x04, 0x0f
        /*0026*/ 	.short	(.L_172 - .L_171)


	//   ....[0]....
	.align		4
.L_171:
        /*0028*/ 	.word	index@(__assertfail)


	//----- nvinfo : EIATTR_ANNOTATIONS
	.align		4
.L_172:
        /*002c*/ 	.byte	0x04, 0x55
        /*002e*/ 	.short	(.L_174 - .L_173)


	//   ....[0]....
.L_173:
        /*0030*/ 	.word	0x00000001
        /*0034*/ 	.byte	0xb0, 0x31, 0x01, 0x00, 0x01, 0x00, 0x00, 0x00, 0xc0, 0x35, 0x01, 0x00, 0x01, 0x00, 0x00, 0x00
        /*0044*/ 	.byte	0x00, 0x36, 0x01, 0x00, 0x01, 0x00, 0x00, 0x00, 0x00, 0x38, 0x01, 0x00, 0x01, 0x00, 0x00, 0x00
        /*0054*/ 	.byte	0x00, 0x41, 0x01, 0x00, 0x01, 0x00, 0x00, 0x00, 0x60, 0x5d, 0x01, 0x00, 0x01, 0x00, 0x00, 0x00
        /*0064*/ 	.byte	0x80, 0x5d, 0x01, 0x00, 0x01, 0x00, 0x00, 0x00, 0x10, 0x73, 0x01, 0x00, 0x01, 0x00, 0x00, 0x00
        /*0074*/ 	.byte	0xb0, 0x7a, 0x01, 0x00, 0x01, 0x00, 0x00, 0x00, 0x40, 0x7b, 0x01, 0x00, 0x01, 0x00, 0x00, 0x00
        /*0084*/ 	.byte	0xd0, 0x7b, 0x01, 0x00, 0x01, 0x00, 0x00, 0x00, 0xf0, 0x7b, 0x01, 0x00, 0x01, 0x00, 0x00, 0x00
        /*0094*/ 	.byte	0x30, 0x7c, 0x01, 0x00


	//----- nvinfo : EIATTR_MERCURY_ISA_VERSION
	.align		4
.L_174:
        /*0098*/ 	.byte	0x03, 0x5f
        /*009a*/ 	.short	0x0101


	//----- nvinfo : EIATTR_INT_WARP_WIDE_INSTR_OFFSETS
	.align		4
        /*009c*/ 	.byte	0x04, 0x31
        /*009e*/ 	.short	(.L_176 - .L_175)


	//   ....[0]....
.L_175:
        /*00a0*/ 	.word	0x000000c0


	//   ....[1]....
        /*00a4*/ 	.word	0x000000d0


	//   ....[2]....
        /*00a8*/ 	.word	0x00000170


	//   ....[3]....
        /*00ac*/ 	.word	0x00014050


	//   ....[4]....
        /*00b0*/ 	.word	0x000140e0


	//   ....[5]....
        /*00b4*/ 	.word	0x00017260


	//   ....[6]....
        /*00b8*/ 	.word	0x000172f0


	//----- nvinfo : EIATTR_COOP_GROUP_MASK_REGIDS
	.align		4
.L_176:
        /*00bc*/ 	.byte	0x04, 0x29
        /*00be*/ 	.short	(.L_178 - .L_177)


	//   ....[0]....
.L_177:
        /*00c0*/ 	.word	0xffffffff


	//   ....[1]....
        /*00c4*/ 	.word	0xffffffff


	//   ....[2]....
        /*00c8*/ 	.word	0xffffffff


	//   ....[3]....
        /*00cc*/ 	.word	0xffffffff


	//   ....[4]....
        /*00d0*/ 	.word	0xffffffff


	//   ....[5]....
        /*00d4*/ 	.word	0xffffffff


	//   ....[6]....
        /*00d8*/ 	.word	0xffffffff


	//   ....[7]....
        /*00dc*/ 	.word	0xffffffff


	//   ....[8]....
        /*00e0*/ 	.word	0xffffffff


	//   ....[9]....
        /*00e4*/ 	.word	0xffffffff


	//   ....[10]....
        /*00e8*/ 	.word	0xffffffff


	//   ....[11]....
        /*00ec*/ 	.word	0xffffffff


	//   ....[12]....
        /*00f0*/ 	.word	0xffffffff


	//   ....[13]....
        /*00f4*/ 	.word	0xffffffff


	//   ....[14]....
        /*00f8*/ 	.word	0xffffffff


	//   ....[15]....
        /*00fc*/ 	.word	0xffffffff


	//   ....[16]....
        /*0100*/ 	.word	0xffffffff


	//   ....[17]....
        /*0104*/ 	.word	0xffffffff


	//   ....[18]....
        /*0108*/ 	.word	0xffffffff


	//   ....[19]....
        /*010c*/ 	.word	0xffffffff


	//   ....[20]....
        /*0110*/ 	.word	0xffffffff


	//   ....[21]....
        /*0114*/ 	.word	0xffffffff


	//   ....[22]....
        /*0118*/ 	.word	0xffffffff


	//   ....[23]....
        /*011c*/ 	.word	0xffffffff


	//   ....[24]....
        /*0120*/ 	.word	0xffffffff


	//   ....[25]....
        /*0124*/ 	.word	0xffffffff


	//   ....[26]....
        /*0128*/ 	.word	0xffffffff


	//   ....[27]....
        /*012c*/ 	.word	0xffffffff


	//   ....[28]....
        /*0130*/ 	.word	0xffffffff


	//   ....[29]....
        /*0134*/ 	.word	0xffffffff


	//   ....[30]....
        /*0138*/ 	.word	0xffffffff


	//   ....[31]....
        /*013c*/ 	.word	0xffffffff


	//   ....[32]....
        /*0140*/ 	.word	0xffffffff


	//   ....[33]....
        /*0144*/ 	.word	0xffffffff


	//   ....[34]....
        /*0148*/ 	.word	0xffffffff


	//   ....[35]....
        /*014c*/ 	.word	0xffffffff


	//   ....[36]....
        /*0150*/ 	.word	0xffffffff


	//   ....[37]....
        /*0154*/ 	.word	0xffffffff


	//   ....[38]....
        /*0158*/ 	.word	0xffffffff


	//   ....[39]....
        /*015c*/ 	.word	0xffffffff


	//   ....[40]....
        /*0160*/ 	.word	0xffffffff


	//   ....[41]....
        /*0164*/ 	.word	0xffffffff


	//   ....[42]....
        /*0168*/ 	.word	0xffffffff


	//   ....[43]....
        /*016c*/ 	.word	0xffffffff


	//   ....[44]....
        /*0170*/ 	.word	0xffffffff


	//   ....[45]....
        /*0174*/ 	.word	0xffffffff


	//   ....[46]....
        /*0178*/ 	.word	0xffffffff


	//   ....[47]....
        /*017c*/ 	.word	0xffffffff


	//   ....[48]....
        /*0180*/ 	.word	0xffffffff


	//   ....[49]....
        /*0184*/ 	.word	0xffffffff


	//   ....[50]....
        /*0188*/ 	.word	0xffffffff


	//   ....[51]....
        /*018c*/ 	.word	0xffffffff


	//   ....[52]....
        /*0190*/ 	.word	0xffffffff


	//   ....[53]....
        /*0194*/ 	.word	0xffffffff


	//   ....[54]....
        /*0198*/ 	.word	0xffffffff


	//   ....[55]....
        /*019c*/ 	.word	0xffffffff


	//   ....[56]....
        /*01a0*/ 	.word	0xffffffff


	//   ....[57]....
        /*01a4*/ 	.word	0xffffffff


	//   ....[58]....
        /*01a8*/ 	.word	0xffffffff


	//   ....[59]....
        /*01ac*/ 	.word	0xffffffff


	//   ....[60]....
        /*01b0*/ 	.word	0xffffffff


	//   ....[61]....
        /*01b4*/ 	.word	0xffffffff


	//   ....[62]....
        /*01b8*/ 	.word	0xffffffff


	//   ....[63]....
        /*01bc*/ 	.word	0xffffffff


	//   ....[64]....
        /*01c0*/ 	.word	0xffffffff


	//   ....[65]....
        /*01c4*/ 	.word	0xffffffff


	//   ....[66]....
        /*01c8*/ 	.word	0xffffffff


	//   ....[67]....
        /*01cc*/ 	.word	0xffffffff


	//   ....[68]....
        /*01d0*/ 	.word	0xffffffff


	//   ....[69]....
        /*01d4*/ 	.word	0xffffffff


	//   ....[70]....
        /*01d8*/ 	.word	0xffffffff


	//   ....[71]....
        /*01dc*/ 	.word	0xffffffff


	//   ....[72]....
        /*01e0*/ 	.word	0xffffffff


	//   ....[73]....
        /*01e4*/ 	.word	0xffffffff


	//   ....[74]....
        /*01e8*/ 	.word	0xffffffff


	//   ....[75]....
        /*01ec*/ 	.word	0xffffffff


	//   ....[76]....
        /*01f0*/ 	.word	0xffffffff


	//   ....[77]....
        /*01f4*/ 	.word	0xffffffff


	//   ....[78]....
        /*01f8*/ 	.word	0xffffffff


	//   ....[79]....
        /*01fc*/ 	.word	0xffffffff


	//   ....[80]....
        /*0200*/ 	.word	0xffffffff


	//   ....[81]....
        /*0204*/ 	.word	0xffffffff


	//   ....[82]....
        /*0208*/ 	.word	0xffffffff


	//   ....[83]....
        /*020c*/ 	.word	0xffffffff


	//   ....[84]....
        /*0210*/ 	.word	0xffffffff


	//   ....[85]....
        /*0214*/ 	.word	0xffffffff


	//   ....[86]....
        /*0218*/ 	.word	0xffffffff


	//   ....[87]....
        /*021c*/ 	.word	0xffffffff


	//   ....[88]....
        /*0220*/ 	.word	0xffffffff


	//   ....[89]....
        /*0224*/ 	.word	0xffffffff


	//   ....[90]....
        /*0228*/ 	.word	0xffffffff


	//   ....[91]....
        /*022c*/ 	.word	0xffffffff


	//   ....[92]....
        /*0230*/ 	.word	0xffffffff


	//   ....[93]....
        /*0234*/ 	.word	0xffffffff


	//   ....[94]....
        /*0238*/ 	.word	0xffffffff


	//   ....[95]....
        /*023c*/ 	.word	0xffffffff


	//   ....[96]....
        /*0240*/ 	.word	0xffffffff


	//   ....[97]....
        /*0244*/ 	.word	0xffffffff


	//   ....[98]....
        /*0248*/ 	.word	0xffffffff


	//   ....[99]....
        /*024c*/ 	.word	0xffffffff


	//   ....[100]....
        /*0250*/ 	.word	0xffffffff


	//   ....[101]....
        /*0254*/ 	.word	0xffffffff


	//   ....[102]....
        /*0258*/ 	.word	0xffffffff


	//   ....[103]....
        /*025c*/ 	.word	0xffffffff


	//   ....[104]....
        /*0260*/ 	.word	0xffffffff


	//   ....[105]....
        /*0264*/ 	.word	0xffffffff


	//   ....[106]....
        /*0268*/ 	.word	0xffffffff


	//   ....[107]....
        /*026c*/ 	.word	0xffffffff


	//   ....[108]....
        /*0270*/ 	.word	0xffffffff


	//   ....[109]....
        /*0274*/ 	.word	0xffffffff


	//   ....[110]....
        /*0278*/ 	.word	0xffffffff


	//   ....[111]....
        /*027c*/ 	.word	0xffffffff


	//   ....[112]....
        /*0280*/ 	.word	0xffffffff


	//   ....[113]....
        /*0284*/ 	.word	0xffffffff


	//   ....[114]....
        /*0288*/ 	.word	0xffffffff


	//   ....[115]....
        /*028c*/ 	.word	0xffffffff


	//   ....[116]....
        /*0290*/ 	.word	0xffffffff


	//   ....[117]....
        /*0294*/ 	.word	0xffffffff


	//   ....[118]....
        /*0298*/ 	.word	0xffffffff


	//   ....[119]....
        /*029c*/ 	.word	0xffffffff


	//   ....[120]....
        /*02a0*/ 	.word	0xffffffff


	//   ....[121]....
        /*02a4*/ 	.word	0xffffffff


	//   ....[122]....
        /*02a8*/ 	.word	0xffffffff


	//   ....[123]....
        /*02ac*/ 	.word	0xffffffff


	//   ....[124]....
        /*02b0*/ 	.word	0xffffffff


	//   ....[125]....
        /*02b4*/ 	.word	0xffffffff


	//   ....[126]....
        /*02b8*/ 	.word	0xffffffff


	//   ....[127]....
        /*02bc*/ 	.word	0xffffffff


	//   ....[128]....
        /*02c0*/ 	.word	0xffffffff


	//   ....[129]....
        /*02c4*/ 	.word	0xffffffff


	//   ....[130]....
        /*02c8*/ 	.word	0xffffffff


	//   ....[131]....
        /*02cc*/ 	.word	0xffffffff


	//   ....[132]....
        /*02d0*/ 	.word	0xffffffff


	//   ....[133]....
        /*02d4*/ 	.word	0xffffffff


	//   ....[134]....
        /*02d8*/ 	.word	0xffffffff


	//   ....[135]....
        /*02dc*/ 	.word	0xffffffff


	//   ....[136]....
        /*02e0*/ 	.word	0xffffffff


	//   ....[137]....
        /*02e4*/ 	.word	0xffffffff


	//   ....[138]....
        /*02e8*/ 	.word	0xffffffff


	//   ....[139]....
        /*02ec*/ 	.word	0xffffffff


	//   ....[140]....
        /*02f0*/ 	.word	0xffffffff


	//   ....[141]....
        /*02f4*/ 	.word	0xffffffff


	//   ....[142]....
        /*02f8*/ 	.word	0xffffffff


	//   ....[143]....
        /*02fc*/ 	.word	0xffffffff


	//   ....[144]....
        /*0300*/ 	.word	0x0500000f


	//   ....[145]....
        /*0304*/ 	.word	0x0500000f


	//   ....[146]....
        /*0308*/ 	.word	0x0500000f


	//   ....[147]....
        /*030c*/ 	.word	0x0500000f


	//   ....[148]....
        /*0310*/ 	.word	0x0500000f


	//   ....[149]....
        /*0314*/ 	.word	0x0500000f


	//   ....[150]....
        /*0318*/ 	.word	0x0500000f


	//   ....[151]....
        /*031c*/ 	.word	0x0500000f


	//   ....[152]....
        /*0320*/ 	.word	0x0500000f


	//   ....[153]....
        /*0324*/ 	.word	0x0500000f


	//   ....[154]....
        /*0328*/ 	.word	0x0500000f


	//   ....[155]....
        /*032c*/ 	.word	0x0500000f


	//   ....[156]....
        /*0330*/ 	.word	0x0500000f


	//   ....[157]....
        /*0334*/ 	.word	0x0500000f


	//   ....[158]....
        /*0338*/ 	.word	0x0500000f


	//   ....[159]....
        /*033c*/ 	.word	0x0500000f


	//   ....[160]....
        /*0340*/ 	.word	0x0500000f


	//   ....[161]....
        /*0344*/ 	.word	0x0500000f


	//   ....[162]....
        /*0348*/ 	.word	0x0500000f


	//   ....[163]....
        /*034c*/ 	.word	0x0500000f


	//   ....[164]....
        /*0350*/ 	.word	0x0500000f


	//   ....[165]....
        /*0354*/ 	.word	0x0500000f


	//   ....[166]....
        /*0358*/ 	.word	0x0500000f


	//   ....[167]....
        /*035c*/ 	.word	0x0500000f


	//   ....[168]....
        /*0360*/ 	.word	0x0500000f


	//   ....[169]....
        /*0364*/ 	.word	0x0500000f


	//   ....[170]....
        /*0368*/ 	.word	0x0500000f


	//   ....[171]....
        /*036c*/ 	.word	0x0500000f


	//   ....[172]....
        /*0370*/ 	.word	0x0500000f


	//   ....[173]....
        /*0374*/ 	.word	0x0500000f


	//   ....[174]....
        /*0378*/ 	.word	0x0500000f


	//   ....[175]....
        /*037c*/ 	.word	0x0500000f


	//   ....[176]....
        /*0380*/ 	.word	0x0500000f


	//   ....[177]....
        /*0384*/ 	.word	0x0500000f


	//   ....[178]....
        /*0388*/ 	.word	0x0500000f


	//   ....[179]....
        /*038c*/ 	.word	0x0500000f


	//   ....[180]....
        /*0390*/ 	.word	0x0500000f


	//   ....[181]....
        /*0394*/ 	.word	0x0500000f


	//   ....[182]....
        /*0398*/ 	.word	0x0500000f


	//   ....[183]....
        /*039c*/ 	.word	0x0500000f


	//   ....[184]....
        /*03a0*/ 	.word	0x0500000f


	//   ....[185]....
        /*03a4*/ 	.word	0x0500000f


	//----- nvinfo : EIATTR_COOP_GROUP_INSTR_OFFSETS
	.align		4
.L_178:
        /*03a8*/ 	.byte	0x04, 0x28
        /*03aa*/ 	.short	(.L_180 - .L_179)


	//   ....[0]....
.L_179:
        /*03ac*/ 	.word	0x00000080


	//   ....[1]....
        /*03b0*/ 	.word	0x00000090


	//   ....[2]....
        /*03b4*/ 	.word	0x000002d0


	//   ....[3]....
        /*03b8*/ 	.word	0x00000430


	//   ....[4]....
        /*03bc*/ 	.word	0x00000550


	//   ....[5]....
        /*03c0*/ 	.word	0x000006b0


	//   ....[6]....
        /*03c4*/ 	.word	0x00001890


	//   ....[7]....
        /*03c8*/ 	.word	0x000023a0


	//   ....[8]....
        /*03cc*/ 	.word	0x00002d90


	//   ....[9]....
        /*03d0*/ 	.word	0x00003f50


	//   ....[10]....
        /*03d4*/ 	.word	0x00004060


	//   ....[11]....
        /*03d8*/ 	.word	0x000048a0


	//   ....[12]....
        /*03dc*/ 	.word	0x00004920


	//   ....[13]....
        /*03e0*/ 	.word	0x00006190


	//   ....[14]....
        /*03e4*/ 	.word	0x00006b00


	//   ....[15]....
        /*03e8*/ 	.word	0x000076f0


	//   ....[16]....
        /*03ec*/ 	.word	0x000077f0


	//   ....[17]....
        /*03f0*/ 	.word	0x00007ff0


	//   ....[18]....
        /*03f4*/ 	.word	0x000080a0


	//   ....[19]....
        /*03f8*/ 	.word	0x0000a830


	//   ....[20]....
        /*03fc*/ 	.word	0x0000a850


	//   ....[21]....
        /*0400*/ 	.word	0x0000a880


	//   ....[22]....
        /*0404*/ 	.word	0x0000a890


	//   ....[23]....
        /*0408*/ 	.word	0x0000c690


	//   ....[24]....
        /*040c*/ 	.word	0x0000cff0


	//   ....[25]....
        /*0410*/ 	.word	0x0000dbd0


	//   ....[26]....
        /*0414*/ 	.word	0x0000dc80


	//   ....[27]....
        /*0418*/ 	.word	0x0000e520


	//   ....[28]....
        /*041c*/ 	.word	0x0000e5e0


	//   ....[29]....
        /*0420*/ 	.word	0x0000fbb0


	//   ....[30]....
        /*0424*/ 	.word	0x0000fbc0


	//   ....[31]....
        /*0428*/ 	.word	0x0000fbf0


	//   ....[32]....
        /*042c*/ 	.word	0x0000fc00


	//   ....[33]....
        /*0430*/ 	.word	0x00011420


	//   ....[34]....
        /*0434*/ 	.word	0x00011450


	//   ....[35]....
        /*0438*/ 	.word	0x00011490


	//   ....[36]....
        /*043c*/ 	.word	0x000114c0


	//   ....[37]....
        /*0440*/ 	.word	0x00011500


	//   ....[38]....
        /*0444*/ 	.word	0x00011530


	//   ....[39]....
        /*0448*/ 	.word	0x00011560


	//   ....[40]....
        /*044c*/ 	.word	0x00011590


	//   ....[41]....
        /*0450*/ 	.word	0x000115c0


	//   ....[42]....
        /*0454*/ 	.word	0x000115f0


	//   ....[43]....
        /*0458*/ 	.word	0x00011620


	//   ....[44]....
        /*045c*/ 	.word	0x00011650


	//   ....[45]....
        /*0460*/ 	.word	0x00011690


	//   ....[46]....
        /*0464*/ 	.word	0x000116c0


	//   ....[47]....
        /*0468*/ 	.word	0x000116d0


	//   ....[48]....
        /*046c*/ 	.word	0x000116e0


	//   ....[49]....
        /*0470*/ 	.word	0x00011700


	//   ....[50]....
        /*0474*/ 	.word	0x00011710


	//   ....[51]....
        /*0478*/ 	.word	0x00011720


	//   ....[52]....
        /*047c*/ 	.word	0x00011750


	//   ....[53]....
        /*0480*/ 	.word	0x00011780


	//   ....[54]....
        /*0484*/ 	.word	0x00011790


	//   ....[55]....
        /*0488*/ 	.word	0x000117a0


	//   ....[56]....
        /*048c*/ 	.word	0x000117b0


	//   ....[57]....
        /*0490*/ 	.word	0x000117c0


	//   ....[58]....
        /*0494*/ 	.word	0x000117e0


	//   ....[59]....
        /*0498*/ 	.word	0x000117f0


	//   ....[60]....
        /*049c*/ 	.word	0x00011800


	//   ....[61]....
        /*04a0*/ 	.word	0x00011810


	//   ....[62]....
        /*04a4*/ 	.word	0x00011820


	//   ....[63]....
        /*04a8*/ 	.word	0x00011830


	//   ....[64]....
        /*04ac*/ 	.word	0x00011840


	//   ....[65]....
        /*04b0*/ 	.word	0x00011850


	//   ....[66]....
        /*04b4*/ 	.word	0x00011860


	//   ....[67]....
        /*04b8*/ 	.word	0x00011870


	//   ....[68]....
        /*04bc*/ 	.word	0x00011880


	//   ....[69]....
        /*04c0*/ 	.word	0x00011890


	//   ....[70]....
        /*04c4*/ 	.word	0x000118a0


	//   ....[71]....
        /*04c8*/ 	.word	0x000118b0


	//   ....[72]....
        /*04cc*/ 	.word	0x000118c0


	//   ....[73]....
        /*04d0*/ 	.word	0x000118d0


	//   ....[74]....
        /*04d4*/ 	.word	0x000118e0


	//   ....[75]....
        /*04d8*/ 	.word	0x000118f0


	//   ....[76]....
        /*04dc*/ 	.word	0x00011900


	//   ....[77]....
        /*04e0*/ 	.word	0x00011910


	//   ....[78]....
        /*04e4*/ 	.word	0x00011920


	//   ....[79]....
        /*04e8*/ 	.word	0x00011930


	//   ....[80]....
        /*04ec*/ 	.word	0x00011940


	//   ....[81]....
        /*04f0*/ 	.word	0x00011c50


	//   ....[82]....
        /*04f4*/ 	.word	0x00011c80


	//   ....[83]....
        /*04f8*/ 	.word	0x00011cb0


	//   ....[84]....
        /*04fc*/ 	.word	0x00011ce0


	//   ....[85]....
        /*0500*/ 	.word	0x000121f0


	//   ....[86]....
        /*0504*/ 	.word	0x00012230


	//   ....[87]....
        /*0508*/ 	.word	0x00012330


	//   ....[88]....
        /*050c*/ 	.word	0x00012350


	//   ....[89]....
        /*0510*/ 	.word	0x00012450


	//   ....[90]....
        /*0514*/ 	.word	0x00012470


	//   ....[91]....
        /*0518*/ 	.word	0x00012580


	//   ....[92]....
        /*051c*/ 	.word	0x000125a0


	//   ....[93]....
        /*0520*/ 	.word	0x00012c80


	//   ....[94]....
        /*0524*/ 	.word	0x00012ca0


	//   ....[95]....
        /*0528*/ 	.word	0x00012da0


	//   ....[96]....
        /*052c*/ 	.word	0x00012dc0


	//   ....[97]....
        /*0530*/ 	.word	0x00012ec0


	//   ....[98]....
        /*0534*/ 	.word	0x00012ee0


	//   ....[99]....
        /*0538*/ 	.word	0x00012ff0


	//   ....[100]....
        /*053c*/ 	.word	0x00013010


	//   ....[101]....
        /*0540*/ 	.word	0x000131e0


	//   ....[102]....
        /*0544*/ 	.word	0x00014c20


	//   ....[103]....
        /*0548*/ 	.word	0x00014c50


	//   ....[104]....
        /*054c*/ 	.word	0x00014c80


	//   ....[105]....
        /*0550*/ 	.word	0x00014d20


	//   ....[106]....
        /*0554*/ 	.word	0x00014d30


	//   ....[107]....
        /*0558*/ 	.word	0x00014dc0


	//   ....[108]....
        /*055c*/ 	.word	0x00014dd0


	//   ....[109]....
        /*0560*/ 	.word	0x00014de0


	//   ....[110]....
        /*0564*/ 	.word	0x000151d0


	//   ....[111]....
        /*0568*/ 	.word	0x000151f0


	//   ....[112]....
        /*056c*/ 	.word	0x00015200


	//   ....[113]....
        /*0570*/ 	.word	0x00015210


	//   ....[114]....
        /*0574*/ 	.word	0x00015260


	//   ....[115]....
        /*0578*/ 	.word	0x000152e0


	//   ....[116]....
        /*057c*/ 	.word	0x00015300


	//   ....[117]....
        /*0580*/ 	.word	0x00015380


	//   ....[118]....
        /*0584*/ 	.word	0x00015a20


	//   ....[119]....
        /*0588*/ 	.word	0x00015a40


	//   ....[120]....
        /*058c*/ 	.word	0x00015a70


	//   ....[121]....
        /*0590*/ 	.word	0x00015ab0


	//   ....[122]....
        /*0594*/ 	.word	0x00015b30


	//   ....[123]....
        /*0598*/ 	.word	0x00015b60


	//   ....[124]....
        /*059c*/ 	.word	0x00015be0


	//   ....[125]....
        /*05a0*/ 	.word	0x00015c00


	//   ....[126]....
        /*05a4*/ 	.word	0x00016320


	//   ....[127]....
        /*05a8*/ 	.word	0x00016340


	//   ....[128]....
        /*05ac*/ 	.word	0x00016350


	//   ....[129]....
        /*05b0*/ 	.word	0x000163b0


	//   ....[130]....
        /*05b4*/ 	.word	0x000163c0


	//   ....[131]....
        /*05b8*/ 	.word	0x00016420


	//   ....[132]....
        /*05bc*/ 	.word	0x00016450


	//   ....[133]....
        /*05c0*/ 	.word	0x00016490


	//   ....[134]....
        /*05c4*/ 	.word	0x000167c0


	//   ....[135]....
        /*05c8*/ 	.word	0x000167d0


	//   ....[136]....
        /*05cc*/ 	.word	0x000167e0


	//   ....[137]....
        /*05d0*/ 	.word	0x00016800


	//   ....[138]....
        /*05d4*/ 	.word	0x00016860


	//   ....[139]....
        /*05d8*/ 	.word	0x00016880


	//   ....[140]....
        /*05dc*/ 	.word	0x000168c0


	//   ....[141]....
        /*05e0*/ 	.word	0x000168e0


	//   ....[142]....
        /*05e4*/ 	.word	0x00017bb0


	//   ....[143]....
        /*05e8*/ 	.word	0x00017d50


	//   ....[144]....
        /*05ec*/ 	.word	0x00018420


	//   ....[145]....
        /*05f0*/ 	.word	0x00018500


	//   ....[146]....
        /*05f4*/ 	.word	0x000185c0


	//   ....[147]....
        /*05f8*/ 	.word	0x00018620


	//   ....[148]....
        /*05fc*/ 	.word	0x00018730


	//   ....[149]....
        /*0600*/ 	.word	0x00018790


	//   ....[150]....
        /*0604*/ 	.word	0x00018890


	//   ....[151]....
        /*0608*/ 	.word	0x000188f0


	//   ....[152]....
        /*060c*/ 	.word	0x000189e0


	//   ....[153]....
        /*0610*/ 	.word	0x00018b20


	//   ....[154]....
        /*0614*/ 	.word	0x00018bd0


	//   ....[155]....
        /*0618*/ 	.word	0x00018ca0


	//   ....[156]....
        /*061c*/ 	.word	0x00018d50


	//   ....[157]....
        /*0620*/ 	.word	0x00018dc0


	//   ....[158]....
        /*0624*/ 	.word	0x00018e90


	//   ....[159]....
        /*0628*/ 	.word	0x00018f00


	//   ....[160]....
        /*062c*/ 	.word	0x00018fe0


	//   ....[161]....
        /*0630*/ 	.word	0x00019070


	//   ....[162]....
        /*0634*/ 	.word	0x000190e0


	//   ....[163]....
        /*0638*/ 	.word	0x00019160


	//   ....[164]....
        /*063c*/ 	.word	0x00019220


	//   ....[165]....
        /*0640*/ 	.word	0x00019290


	//   ....[166]....
        /*0644*/ 	.word	0x00019380


	//   ....[167]....
        /*0648*/ 	.word	0x000193f0


	//   ....[168]....
        /*064c*/ 	.word	0x000194c0


	//   ....[169]....
        /*0650*/ 	.word	0x000195f0


	//   ....[170]....
        /*0654*/ 	.word	0x00019690


	//   ....[171]....
        /*0658*/ 	.word	0x000196f0


	//   ....[172]....
        /*065c*/ 	.word	0x000197c0


	//   ....[173]....
        /*0660*/ 	.word	0x00019820


	//   ....[174]....
        /*0664*/ 	.word	0x000198f0


	//   ....[175]....
        /*0668*/ 	.word	0x00019950


	//   ....[176]....
        /*066c*/ 	.word	0x00019a20


	//   ....[177]....
        /*0670*/ 	.word	0x00019b10


	//   ....[178]....
        /*0674*/ 	.word	0x00019ba0


	//   ....[179]....
        /*0678*/ 	.word	0x00019c00


	//   ....[180]....
        /*067c*/ 	.word	0x00019cc0


	//   ....[181]....
        /*0680*/ 	.word	0x00019d20


	//   ....[182]....
        /*0684*/ 	.word	0x00019de0


	//   ....[183]....
        /*0688*/ 	.word	0x00019e40


	//   ....[184]....
        /*068c*/ 	.word	0x00019f00


	//   ....[185]....
        /*0690*/ 	.word	0x0001a150


	//----- nvinfo : EIATTR_REG_RECONFIG
	.align		4
.L_180:
        /*0694*/ 	.byte	0x01, 0x54
	.zero		2


	//----- nvinfo : EIATTR_SYSCALL_OFFSETS
	.align		4
        /*0698*/ 	.byte	0x04, 0x46
        /*069a*/ 	.short	(.L_182 - .L_181)


	//   ....[0]....
.L_181:
        /*069c*/ 	.word	0x00001a70


	//   ....[1]....
        /*06a0*/ 	.word	0x00014250


	//   ....[2]....
        /*06a4*/ 	.word	0x000143c0


	//   ....[3]....
        /*06a8*/ 	.word	0x00014510


	//   ....[4]....
        /*06ac*/ 	.word	0x00014650


	//   ....[5]....
        /*06b0*/ 	.word	0x00015690


	//----- nvinfo : EIATTR_MBARRIER_INSTR_OFFSETS
	.align		4
.L_182:
        /*06b4*/ 	.byte	0x04, 0x39
        /*06b6*/ 	.short	(.L_184 - .L_183)


	//   ....[0]....
.L_183:
        /*06b8*/ 	.word	0x00000180
        /*06bc*/ 	.word	0x000000ff
        /*06c0*/ 	.word	0x0002a800
        /*06c4*/ 	.short	0x0100
        /*06c6*/ 	.byte	0x08
	.zero		1


	//   ....[1]....
        /*06c8*/ 	.word	0x00000190
        /*06cc*/ 	.word	0x000000ff
        /*06d0*/ 	.word	0x0002a820
        /*06d4*/ 	.short	0x0100
        /*06d6*/ 	.byte	0x08
	.zero		1


	//   ....[2]....
        /*06d8*/ 	.word	0x00000280
        /*06dc*/ 	.word	0x000000ff
        /*06e0*/ 	.word	0x0002a830
        /*06e4*/ 	.short	0x0100
        /*06e6*/ 	.byte	0x08
	.zero		1


	//   ....[3]....
        /*06e8*/ 	.word	0x00000290
        /*06ec*/ 	.word	0x000000ff
        /*06f0*/ 	.word	0x0002a840
        /*06f4*/ 	.short	0x0100
        /*06f6*/ 	.byte	0x08
	.zero		1


	//   ....[4]....
        /*06f8*/ 	.word	0x000002a0
        /*06fc*/ 	.word	0x000000ff
        /*0700*/ 	.word	0x0002a838
        /*0704*/ 	.short	0x0100
        /*0706*/ 	.byte	0x08
	.zero		1


	//   ....[5]....
        /*0708*/ 	.word	0x000002b0
        /*070c*/ 	.word	0x000000ff
        /*0710*/ 	.word	0x0002a848
        /*0714*/ 	.short	0x0100
        /*0716*/ 	.byte	0x08
	.zero		1


	//   ....[6]....
        /*0718*/ 	.word	0x000003e0
        /*071c*/ 	.word	0x000000ff
        /*0720*/ 	.word	0x0002a850
        /*0724*/ 	.short	0x0100
        /*0726*/ 	.byte	0x08
	.zero		1


	//   ....[7]....
        /*0728*/ 	.word	0x000003f0
        /*072c*/ 	.word	0x000000ff
        /*0730*/ 	.word	0x0002a860
        /*0734*/ 	.short	0x0100
        /*0736*/ 	.byte	0x08
	.zero		1


	//   ....[8]....
        /*0738*/ 	.word	0x00000400
        /*073c*/ 	.word	0x000000ff
        /*0740*/ 	.word	0x0002a858
        /*0744*/ 	.short	0x0100
        /*0746*/ 	.byte	0x08
	.zero		1


	//   ....[9]....
        /*0748*/ 	.word	0x00000410
        /*074c*/ 	.word	0x000000ff
        /*0750*/ 	.word	0x0002a868
        /*0754*/ 	.short	0x0100
        /*0756*/ 	.byte	0x08
	.zero		1


	//   ....[10]....
        /*0758*/ 	.word	0x00000500
        /*075c*/ 	.word	0x000000ff
        /*0760*/ 	.word	0x0002a870
        /*0764*/ 	.short	0x0100
        /*0766*/ 	.byte	0x06
	.zero		1


	//   ....[11]....
        /*0768*/ 	.word	0x00000510
        /*076c*/ 	.word	0x000000ff
        /*0770*/ 	.word	0x0002a880
        /*0774*/ 	.short	0x0100
        /*0776*/ 	.byte	0x06
	.zero		1


	//   ....[12]....
        /*0778*/ 	.word	0x00000520
        /*077c*/ 	.word	0x000000ff
        /*0780*/ 	.word	0x0002a878
        /*0784*/ 	.short	0x0100
        /*0786*/ 	.byte	0x06
	.zero		1


	//   ....[13]....
        /*0788*/ 	.word	0x00000530
        /*078c*/ 	.word	0x000000ff
        /*0790*/ 	.word	0x0002a888
        /*0794*/ 	.short	0x0100
        /*0796*/ 	.byte	0x06
	.zero		1


	//   ....[14]....
        /*0798*/ 	.word	0x00000660
        /*079c*/ 	.word	0x000000ff
        /*07a0*/ 	.word	0x0002a890
        /*07a4*/ 	.short	0x0100
        /*07a6*/ 	.byte	0x08
	.zero		1


	//   ....[15]....
        /*07a8*/ 	.word	0x00000670
        /*07ac*/ 	.word	0x000000ff
        /*07b0*/ 	.word	0x0002a8a0
        /*07b4*/ 	.short	0x0100
        /*07b6*/ 	.byte	0x08
	.zero		1


	//   ....[16]....
        /*07b8*/ 	.word	0x00000680
        /*07bc*/ 	.word	0x000000ff
        /*07c0*/ 	.word	0x0002a898
        /*07c4*/ 	.short	0x0100
        /*07c6*/ 	.byte	0x08
	.zero		1


	//   ....[17]....
        /*07c8*/ 	.word	0x00000690
        /*07cc*/ 	.word	0x000000ff
        /*07d0*/ 	.word	0x0002a8a8
        /*07d4*/ 	.short	0x0100
        /*07d6*/ 	.byte	0x08
	.zero		1


	//   ....[18]....
        /*07d8*/ 	.word	0x000007e0
        /*07dc*/ 	.word	0x000000ff
        /*07e0*/ 	.word	0x0002a8b0
        /*07e4*/ 	.short	0x0100
        /*07e6*/ 	.byte	0x08
	.zero		1


	//   ....[19]....
        /*07e8*/ 	.word	0x000007f0
        /*07ec*/ 	.word	0x000000ff
        /*07f0*/ 	.word	0x0002a8c0
        /*07f4*/ 	.short	0x0100
        /*07f6*/ 	.byte	0x08
	.zero		1


	//   ....[20]....
        /*07f8*/ 	.word	0x00000800
        /*07fc*/ 	.word	0x000000ff
        /*0800*/ 	.word	0x0002a8b8
        /*0804*/ 	.short	0x0100
        /*0806*/ 	.byte	0x08
	.zero		1


	//   ....[21]....
        /*0808*/ 	.word	0x00000810
        /*080c*/ 	.word	0x000000ff
        /*0810*/ 	.word	0x0002a8c8
        /*0814*/ 	.short	0x0100
        /*0816*/ 	.byte	0x08
	.zero		1


	//   ....[22]....
        /*0818*/ 	.word	0x00001dc0
        /*081c*/ 	.word	0x000000ff
        /*0820*/ 	.word	0x0002a800
        /*0824*/ 	.short	0x010a
        /*0826*/ 	.byte	0x24
	.zero		1


	//   ....[23]....
        /*0828*/ 	.word	0x00001e60
        /*082c*/ 	.word	0x0000000f
        /*0830*/ 	.word	0x0002a830
        /*0834*/ 	.short	0x010a
        /*0836*/ 	.byte	0x3f
	.zero		1


	//   ....[24]....
        /*0838*/ 	.word	0x00001ea0
        /*083c*/ 	.word	0x0000000f
        /*0840*/ 	.word	0x0002a830
        /*0844*/ 	.short	0x010a
        /*0846*/ 	.byte	0x3f
	.zero		1


	//   ....[25]....
        /*0848*/ 	.word	0x00002740
        /*084c*/ 	.word	0x000000ff
        /*0850*/ 	.word	0x00000000
        /*0854*/ 	.short	0x0101
        /*0856*/ 	.byte	0x06
	.zero		1


	//   ....[26]....
        /*0858*/ 	.word	0x00005a60
        /*085c*/ 	.word	0x000000ff
        /*0860*/ 	.word	0x0002a830
        /*0864*/ 	.short	0x010a
        /*0866*/ 	.byte	0x06
	.zero		1


	//   ....[27]....
        /*0868*/ 	.word	0x00005aa0
        /*086c*/ 	.word	0x000000ff
        /*0870*/ 	.word	0x0002a830
        /*0874*/ 	.short	0x010a
        /*0876*/ 	.byte	0x06
	.zero		1


	//   ....[28]....
        /*0878*/ 	.word	0x00005d70
        /*087c*/ 	.word	0x000000ff
        /*0880*/ 	.word	0x0002a850
        /*0884*/ 	.short	0x010a
        /*0886*/ 	.byte	0x06
	.zero		1


	//   ....[29]....
        /*0888*/ 	.word	0x00005db0
        /*088c*/ 	.word	0x000000ff
        /*0890*/ 	.word	0x0002a850
        /*0894*/ 	.short	0x010a
        /*0896*/ 	.byte	0x06
	.zero		1


	//   ....[30]....
        /*0898*/ 	.word	0x00006500
        /*089c*/ 	.word	0x000000ff
        /*08a0*/ 	.word	0x00000000
        /*08a4*/ 	.short	0x0101
        /*08a6*/ 	.byte	0x06
	.zero		1


	//   ....[31]....
        /*08a8*/ 	.word	0x00008b90
        /*08ac*/ 	.word	0x000000ff
        /*08b0*/ 	.word	0x00000000
        /*08b4*/ 	.short	0x0101
        /*08b6*/ 	.byte	0x06
	.zero		1


	//   ....[32]....
        /*08b8*/ 	.word	0x00009690
        /*08bc*/ 	.word	0x000000ff
        /*08c0*/ 	.word	0x0002a830
        /*08c4*/ 	.short	0x010a
        /*08c6*/ 	.byte	0x06
	.zero		1


	//   ....[33]....
        /*08c8*/ 	.word	0x000096d0
        /*08cc*/ 	.word	0x000000ff
        /*08d0*/ 	.word	0x0002a830
        /*08d4*/ 	.short	0x010a
        /*08d6*/ 	.byte	0x06
	.zero		1


	//   ....[34]....
        /*08d8*/ 	.word	0x000099a0
        /*08dc*/ 	.word	0x000000ff
        /*08e0*/ 	.word	0x0002a850
        /*08e4*/ 	.short	0x010a
        /*08e6*/ 	.byte	0x06
	.zero		1


	//   ....[35]....
        /*08e8*/ 	.word	0x000099e0
        /*08ec*/ 	.word	0x000000ff
        /*08f0*/ 	.word	0x0002a850
        /*08f4*/ 	.short	0x010a
        /*08f6*/ 	.byte	0x06
	.zero		1


	//   ....[36]....
        /*08f8*/ 	.word	0x0000a0e0
        /*08fc*/ 	.word	0x000000ff
        /*0900*/ 	.word	0x00000000
        /*0904*/ 	.short	0x0101
        /*0906*/ 	.byte	0x06
	.zero		1


	//   ....[37]....
        /*0908*/ 	.word	0x0000b690
        /*090c*/ 	.word	0x000000ff
        /*0910*/ 	.word	0x00000000
        /*0914*/ 	.short	0x0101
        /*0916*/ 	.byte	0x06
	.zero		1


	//   ....[38]....
        /*0918*/ 	.word	0x0000bf90
        /*091c*/ 	.word	0x000000ff
        /*0920*/ 	.word	0x0002a830
        /*0924*/ 	.short	0x010a
        /*0926*/ 	.byte	0x06
	.zero		1


	//   ....[39]....
        /*0928*/ 	.word	0x0000bfd0
        /*092c*/ 	.word	0x000000ff
        /*0930*/ 	.word	0x0002a830
        /*0934*/ 	.short	0x010a
        /*0936*/ 	.byte	0x06
	.zero		1


	//   ....[40]....
        /*0938*/ 	.word	0x0000c270
        /*093c*/ 	.word	0x000000ff
        /*0940*/ 	.word	0x0002a850
        /*0944*/ 	.short	0x010a
        /*0946*/ 	.byte	0x06
	.zero		1


	//   ....[41]....
        /*0948*/ 	.word	0x0000c2b0
        /*094c*/ 	.word	0x000000ff
        /*0950*/ 	.word	0x0002a850
        /*0954*/ 	.short	0x010a
        /*0956*/ 	.byte	0x06
	.zero		1


	//   ....[42]....
        /*0958*/ 	.word	0x0000c9f0
        /*095c*/ 	.word	0x000000ff
        /*0960*/ 	.word	0x00000000
        /*0964*/ 	.short	0x0101
        /*0966*/ 	.byte	0x06
	.zero		1


	//   ....[43]....
        /*0968*/ 	.word	0x0000f080
        /*096c*/ 	.word	0x000000ff
        /*0970*/ 	.word	0x00000000
        /*0974*/ 	.short	0x0101
        /*0976*/ 	.byte	0x06
	.zero		1


	//   ....[44]....
        /*0978*/ 	.word	0x0000f870
        /*097c*/ 	.word	0x000000ff
        /*0980*/ 	.word	0x0002a850
        /*0984*/ 	.short	0x010a
        /*0986*/ 	.byte	0x09
	.zero		1


	//   ....[45]....
        /*0988*/ 	.word	0x0000f8b0
        /*098c*/ 	.word	0x000000ff
        /*0990*/ 	.word	0x0002a850
        /*0994*/ 	.short	0x010a
        /*0996*/ 	.byte	0x09
	.zero		1


	//   ....[46]....
        /*0998*/ 	.word	0x0000ff80
        /*099c*/ 	.word	0x000000ff
        /*09a0*/ 	.word	0x00000000
        /*09a4*/ 	.short	0x0101
        /*09a6*/ 	.byte	0x04
	.zero		1


	//   ....[47]....
        /*09a8*/ 	.word	0x00012220
        /*09ac*/ 	.word	0x00000003
        /*09b0*/ 	.word	0x00000000
        /*09b4*/ 	.short	0x0101
        /*09b6*/ 	.byte	0x3f
	.zero		1


	//   ....[48]....
        /*09b8*/ 	.word	0x00014a40
        /*09bc*/ 	.word	0x00000004
        /*09c0*/ 	.word	0x0002a880
        /*09c4*/ 	.short	0x010a
        /*09c6*/ 	.byte	0x3f
	.zero		1


	//   ....[49]....
        /*09c8*/ 	.word	0x00014f60
        /*09cc*/ 	.word	0x00000004
        /*09d0*/ 	.word	0x0002a870
        /*09d4*/ 	.short	0x0107
        /*09d6*/ 	.byte	0x3f
	.zero		1


	//   ....[50]....
        /*09d8*/ 	.word	0x00015020
        /*09dc*/ 	.word	0x00000004
        /*09e0*/ 	.word	0x0002a870
        /*09e4*/ 	.short	0x0101
        /*09e6*/ 	.byte	0x3f
	.zero		1


	//   ....[51]....
        /*09e8*/ 	.word	0x00015050
        /*09ec*/ 	.word	0x00000004
        /*09f0*/ 	.word	0x0002a840
        /*09f4*/ 	.short	0x010a
        /*09f6*/ 	.byte	0x3f
	.zero		1


	//   ....[52]....
        /*09f8*/ 	.word	0x00015470
        /*09fc*/ 	.word	0x00000004
        /*0a00*/ 	.word	0x0002a830
        /*0a04*/ 	.short	0x0107
        /*0a06*/ 	.byte	0x3f
	.zero		1


	//   ....[53]....
        /*0a08*/ 	.word	0x00015540
        /*0a0c*/ 	.word	0x00000004
        /*0a10*/ 	.word	0x0002a830
        /*0a14*/ 	.short	0x0101
        /*0a16*/ 	.byte	0x3f
	.zero		1


	//   ....[54]....
        /*0a18*/ 	.word	0x00015cf0
        /*0a1c*/ 	.word	0x00000011
        /*0a20*/ 	.word	0x0002a800
        /*0a24*/ 	.short	0x0107
        /*0a26*/ 	.byte	0x3f
	.zero		1


	//   ....[55]....
        /*0a28*/ 	.word	0x00015de0
        /*0a2c*/ 	.word	0x00000011
        /*0a30*/ 	.word	0x0002a800
        /*0a34*/ 	.short	0x0101
        /*0a36*/ 	.byte	0x3f
	.zero		1


	//   ....[56]....
        /*0a38*/ 	.word	0x00015e00
        /*0a3c*/ 	.word	0x00000011
        /*0a40*/ 	.word	0x0002a820
        /*0a44*/ 	.short	0x010a
        /*0a46*/ 	.byte	0x3f
	.zero		1


	//   ....[57]....
        /*0a48*/ 	.word	0x00016180
        /*0a4c*/ 	.word	0x00000000
        /*0a50*/ 	.word	0x0002a880
        /*0a54*/ 	.short	0x010a
        /*0a56*/ 	.byte	0x3f
	.zero		1


	//   ....[58]....
        /*0a58*/ 	.word	0x00016530
        /*0a5c*/ 	.word	0x00000000
        /*0a60*/ 	.word	0x0002a870
        /*0a64*/ 	.short	0x0107
        /*0a66*/ 	.byte	0x3f
	.zero		1


	//   ....[59]....
        /*0a68*/ 	.word	0x000165f0
        /*0a6c*/ 	.word	0x00000000
        /*0a70*/ 	.word	0x0002a870
        /*0a74*/ 	.short	0x0101
        /*0a76*/ 	.byte	0x3f
	.zero		1


	//   ....[60]....
        /*0a78*/ 	.word	0x00016620
        /*0a7c*/ 	.word	0x00000000
        /*0a80*/ 	.word	0x0002a840
        /*0a84*/ 	.short	0x010a
        /*0a86*/ 	.byte	0x3f
	.zero		1


	//   ....[61]....
        /*0a88*/ 	.word	0x000169c0
        /*0a8c*/ 	.word	0x00000000
        /*0a90*/ 	.word	0x0002a830
        /*0a94*/ 	.short	0x0107
        /*0a96*/ 	.byte	0x3f
	.zero		1


	//   ....[62]....
        /*0a98*/ 	.word	0x00016a80
        /*0a9c*/ 	.word	0x00000000
        /*0aa0*/ 	.word	0x0002a830
        /*0aa4*/ 	.short	0x0101
        /*0aa6*/ 	.byte	0x3f
	.zero		1


	//   ....[63]....
        /*0aa8*/ 	.word	0x00016b10
        /*0aac*/ 	.word	0x00000000
        /*0ab0*/ 	.word	0x0002a870
        /*0ab4*/ 	.short	0x010a
        /*0ab6*/ 	.byte	0x3f
	.zero		1


	//   ....[64]....
        /*0ab8*/ 	.word	0x00016ba0
        /*0abc*/ 	.word	0x00000000
        /*0ac0*/ 	.word	0x0002a860
        /*0ac4*/ 	.short	0x010a
        /*0ac6*/ 	.byte	0x3f
	.zero		1


	//   ....[65]....
        /*0ac8*/ 	.word	0x00017150
        /*0acc*/ 	.word	0x00000000
        /*0ad0*/ 	.word	0x0002a850
        /*0ad4*/ 	.short	0x0101
        /*0ad6*/ 	.byte	0x3f
	.zero		1


	//   ....[66]....
        /*0ad8*/ 	.word	0x000171d0
        /*0adc*/ 	.word	0x00000000
        /*0ae0*/ 	.word	0x00000000
        /*0ae4*/ 	.short	0x0101
        /*0ae6*/ 	.byte	0x3f
	.zero		1


	//   ....[67]....
        /*0ae8*/ 	.word	0x000173a0
        /*0aec*/ 	.word	0x00000003
        /*0af0*/ 	.word	0x0002a870
        /*0af4*/ 	.short	0x010a
        /*0af6*/ 	.byte	0x3f
	.zero		1


	//   ....[68]....
        /*0af8*/ 	.word	0x00017430
        /*0afc*/ 	.word	0x00000003
        /*0b00*/ 	.word	0x0002a860
        /*0b04*/ 	.short	0x010a
        /*0b06*/ 	.byte	0x3f
	.zero		1


	//   ....[69]....
        /*0b08*/ 	.word	0x000179e0
        /*0b0c*/ 	.word	0x00000003
        /*0b10*/ 	.word	0x0002a850
        /*0b14*/ 	.short	0x0101
        /*0b16*/ 	.byte	0x3f
	.zero		1


	//   ....[70]....
        /*0b18*/ 	.word	0x00017a60
        /*0b1c*/ 	.word	0x00000000
        /*0b20*/ 	.word	0x00000000
        /*0b24*/ 	.short	0x0101
        /*0b26*/ 	.byte	0x3f
	.zero		1


	//   ....[71]....
        /*0b28*/ 	.word	0x00017cd0
        /*0b2c*/ 	.word	0x00000005
        /*0b30*/ 	.word	0x0002a820
        /*0b34*/ 	.short	0x010a
        /*0b36*/ 	.byte	0x3f
	.zero		1


	//   ....[72]....
        /*0b38*/ 	.word	0x00017e50
        /*0b3c*/ 	.word	0x00000003
        /*0b40*/ 	.word	0x0002a840
        /*0b44*/ 	.short	0x010a
        /*0b46*/ 	.byte	0x3f
	.zero		1


	//   ....[73]....
        /*0b48*/ 	.word	0x00017ef0
        /*0b4c*/ 	.word	0x00000005
        /*0b50*/ 	.word	0x0002a840
        /*0b54*/ 	.short	0x010a
        /*0b56*/ 	.byte	0x3f
	.zero		1


	//   ....[74]....
        /*0b58*/ 	.word	0x00017f30
        /*0b5c*/ 	.word	0x00000003
        /*0b60*/ 	.word	0x0002a860
        /*0b64*/ 	.short	0x010a
        /*0b66*/ 	.byte	0x3f
	.zero		1


	//   ....[75]....
        /*0b68*/ 	.word	0x00017f70
        /*0b6c*/ 	.word	0x00000005
        /*0b70*/ 	.word	0x0002a860
        /*0b74*/ 	.short	0x010a
        /*0b76*/ 	.byte	0x3f
	.zero		1


	//   ....[76]....
        /*0b78*/ 	.word	0x00017fb0
        /*0b7c*/ 	.word	0x00000003
        /*0b80*/ 	.word	0x0002a880
        /*0b84*/ 	.short	0x010a
        /*0b86*/ 	.byte	0x3f
	.zero		1


	//   ....[77]....
        /*0b88*/ 	.word	0x00017ff0
        /*0b8c*/ 	.word	0x00000005
        /*0b90*/ 	.word	0x0002a880
        /*0b94*/ 	.short	0x010a
        /*0b96*/ 	.byte	0x3f
	.zero		1


	//   ....[78]....
        /*0b98*/ 	.word	0x00018060
        /*0b9c*/ 	.word	0x00000003
        /*0ba0*/ 	.word	0x0002a800
        /*0ba4*/ 	.short	0x010a
        /*0ba6*/ 	.byte	0x3f
	.zero		1


	//   ....[79]....
        /*0ba8*/ 	.word	0x000180b0
        /*0bac*/ 	.word	0x0000000f
        /*0bb0*/ 	.word	0x0002a830
        /*0bb4*/ 	.short	0x010a
        /*0bb6*/ 	.byte	0x3f
	.zero		1


	//   ....[80]....
        /*0bb8*/ 	.word	0x00018110
        /*0bbc*/ 	.word	0x00000008
        /*0bc0*/ 	.word	0x0002a830
        /*0bc4*/ 	.short	0x010a
        /*0bc6*/ 	.byte	0x3f
	.zero		1


	//   ....[81]....
        /*0bc8*/ 	.word	0x00018170
        /*0bcc*/ 	.word	0x00000008
        /*0bd0*/ 	.word	0x0002a850
        /*0bd4*/ 	.short	0x010a
        /*0bd6*/ 	.byte	0x3f
	.zero		1


	//   ....[82]....
        /*0bd8*/ 	.word	0x000181d0
        /*0bdc*/ 	.word	0x00000009
        /*0be0*/ 	.word	0x0002a830
        /*0be4*/ 	.short	0x010a
        /*0be6*/ 	.byte	0x3f
	.zero		1


	//   ....[83]....
        /*0be8*/ 	.word	0x00018230
        /*0bec*/ 	.word	0x00000009
        /*0bf0*/ 	.word	0x0002a850
        /*0bf4*/ 	.short	0x010a
        /*0bf6*/ 	.byte	0x3f
	.zero		1


	//   ....[84]....
        /*0bf8*/ 	.word	0x00018290
        /*0bfc*/ 	.word	0x00000008
        /*0c00*/ 	.word	0x0002a830
        /*0c04*/ 	.short	0x010a
        /*0c06*/ 	.byte	0x3f
	.zero		1


	//   ....[85]....
        /*0c08*/ 	.word	0x000182f0
        /*0c0c*/ 	.word	0x00000008
        /*0c10*/ 	.word	0x0002a850
        /*0c14*/ 	.short	0x010a
        /*0c16*/ 	.byte	0x3f
	.zero		1


	//   ....[86]....
        /*0c18*/ 	.word	0x00018350
        /*0c1c*/ 	.word	0x00000005
        /*0c20*/ 	.word	0x0002a850
        /*0c24*/ 	.short	0x010a
        /*0c26*/ 	.byte	0x3f
	.zero		1


	//   ....[87]....
        /*0c28*/ 	.word	0x00018450
        /*0c2c*/ 	.word	0x00000004
        /*0c30*/ 	.word	0x0002a880
        /*0c34*/ 	.short	0x010a
        /*0c36*/ 	.byte	0x3f
	.zero		1


	//   ....[88]....
        /*0c38*/ 	.word	0x00018a70
        /*0c3c*/ 	.word	0x00000004
        /*0c40*/ 	.word	0x0002a840
        /*0c44*/ 	.short	0x010a
        /*0c46*/ 	.byte	0x3f
	.zero		1


	//   ....[89]....
        /*0c48*/ 	.word	0x000194f0
        /*0c4c*/ 	.word	0x00000011
        /*0c50*/ 	.word	0x0002a820
        /*0c54*/ 	.short	0x010a
        /*0c56*/ 	.byte	0x3f
	.zero		1


	//   ....[90]....
        /*0c58*/ 	.word	0x00019540
        /*0c5c*/ 	.word	0x00000000
        /*0c60*/ 	.word	0x0002a880
        /*0c64*/ 	.short	0x010a
        /*0c66*/ 	.byte	0x3f
	.zero		1


	//   ....[91]....
        /*0c68*/ 	.word	0x00019a60
        /*0c6c*/ 	.word	0x00000000
        /*0c70*/ 	.word	0x0002a840
        /*0c74*/ 	.short	0x010a
        /*0c76*/ 	.byte	0x3f
	.zero		1


	//   ....[92]....
        /*0c78*/ 	.word	0x00019f30
        /*0c7c*/ 	.word	0x00000000
        /*0c80*/ 	.word	0x0002a870
        /*0c84*/ 	.short	0x010a
        /*0c86*/ 	.byte	0x3f
	.zero		1


	//   ....[93]....
        /*0c88*/ 	.word	0x00019f80
        /*0c8c*/ 	.word	0x00000000
        /*0c90*/ 	.word	0x0002a860
        /*0c94*/ 	.short	0x010a
        /*0c96*/ 	.byte	0x3f
	.zero		1


	//   ....[94]....
        /*0c98*/ 	.word	0x00019fd0
        /*0c9c*/ 	.word	0x00000003
        /*0ca0*/ 	.word	0x0002a870
        /*0ca4*/ 	.short	0x010a
        /*0ca6*/ 	.byte	0x3f
	.zero		1


	//   ....[95]....
        /*0ca8*/ 	.word	0x0001a020
        /*0cac*/ 	.word	0x00000003
        /*0cb0*/ 	.word	0x0002a860
        /*0cb4*/ 	.short	0x010a
        /*0cb6*/ 	.byte	0x3f
	.zero		1


	//   ....[96]....
        /*0cb8*/ 	.word	0x0001a070
        /*0cbc*/ 	.word	0x00000005
        /*0cc0*/ 	.word	0x0002a820
        /*0cc4*/ 	.short	0x010a
        /*0cc6*/ 	.byte	0x3f
	.zero		1


	//   ....[97]....
        /*0cc8*/ 	.word	0x0001a210
        /*0ccc*/ 	.word	0x00000003
        /*0cd0*/ 	.word	0x0002a840
        /*0cd4*/ 	.short	0x010a
        /*0cd6*/ 	.byte	0x3f
	.zero		1


	//   ....[98]....
        /*0cd8*/ 	.word	0x0001a260
        /*0cdc*/ 	.word	0x00000005
        /*0ce0*/ 	.word	0x0002a840
        /*0ce4*/ 	.short	0x010a
        /*0ce6*/ 	.byte	0x3f
	.zero		1


	//   ....[99]....
        /*0ce8*/ 	.word	0x0001a2b0
        /*0cec*/ 	.word	0x00000003
        /*0cf0*/ 	.word	0x0002a860
        /*0cf4*/ 	.short	0x010a
        /*0cf6*/ 	.byte	0x3f
	.zero		1


	//   ....[100]....
        /*0cf8*/ 	.word	0x0001a300
        /*0cfc*/ 	.word	0x00000005
        /*0d00*/ 	.word	0x0002a860
        /*0d04*/ 	.short	0x010a
        /*0d06*/ 	.byte	0x3f
	.zero		1


	//   ....[101]....
        /*0d08*/ 	.word	0x0001a350
        /*0d0c*/ 	.word	0x00000003
        /*0d10*/ 	.word	0x0002a880
        /*0d14*/ 	.short	0x010a
        /*0d16*/ 	.byte	0x3f
	.zero		1


	//----- nvinfo : EIATTR_NUM_MBARRIERS
	.align		4
.L_184:
        /*0d18*/ 	.byte	0x03, 0x38
        /*0d1a*/ 	.short	0x0016


	//----- nvinfo : EIATTR_EXIT_INSTR_OFFSETS
	.align		4
        /*0d1c*/ 	.byte	0x04, 0x1c
        /*0d1e*/ 	.short	(.L_186 - .L_185)


	//   ....[0]....
.L_185:
        /*0d20*/ 	.word	0x00000990


	//   ....[1]....
        /*0d24*/ 	.word	0x00013150


	//   ....[2]....
        /*0d28*/ 	.word	0x00018040


	//----- nvinfo : EIATTR_MAX_THREADS
	.align		4
.L_186:
        /*0d2c*/ 	.byte	0x04, 0x05
        /*0d2e*/ 	.short	(.L_188 - .L_187)
.L_187:
        /*0d30*/ 	.word	0x00000180
        /*0d34*/ 	.word	0x00000001
        /*0d38*/ 	.word	0x00000001


	//----- nvinfo : EIATTR_CRS_STACK_SIZE
	.align		4
.L_188:
        /*0d3c*/ 	.byte	0x04, 0x1e
        /*0d3e*/ 	.short	(.L_190 - .L_189)
.L_189:
        /*0d40*/ 	.word	0x00000000


	//----- nvinfo : EIATTR_CBANK_PARAM_SIZE
	.align		4
.L_190:
        /*0d44*/ 	.byte	0x03, 0x19
        /*0d46*/ 	.short	0x0af0


	//----- nvinfo : EIATTR_PARAM_CBANK
	.align		4
        /*0d48*/ 	.byte	0x04, 0x0a
        /*0d4a*/ 	.short	(.L_192 - .L_191)
	.align		4
.L_191:
        /*0d4c*/ 	.word	index@(.nv.constant0._ZN7cutlass13device_kernelIN5flash11enable_sm90INS1_16FlashAttnFwdSm90INS1_25CollectiveMainloopFwdSm90ILi2EN4cute5tupleIJNS5_1CILi1EEES8_S8_EEENS6_IJNS7_ILi128EEESA_NS7_ILi192EEEEEELi192ENS_12float_e4m3_tEfNS_4arch4Sm90ELb0ELb1ELb1ELb0ELb1ELb0ELb0ELb1ELb1ELb1ELb0ELb0EEENS1_21CollectiveEpilogueFwdINS6_IJSA_SB_SA_EEES9_NS_10bfloat16_tESF_Li256ELb0ELb1ELb0ELb1EEENS1_30DynamicPersistentTileSchedulerILi256ELi128ELb0ELb1ELb1EEEEEEEEEvNT_6ParamsE)
        /*0d50*/ 	.short	0x0210
        /*0d52*/ 	.short	0x0af0


	//----- nvinfo : EIATTR_SW_WAR
	.align		4
.L_192:
        /*0d54*/ 	.byte	0x04, 0x36
        /*0d56*/ 	.short	(.L_194 - .L_193)
.L_193:
        /*0d58*/ 	.word	0x00000008
.L_194:


//--------------------- .nv.info._ZN7cutlass13device_kernelIN5flash11enable_sm90INS1_16FlashAttnFwdSm90INS1_25CollectiveMainloopFwdSm90ILi2EN4cute5tupleIJNS5_1CILi1EEES8_S8_EEENS6_IJNS7_ILi128EEESA_NS7_ILi192EEEEEELi192ENS_12float_e4m3_tEfNS_4arch4Sm90ELb0ELb1ELb1ELb1ELb1ELb0ELb0ELb1ELb1ELb1ELb0ELb0EEENS1_21CollectiveEpilogueFwdINS6_IJSA_SB_SA_EEES9_NS_10bfloat16_tESF_Li256ELb1ELb1ELb0ELb1EEENS1_36VarlenDynamicPersistentTileSchedulerILi128ELi128ELi256ELi128ELb0ELb1ELb1ELb1ELb0ELb1EEEEEEEEEvNT_6ParamsE --------------------------
	.section	.nv.info._ZN7cutlass13device_kernelIN5flash11enable_sm90INS1_16FlashAttnFwdSm90INS1_25CollectiveMainloopFwdSm90ILi2EN4cute5tupleIJNS5_1CILi1EEES8_S8_EEENS6_IJNS7_ILi128EEESA_NS7_ILi192EEEEEELi192ENS_12float_e4m3_tEfNS_4arch4Sm90ELb0ELb1ELb1ELb1ELb1ELb0ELb0ELb1ELb1ELb1ELb0ELb0EEENS1_21CollectiveEpilogueFwdINS6_IJSA_SB_SA_EEES9_NS_10bfloat16_tESF_Li256ELb1ELb1ELb0ELb1EEENS1_36VarlenDynamicPersistentTileSchedulerILi128ELi128ELi256ELi128ELb0ELb1ELb1ELb1ELb0ELb1EEEEEEEEEvNT_6ParamsE,"",@"SHT_CUDA_INFO"
	.sectionflags	@""
	.align	4


	//----- nvinfo : EIATTR_CUDA_API_VERSION
	.align		4
        /*0000*/ 	.byte	0x04, 0x37
        /*0002*/ 	.short	(.L_196 - .L_195)
.L_195:
        /*0004*/ 	.word	0x00000082


	//----- nvinfo : EIATTR_KPARAM_INFO
	.align		4
.L_196:
        /*0008*/ 	.byte	0x04, 0x17
        /*000a*/ 	.short	(.L_198 - .L_197)
.L_197:
        /*000c*/ 	.word	0x00000000
        /*0010*/ 	.short	0x0000
        /*0012*/ 	.short	0x0070
        /*0014*/ 	.byte	0x00, 0xf0, 0x01, 0x2a


	//----- nvinfo : EIATTR_SPARSE_MMA_MASK
	.align		4
.L_198:
        /*0018*/ 	.byte	0x03, 0x50
        /*001a*/ 	.short	0x0000


	//----- nvinfo : EIATTR_MAXREG_COUNT
	.align		4
        /*001c*/ 	.byte	0x03, 0x1b
        /*001e*/ 	.short	0x00a8


	//----- nvinfo : EIATTR_NUM_BARRIERS
	.align		4
        /*0020*/ 	.byte	0x02, 0x4c
        /*0022*/ 	.byte	0x10
	.zero		1


	//----- nvinfo : EIATTR_EXTERNS
	.align		4
        /*0024*/ 	.byte	0x04, 0x0f
        /*0026*/ 	.short	(.L_200 - .L_199)


	//   ....[0]....
	.align		4
.L_199:
        /*0028*/ 	.word	index@(__assertfail)


	//----- nvinfo : EIATTR_ANNOTATIONS
	.align		4
.L_200:
        /*002c*/ 	.byte	0x04, 0x55
        /*002e*/ 	.short	(.L_202 - .L_201)


	//   ....[0]....
.L_201:
        /*0030*/ 	.word	0x00000001
        /*0034*/ 	.byte	0x30, 0x42, 0x01, 0x00, 0x01, 0x00, 0x00, 0x00, 0xd0, 0x42, 0x01, 0x00, 0x01, 0x00, 0x00, 0x00
        /*0044*/ 	.byte	0x50, 0x45, 0x01, 0x00, 0x01, 0x00, 0x00, 0x00, 0xe0, 0x64, 0x01, 0x00, 0x01, 0x00, 0x00, 0x00
        /*0054*/ 	.byte	0x20, 0x66, 0x01, 0x00, 0x01, 0x00, 0x00, 0x00, 0x60, 0x66, 0x01, 0x00, 0x01, 0x00, 0x00, 0x00
        /*0064*/ 	.byte	0x70, 0x6d, 0x01, 0x00, 0x01, 0x00, 0x00, 0x00, 0x90, 0x6d, 0x01, 0x00, 0x01, 0x00, 0x00, 0x00
        /*0074*/ 	.byte	0x20, 0x96, 0x01, 0x00


	//----- nvinfo : EIATTR_MERCURY_ISA_VERSION
	.align		4
.L_202:
        /*0078*/ 	.byte	0x03, 0x5f
        /*007a*/ 	.short	0x0101


	//----- nvinfo : EIATTR_UNUSED_LOAD_BYTE_OFFSET
	.align		4
        /*007c*/ 	.byte	0x04, 0x44
        /*007e*/ 	.short	(.L_204 - .L_203)


	//   ....[0]....
.L_203:
        /*0080*/ 	.word	0x00000980
        /*0084*/ 	.word	0x0000fff0


	//   ....[1]....
        /*0088*/ 	.word	0x00010640
        /*008c*/ 	.word	0x0000fff0


	//----- nvinfo : EIATTR_INT_WARP_WIDE_INSTR_OFFSETS
	.align		4
.L_204:
        /*0090*/ 	.byte	0x04, 0x31
        /*0092*/ 	.short	(.L_206 - .L_205)


	//   ....[0]....
.L_205:
        /*0094*/ 	.word	0x000000c0


	//   ....[1]....
        /*0098*/ 	.word	0x000000d0


	//   ....[2]....
        /*009c*/ 	.word	0x00000170


	//   ....[3]....
        /*00a0*/ 	.word	0x00014eb0


	//   ....[4]....
        /*00a4*/ 	.word	0x00014f40


	//   ....[5]....
        /*00a8*/ 	.word	0x000182d0


	//   ....[6]....
        /*00ac*/ 	.word	0x00018360


	//----- nvinfo : EIATTR_COOP_GROUP_MASK_REGIDS
	.align		4
.L_206:
        /*00b0*/ 	.byte	0x04, 0x29
        /*00b2*/ 	.short	(.L_208 - .L_207)


	//   ....[0]....
.L_207:
        /*00b4*/ 	.word	0xffffffff


	//   ....[1]....
        /*00b8*/ 	.word	0xffffffff


	//   ....[2]....
        /*00bc*/ 	.word	0xffffffff


	//   ....[3]....
        /*00c0*/ 	.word	0xffffffff


	//   ....[4]....
        /*00c4*/ 	.word	0xffffffff


	//   ....[5]....
        /*00c8*/ 	.word	0xffffffff


	//   ....[6]....
        /*00cc*/ 	.word	0xffffffff


	//   ....[7]....
        /*00d0*/ 	.word	0xffffffff


	//   ....[8]....
        /*00d4*/ 	.word	0xffffffff


	//   ....[9]....
        /*00d8*/ 	.word	0xffffffff


	//   ....[10]....
        /*00dc*/ 	.word	0xffffffff


	//   ....[11]....
        /*00e0*/ 	.word	0xffffffff


	//   ....[12]....
        /*00e4*/ 	.word	0xffffffff


	//   ....[13]....
        /*00e8*/ 	.word	0xffffffff


	//   ....[14]....
        /*00ec*/ 	.word	0xffffffff


	//   ....[15]....
        /*00f0*/ 	.word	0xffffffff


	//   ....[16]....
        /*00f4*/ 	.word	0xffffffff


	//   ....[17]....
        /*00f8*/ 	.word	0xffffffff


	//   ....[18]....
        /*00fc*/ 	.word	0xffffffff


	//   ....[19]....
        /*0100*/ 	.word	0xffffffff


	//   ....[20]....
        /*0104*/ 	.word	0xffffffff


	//   ....[21]....
        /*0108*/ 	.word	0xffffffff


	//   ....[22]....
        /*010c*/ 	.word	0xffffffff


	//   ....[23]....
        /*0110*/ 	.word	0xffffffff


	//   ....[24]....
        /*0114*/ 	.word	0xffffffff


	//   ....[25]....
        /*0118*/ 	.word	0xffffffff


	//   ....[26]....
        /*011c*/ 	.word	0xffffffff


	//   ....[27]....
        /*0120*/ 	.word	0xffffffff


	//   ....[28]....
        /*0124*/ 	.word	0xffffffff


	//   ....[29]....
        /*0128*/ 	.word	0xffffffff


	//   ....[30]....
        /*012c*/ 	.word	0xffffffff


	//   ....[31]....
        /*0130*/ 	.word	0xffffffff


	//   ....[32]....
        /*0134*/ 	.word	0xffffffff


	//   ....[33]....
        /*0138*/ 	.word	0xffffffff


	//   ....[34]....
        /*013c*/ 	.word	0xffffffff


	//   ....[35]....
        /*0140*/ 	.word	0xffffffff


	//   ....[36]....
        /*0144*/ 	.word	0xffffffff


	//   ....[37]....
        /*0148*/ 	.word	0xffffffff


	//   ....[38]....
        /*014c*/ 	.word	0xffffffff


	//   ....[39]....
        /*0150*/ 	.word	0xffffffff


	//   ....[40]....
        /*0154*/ 	.word	0xffffffff


	//   ....[41]....
        /*0158*/ 	.word	0xffffffff


	//   ....[42]....
        /*015c*/ 	.word	0xffffffff


	//   ....[43]....
        /*0160*/ 	.word	0xffffffff


	//   ....[44]....
        /*0164*/ 	.word	0xffffffff


	//   ....[45]....
        /*0168*/ 	.word	0xffffffff


	//   ....[46]....
        /*016c*/ 	.word	0xffffffff


	//   ....[47]....
        /*0170*/ 	.word	0xffffffff


	//   ....[48]....
        /*0174*/ 	.word	0xffffffff


	//   ....[49]....
        /*0178*/ 	.word	0xffffffff


	//   ....[50]....
        /*017c*/ 	.word	0xffffffff


	//   ....[51]....
        /*0180*/ 	.word	0xffffffff


	//   ....[52]....
        /*0184*/ 	.word	0xffffffff


	//   ....[53]....
        /*0188*/ 	.word	0xffffffff


	//   ....[54]....
        /*018c*/ 	.word	0xffffffff


	//   ....[55]....
        /*0190*/ 	.word	0xffffffff


	//   ....[56]....
        /*0194*/ 	.word	0xffffffff


	//   ....[57]....
        /*0198*/ 	.word	0xffffffff


	//   ....[58]....
        /*019c*/ 	.word	0xffffffff


	//   ....[59]....
        /*01a0*/ 	.word	0xffffffff


	//   ....[60]....
        /*01a4*/ 	.word	0xffffffff


	//   ....[61]....
        /*01a8*/ 	.word	0xffffffff


	//   ....[62]....
        /*01ac*/ 	.word	0xffffffff


	//   ....[63]....
        /*01b0*/ 	.word	0xffffffff


	//   ....[64]....
        /*01b4*/ 	.word	0xffffffff


	//   ....[65]....
        /*01b8*/ 	.word	0xffffffff


	//   ....[66]....
        /*01bc*/ 	.word	0xffffffff


	//   ....[67]....
        /*01c0*/ 	.word	0xffffffff


	//   ....[68]....
        /*01c4*/ 	.word	0xffffffff


	//   ....[69]....
        /*01c8*/ 	.word	0xffffffff


	//   ....[70]....
        /*01cc*/ 	.word	0xffffffff


	//   ....[71]....
        /*01d0*/ 	.word	0xffffffff


	//   ....[72]....
        /*01d4*/ 	.word	0xffffffff


	//   ....[73]....
        /*01d8*/ 	.word	0xffffffff


	//   ....[74]....
        /*01dc*/ 	.word	0xffffffff


	//   ....[75]....
        /*01e0*/ 	.word	0xffffffff


	//   ....[76]....
        /*01e4*/ 	.word	0xffffffff


	//   ....[77]....
        /*01e8*/ 	.word	0xffffffff


	//   ....[78]....
        /*01ec*/ 	.word	0xffffffff


	//   ....[79]....
        /*01f0*/ 	.word	0xffffffff


	//   ....[80]....
        /*01f4*/ 	.word	0xffffffff


	//   ....[81]....
        /*01f8*/ 	.word	0xffffffff


	//   ....[82]....
        /*01fc*/ 	.word	0xffffffff


	//   ....[83]....
        /*0200*/ 	.word	0xffffffff


	//   ....[84]....
        /*0204*/ 	.word	0xffffffff


	//   ....[85]....
        /*0208*/ 	.word	0xffffffff


	//   ....[86]....
        /*020c*/ 	.word	0xffffffff


	//   ....[87]....
        /*0210*/ 	.word	0xffffffff


	//   ....[88]....
        /*0214*/ 	.word	0xffffffff


	//   ....[89]....
        /*0218*/ 	.word	0xffffffff


	//   ....[90]....
        /*021c*/ 	.word	0xffffffff


	//   ....[91]....
        /*0220*/ 	.word	0xffffffff


	//   ....[92]....
        /*0224*/ 	.word	0xffffffff


	//   ....[93]....
        /*0228*/ 	.word	0xffffffff


	//   ....[94]....
        /*022c*/ 	.word	0xffffffff


	//   ....[95]....
        /*0230*/ 	.word	0xffffffff


	//   ....[96]....
        /*0234*/ 	.word	0xffffffff


	//   ....[97]....
        /*0238*/ 	.word	0xffffffff


	//   ....[98]....
        /*023c*/ 	.word	0xffffffff


	//   ....[99]....
        /*0240*/ 	.word	0xffffffff


	//   ....[100]....
        /*0244*/ 	.word	0xffffffff


	//   ....[101]....
        /*0248*/ 	.word	0xffffffff


	//   ....[102]....
        /*024c*/ 	.word	0xffffffff


	//   ....[103]....
        /*0250*/ 	.word	0xffffffff


	//   ....[104]....
        /*0254*/ 	.word	0xffffffff


	//   ....[105]....
        /*0258*/ 	.word	0xffffffff


	//   ....[106]....
        /*025c*/ 	.word	0xffffffff


	//   ....[107]....
        /*0260*/ 	.word	0xffffffff


	//   ....[108]....
        /*0264*/ 	.word	0xffffffff


	//   ....[109]....
        /*0268*/ 	.word	0xffffffff


	//   ....[110]....
        /*026c*/ 	.word	0xffffffff


	//   ....[111]....
        /*0270*/ 	.word	0xffffffff


	//   ....[112]....
        /*0274*/ 	.word	0xffffffff


	//   ....[113]....
        /*0278*/ 	.word	0xffffffff


	//   ....[114]....
        /*027c*/ 	.word	0xffffffff


	//   ....[115]....
        /*0280*/ 	.word	0xffffffff


	//   ....[116]....
        /*0284*/ 	.word	0xffffffff


	//   ....[117]....
        /*0288*/ 	.word	0xffffffff


	//   ....[118]....
        /*028c*/ 	.word	0xffffffff


	//   ....[119]....
        /*0290*/ 	.word	0xffffffff


	//   ....[120]....
        /*0294*/ 	.word	0xffffffff


	//   ....[121]....
        /*0298*/ 	.word	0xffffffff


	//   ....[122]....
        /*029c*/ 	.word	0xffffffff


	//   ....[123]....
        /*02a0*/ 	.word	0xffffffff


	//   ....[124]....
        /*02a4*/ 	.word	0xffffffff


	//   ....[125]....
        /*02a8*/ 	.word	0xffffffff


	//   ....[126]....
        /*02ac*/ 	.word	0xffffffff


	//   ....[127]....
        /*02b0*/ 	.word	0xffffffff


	//   ....[128]....
        /*02b4*/ 	.word	0xffffffff


	//   ....[129]....
        /*02b8*/ 	.word	0xffffffff


	//   ....[130]....
        /*02bc*/ 	.word	0xffffffff


	//   ....[131]....
        /*02c0*/ 	.word	0xffffffff


	//   ....[132]....
        /*02c4*/ 	.word	0xffffffff


	//   ....[133]....
        /*02c8*/ 	.word	0xffffffff


	//   ....[134]....
        /*02cc*/ 	.word	0xffffffff


	//   ....[135]....
        /*02d0*/ 	.word	0xffffffff


	//   ....[136]....
        /*02d4*/ 	.word	0xffffffff


	//   ....[137]....
        /*02d8*/ 	.word	0xffffffff


	//   ....[138]....
        /*02dc*/ 	.word	0xffffffff


	//   ....[139]....
        /*02e0*/ 	.word	0xffffffff


	//   ....[140]....
        /*02e4*/ 	.word	0xffffffff


	//   ....[141]....
        /*02e8*/ 	.word	0xffffffff


	//   ....[142]....
        /*02ec*/ 	.word	0xffffffff


	//   ....[143]....
        /*02f0*/ 	.word	0xffffffff


	//   ....[144]....
        /*02f4*/ 	.word	0xffffffff


	//   ....[145]....
        /*02f8*/ 	.word	0xffffffff


	//   ....[146]....
        /*02fc*/ 	.word	0xffffffff


	//   ....[147]....
        /*0300*/ 	.word	0xffffffff


	//   ....[148]....
        /*0304*/ 	.word	0xffffffff


	//   ....[149]....
        /*0308*/ 	.word	0xffffffff


	//   ....[150]....
        /*030c*/ 	.word	0xffffffff


	//   ....[151]....
        /*0310*/ 	.word	0xffffffff


	//   ....[152]....
        /*0314*/ 	.word	0xffffffff


	//   ....[153]....
        /*0318*/ 	.word	0xffffffff


	//   ....[154]....
        /*031c*/ 	.word	0xffffffff


	//   ....[155]....
        /*0320*/ 	.word	0xffffffff


	//   ....[156]....
        /*0324*/ 	.word	0xffffffff


	//   ....[157]....
        /*0328*/ 	.word	0xffffffff


	//   ....[158]....
        /*032c*/ 	.word	0xffffffff


	//   ....[159]....
        /*0330*/ 	.word	0xffffffff


	//   ....[160]....
        /*0334*/ 	.word	0xffffffff


	//   ....[161]....
        /*0338*/ 	.word	0xffffffff


	//   ....[162]....
        /*033c*/ 	.word	0xffffffff


	//   ....[163]....
        /*0340*/ 	.word	0xffffffff


	//   ....[164]....
        /*0344*/ 	.word	0xffffffff


	//   ....[165]....
        /*0348*/ 	.word	0xffffffff


	//   ....[166]....
        /*034c*/ 	.word	0xffffffff


	//   ....[167]....
        /*0350*/ 	.word	0xffffffff


	//   ....[168]....
        /*0354*/ 	.word	0xffffffff


	//   ....[169]....
        /*0358*/ 	.word	0xffffffff


	//   ....[170]....
        /*035c*/ 	.word	0xffffffff


	//   ....[171]....
        /*0360*/ 	.word	0xffffffff


	//   ....[172]....
        /*0364*/ 	.word	0xffffffff


	//   ....[173]....
        /*0368*/ 	.word	0xffffffff


	//   ....[174]....
        /*036c*/ 	.word	0xffffffff


	//   ....[175]....
        /*0370*/ 	.word	0x0500000f


	//   ....[176]....
        /*0374*/ 	.word	0x0500000f


	//   ....[177]....
        /*0378*/ 	.word	0x0500000f


	//   ....[178]....
        /*037c*/ 	.word	0x0500000f


	//   ....[179]....
        /*0380*/ 	.word	0x0500000f


	//   ....[180]....
        /*0384*/ 	.word	0x0500000f


	//   ....[181]....
        /*0388*/ 	.word	0x0500000f


	//   ....[182]....
        /*038c*/ 	.word	0x0500000f


	//   ....[183]....
        /*0390*/ 	.word	0x0500000f


	//   ....[184]....
        /*0394*/ 	.word	0x0500000f


	//   ....[185]....
        /*0398*/ 	.word	0x0500000f


	//   ....[186]....
        /*039c*/ 	.word	0x0500000f


	//   ....[187]....
        /*03a0*/ 	.word	0x0500000f


	//   ....[188]....
        /*03a4*/ 	.word	0x0500000f


	//   ....[189]....
        /*03a8*/ 	.word	0x0500000f


	//   ....[190]....
        /*03ac*/ 	.word	0x0500000f


	//   ....[191]....
        /*03b0*/ 	.word	0x0500000f


	//   ....[192]....
        /*03b4*/ 	.word	0x0500000f


	//   ....[193]....
        /*03b8*/ 	.word	0x0500000f


	//   ....[194]....
        /*03bc*/ 	.word	0x0500000f


	//   ....[195]....
        /*03c0*/ 	.word	0x0500000f


	//   ....[196]....
        /*03c4*/ 	.word	0x0500000f


	//   ....[197]....
        /*03c8*/ 	.word	0x0500000f


	//   ....[198]....
        /*03cc*/ 	.word	0x0500000f


	//   ....[199]....
        /*03d0*/ 	.word	0x0500000f


	//   ....[200]....
        /*03d4*/ 	.word	0x0500000f


	//   ....[201]....
        /*03d8*/ 	.word	0x0500000f


	//   ....[202]....
        /*03dc*/ 	.word	0x0500000f


	//   ....[203]....
        /*03e0*/ 	.word	0x0500000f


	//   ....[204]....
        /*03e4*/ 	.word	0x0500000f


	//   ....[205]....
        /*03e8*/ 	.word	0x0500000f


	//   ....[206]....
        /*03ec*/ 	.word	0x0500000f


	//   ....[207]....
        /*03f0*/ 	.word	0x0500000f


	//   ....[208]....
        /*03f4*/ 	.word	0x0500000f


	//   ....[209]....
        /*03f8*/ 	.word	0x0500000f


	//   ....[210]....
        /*03fc*/ 	.word	0x0500000f


	//   ....[211]....
        /*0400*/ 	.word	0x0500000f


	//   ....[212]....
        /*0404*/ 	.word	0x0500000f


	//   ....[213]....
        /*0408*/ 	.word	0x0500000f


	//   ....[214]....
        /*040c*/ 	.word	0x0500000f


	//   ....[215]....
        /*0410*/ 	.word	0x0500000f


	//   ....[216]....
        /*0414*/ 	.word	0x0500000f


	//----- nvinfo : EIATTR_COOP_GROUP_INSTR_OFFSETS
	.align		4
.L_208:
        /*0418*/ 	.byte	0x04, 0x28
        /*041a*/ 	.short	(.L_210 - .L_209)


	//   ....[0]....
.L_209:
        /*041c*/ 	.word	0x00000080


	//   ....[1]....
        /*0420*/ 	.word	0x00000090


	//   ....[2]....
        /*0424*/ 	.word	0x000002d0


	//   ....[3]....
        /*0428*/ 	.word	0x00000430


	//   ....[4]....
        /*042c*/ 	.word	0x00000550


	//   ....[5]....
        /*0430*/ 	.word	0x000006b0


	//   ....[6]....
        /*0434*/ 	.word	0x00001a10


	//   ....[7]....
        /*0438*/ 	.word	0x00002520


	//   ....[8]....
        /*043c*/ 	.word	0x00003890


	//   ....[9]....
        /*0440*/ 	.word	0x000040b0


	//   ....[10]....
        /*0444*/ 	.word	0x000043e0


	//   ....[11]....
        /*0448*/ 	.word	0x00004a00


	//   ....[12]....
        /*044c*/ 	.word	0x00004a90


	//   ....[13]....
        /*0450*/ 	.word	0x000062f0


	//   ....[14]....
        /*0454*/ 	.word	0x00006c40


	//   ....[15]....
        /*0458*/ 	.word	0x00007830


	//   ....[16]....
        /*045c*/ 	.word	0x00007930


	//   ....[17]....
        /*0460*/ 	.word	0x00008150


	//   ....[18]....
        /*0464*/ 	.word	0x000081f0


	//   ....[19]....
        /*0468*/ 	.word	0x0000a9c0


	//   ....[20]....
        /*046c*/ 	.word	0x0000a9d0


	//   ....[21]....
        /*0470*/ 	.word	0x0000aa00


	//   ....[22]....
        /*0474*/ 	.word	0x0000aa10


	//   ....[23]....
        /*0478*/ 	.word	0x0000c7f0


	//   ....[24]....
        /*047c*/ 	.word	0x0000d140


	//   ....[25]....
        /*0480*/ 	.word	0x0000dd30


	//   ....[26]....
        /*0484*/ 	.word	0x0000de30


	//   ....[27]....
        /*0488*/ 	.word	0x0000e650


	//   ....[28]....
        /*048c*/ 	.word	0x0000e6f0


	//   ....[29]....
        /*0490*/ 	.word	0x0000fcf0


	//   ....[30]....
        /*0494*/ 	.word	0x0000fd00


	//   ....[31]....
        /*0498*/ 	.word	0x0000fd30


	//   ....[32]....
        /*049c*/ 	.word	0x0000fd40


	//   ....[33]....
        /*04a0*/ 	.word	0x000111b0


	//   ....[34]....
        /*04a4*/ 	.word	0x000111e0


	//   ....[35]....
        /*04a8*/ 	.word	0x00011210


	//   ....[36]....
        /*04ac*/ 	.word	0x00011240


	//   ....[37]....
        /*04b0*/ 	.word	0x00011270


	//   ....[38]....
        /*04b4*/ 	.word	0x00011290


	//   ....[39]....
        /*04b8*/ 	.word	0x000112a0


	//   ....[40]....
        /*04bc*/ 	.word	0x000112b0


	//   ....[41]....
        /*04c0*/ 	.word	0x000112c0


	//   ....[42]....
        /*04c4*/ 	.word	0x000112d0


	//   ....[43]....
        /*04c8*/ 	.word	0x000112e0


	//   ....[44]....
        /*04cc*/ 	.word	0x00011310


	//   ....[45]....
        /*04d0*/ 	.word	0x00011340


	//   ....[46]....
        /*04d4*/ 	.word	0x00011370


	//   ....[47]....
        /*04d8*/ 	.word	0x000113a0


	//   ....[48]....
        /*04dc*/ 	.word	0x000113b0


	//   ....[49]....
        /*04e0*/ 	.word	0x000113c0


	//   ....[50]....
        /*04e4*/ 	.word	0x000113f0


	//   ....[51]....
        /*04e8*/ 	.word	0x00011420


	//   ....[52]....
        /*04ec*/ 	.word	0x00011430


	//   ....[53]....
        /*04f0*/ 	.word	0x00011440


	//   ....[54]....
        /*04f4*/ 	.word	0x00011470


	//   ....[55]....
        /*04f8*/ 	.word	0x000114a0


	//   ....[56]....
        /*04fc*/ 	.word	0x000114b0


	//   ....[57]....
        /*0500*/ 	.word	0x000114c0


	//   ....[58]....
        /*0504*/ 	.word	0x000114d0


	//   ....[59]....
        /*0508*/ 	.word	0x000114e0


	//   ....[60]....
        /*050c*/ 	.word	0x000114f0


	//   ....[61]....
        /*0510*/ 	.word	0x00011500


	//   ....[62]....
        /*0514*/ 	.word	0x00011510


	//   ....[63]....
        /*0518*/ 	.word	0x00011520


	//   ....[64]....
        /*051c*/ 	.word	0x00011530


	//   ....[65]....
        /*0520*/ 	.word	0x00011540


	//   ....[66]....
        /*0524*/ 	.word	0x00011550


	//   ....[67]....
        /*0528*/ 	.word	0x00011560


	//   ....[68]....
        /*052c*/ 	.word	0x00011570


	//   ....[69]....
        /*0530*/ 	.word	0x00011590


	//   ....[70]....
        /*0534*/ 	.word	0x000115c0


	//   ....[71]....
        /*0538*/ 	.word	0x000115f0


	//   ....[72]....
        /*053c*/ 	.word	0x00011620


	//   ....[73]....
        /*0540*/ 	.word	0x00011650


	//   ....[74]....
        /*0544*/ 	.word	0x00011670


	//   ....[75]....
        /*0548*/ 	.word	0x00011680


	//   ....[76]....
        /*054c*/ 	.word	0x00011690


	//   ....[77]....
        /*0550*/ 	.word	0x000116c0


	//   ....[78]....
        /*0554*/ 	.word	0x000116d0


	//   ....[79]....
        /*0558*/ 	.word	0x00011700


	//   ....[80]....
        /*055c*/ 	.word	0x00011730


	//   ....[81]....
        /*0560*/ 	.word	0x00011dd0


	//   ....[82]....
        /*0564*/ 	.word	0x00011e00


	//   ....[83]....
        /*0568*/ 	.word	0x00011e30


	//   ....[84]....
        /*056c*/ 	.word	0x00011e60


	//   ....[85]....
        /*0570*/ 	.word	0x00012590


	//   ....[86]....
        /*0574*/ 	.word	0x000125d0


	//   ....[87]....
        /*0578*/ 	.word	0x000126d0


	//   ....[88]....
        /*057c*/ 	.word	0x000126f0


	//   ....[89]....
        /*0580*/ 	.word	0x000127f0


	//   ....[90]....
        /*0584*/ 	.word	0x00012810


	//   ....[91]....
        /*0588*/ 	.word	0x00012920


	//   ....[92]....
        /*058c*/ 	.word	0x00012940


	//   ....[93]....
        /*0590*/ 	.word	0x00013250


	//   ....[94]....
        /*0594*/ 	.word	0x00013270


	//   ....[95]....
        /*0598*/ 	.word	0x00013370


	//   ....[96]....
        /*059c*/ 	.word	0x00013390


	//   ....[97]....
        /*05a0*/ 	.word	0x00013490


	//   ....[98]....
        /*05a4*/ 	.word	0x000134b0


	//   ....[99]....
        /*05a8*/ 	.word	0x000135c0


	//   ....[100]....
        /*05ac*/ 	.word	0x000135e0


	//   ....[101]....
        /*05b0*/ 	.word	0x00013770


	//   ....[102]....
        /*05b4*/ 	.word	0x00013900


	//   ....[103]....
        /*05b8*/ 	.word	0x00013930


	//   ....[104]....
        /*05bc*/ 	.word	0x00013960


	//   ....[105]....
        /*05c0*/ 	.word	0x00013990


	//   ....[106]....
        /*05c4*/ 	.word	0x000139c0


	//   ....[107]....
        /*05c8*/ 	.word	0x00013a00


	//   ....[108]....
        /*05cc*/ 	.word	0x00013b50


	//   ....[109]....
        /*05d0*/ 	.word	0x00013b80


	//   ....[110]....
        /*05d4*/ 	.word	0x00013bb0


	//   ....[111]....
        /*05d8*/ 	.word	0x00013be0


	//   ....[112]....
        /*05dc*/ 	.word	0x00013c10


	//   ....[113]....
        /*05e0*/ 	.word	0x00013c50


	//   ....[114]....
        /*05e4*/ 	.word	0x00013ce0


	//   ....[115]....
        /*05e8*/ 	.word	0x00013d40


	//   ....[116]....
        /*05ec*/ 	.word	0x00013dd0


	//   ....[117]....
        /*05f0*/ 	.word	0x00015ab0


	//   ....[118]....
        /*05f4*/ 	.word	0x00015ae0


	//   ....[119]....
        /*05f8*/ 	.word	0x00015c10


	//   ....[120]....
        /*05fc*/ 	.word	0x00015c20


	//   ....[121]....
        /*0600*/ 	.word	0x00015cb0


	//   ....[122]....
        /*0604*/ 	.word	0x00015cc0


	//   ....[123]....
        /*0608*/ 	.word	0x00015cd0


	//   ....[124]....
        /*060c*/ 	.word	0x00015d70


	//   ....[125]....
        /*0610*/ 	.word	0x000160f0


	//   ....[126]....
        /*0614*/ 	.word	0x00016110


	//   ....[127]....
        /*0618*/ 	.word	0x00016130


	//   ....[128]....
        /*061c*/ 	.word	0x000161a0


	//   ....[129]....
        /*0620*/ 	.word	0x000161b0


	//   ....[130]....
        /*0624*/ 	.word	0x00016200


	//   ....[131]....
        /*0628*/ 	.word	0x00016240


	//   ....[132]....
        /*062c*/ 	.word	0x00016250


	//   ....[133]....
        /*0630*/ 	.word	0x000169f0


	//   ....[134]....
        /*0634*/ 	.word	0x00016a20


	//   ....[135]....
        /*0638*/ 	.word	0x00016a80


	//   ....[136]....
        /*063c*/ 	.word	0x00016ae0


	//   ....[137]....
        /*0640*/ 	.word	0x00016b30


	//   ....[138]....
        /*0644*/ 	.word	0x00016b80


	//   ....[139]....
        /*0648*/ 	.word	0x00016ba0


	//   ....[140]....
        /*064c*/ 	.word	0x00016be0


	//   ....[141]....
        /*0650*/ 	.word	0x00017350


	//   ....[142]....
        /*0654*/ 	.word	0x00017360


	//   ....[143]....
        /*0658*/ 	.word	0x000173a0


	//   ....[144]....
        /*065c*/ 	.word	0x000173e0


	//   ....[145]....
        /*0660*/ 	.word	0x000173f0


	//   ....[146]....
        /*0664*/ 	.word	0x00017450


	//   ....[147]....
        /*0668*/ 	.word	0x00017480


	//   ....[148]....
        /*066c*/ 	.word	0x000174c0


	//   ....[149]....
        /*0670*/ 	.word	0x00017820


	//   ....[150]....
        /*0674*/ 	.word	0x00017830


	//   ....[151]....
        /*0678*/ 	.word	0x00017840


	//   ....[152]....
        /*067c*/ 	.word	0x000178a0


	//   ....[153]....
        /*0680*/ 	.word	0x000178b0


	//   ....[154]....
        /*0684*/ 	.word	0x00017910


	//   ....[155]....
        /*0688*/ 	.word	0x00017940


	//   ....[156]....
        /*068c*/ 	.word	0x00017980


	//   ....[157]....
        /*0690*/ 	.word	0x00018ca0


	//   ....[158]....
        /*0694*/ 	.word	0x00018cd0


	//   ....[159]....
        /*0698*/ 	.word	0x00018d00


	//   ....[160]....
        /*069c*/ 	.word	0x00018d30


	//   ....[161]....
        /*06a0*/ 	.word	0x00018d40


	//   ....[162]....
        /*06a4*/ 	.word	0x00018d60


	//   ....[163]....
        /*06a8*/ 	.word	0x00018d80


	//   ....[164]....
        /*06ac*/ 	.word	0x00018dc0


	//   ....[165]....
        /*06b0*/ 	.word	0x00018ef0


	//   ....[166]....
        /*06b4*/ 	.word	0x00018f20


	//   ....[167]....
        /*06b8*/ 	.word	0x00018f60


	//   ....[168]....
        /*06bc*/ 	.word	0x00018f90


	//   ....[169]....
        /*06c0*/ 	.word	0x00018fc0


	//   ....[170]....
        /*06c4*/ 	.word	0x00018ff0


	//   ....[171]....
        /*06c8*/ 	.word	0x00019090


	//   ....[172]....
        /*06cc*/ 	.word	0x00019100


	//   ....[173]....
        /*06d0*/ 	.word	0x00019190


	//   ....[174]....
        /*06d4*/ 	.word	0x00019740


	//   ....[175]....
        /*06d8*/ 	.word	0x00019e10


	//   ....[176]....
        /*06dc*/ 	.word	0x00019ef0


	//   ....[177]....
        /*06e0*/ 	.word	0x00019fb0


	//   ....[178]....
        /*06e4*/ 	.word	0x0001a130


	//   ....[179]....
        /*06e8*/ 	.word	0x0001a1c0


	//   ....[180]....
        /*06ec*/ 	.word	0x0001a220


	//   ....[181]....
        /*06f0*/ 	.word	0x0001a320


	//   ....[182]....
        /*06f4*/ 	.word	0x0001a380


	//   ....[183]....
        /*06f8*/ 	.word	0x0001a450


	//   ....[184]....
        /*06fc*/ 	.word	0x0001a5d0


	//   ....[185]....
        /*0700*/ 	.word	0x0001a660


	//   ....[186]....
        /*0704*/ 	.word	0x0001a730


	//   ....[187]....
        /*0708*/ 	.word	0x0001a7e0


	//   ....[188]....
        /*070c*/ 	.word	0x0001a840


	//   ....[189]....
        /*0710*/ 	.word	0x0001a920


	//   ....[190]....
        /*0714*/ 	.word	0x0001a980


	//   ....[191]....
        /*0718*/ 	.word	0x0001aa60


	//   ....[192]....
        /*071c*/ 	.word	0x0001ab00


	//   ....[193]....
        /*0720*/ 	.word	0x0001ab70


	//   ....[194]....
        /*0724*/ 	.word	0x0001abf0


	//   ....[195]....
        /*0728*/ 	.word	0x0001acc0


	//   ....[196]....
        /*072c*/ 	.word	0x0001ad40


	//   ....[197]....
        /*0730*/ 	.word	0x0001ae10


	//   ....[198]....
        /*0734*/ 	.word	0x0001ae90


	//   ....[199]....
        /*0738*/ 	.word	0x0001af50


	//   ....[200]....
        /*073c*/ 	.word	0x0001b080


	//   ....[201]....
        /*0740*/ 	.word	0x0001b110


	//   ....[202]....
        /*0744*/ 	.word	0x0001b170


	//   ....[203]....
        /*0748*/ 	.word	0x0001b250


	//   ....[204]....
        /*074c*/ 	.word	0x0001b2b0


	//   ....[205]....
        /*0750*/ 	.word	0x0001b380


	//   ....[206]....
        /*0754*/ 	.word	0x0001b3e0


	//   ....[207]....
        /*0758*/ 	.word	0x0001b4b0


	//   ....[208]....
        /*075c*/ 	.word	0x0001b5a0


	//   ....[209]....
        /*0760*/ 	.word	0x0001b630


	//   ....[210]....
        /*0764*/ 	.word	0x0001b690


	//   ....[211]....
        /*0768*/ 	.word	0x0001b760


	//   ....[212]....
        /*076c*/ 	.word	0x0001b7c0


	//   ....[213]....
        /*0770*/ 	.word	0x0001b890


	//   ....[214]....
        /*0774*/ 	.word	0x0001b8f0


	//   ....[215]....
        /*0778*/ 	.word	0x0001b9c0


	//   ....[216]....
        /*077c*/ 	.word	0x0001bc20


	//----- nvinfo : EIATTR_REG_RECONFIG
	.align		4
.L_210:
        /*0780*/ 	.byte	0x01, 0x54
	.zero		2


	//----- nvinfo : EIATTR_SYSCALL_OFFSETS
	.align		4
        /*0784*/ 	.byte	0x04, 0x46
        /*0786*/ 	.short	(.L_212 - .L_211)


	//   ....[0]....
.L_211:
        /*0788*/ 	.word	0x00001bf0


	//   ....[1]....
        /*078c*/ 	.word	0x000150a0


	//   ....[2]....
        /*0790*/ 	.word	0x00015210


	//   ....[3]....
        /*0794*/ 	.word	0x00015360


	//   ....[4]....
        /*0798*/ 	.word	0x000154a0


	//   ....[5]....
        /*079c*/ 	.word	0x00016600


	//----- nvinfo : EIATTR_MBARRIER_INSTR_OFFSETS
	.align		4
.L_212:
        /*07a0*/ 	.byte	0x04, 0x39
        /*07a2*/ 	.short	(.L_214 - .L_213)


	//   ....[0]....
.L_213:
        /*07a4*/ 	.word	0x00000180
        /*07a8*/ 	.word	0x000000ff
        /*07ac*/ 	.word	0x0002a800
        /*07b0*/ 	.short	0x0100
        /*07b2*/ 	.byte	0x08
	.zero		1


	//   ....[1]....
        /*07b4*/ 	.word	0x00000190
        /*07b8*/ 	.word	0x000000ff
        /*07bc*/ 	.word	0x0002a820
        /*07c0*/ 	.short	0x0100
        /*07c2*/ 	.byte	0x08
	.zero		1


	//   ....[2]....
        /*07c4*/ 	.word	0x00000280
        /*07c8*/ 	.word	0x000000ff
        /*07cc*/ 	.word	0x0002a830
        /*07d0*/ 	.short	0x0100
        /*07d2*/ 	.byte	0x08
	.zero		1


	//   ....[3]....
        /*07d4*/ 	.word	0x00000290
        /*07d8*/ 	.word	0x000000ff
        /*07dc*/ 	.word	0x0002a840
        /*07e0*/ 	.short	0x0100
        /*07e2*/ 	.byte	0x08
	.zero		1


	//   ....[4]....
        /*07e4*/ 	.word	0x000002a0
        /*07e8*/ 	.word	0x000000ff
        /*07ec*/ 	.word	0x0002a838
        /*07f0*/ 	.short	0x0100
        /*07f2*/ 	.byte	0x08
	.zero		1


	//   ....[5]....
        /*07f4*/ 	.word	0x000002b0
        /*07f8*/ 	.word	0x000000ff
        /*07fc*/ 	.word	0x0002a848
        /*0800*/ 	.short	0x0100
        /*0802*/ 	.byte	0x08
	.zero		1


	//   ....[6]....
        /*0804*/ 	.word	0x000003e0
        /*0808*/ 	.word	0x000000ff
        /*080c*/ 	.word	0x0002a850
        /*0810*/ 	.short	0x0100
        /*0812*/ 	.byte	0x08
	.zero		1


	//   ....[7]....
        /*0814*/ 	.word	0x000003f0
        /*0818*/ 	.word	0x000000ff
        /*081c*/ 	.word	0x0002a860
        /*0820*/ 	.short	0x0100
        /*0822*/ 	.byte	0x08
	.zero		1


	//   ....[8]....
        /*0824*/ 	.word	0x00000400
        /*0828*/ 	.word	0x000000ff
        /*082c*/ 	.word	0x0002a858
        /*0830*/ 	.short	0x0100
        /*0832*/ 	.byte	0x08
	.zero		1


	//   ....[9]....
        /*0834*/ 	.word	0x00000410
        /*0838*/ 	.word	0x000000ff
        /*083c*/ 	.word	0x0002a868
        /*0840*/ 	.short	0x0100
        /*0842*/ 	.byte	0x08
	.zero		1


	//   ....[10]....
        /*0844*/ 	.word	0x00000500
        /*0848*/ 	.word	0x000000ff
        /*084c*/ 	.word	0x0002a870
        /*0850*/ 	.short	0x0100
        /*0852*/ 	.byte	0x06
	.zero		1


	//   ....[11]....
        /*0854*/ 	.word	0x00000510
        /*0858*/ 	.word	0x000000ff
        /*085c*/ 	.word	0x0002a880
        /*0860*/ 	.short	0x0100
        /*0862*/ 	.byte	0x06
	.zero		1


	//   ....[12]....
        /*0864*/ 	.word	0x00000520
        /*0868*/ 	.word	0x000000ff
        /*086c*/ 	.word	0x0002a878
        /*0870*/ 	.short	0x0100
        /*0872*/ 	.byte	0x06
	.zero		1


	//   ....[13]....
        /*0874*/ 	.word	0x00000530
        /*0878*/ 	.word	0x000000ff
        /*087c*/ 	.word	0x0002a888
        /*0880*/ 	.short	0x0100
        /*0882*/ 	.byte	0x06
	.zero		1


	//   ....[14]....
        /*0884*/ 	.word	0x00000660
        /*0888*/ 	.word	0x000000ff
        /*088c*/ 	.word	0x0002a890
        /*0890*/ 	.short	0x0100
        /*0892*/ 	.byte	0x08
	.zero		1


	//   ....[15]....
        /*0894*/ 	.word	0x00000670
        /*0898*/ 	.word	0x000000ff
        /*089c*/ 	.word	0x0002a8a0
        /*08a0*/ 	.short	0x0100
        /*08a2*/ 	.byte	0x08
	.zero		1


	//   ....[16]....
        /*08a4*/ 	.word	0x00000680
        /*08a8*/ 	.word	0x000000ff
        /*08ac*/ 	.word	0x0002a898
        /*08b0*/ 	.short	0x0100
        /*08b2*/ 	.byte	0x08
	.zero		1


	//   ....[17]....
        /*08b4*/ 	.word	0x00000690
        /*08b8*/ 	.word	0x000000ff
        /*08bc*/ 	.word	0x0002a8a8
        /*08c0*/ 	.short	0x0100
        /*08c2*/ 	.byte	0x08
	.zero		1


	//   ....[18]....
        /*08c4*/ 	.word	0x000007e0
        /*08c8*/ 	.word	0x000000ff
        /*08cc*/ 	.word	0x0002a8b0
        /*08d0*/ 	.short	0x0100
        /*08d2*/ 	.byte	0x08
	.zero		1


	//   ....[19]....
        /*08d4*/ 	.word	0x000007f0
        /*08d8*/ 	.word	0x000000ff
        /*08dc*/ 	.word	0x0002a8c0
        /*08e0*/ 	.short	0x0100
        /*08e2*/ 	.byte	0x08
	.zero		1


	//   ....[20]....
        /*08e4*/ 	.word	0x00000800
        /*08e8*/ 	.word	0x000000ff
        /*08ec*/ 	.word	0x0002a8b8
        /*08f0*/ 	.short	0x0100
        /*08f2*/ 	.byte	0x08
	.zero		1


	//   ....[21]....
        /*08f4*/ 	.word	0x00000810
        /*08f8*/ 	.word	0x000000ff
        /*08fc*/ 	.word	0x0002a8c8
        /*0900*/ 	.short	0x0100
        /*0902*/ 	.byte	0x08
	.zero		1


	//   ....[22]....
        /*0904*/ 	.word	0x00001f40
        /*0908*/ 	.word	0x000000ff
        /*090c*/ 	.word	0x0002a800
        /*0910*/ 	.short	0x010a
        /*0912*/ 	.byte	0x24
	.zero		1


	//   ....[23]....
        /*0914*/ 	.word	0x00001fe0
        /*0918*/ 	.word	0x00000009
        /*091c*/ 	.word	0x0002a830
        /*0920*/ 	.short	0x010a
        /*0922*/ 	.byte	0x3f
	.zero		1


	//   ....[24]....
        /*0924*/ 	.word	0x00002020
        /*0928*/ 	.word	0x00000009
        /*092c*/ 	.word	0x0002a830
        /*0930*/ 	.short	0x010a
        /*0932*/ 	.byte	0x3f
	.zero		1


	//   ....[25]....
        /*0934*/ 	.word	0x00002890
        /*0938*/ 	.word	0x000000ff
        /*093c*/ 	.word	0x00000000
        /*0940*/ 	.short	0x0101
        /*0942*/ 	.byte	0x06
	.zero		1


	//   ....[26]....
        /*0944*/ 	.word	0x00005bc0
        /*0948*/ 	.word	0x000000ff
        /*094c*/ 	.word	0x0002a830
        /*0950*/ 	.short	0x010a
        /*0952*/ 	.byte	0x06
	.zero		1


	//   ....[27]....
        /*0954*/ 	.word	0x00005c00
        /*0958*/ 	.word	0x000000ff
        /*095c*/ 	.word	0x0002a830
        /*0960*/ 	.short	0x010a
        /*0962*/ 	.byte	0x06
	.zero		1


	//   ....[28]....
        /*0964*/ 	.word	0x00005ed0
        /*0968*/ 	.word	0x000000ff
        /*096c*/ 	.word	0x0002a850
        /*0970*/ 	.short	0x010a
        /*0972*/ 	.byte	0x06
	.zero		1


	//   ....[29]....
        /*0974*/ 	.word	0x00005f10
        /*0978*/ 	.word	0x000000ff
        /*097c*/ 	.word	0x0002a850
        /*0980*/ 	.short	0x010a
        /*0982*/ 	.byte	0x06
	.zero		1


	//   ....[30]....
        /*0984*/ 	.word	0x00006650
        /*0988*/ 	.word	0x000000ff
        /*098c*/ 	.word	0x00000000
        /*0990*/ 	.short	0x0101
        /*0992*/ 	.byte	0x06
	.zero		1


	//   ....[31]....
        /*0994*/ 	.word	0x00008cd0
        /*0998*/ 	.word	0x000000ff
        /*099c*/ 	.word	0x00000000
        /*09a0*/ 	.short	0x0101
        /*09a2*/ 	.byte	0x06
	.zero		1


	//   ....[32]....
        /*09a4*/ 	.word	0x00009800
        /*09a8*/ 	.word	0x000000ff
        /*09ac*/ 	.word	0x0002a830
        /*09b0*/ 	.short	0x010a
        /*09b2*/ 	.byte	0x06
	.zero		1


	//   ....[33]....
        /*09b4*/ 	.word	0x00009840
        /*09b8*/ 	.word	0x000000ff
        /*09bc*/ 	.word	0x0002a830
        /*09c0*/ 	.short	0x010a
        /*09c2*/ 	.byte	0x06
	.zero		1


	//   ....[34]....
        /*09c4*/ 	.word	0x00009b10
        /*09c8*/ 	.word	0x000000ff
        /*09cc*/ 	.word	0x0002a850
        /*09d0*/ 	.short	0x010a
        /*09d2*/ 	.byte	0x06
	.zero		1


	//   ....[35]....
        /*09d4*/ 	.word	0x00009b50
        /*09d8*/ 	.word	0x000000ff
        /*09dc*/ 	.word	0x0002a850
        /*09e0*/ 	.short	0x010a
        /*09e2*/ 	.byte	0x06
	.zero		1


	//   ....[36]....
        /*09e4*/ 	.word	0x0000a270
        /*09e8*/ 	.word	0x000000ff
        /*09ec*/ 	.word	0x00000000
        /*09f0*/ 	.short	0x0101
        /*09f2*/ 	.byte	0x06
	.zero		1


	//   ....[37]....
        /*09f4*/ 	.word	0x0000b800
        /*09f8*/ 	.word	0x000000ff
        /*09fc*/ 	.word	0x00000000
        /*0a00*/ 	.short	0x0101
        /*0a02*/ 	.byte	0x06
	.zero		1


	//   ....[38]....
        /*0a04*/ 	.word	0x0000c0f0
        /*0a08*/ 	.word	0x000000ff
        /*0a0c*/ 	.word	0x0002a830
        /*0a10*/ 	.short	0x010a
        /*0a12*/ 	.byte	0x06
	.zero		1


	//   ....[39]....
        /*0a14*/ 	.word	0x0000c130
        /*0a18*/ 	.word	0x000000ff
        /*0a1c*/ 	.word	0x0002a830
        /*0a20*/ 	.short	0x010a
        /*0a22*/ 	.byte	0x06
	.zero		1


	//   ....[40]....
        /*0a24*/ 	.word	0x0000c3d0
        /*0a28*/ 	.word	0x000000ff
        /*0a2c*/ 	.word	0x0002a850
        /*0a30*/ 	.short	0x010a
        /*0a32*/ 	.byte	0x06
	.zero		1


	//   ....[41]....
        /*0a34*/ 	.word	0x0000c410
        /*0a38*/ 	.word	0x000000ff
        /*0a3c*/ 	.word	0x0002a850
        /*0a40*/ 	.short	0x010a
        /*0a42*/ 	.byte	0x06
	.zero		1


	//   ....[42]....
        /*0a44*/ 	.word	0x0000cb50
        /*0a48*/ 	.word	0x000000ff
        /*0a4c*/ 	.word	0x00000000
        /*0a50*/ 	.short	0x0101
        /*0a52*/ 	.byte	0x06
	.zero		1


	//   ....[43]....
        /*0a54*/ 	.word	0x0000f1d0
        /*0a58*/ 	.word	0x000000ff
        /*0a5c*/ 	.word	0x00000000
        /*0a60*/ 	.short	0x0101
        /*0a62*/ 	.byte	0x06
	.zero		1


	//   ....[44]....
        /*0a64*/ 	.word	0x0000f9c0
        /*0a68*/ 	.word	0x000000ff
        /*0a6c*/ 	.word	0x0002a850
        /*0a70*/ 	.short	0x010a
        /*0a72*/ 	.byte	0x09
	.zero		1


	//   ....[45]....
        /*0a74*/ 	.word	0x0000fa00
        /*0a78*/ 	.word	0x000000ff
        /*0a7c*/ 	.word	0x0002a850
        /*0a80*/ 	.short	0x010a
        /*0a82*/ 	.byte	0x09
	.zero		1


	//   ....[46]....
        /*0a84*/ 	.word	0x000100c0
        /*0a88*/ 	.word	0x000000ff
        /*0a8c*/ 	.word	0x00000000
        /*0a90*/ 	.short	0x0101
        /*0a92*/ 	.byte	0x04
	.zero		1


	//   ....[47]....
        /*0a94*/ 	.word	0x000125c0
        /*0a98*/ 	.word	0x00000003
        /*0a9c*/ 	.word	0x00000000
        /*0aa0*/ 	.short	0x0101
        /*0aa2*/ 	.byte	0x3f
	.zero		1


	//   ....[48]....
        /*0aa4*/ 	.word	0x000158e0
        /*0aa8*/ 	.word	0x00000004
        /*0aac*/ 	.word	0x0002a880
        /*0ab0*/ 	.short	0x010a
        /*0ab2*/ 	.byte	0x3f
	.zero		1


	//   ....[49]....
        /*0ab4*/ 	.word	0x00015e40
        /*0ab8*/ 	.word	0x00000004
        /*0abc*/ 	.word	0x0002a870
        /*0ac0*/ 	.short	0x0107
        /*0ac2*/ 	.byte	0x3f
	.zero		1


	//   ....[50]....
        /*0ac4*/ 	.word	0x00015f00
        /*0ac8*/ 	.word	0x00000004
        /*0acc*/ 	.word	0x0002a870
        /*0ad0*/ 	.short	0x0101
        /*0ad2*/ 	.byte	0x3f
	.zero		1


	//   ....[51]....
        /*0ad4*/ 	.word	0x00015f30
        /*0ad8*/ 	.word	0x00000004
        /*0adc*/ 	.word	0x0002a840
        /*0ae0*/ 	.short	0x010a
        /*0ae2*/ 	.byte	0x3f
	.zero		1


	//   ....[52]....
        /*0ae4*/ 	.word	0x00016370
        /*0ae8*/ 	.word	0x00000004
        /*0aec*/ 	.word	0x0002a830
        /*0af0*/ 	.short	0x0107
        /*0af2*/ 	.byte	0x3f
	.zero		1


	//   ....[53]....
        /*0af4*/ 	.word	0x00016430
        /*0af8*/ 	.word	0x00000004
        /*0afc*/ 	.word	0x0002a830
        /*0b00*/ 	.short	0x0101
        /*0b02*/ 	.byte	0x3f
	.zero		1


	//   ....[54]....
        /*0b04*/ 	.word	0x00016cf0
        /*0b08*/ 	.word	0x00000016
        /*0b0c*/ 	.word	0x0002a800
        /*0b10*/ 	.short	0x0107
        /*0b12*/ 	.byte	0x3f
	.zero		1


	//   ....[55]....
        /*0b14*/ 	.word	0x00016df0
        /*0b18*/ 	.word	0x00000016
        /*0b1c*/ 	.word	0x0002a800
        /*0b20*/ 	.short	0x0101
        /*0b22*/ 	.byte	0x3f
	.zero		1


	//   ....[56]....
        /*0b24*/ 	.word	0x00016e10
        /*0b28*/ 	.word	0x00000016
        /*0b2c*/ 	.word	0x0002a820
        /*0b30*/ 	.short	0x010a
        /*0b32*/ 	.byte	0x3f
	.zero		1


	//   ....[57]....
        /*0b34*/ 	.word	0x00017180
        /*0b38*/ 	.word	0x00000004
        /*0b3c*/ 	.word	0x0002a880
        /*0b40*/ 	.short	0x010a
        /*0b42*/ 	.byte	0x3f
	.zero		1


	//   ....[58]....
        /*0b44*/ 	.word	0x00017560
        /*0b48*/ 	.word	0x00000004
        /*0b4c*/ 	.word	0x0002a870
        /*0b50*/ 	.short	0x0107
        /*0b52*/ 	.byte	0x3f
	.zero		1


	//   ....[59]....
        /*0b54*/ 	.word	0x00017620
        /*0b58*/ 	.word	0x00000004
        /*0b5c*/ 	.word	0x0002a870
        /*0b60*/ 	.short	0x0101
        /*0b62*/ 	.byte	0x3f
	.zero		1


	//   ....[60]....
        /*0b64*/ 	.word	0x00017650
        /*0b68*/ 	.word	0x00000004
        /*0b6c*/ 	.word	0x0002a840
        /*0b70*/ 	.short	0x010a
        /*0b72*/ 	.byte	0x3f
	.zero		1


	//   ....[61]....
        /*0b74*/ 	.word	0x00017a20
        /*0b78*/ 	.word	0x00000004
        /*0b7c*/ 	.word	0x0002a830
        /*0b80*/ 	.short	0x0107
        /*0b82*/ 	.byte	0x3f
	.zero		1


	//   ....[62]....
        /*0b84*/ 	.word	0x00017af0
        /*0b88*/ 	.word	0x00000004
        /*0b8c*/ 	.word	0x0002a830
        /*0b90*/ 	.short	0x0101
        /*0b92*/ 	.byte	0x3f
	.zero		1


	//   ....[63]....
        /*0b94*/ 	.word	0x00017b70
        /*0b98*/ 	.word	0x00000000
        /*0b9c*/ 	.word	0x0002a870
        /*0ba0*/ 	.short	0x010a
        /*0ba2*/ 	.byte	0x3f
	.zero		1


	//   ....[64]....
        /*0ba4*/ 	.word	0x00017c00
        /*0ba8*/ 	.word	0x00000000
        /*0bac*/ 	.word	0x0002a860
        /*0bb0*/ 	.short	0x010a
        /*0bb2*/ 	.byte	0x3f
	.zero		1


	//   ....[65]....
        /*0bb4*/ 	.word	0x000181b0
        /*0bb8*/ 	.word	0x00000000
        /*0bbc*/ 	.word	0x0002a850
        /*0bc0*/ 	.short	0x0101
        /*0bc2*/ 	.byte	0x3f
	.zero		1


	//   ....[66]....
        /*0bc4*/ 	.word	0x00018230
        /*0bc8*/ 	.word	0x00000003
        /*0bcc*/ 	.word	0x00000000
        /*0bd0*/ 	.short	0x0101
        /*0bd2*/ 	.byte	0x3f
	.zero		1


	//   ....[67]....
        /*0bd4*/ 	.word	0x000183f0
        /*0bd8*/ 	.word	0x0000000c
        /*0bdc*/ 	.word	0x0002a870
        /*0be0*/ 	.short	0x010a
        /*0be2*/ 	.byte	0x3f
	.zero		1


	//   ....[68]....
        /*0be4*/ 	.word	0x00018470
        /*0be8*/ 	.word	0x0000000c
        /*0bec*/ 	.word	0x0002a860
        /*0bf0*/ 	.short	0x010a
        /*0bf2*/ 	.byte	0x3f
	.zero		1


	//   ....[69]....
        /*0bf4*/ 	.word	0x00018a30
        /*0bf8*/ 	.word	0x0000000c
        /*0bfc*/ 	.word	0x0002a850
        /*0c00*/ 	.short	0x0101
        /*0c02*/ 	.byte	0x3f
	.zero		1


	//   ....[70]....
        /*0c04*/ 	.word	0x00018ab0
        /*0c08*/ 	.word	0x00000003
        /*0c0c*/ 	.word	0x00000000
        /*0c10*/ 	.short	0x0101
        /*0c12*/ 	.byte	0x3f
	.zero		1


	//   ....[71]....
        /*0c14*/ 	.word	0x000196c0
        /*0c18*/ 	.word	0x00000004
        /*0c1c*/ 	.word	0x0002a820
        /*0c20*/ 	.short	0x010a
        /*0c22*/ 	.byte	0x3f
	.zero		1


	//   ....[72]....
        /*0c24*/ 	.word	0x00019840
        /*0c28*/ 	.word	0x00000005
        /*0c2c*/ 	.word	0x0002a840
        /*0c30*/ 	.short	0x010a
        /*0c32*/ 	.byte	0x3f
	.zero		1


	//   ....[73]....
        /*0c34*/ 	.word	0x000198e0
        /*0c38*/ 	.word	0x00000017
        /*0c3c*/ 	.word	0x0002a840
        /*0c40*/ 	.short	0x010a
        /*0c42*/ 	.byte	0x3f
	.zero		1


	//   ....[74]....
        /*0c44*/ 	.word	0x00019920
        /*0c48*/ 	.word	0x00000005
        /*0c4c*/ 	.word	0x0002a860
        /*0c50*/ 	.short	0x010a
        /*0c52*/ 	.byte	0x3f
	.zero		1


	//   ....[75]....
        /*0c54*/ 	.word	0x00019960
        /*0c58*/ 	.word	0x00000017
        /*0c5c*/ 	.word	0x0002a860
        /*0c60*/ 	.short	0x010a
        /*0c62*/ 	.byte	0x3f
	.zero		1


	//   ....[76]....
        /*0c64*/ 	.word	0x000199a0
        /*0c68*/ 	.word	0x00000005
        /*0c6c*/ 	.word	0x0002a880
        /*0c70*/ 	.short	0x010a
        /*0c72*/ 	.byte	0x3f
	.zero		1


	//   ....[77]....
        /*0c74*/ 	.word	0x000199e0
        /*0c78*/ 	.word	0x00000017
        /*0c7c*/ 	.word	0x0002a880
        /*0c80*/ 	.short	0x010a
        /*0c82*/ 	.byte	0x3f
	.zero		1


	//   ....[78]....
        /*0c84*/ 	.word	0x00019a50
        /*0c88*/ 	.word	0x00000003
        /*0c8c*/ 	.word	0x0002a800
        /*0c90*/ 	.short	0x010a
        /*0c92*/ 	.byte	0x3f
	.zero		1


	//   ....[79]....
        /*0c94*/ 	.word	0x00019aa0
        /*0c98*/ 	.word	0x00000009
        /*0c9c*/ 	.word	0x0002a830
        /*0ca0*/ 	.short	0x010a
        /*0ca2*/ 	.byte	0x3f
	.zero		1


	//   ....[80]....
        /*0ca4*/ 	.word	0x00019b00
        /*0ca8*/ 	.word	0x00000008
        /*0cac*/ 	.word	0x0002a830
        /*0cb0*/ 	.short	0x010a
        /*0cb2*/ 	.byte	0x3f
	.zero		1


	//   ....[81]....
        /*0cb4*/ 	.word	0x00019b60
        /*0cb8*/ 	.word	0x00000008
        /*0cbc*/ 	.word	0x0002a850
        /*0cc0*/ 	.short	0x010a
        /*0cc2*/ 	.byte	0x3f
	.zero		1


	//   ....[82]....
        /*0cc4*/ 	.word	0x00019bc0
        /*0cc8*/ 	.word	0x00000008
        /*0ccc*/ 	.word	0x0002a830
        /*0cd0*/ 	.short	0x010a
        /*0cd2*/ 	.byte	0x3f
	.zero		1


	//   ....[83]....
        /*0cd4*/ 	.word	0x00019c20
        /*0cd8*/ 	.word	0x00000008
        /*0cdc*/ 	.word	0x0002a850
        /*0ce0*/ 	.short	0x010a
        /*0ce2*/ 	.byte	0x3f
	.zero		1


	//   ....[84]....
        /*0ce4*/ 	.word	0x00019c80
        /*0ce8*/ 	.word	0x00000008
        /*0cec*/ 	.word	0x0002a830
        /*0cf0*/ 	.short	0x010a
        /*0cf2*/ 	.byte	0x3f
	.zero		1


	//   ....[85]....
        /*0cf4*/ 	.word	0x00019ce0
        /*0cf8*/ 	.word	0x00000008
        /*0cfc*/ 	.word	0x0002a850
        /*0d00*/ 	.short	0x010a
        /*0d02*/ 	.byte	0x3f
	.zero		1


	//   ....[86]....
        /*0d04*/ 	.word	0x00019d40
        /*0d08*/ 	.word	0x00000005
        /*0d0c*/ 	.word	0x0002a850
        /*0d10*/ 	.short	0x010a
        /*0d12*/ 	.byte	0x3f
	.zero		1


	//   ....[87]....
        /*0d14*/ 	.word	0x00019e40
        /*0d18*/ 	.word	0x00000004
        /*0d1c*/ 	.word	0x0002a880
        /*0d20*/ 	.short	0x010a
        /*0d22*/ 	.byte	0x3f
	.zero		1


	//   ....[88]....
        /*0d24*/ 	.word	0x0001a520
        /*0d28*/ 	.word	0x00000004
        /*0d2c*/ 	.word	0x0002a840
        /*0d30*/ 	.short	0x010a
        /*0d32*/ 	.byte	0x3f
	.zero		1


	//   ....[89]....
        /*0d34*/ 	.word	0x0001af80
        /*0d38*/ 	.word	0x00000016
        /*0d3c*/ 	.word	0x0002a820
        /*0d40*/ 	.short	0x010a
        /*0d42*/ 	.byte	0x3f
	.zero		1


	//   ....[90]....
        /*0d44*/ 	.word	0x0001afd0
        /*0d48*/ 	.word	0x00000004
        /*0d4c*/ 	.word	0x0002a880
        /*0d50*/ 	.short	0x010a
        /*0d52*/ 	.byte	0x3f
	.zero		1


	//   ....[91]....
        /*0d54*/ 	.word	0x0001b4f0
        /*0d58*/ 	.word	0x00000004
        /*0d5c*/ 	.word	0x0002a840
        /*0d60*/ 	.short	0x010a
        /*0d62*/ 	.byte	0x3f
	.zero		1


	//   ....[92]....
        /*0d64*/ 	.word	0x0001ba00
        /*0d68*/ 	.word	0x00000000
        /*0d6c*/ 	.word	0x0002a870
        /*0d70*/ 	.short	0x010a
        /*0d72*/ 	.byte	0x3f
	.zero		1


	//   ....[93]....
        /*0d74*/ 	.word	0x0001ba50
        /*0d78*/ 	.word	0x00000000
        /*0d7c*/ 	.word	0x0002a860
        /*0d80*/ 	.short	0x010a
        /*0d82*/ 	.byte	0x3f
	.zero		1


	//   ....[94]....
        /*0d84*/ 	.word	0x0001baa0
        /*0d88*/ 	.word	0x0000000c
        /*0d8c*/ 	.word	0x0002a870
        /*0d90*/ 	.short	0x010a
        /*0d92*/ 	.byte	0x3f
	.zero		1


	//   ....[95]....
        /*0d94*/ 	.word	0x0001baf0
        /*0d98*/ 	.word	0x0000000c
        /*0d9c*/ 	.word	0x0002a860
        /*0da0*/ 	.short	0x010a
        /*0da2*/ 	.byte	0x3f
	.zero		1


	//   ....[96]....
        /*0da4*/ 	.word	0x0001bb40
        /*0da8*/ 	.word	0x00000004
        /*0dac*/ 	.word	0x0002a820
        /*0db0*/ 	.short	0x010a
        /*0db2*/ 	.byte	0x3f
	.zero		1


	//   ....[97]....
        /*0db4*/ 	.word	0x0001bce0
        /*0db8*/ 	.word	0x00000005
        /*0dbc*/ 	.word	0x0002a840
        /*0dc0*/ 	.short	0x010a
        /*0dc2*/ 	.byte	0x3f
	.zero		1


	//   ....[98]....
        /*0dc4*/ 	.word	0x0001bd30
        /*0dc8*/ 	.word	0x00000017
        /*0dcc*/ 	.word	0x0002a840
        /*0dd0*/ 	.short	0x010a
        /*0dd2*/ 	.byte	0x3f
	.zero		1


	//   ....[99]....
        /*0dd4*/ 	.word	0x0001bd80
        /*0dd8*/ 	.word	0x00000005
        /*0ddc*/ 	.word	0x0002a860
        /*0de0*/ 	.short	0x010a
        /*0de2*/ 	.byte	0x3f
	.zero		1


	//   ....[100]....
        /*0de4*/ 	.word	0x0001bdd0
        /*0de8*/ 	.word	0x00000017
        /*0dec*/ 	.word	0x0002a860
        /*0df0*/ 	.short	0x010a
        /*0df2*/ 	.byte	0x3f
	.zero		1


	//   ....[101]....
        /*0df4*/ 	.word	0x0001be20
        /*0df8*/ 	.word	0x00000005
        /*0dfc*/ 	.word	0x0002a880
        /*0e00*/ 	.short	0x010a
        /*0e02*/ 	.byte	0x3f
	.zero		1


	//----- nvinfo : EIATTR_NUM_MBARRIERS
	.align		4
.L_214:
        /*0e04*/ 	.byte	0x03, 0x38
        /*0e06*/ 	.short	0x0016


	//----- nvinfo : EIATTR_EXIT_INSTR_OFFSETS
	.align		4
        /*0e08*/ 	.byte	0x04, 0x1c
        /*0e0a*/ 	.short	(.L_216 - .L_215)


	//   ....[0]....
.L_215:
        /*0e0c*/ 	.word	0x000009c0


	//   ....[1]....
        /*0e10*/ 	.word	0x00013720


	//   ....[2]....
        /*0e14*/ 	.word	0x00019a30


	//----- nvinfo : EIATTR_MAX_THREADS
	.align		4
.L_216:
        /*0e18*/ 	.byte	0x04, 0x05
        /*0e1a*/ 	.short	(.L_218 - .L_217)
.L_217:
        /*0e1c*/ 	.word	0x00000180
        /*0e20*/ 	.word	0x00000001
        /*0e24*/ 	.word	0x00000001


	//----- nvinfo : EIATTR_CRS_STACK_SIZE
	.align		4
.L_218:
        /*0e28*/ 	.byte	0x04, 0x1e
        /*0e2a*/ 	.short	(.L_220 - .L_219)
.L_219:
        /*0e2c*/ 	.word	0x00000000


	//----- nvinfo : EIATTR_CBANK_PARAM_SIZE
	.align		4
.L_220:
        /*0e30*/ 	.byte	0x03, 0x19
        /*0e32*/ 	.short	0x0af0


	//----- nvinfo : EIATTR_PARAM_CBANK
	.align		4
        /*0e34*/ 	.byte	0x04, 0x0a
        /*0e36*/ 	.short	(.L_222 - .L_221)
	.align		4
.L_221:
        /*0e38*/ 	.word	index@(.nv.constant0._ZN7cutlass13device_kernelIN5flash11enable_sm90INS1_16FlashAttnFwdSm90INS1_25CollectiveMainloopFwdSm90ILi2EN4cute5tupleIJNS5_1CILi1EEES8_S8_EEENS6_IJNS7_ILi128EEESA_NS7_ILi192EEEEEELi192ENS_12float_e4m3_tEfNS_4arch4Sm90ELb0ELb1ELb1ELb1ELb1ELb0ELb0ELb1ELb1ELb1ELb0ELb0EEENS1_21CollectiveEpilogueFwdINS6_IJSA_SB_SA_EEES9_NS_10bfloat16_tESF_Li256ELb1ELb1ELb0ELb1EEENS1_36VarlenDynamicPersistentTileSchedulerILi128ELi128ELi256ELi128ELb0ELb1ELb1ELb1ELb0ELb1EEEEEEEEEvNT_6ParamsE)
        /*0e3c*/ 	.short	0x0210
        /*0e3e*/ 	.short	0x0af0


	//----- nvinfo : EIATTR_SW_WAR
	.align		4
.L_222:
        /*0e40*/ 	.byte	0x04, 0x36
        /*0e42*/ 	.short	(.L_224 - .L_223)
.L_223:
        /*0e44*/ 	.word	0x00000008
.L_224:


//--------------------- .nv.info._ZN7cutlass13device_kernelIN5flash11enable_sm90INS1_16FlashAttnFwdSm90INS1_25CollectiveMainloopFwdSm90ILi2EN4cute5tupleIJNS5_1CILi1EEES8_S8_EEENS6_IJNS7_ILi128EEESA_NS7_ILi192EEEEEELi192ENS_12float_e4m3_tEfNS_4arch4Sm90ELb0ELb1ELb1ELb1ELb1ELb1ELb0ELb1ELb1ELb1ELb0ELb0EEENS1_21CollectiveEpilogueFwdINS6_IJSA_SB_SA_EEES9_NS_10bfloat16_tESF_Li256ELb1ELb1ELb0ELb1EEENS1_36VarlenDynamicPersistentTileSchedulerILi128ELi128ELi256ELi128ELb0ELb1ELb1ELb1ELb0ELb1EEEEEEEEEvNT_6ParamsE --------------------------
	.section	.nv.info._ZN7cutlass13device_kernelIN5flash11enable_sm90INS1_16FlashAttnFwdSm90INS1_25CollectiveMainloopFwdSm90ILi2EN4cute5tupleIJNS5_1CILi1EEES8_S8_EEENS6_IJNS7_ILi128EEESA_NS7_ILi192EEEEEELi192ENS_12float_e4m3_tEfNS_4arch4Sm90ELb0ELb1ELb1ELb1ELb1ELb1ELb0ELb1ELb1ELb1ELb0ELb0EEENS1_21CollectiveEpilogueFwdINS6_IJSA_SB_SA_EEES9_NS_10bfloat16_tESF_Li256ELb1ELb1ELb0ELb1EEENS1_36VarlenDynamicPersistentTileSchedulerILi128ELi128ELi256ELi128ELb0ELb1ELb1ELb1ELb0ELb1EEEEEEEEEvNT_6ParamsE,"",@"SHT_CUDA_INFO"
	.sectionflags	@""
	.align	4


	//----- nvinfo : EIATTR_CUDA_API_VERSION
	.align		4
        /*0000*/ 	.byte	0x04, 0x37
        /*0002*/ 	.short	(.L_226 - .L_225)
.L_225:
        /*0004*/ 	.word	0x00000082


	//----- nvinfo : EIATTR_KPARAM_INFO
	.align		4
.L_226:
        /*0008*/ 	.byte	0x04, 0x17
        /*000a*/ 	.short	(.L_228 - .L_227)
.L_227:
        /*000c*/ 	.word	0x00000000
        /*0010*/ 	.short	0x0000
        /*0012*/ 	.short	0x0070
        /*0014*/ 	.byte	0x00, 0xf0, 0x01, 0x2a


	//----- nvinfo : EIATTR_SPARSE_MMA_MASK
	.align		4
.L_228:
        /*0018*/ 	.byte	0x03, 0x50
        /*001a*/ 	.short	0x0000


	//----- nvinfo : EIATTR_MAXREG_COUNT
	.align		4
        /*001c*/ 	.byte	0x03, 0x1b
        /*001e*/ 	.short	0x00a8


	//----- nvinfo : EIATTR_NUM_BARRIERS
	.align		4
        /*0020*/ 	.byte	0x02, 0x4c
        /*0022*/ 	.byte	0x10
	.zero		1


	//----- nvinfo : EIATTR_EXTERNS
	.align		4
        /*0024*/ 	.byte	0x04, 0x0f
        /*0026*/ 	.short	(.L_230 - .L_229)


	//   ....[0]....
	.align		4
.L_229:
        /*0028*/ 	.word	index@(__assertfail)


	//----- nvinfo : EIATTR_ANNOTATIONS
	.align		4
.L_230:
        /*002c*/ 	.byte	0x04, 0x55
        /*002e*/ 	.short	(.L_232 - .L_231)


	//   ....[0]....
.L_231:
        /* <DEDUP_REMOVED lines=28> */
        /*01e4*/ 	.byte	0xc0, 0xae, 0x02, 0x00


	//----- nvinfo : EIATTR_MERCURY_ISA_VERSION
	.align		4
.L_232:
        /*01e8*/ 	.byte	0x03, 0x5f
        /*01ea*/ 	.short	0x0101


	//----- nvinfo : EIATTR_UNUSED_LOAD_BYTE_OFFSET
	.align		4
        /*01ec*/ 	.byte	0x04, 0x44
        /*01ee*/ 	.short	(.L_234 - .L_233)


	//   ....[0]....
.L_233:
        /*01f0*/ 	.word	0x00000a80
        /*01f4*/ 	.word	0x0000fff0


	//   ....[1]....
        /*01f8*/ 	.word	0x00020050
        /*01fc*/ 	.word	0x0000fff0


	//----- nvinfo : EIATTR_INT_WARP_WIDE_INSTR_OFFSETS
	.align		4
.L_234:
        /*0200*/ 	.byte	0x04, 0x31
        /*0202*/ 	.short	(.L_236 - .L_235)


	//   ....[0]....
.L_235:
        /*0204*/ 	.word	0x00000130


	//   ....[1]....
        /*0208*/ 	.word	0x00000170


	//   ....[2]....
        /*020c*/ 	.word	0x000001e0


	//   ....[3]....
        /*0210*/ 	.word	0x00026580


	//   ....[4]....
        /*0214*/ 	.word	0x00026610


	//   ....[5]....
        /*0218*/ 	.word	0x00029a50


	//   ....[6]....
        /*021c*/ 	.word	0x00029ae0


	//----- nvinfo : EIATTR_COOP_GROUP_MASK_REGIDS
	.align		4
.L_236:
        /*0220*/ 	.byte	0x04, 0x29
        /*0222*/ 	.short	(.L_238 - .L_237)


	//   ....[0]....
.L_237:
        /*0224*/ 	.word	0xffffffff


	//   ....[1]....
        /*0228*/ 	.word	0xffffffff


	//   ....[2]....
        /*022c*/ 	.word	0xffffffff


	//   ....[3]....
        /*0230*/ 	.word	0xffffffff


	//   ....[4]....
        /*0234*/ 	.word	0xffffffff


	//   ....[5]....
        /*0238*/ 	.word	0xffffffff


	//   ....[6]....
        /*023c*/ 	.word	0xffffffff


	//   ....[7]....
        /*0240*/ 	.word	0xffffffff


	//   ....[8]....
        /*0244*/ 	.word	0xffffffff


	//   ....[9]....
        /*0248*/ 	.word	0xffffffff


	//   ....[10]....
        /*024c*/ 	.word	0xffffffff


	//   ....[11]....
        /*0250*/ 	.word	0xffffffff


	//   ....[12]....
        /*0254*/ 	.word	0xffffffff


	//   ....[13]....
        /*0258*/ 	.word	0xffffffff


	//   ....[14]....
        /*025c*/ 	.word	0xffffffff


	//   ....[15]....
        /*0260*/ 	.word	0xffffffff


	//   ....[16]....
        /*0264*/ 	.word	0xffffffff


	//   ....[17]....
        /*0268*/ 	.word	0xffffffff


	//   ....[18]....
        /*026c*/ 	.word	0xffffffff


	//   ....[19]....
        /*0270*/ 	.word	0xffffffff


	//   ....[20]....
        /*0274*/ 	.word	0xffffffff


	//   ....[21]....
        /*0278*/ 	.word	0xffffffff


	//   ....[22]....
        /*027c*/ 	.word	0xffffffff


	//   ....[23]....
        /*0280*/ 	.word	0xffffffff


	//   ....[24]....
        /*0284*/ 	.word	0xffffffff


	//   ....[25]....
        /*0288*/ 	.word	0xffffffff


	//   ....[26]....
        /*028c*/ 	.word	0xffffffff


	//   ....[27]....
        /*0290*/ 	.word	0xffffffff


	//   ....[28]....
        /*0294*/ 	.word	0xffffffff


	//   ....[29]....
        /*0298*/ 	.word	0xffffffff


	//   ....[30]....
        /*029c*/ 	.word	0xffffffff


	//   ....[31]....
        /*02a0*/ 	.word	0xffffffff


	//   ....[32]....
        /*02a4*/ 	.word	0xffffffff


	//   ....[33]....
        /*02a8*/ 	.word	0xffffffff


	//   ....[34]....
        /*02ac*/ 	.word	0xffffffff


	//   ....[35]....
        /*02b0*/ 	.word	0xffffffff


	//   ....[36]....
        /*02b4*/ 	.word	0xffffffff


	//   ....[37]....
        /*02b8*/ 	.word	0xffffffff


	//   ....[38]....
        /*02bc*/ 	.word	0xffffffff


	//   ....[39]....
        /*02c0*/ 	.word	0xffffffff


	//   ....[40]....
        /*02c4*/ 	.word	0xffffffff


	//   ....[41]....
        /*02c8*/ 	.word	0xffffffff


	//   ....[42]....
        /*02cc*/ 	.word	0xffffffff


	//   ....[43]....
        /*02d0*/ 	.word	0xffffffff


	//   ....[44]....
        /*02d4*/ 	.word	0xffffffff


	//   ....[45]....
        /*02d8*/ 	.word	0xffffffff


	//   ....[46]....
        /*02dc*/ 	.word	0xffffffff


	//   ....[47]....
        /*02e0*/ 	.word	0xffffffff


	//   ....[48]....
        /*02e4*/ 	.word	0xffffffff


	//   ....[49]....
        /*02e8*/ 	.word	0xffffffff


	//   ....[50]....
        /*02ec*/ 	.word	0xffffffff


	//   ....[51]....
        /*02f0*/ 	.word	0xffffffff


	//   ....[52]....
        /*02f4*/ 	.word	0xffffffff


	//   ....[53]....
        /*02f8*/ 	.word	0xffffffff


	//   ....[54]....
        /*02fc*/ 	.word	0xffffffff


	//   ....[55]....
        /*0300*/ 	.word	0xffffffff


	//   ....[56]....
        /*0304*/ 	.word	0xffffffff


	//   ....[57]....
        /*0308*/ 	.word	0xffffffff


	//   ....[58]....
        /*030c*/ 	.word	0xffffffff


	//   ....[59]....
        /*0310*/ 	.word	0xffffffff


	//   ....[60]....
        /*0314*/ 	.word	0xffffffff


	//   ....[61]....
        /*0318*/ 	.word	0xffffffff


	//   ....[62]....
        /*031c*/ 	.word	0xffffffff


	//   ....[63]....
        /*0320*/ 	.word	0xffffffff


	//   ....[64]....
        /*0324*/ 	.word	0xffffffff


	//   ....[65]....
        /*0328*/ 	.word	0xffffffff


	//   ....[66]....
        /*032c*/ 	.word	0xffffffff


	//   ....[67]....
        /*0330*/ 	.word	0xffffffff


	//   ....[68]....
        /*0334*/ 	.word	0xffffffff


	//   ....[69]....
        /*0338*/ 	.word	0xffffffff


	//   ....[70]....
        /*033c*/ 	.word	0xffffffff


	//   ....[71]....
        /*0340*/ 	.word	0xffffffff


	//   ....[72]....
        /*0344*/ 	.word	0xffffffff


	//   ....[73]....
        /*0348*/ 	.word	0xffffffff


	//   ....[74]....
        /*034c*/ 	.word	0xffffffff


	//   ....[75]....
        /*0350*/ 	.word	0xffffffff


	//   ....[76]....
        /*0354*/ 	.word	0xffffffff


	//   ....[77]....
        /*0358*/ 	.word	0xffffffff


	//   ....[78]....
        /*035c*/ 	.word	0xffffffff


	//   ....[79]....
        /*0360*/ 	.word	0xffffffff


	//   ....[80]....
        /*0364*/ 	.word	0xffffffff


	//   ....[81]....
        /*0368*/ 	.word	0xffffffff


	//   ....[82]....
        /*036c*/ 	.word	0xffffffff


	//   ....[83]....
        /*0370*/ 	.word	0xffffffff


	//   ....[84]....
        /*0374*/ 	.word	0xffffffff


	//   ....[85]....
        /*0378*/ 	.word	0xffffffff


	//   ....[86]....
        /*037c*/ 	.word	0xffffffff


	//   ....[87]....
        /*0380*/ 	.word	0xffffffff


	//   ....[88]....
        /*0384*/ 	.word	0xffffffff


	//   ....[89]....
        /*0388*/ 	.word	0xffffffff


	//   ....[90]....
        /*038c*/ 	.word	0xffffffff


	//   ....[91]....
        /*0390*/ 	.word	0xffffffff


	//   ....[92]....
        /*0394*/ 	.word	0xffffffff


	//   ....[93]....
        /*0398*/ 	.word	0xffffffff


	//   ....[94]....
        /*039c*/ 	.word	0xffffffff


	//   ....[95]....
        /*03a0*/ 	.word	0xffffffff


	//   ....[96]....
        /*03a4*/ 	.word	0xffffffff


	//   ....[97]....
        /*03a8*/ 	.word	0xffffffff


	//   ....[98]....
        /*03ac*/ 	.word	0xffffffff


	//   ....[99]....
        /*03b0*/ 	.word	0xffffffff


	//   ....[100]....
        /*03b4*/ 	.word	0xffffffff


	//   ....[101]....
        /*03b8*/ 	.word	0xffffffff


	//   ....[102]....
        /*03bc*/ 	.word	0xffffffff


	//   ....[103]....
        /*03c0*/ 	.word	0xffffffff


	//   ....[104]....
        /*03c4*/ 	.word	0xffffffff


	//   ....[105]....
        /*03c8*/ 	.word	0xffffffff


	//   ....[106]....
        /*03cc*/ 	.word	0xffffffff


	//   ....[107]....
        /*03d0*/ 	.word	0xffffffff


	//   ....[108]....
        /*03d4*/ 	.word	0xffffffff


	//   ....[109]....
        /*03d8*/ 	.word	0xffffffff


	//   ....[110]....
        /*03dc*/ 	.word	0xffffffff


	//   ....[111]....
        /*03e0*/ 	.word	0xffffffff


	//   ....[112]....
        /*03e4*/ 	.word	0xffffffff


	//   ....[113]....
        /*03e8*/ 	.word	0xffffffff


	//   ....[114]....
        /*03ec*/ 	.word	0xffffffff


	//   ....[115]....
        /*03f0*/ 	.word	0xffffffff


	//   ....[116]....
        /*03f4*/ 	.word	0xffffffff


	//   ....[117]....
        /*03f8*/ 	.word	0xffffffff


	//   ....[118]....
        /*03fc*/ 	.word	0xffffffff


	//   ....[119]....
        /*0400*/ 	.word	0xffffffff


	//   ....[120]....
        /*0404*/ 	.word	0xffffffff


	//   ....[121]....
        /*0408*/ 	.word	0xffffffff


	//   ....[122]....
        /*040c*/ 	.word	0xffffffff


	//   ....[123]....
        /*0410*/ 	.word	0xffffffff


	//   ....[124]....
        /*0414*/ 	.word	0xffffffff


	//   ....[125]....
        /*0418*/ 	.word	0xffffffff


	//   ....[126]....
        /*041c*/ 	.word	0xffffffff


	//   ....[127]....
        /*0420*/ 	.word	0xffffffff


	//   ....[128]....
        /*0424*/ 	.word	0xffffffff


	//   ....[129]....
        /*0428*/ 	.word	0xffffffff


	//   ....[130]....
        /*042c*/ 	.word	0xffffffff


	//   ....[131]....
        /*0430*/ 	.word	0xffffffff


	//   ....[132]....
        /*0434*/ 	.word	0xffffffff


	//   ....[133]....
        /*0438*/ 	.word	0xffffffff


	//   ....[134]....
        /*043c*/ 	.word	0xffffffff


	//   ....[135]....
        /*0440*/ 	.word	0xffffffff


	//   ....[136]....
        /*0444*/ 	.word	0xffffffff


	//   ....[137]....
        /*0448*/ 	.word	0xffffffff


	//   ....[138]....
        /*044c*/ 	.word	0xffffffff


	//   ....[139]....
        /*0450*/ 	.word	0xffffffff


	//   ....[140]....
        /*0454*/ 	.word	0xffffffff


	//   ....[141]....
        /*0458*/ 	.word	0xffffffff


	//   ....[142]....
        /*045c*/ 	.word	0xffffffff


	//   ....[143]....
        /*0460*/ 	.word	0xffffffff


	//   ....[144]....
        /*0464*/ 	.word	0xffffffff


	//   ....[145]....
        /*0468*/ 	.word	0xffffffff


	//   ....[146]....
        /*046c*/ 	.word	0xffffffff


	//   ....[147]....
        /*0470*/ 	.word	0xffffffff


	//   ....[148]....
        /*0474*/ 	.word	0xffffffff


	//   ....[149]....
        /*0478*/ 	.word	0xffffffff


	//   ....[150]....
        /*047c*/ 	.word	0xffffffff


	//   ....[151]....
        /*0480*/ 	.word	0xffffffff


	//   ....[152]....
        /*0484*/ 	.word	0xffffffff


	//   ....[153]....
        /*0488*/ 	.word	0xffffffff


	//   ....[154]....
        /*048c*/ 	.word	0xffffffff


	//   ....[155]....
        /*0490*/ 	.word	0xffffffff


	//   ....[156]....
        /*0494*/ 	.word	0xffffffff


	//   ....[157]....
        /*0498*/ 	.word	0xffffffff


	//   ....[158]....
        /*049c*/ 	.word	0xffffffff


	//   ....[159]....
        /*04a0*/ 	.word	0xffffffff


	//   ....[160]....
        /*04a4*/ 	.word	0xffffffff


	//   ....[161]....
        /*04a8*/ 	.word	0xffffffff


	//   ....[162]....
        /*04ac*/ 	.word	0xffffffff


	//   ....[163]....
        /*04b0*/ 	.word	0xffffffff


	//   ....[164]....
        /*04b4*/ 	.word	0xffffffff


	//   ....[165]....
        /*04b8*/ 	.word	0xffffffff


	//   ....[166]....
        /*04bc*/ 	.word	0xffffffff


	//   ....[167]....
        /*04c0*/ 	.word	0xffffffff


	//   ....[168]....
        /*04c4*/ 	.word	0xffffffff


	//   ....[169]....
        /*04c8*/ 	.word	0xffffffff


	//   ....[170]....
        /*04cc*/ 	.word	0xffffffff


	//   ....[171]....
        /*04d0*/ 	.word	0xffffffff


	//   ....[172]....
        /*04d4*/ 	.word	0xffffffff


	//   ....[173]....
        /*04d8*/ 	.word	0xffffffff


	//   ....[174]....
        /*04dc*/ 	.word	0xffffffff


	//   ....[175]....
        /*04e0*/ 	.word	0xffffffff


	//   ....[176]....
        /*04e4*/ 	.word	0xffffffff


	//   ....[177]....
        /*04e8*/ 	.word	0xffffffff


	//   ....[178]....
        /*04ec*/ 	.word	0xffffffff


	//   ....[179]....
        /*04f0*/ 	.word	0xffffffff


	//   ....[180]....
        /*04f4*/ 	.word	0xffffffff


	//   ....[181]....
        /*04f8*/ 	.word	0xffffffff


	//   ....[182]....
        /*04fc*/ 	.word	0xffffffff


	//   ....[183]....
        /*0500*/ 	.word	0xffffffff


	//   ....[184]....
        /*0504*/ 	.word	0xffffffff


	//   ....[185]....
        /*0508*/ 	.word	0xffffffff


	//   ....[186]....
        /*050c*/ 	.word	0xffffffff


	//   ....[187]....
        /*0510*/ 	.word	0xffffffff


	//   ....[188]....
        /*0514*/ 	.word	0xffffffff


	//   ....[189]....
        /*0518*/ 	.word	0xffffffff


	//   ....[190]....
        /*051c*/ 	.word	0xffffffff


	//   ....[191]....
        /*0520*/ 	.word	0xffffffff


	//   ....[192]....
        /*0524*/ 	.word	0xffffffff


	//   ....[193]....
        /*0528*/ 	.word	0x0500000f


	//   ....[194]....
        /*052c*/ 	.word	0x0500000f


	//   ....[195]....
        /*0530*/ 	.word	0x0500000f


	//   ....[196]....
        /*0534*/ 	.word	0x0500000f


	//   ....[197]....
        /*0538*/ 	.word	0x0500000f


	//   ....[198]....
        /*053c*/ 	.word	0x0500000f


	//   ....[199]....
        /*0540*/ 	.word	0x0500000f


	//   ....[200]....
        /*0544*/ 	.word	0x0500000f


	//   ....[201]....
        /*0548*/ 	.word	0x0500000f


	//   ....[202]....
        /*054c*/ 	.word	0x0500000f


	//   ....[203]....
        /*0550*/ 	.word	0x0500000f


	//   ....[204]....
        /*0554*/ 	.word	0x0500000f


	//   ....[205]....
        /*0558*/ 	.word	0x0500000f


	//   ....[206]....
        /*055c*/ 	.word	0x0500000f


	//   ....[207]....
        /*0560*/ 	.word	0x0500000f


	//   ....[208]....
        /*0564*/ 	.word	0x0500000f


	//   ....[209]....
        /*0568*/ 	.word	0x0500000f


	//   ....[210]....
        /*056c*/ 	.word	0x0500000f


	//   ....[211]....
        /*0570*/ 	.word	0x0500000f


	//   ....[212]....
        /*0574*/ 	.word	0x0500000f


	//   ....[213]....
        /*0578*/ 	.word	0x0500000f


	//   ....[214]....
        /*057c*/ 	.word	0x0500000f


	//   ....[215]....
        /*0580*/ 	.word	0x0500000f


	//   ....[216]....
        /*0584*/ 	.word	0x0500000f


	//   ....[217]....
        /*0588*/ 	.word	0x0500000f


	//   ....[218]....
        /*058c*/ 	.word	0x0500000f


	//   ....[219]....
        /*0590*/ 	.word	0x0500000f


	//   ....[220]....
        /*0594*/ 	.word	0x0500000f


	//   ....[221]....
        /*0598*/ 	.word	0x0500000f


	//   ....[222]....
        /*059c*/ 	.word	0x0500000f


	//   ....[223]....
        /*05a0*/ 	.word	0x0500000f


	//   ....[224]....
        /*05a4*/ 	.word	0x0500000f


	//   ....[225]....
        /*05a8*/ 	.word	0x0500000f


	//   ....[226]....
        /*05ac*/ 	.word	0x0500000f


	//   ....[227]....
        /*05b0*/ 	.word	0x0500000f


	//   ....[228]....
        /*05b4*/ 	.word	0x0500000f


	//   ....[229]....
        /*05b8*/ 	.word	0x0500000f


	//   ....[230]....
        /*05bc*/ 	.word	0x0500000f


	//   ....[231]....
        /*05c0*/ 	.word	0x0500000f


	//   ....[232]....
        /*05c4*/ 	.word	0x0500000f


	//   ....[233]....
        /*05c8*/ 	.word	0x0500000f


	//   ....[234]....
        /*05cc*/ 	.word	0x0500000f


	//   ....[235]....
        /*05d0*/ 	.word	0x0500000f


	//   ....[236]....
        /*05d4*/ 	.word	0x0500000f


	//   ....[237]....
        /*05d8*/ 	.word	0x0500000f


	//   ....[238]....
        /*05dc*/ 	.word	0x0500000f


	//   ....[239]....
        /*05e0*/ 	.word	0x0500000f


	//   ....[240]....
        /*05e4*/ 	.word	0x0500000f


	//   ....[241]....
        /*05e8*/ 	.word	0x0500000f


	//   ....[242]....
        /*05ec*/ 	.word	0x0500000f


	//   ....[243]....
        /*05f0*/ 	.word	0x0500000f


	//   ....[244]....
        /*05f4*/ 	.word	0x0500000f


	//   ....[245]....
        /*05f8*/ 	.word	0x0500000f


	//   ....[246]....
        /*05fc*/ 	.word	0x0500000f


	//   ....[247]....
        /*0600*/ 	.word	0x0500000f


	//   ....[248]....
        /*0604*/ 	.word	0x0500000f


	//   ....[249]....
        /*0608*/ 	.word	0x0500000f


	//   ....[250]....
        /*060c*/ 	.word	0x0500000f


	//   ....[251]....
        /*0610*/ 	.word	0x0500000f


	//   ....[252]....
        /*0614*/ 	.word	0x0500000f


	//   ....[253]....
        /*0618*/ 	.word	0x0500000f


	//   ....[254]....
        /*061c*/ 	.word	0x0500000f


	//   ....[255]....
        /*0620*/ 	.word	0x0500000f


	//   ....[0]....
        /*0624*/ 	.word	0x0500000f


	//   ....[1]....
        /*0628*/ 	.word	0x0500000f


	//   ....[2]....
        /*062c*/ 	.word	0x0500000f


	//   ....[3]....
        /*0630*/ 	.word	0x0500000f


	//   ....[4]....
        /*0634*/ 	.word	0x0500000f


	//   ....[5]....
        /*0638*/ 	.word	0x0500000f


	//   ....[6]....
        /*063c*/ 	.word	0x0500000f


	//   ....[7]....
        /*0640*/ 	.word	0x0500000f


	//   ....[8]....
        /*0644*/ 	.word	0x0500000f


	//   ....[9]....
        /*0648*/ 	.word	0x0500000f


	//   ....[10]....
        /*064c*/ 	.word	0x0500000f


	//   ....[11]....
        /*0650*/ 	.word	0x0500000f


	//   ....[12]....
        /*0654*/ 	.word	0x0500000f


	//   ....[13]....
        /*0658*/ 	.word	0x0500000f


	//   ....[14]....
        /*065c*/ 	.word	0x0500000f


	//   ....[15]....
        /*0660*/ 	.word	0x0500000f


	//   ....[16]....
        /*0664*/ 	.word	0x0500000f


	//   ....[17]....
        /*0668*/ 	.word	0x0500000f


	//   ....[18]....
        /*066c*/ 	.word	0x0500000f


	//   ....[19]....
        /*0670*/ 	.word	0x0500000f


	//   ....[20]....
        /*0674*/ 	.word	0x0500000f


	//   ....[21]....
        /*0678*/ 	.word	0x0500000f


	//   ....[22]....
        /*067c*/ 	.word	0x0500000f


	//   ....[23]....
        /*0680*/ 	.word	0x0500000f


	//   ....[24]....
        /*0684*/ 	.word	0x0500000f


	//   ....[25]....
        /*0688*/ 	.word	0x0500000f


	//   ....[26]....
        /*068c*/ 	.word	0x0500000f


	//   ....[27]....
        /*0690*/ 	.word	0x0500000f


	//   ....[28]....
        /*0694*/ 	.word	0x0500000f


	//   ....[29]....
        /*0698*/ 	.word	0x0500000f


	//   ....[30]....
        /*069c*/ 	.word	0x0500000f


	//   ....[31]....
        /*06a0*/ 	.word	0x0500000f


	//   ....[32]....
        /*06a4*/ 	.word	0x0500000f


	//   ....[33]....
        /*06a8*/ 	.word	0x0500000f


	//   ....[34]....
        /*06ac*/ 	.word	0x0500000f


	//   ....[35]....
        /*06b0*/ 	.word	0x0500000f


	//   ....[36]....
        /*06b4*/ 	.word	0x0500000f


	//   ....[37]....
        /*06b8*/ 	.word	0x0500000f


	//   ....[38]....
        /*06bc*/ 	.word	0x0500000f


	//   ....[39]....
        /*06c0*/ 	.word	0x0500000f


	//   ....[40]....
        /*06c4*/ 	.word	0x0500000f


	//   ....[41]....
        /*06c8*/ 	.word	0x0500000f


	//   ....[42]....
        /*06cc*/ 	.word	0x0500000f


	//   ....[43]....
        /*06d0*/ 	.word	0x0500000f


	//   ....[44]....
        /*06d4*/ 	.word	0x0500000f


	//   ....[45]....
        /*06d8*/ 	.word	0x0500000f


	//   ....[46]....
        /*06dc*/ 	.word	0x0500000f


	//   ....[47]....
        /*06e0*/ 	.word	0x0500000f


	//   ....[48]....
        /*06e4*/ 	.word	0x0500000f


	//   ....[49]....
        /*06e8*/ 	.word	0x0500000f


	//   ....[50]....
        /*06ec*/ 	.word	0x0500000f


	//   ....[51]....
        /*06f0*/ 	.word	0x0500000f


	//   ....[52]....
        /*06f4*/ 	.word	0x0500000f


	//   ....[53]....
        /*06f8*/ 	.word	0x0500000f


	//   ....[54]....
        /*06fc*/ 	.word	0x0500000f


	//   ....[55]....
        /*0700*/ 	.word	0x0500000f


	//   ....[56]....
        /*0704*/ 	.word	0x0500000f


	//   ....[57]....
        /*0708*/ 	.word	0x0500000f


	//   ....[58]....
        /*070c*/ 	.word	0x0500000f


	//   ....[59]....
        /*0710*/ 	.word	0x0500000f


	//   ....[60]....
        /*0714*/ 	.word	0x0500000f


	//   ....[61]....
        /*0718*/ 	.word	0x0500000f


	//   ....[62]....
        /*071c*/ 	.word	0x0500000f


	//   ....[63]....
        /*0720*/ 	.word	0x0500000f


	//   ....[64]....
        /*0724*/ 	.word	0x0500000f


	//   ....[65]....
        /*0728*/ 	.word	0x0500000f


	//   ....[66]....
        /*072c*/ 	.word	0x0500000f


	//   ....[67]....
        /*0730*/ 	.word	0x0500000f


	//----- nvinfo : EIATTR_COOP_GROUP_INSTR_OFFSETS
	.align		4
.L_238:
        /*0734*/ 	.byte	0x04, 0x28
        /*0736*/ 	.short	(.L_240 - .L_239)


	//   ....[0]....
.L_239:
        /*0738*/ 	.word	0x00000070


	//   ....[1]....
        /*073c*/ 	.word	0x00000140


	//   ....[2]....
        /*0740*/ 	.word	0x00000190


	//   ....[3]....
        /*0744*/ 	.word	0x000003c0


	//   ....[4]....
        /*0748*/ 	.word	0x00000520


	//   ....[5]....
        /*074c*/ 	.word	0x00000640


	//   ....[6]....
        /*0750*/ 	.word	0x000007a0


	//   ....[7]....
        /*0754*/ 	.word	0x00003020


	//   ....[8]....
        /*0758*/ 	.word	0x00003030


	//   ....[9]....
        /*075c*/ 	.word	0x00006010


	//   ....[10]....
        /*0760*/ 	.word	0x00006020


	//   ....[11]....
        /*0764*/ 	.word	0x000090b0


	//   ....[12]....
        /*0768*/ 	.word	0x000090c0


	//   ....[13]....
        /*076c*/ 	.word	0x00009570


	//   ....[14]....
        /*0770*/ 	.word	0x00009590


	//   ....[15]....
        /*0774*/ 	.word	0x0000a1b0


	//   ....[16]....
        /*0778*/ 	.word	0x0000ab00


	//   ....[17]....
        /*077c*/ 	.word	0x0000ab10


	//   ....[18]....
        /*0780*/ 	.word	0x0000ab20


	//   ....[19]....
        /*0784*/ 	.word	0x0000ab30


	//   ....[20]....
        /*0788*/ 	.word	0x0000e180


	//   ....[21]....
        /*078c*/ 	.word	0x0000e190


	//   ....[22]....
        /*0790*/ 	.word	0x0000e1a0


	//   ....[23]....
        /*0794*/ 	.word	0x0000e1b0


	//   ....[24]....
        /*0798*/ 	.word	0x00011fd0


	//   ....[25]....
        /*079c*/ 	.word	0x00012660


	//   ....[26]....
        /*07a0*/ 	.word	0x00013720


	//   ....[27]....
        /*07a4*/ 	.word	0x000137e0


	//   ....[28]....
        /*07a8*/ 	.word	0x00014120


	//   ....[29]....
        /*07ac*/ 	.word	0x00014180


	//   ....[30]....
        /*07b0*/ 	.word	0x00015c70


	//   ....[31]....
        /*07b4*/ 	.word	0x000163b0


	//   ....[32]....
        /*07b8*/ 	.word	0x00016d60


	//   ....[33]....
        /*07bc*/ 	.word	0x00016d80


	//   ....[34]....
        /*07c0*/ 	.word	0x00017a30


	//   ....[35]....
        /*07c4*/ 	.word	0x00017a60


	//   ....[36]....
        /*07c8*/ 	.word	0x00019ea0


	//   ....[37]....
        /*07cc*/ 	.word	0x00019f00


	//   ....[38]....
        /*07d0*/ 	.word	0x0001a2f0


	//   ....[39]....
        /*07d4*/ 	.word	0x0001a310


	//   ....[40]....
        /*07d8*/ 	.word	0x0001c360


	//   ....[41]....
        /*07dc*/ 	.word	0x0001cb00


	//   ....[42]....
        /*07e0*/ 	.word	0x0001d4b0


	//   ....[43]....
        /*07e4*/ 	.word	0x0001d4d0


	//   ....[44]....
        /*07e8*/ 	.word	0x0001e190


	//   ....[45]....
        /*07ec*/ 	.word	0x0001e1b0


	//   ....[46]....
        /*07f0*/ 	.word	0x0001f680


	//   ....[47]....
        /*07f4*/ 	.word	0x0001f6e0


	//   ....[48]....
        /*07f8*/ 	.word	0x0001f700


	//   ....[49]....
        /*07fc*/ 	.word	0x0001f720


	//   ....[50]....
        /*0800*/ 	.word	0x00020920


	//   ....[51]....
        /*0804*/ 	.word	0x00020950


	//   ....[52]....
        /*0808*/ 	.word	0x00020980


	//   ....[53]....
        /*080c*/ 	.word	0x000209b0


	//   ....[54]....
        /*0810*/ 	.word	0x000209e0


	//   ....[55]....
        /*0814*/ 	.word	0x00020a10


	//   ....[56]....
        /*0818*/ 	.word	0x00020a40


	//   ....[57]....
        /*081c*/ 	.word	0x00020a70


	//   ....[58]....
        /*0820*/ 	.word	0x00020aa0


	//   ....[59]....
        /*0824*/ 	.word	0x00020ad0


	//   ....[60]....
        /*0828*/ 	.word	0x00020b00


	//   ....[61]....
        /*082c*/ 	.word	0x00020b30


	//   ....[62]....
        /*0830*/ 	.word	0x00020b60


	//   ....[63]....
        /*0834*/ 	.word	0x00020b90


	//   ....[64]....
        /*0838*/ 	.word	0x00020bc0


	//   ....[65]....
        /*083c*/ 	.word	0x00020bf0


	//   ....[66]....
        /*0840*/ 	.word	0x00020c20


	//   ....[67]....
        /*0844*/ 	.word	0x00020c50


	//   ....[68]....
        /*0848*/ 	.word	0x00020c80


	//   ....[69]....
        /*084c*/ 	.word	0x00020cb0


	//   ....[70]....
        /*0850*/ 	.word	0x00020ce0


	//   ....[71]....
        /*0854*/ 	.word	0x00020d10


	//   ....[72]....
        /*0858*/ 	.word	0x00020d40


	//   ....[73]....
        /*085c*/ 	.word	0x00020d70


	//   ....[74]....
        /*0860*/ 	.word	0x00020da0


	//   ....[75]....
        /*0864*/ 	.word	0x00020dd0


	//   ....[76]....
        /*0868*/ 	.word	0x00020e00


	//   ....[77]....
        /*086c*/ 	.word	0x00020e30


	//   ....[78]....
        /*0870*/ 	.word	0x00020e60


	//   ....[79]....
        /*0874*/ 	.word	0x00020e90


	//   ....[80]....
        /*0878*/ 	.word	0x00020ec0


	//   ....[81]....
        /*087c*/ 	.word	0x00020ef0


	//   ....[82]....
        /*0880*/ 	.word	0x00020f20


	//   ....[83]....
        /*0884*/ 	.word	0x00020f50


	//   ....[84]....
        /*0888*/ 	.word	0x00020f80


	//   ....[85]....
        /*088c*/ 	.word	0x00020fa0


	//   ....[86]....
        /*0890*/ 	.word	0x00020fb0


	//   ....[87]....
        /*0894*/ 	.word	0x00020fc0


	//   ....[88]....
        /*0898*/ 	.word	0x00020ff0


	//   ....[89]....
        /*089c*/ 	.word	0x00021020


	//   ....[90]....
        /*08a0*/ 	.word	0x00021050


	//   ....[91]....
        /*08a4*/ 	.word	0x00021080


	//   ....[92]....
        /*08a8*/ 	.word	0x000210b0


	//   ....[93]....
        /*08ac*/ 	.word	0x000210e0


	//   ....[94]....
        /*08b0*/ 	.word	0x00021110


	//   ....[95]....
        /*08b4*/ 	.word	0x00021120


	//   ....[96]....
        /*08b8*/ 	.word	0x00021130


	//   ....[97]....
        /*08bc*/ 	.word	0x00021140


	//   ....[98]....
        /*08c0*/ 	.word	0x00021900


	//   ....[99]....
        /*08c4*/ 	.word	0x00021940


	//   ....[100]....
        /*08c8*/ 	.word	0x00021a30


	//   ....[101]....
        /*08cc*/ 	.word	0x00021a60


	//   ....[102]....
        /*08d0*/ 	.word	0x00022060


	//   ....[103]....
        /*08d4*/ 	.word	0x00022080


	//   ....[104]....
        /*08d8*/ 	.word	0x000221b0


	//   ....[105]....
        /*08dc*/ 	.word	0x000221d0


	//   ....[106]....
        /*08e0*/ 	.word	0x000222d0


	//   ....[107]....
        /*08e4*/ 	.word	0x000222f0


	//   ....[108]....
        /*08e8*/ 	.word	0x00022400


	//   ....[109]....
        /*08ec*/ 	.word	0x00022420


	//   ....[110]....
        /*08f0*/ 	.word	0x00022cc0


	//   ....[111]....
        /*08f4*/ 	.word	0x00022cd0


	//   ....[112]....
        /*08f8*/ 	.word	0x00022ea0


	//   ....[113]....
        /*08fc*/ 	.word	0x00022eb0


	//   ....[114]....
        /*0900*/ 	.word	0x00023070


	//   ....[115]....
        /*0904*/ 	.word	0x00023080


	//   ....[116]....
        /*0908*/ 	.word	0x00023240


	//   ....[117]....
        /*090c*/ 	.word	0x00023250


	//   ....[118]....
        /*0910*/ 	.word	0x00023460


	//   ....[119]....
        /*0914*/ 	.word	0x00023610


	//   ....[120]....
        /*0918*/ 	.word	0x00023640


	//   ....[121]....
        /*091c*/ 	.word	0x00023670


	//   ....[122]....
        /*0920*/ 	.word	0x000236a0


	//   ....[123]....
        /*0924*/ 	.word	0x000236d0


	//   ....[124]....
        /*0928*/ 	.word	0x00023700


	//   ....[125]....
        /*092c*/ 	.word	0x00023870


	//   ....[126]....
        /*0930*/ 	.word	0x000238a0


	//   ....[127]....
        /*0934*/ 	.word	0x000238d0


	//   ....[128]....
        /*0938*/ 	.word	0x00023900


	//   ....[129]....
        /*093c*/ 	.word	0x00023930


	//   ....[130]....
        /*0940*/ 	.word	0x00023960


	//   ....[131]....
        /*0944*/ 	.word	0x000239f0


	//   ....[132]....
        /*0948*/ 	.word	0x00023a50


	//   ....[133]....
        /*094c*/ 	.word	0x00023ae0


	//   ....[134]....
        /*0950*/ 	.word	0x00024d20


	//   ....[135]....
        /*0954*/ 	.word	0x00027130


	//   ....[136]....
        /*0958*/ 	.word	0x00027160


	//   ....[137]....
        /*095c*/ 	.word	0x00027290


	//   ....[138]....
        /*0960*/ 	.word	0x000272a0


	//   ....[139]....
        /*0964*/ 	.word	0x00027330


	//   ....[140]....
        /*0968*/ 	.word	0x00027340


	//   ....[141]....
        /*096c*/ 	.word	0x00027350


	//   ....[142]....
        /*0970*/ 	.word	0x000273f0


	//   ....[143]....
        /*0974*/ 	.word	0x00027770


	//   ....[144]....
        /*0978*/ 	.word	0x00027790


	//   ....[145]....
        /*097c*/ 	.word	0x00027830


	//   ....[146]....
        /*0980*/ 	.word	0x00027840


	//   ....[147]....
        /*0984*/ 	.word	0x000278d0


	//   ....[148]....
        /*0988*/ 	.word	0x000278e0


	//   ....[149]....
        /*098c*/ 	.word	0x000278f0


	//   ....[150]....
        /*0990*/ 	.word	0x00027900


	//   ....[151]....
        /*0994*/ 	.word	0x00028110


	//   ....[152]....
        /*0998*/ 	.word	0x00028140


	//   ....[153]....
        /*099c*/ 	.word	0x00028200


	//   ....[154]....
        /*09a0*/ 	.word	0x00028220


	//   ....[155]....
        /*09a4*/ 	.word	0x000282c0


	//   ....[156]....
        /*09a8*/ 	.word	0x000282e0


	//   ....[157]....
        /*09ac*/ 	.word	0x000282f0


	//   ....[158]....
        /*09b0*/ 	.word	0x00028300


	//   ....[159]....
        /*09b4*/ 	.word	0x00028aa0


	//   ....[160]....
        /*09b8*/ 	.word	0x00028ab0


	//   ....[161]....
        /*09bc*/ 	.word	0x00028af0


	//   ....[162]....
        /*09c0*/ 	.word	0x00028b30


	//   ....[163]....
        /*09c4*/ 	.word	0x00028b40


	//   ....[164]....
        /*09c8*/ 	.word	0x00028ba0


	//   ....[165]....
        /*09cc*/ 	.word	0x00028bd0


	//   ....[166]....
        /*09d0*/ 	.word	0x00028c10


	//   ....[167]....
        /*09d4*/ 	.word	0x00028f70


	//   ....[168]....
        /*09d8*/ 	.word	0x00028f80


	//   ....[169]....
        /*09dc*/ 	.word	0x00028f90


	//   ....[170]....
        /*09e0*/ 	.word	0x00028ff0


	//   ....[171]....
        /*09e4*/ 	.word	0x00029000


	//   ....[172]....
        /*09e8*/ 	.word	0x00029060


	//   ....[173]....
        /*09ec*/ 	.word	0x00029090


	//   ....[174]....
        /*09f0*/ 	.word	0x000290d0


	//   ....[175]....
        /*09f4*/ 	.word	0x0002a430


	//   ....[176]....
        /*09f8*/ 	.word	0x0002a480


	//   ....[177]....
        /*09fc*/ 	.word	0x0002a4b0


	//   ....[178]....
        /*0a00*/ 	.word	0x0002a4e0


	//   ....[179]....
        /*0a04*/ 	.word	0x0002a4f0


	//   ....[180]....
        /*0a08*/ 	.word	0x0002a520


	//   ....[181]....
        /*0a0c*/ 	.word	0x0002a550


	//   ....[182]....
        /*0a10*/ 	.word	0x0002a580


	//   ....[183]....
        /*0a14*/ 	.word	0x0002a700


	//   ....[184]....
        /*0a18*/ 	.word	0x0002a730


	//   ....[185]....
        /*0a1c*/ 	.word	0x0002a760


	//   ....[186]....
        /*0a20*/ 	.word	0x0002a790


	//   ....[187]....
        /*0a24*/ 	.word	0x0002a7c0


	//   ....[188]....
        /*0a28*/ 	.word	0x0002a7f0


	//   ....[189]....
        /*0a2c*/ 	.word	0x0002a8b0


	//   ....[190]....
        /*0a30*/ 	.word	0x0002a8d0


	//   ....[191]....
        /*0a34*/ 	.word	0x0002a940


	//   ....[192]....
        /*0a38*/ 	.word	0x0002afe0


	//   ....[193]....
        /*0a3c*/ 	.word	0x0002b380


	//   ....[194]....
        /*0a40*/ 	.word	0x0002b410


	//   ....[195]....
        /*0a44*/ 	.word	0x0002b4f0


	//   ....[196]....
        /*0a48*/ 	.word	0x0002b580


	//   ....[197]....
        /*0a4c*/ 	.word	0x0002b660


	//   ....[198]....
        /*0a50*/ 	.word	0x0002b6f0


	//   ....[199]....
        /*0a54*/ 	.word	0x0002b820


	//   ....[200]....
        /*0a58*/ 	.word	0x0002b8c0


	//   ....[201]....
        /*0a5c*/ 	.word	0x0002b950


	//   ....[202]....
        /*0a60*/ 	.word	0x0002b9a0


	//   ....[203]....
        /*0a64*/ 	.word	0x0002b9f0


	//   ....[204]....
        /*0a68*/ 	.word	0x0002bac0


	//   ....[205]....
        /*0a6c*/ 	.word	0x0002bb50


	//   ....[206]....
        /*0a70*/ 	.word	0x0002bba0


	//   ....[207]....
        /*0a74*/ 	.word	0x0002bbf0


	//   ....[208]....
        /*0a78*/ 	.word	0x0002bfc0


	//   ....[209]....
        /*0a7c*/ 	.word	0x0002c0f0


	//   ....[210]....
        /*0a80*/ 	.word	0x0002c220


	//   ....[211]....
        /*0a84*/ 	.word	0x0002c350


	//   ....[212]....
        /*0a88*/ 	.word	0x0002c3c0


	//   ....[213]....
        /*0a8c*/ 	.word	0x0002c440


	//   ....[214]....
        /*0a90*/ 	.word	0x0002c4a0


	//   ....[215]....
        /*0a94*/ 	.word	0x0002c500


	//   ....[216]....
        /*0a98*/ 	.word	0x0002c560


	//   ....[217]....
        /*0a9c*/ 	.word	0x0002c5e0


	//   ....[218]....
        /*0aa0*/ 	.word	0x0002c640


	//   ....[219]....
        /*0aa4*/ 	.word	0x0002c6c0


	//   ....[220]....
        /*0aa8*/ 	.word	0x0002c720


	//   ....[221]....
        /*0aac*/ 	.word	0x0002c7a0


	//   ....[222]....
        /*0ab0*/ 	.word	0x0002c800


	//   ....[223]....
        /*0ab4*/ 	.word	0x0002c880


	//   ....[224]....
        /*0ab8*/ 	.word	0x0002c8e0


	//   ....[225]....
        /*0abc*/ 	.word	0x0002c960


	//   ....[226]....
        /*0ac0*/ 	.word	0x0002c9c0


	//   ....[227]....
        /*0ac4*/ 	.word	0x0002ca40


	//   ....[228]....
        /*0ac8*/ 	.word	0x0002caa0


	//   ....[229]....
        /*0acc*/ 	.word	0x0002cb20


	//   ....[230]....
        /*0ad0*/ 	.word	0x0002cb80


	//   ....[231]....
        /*0ad4*/ 	.word	0x0002cc00


	//   ....[232]....
        /*0ad8*/ 	.word	0x0002cc60


	//   ....[233]....
        /*0adc*/ 	.word	0x0002cce0


	//   ....[234]....
        /*0ae0*/ 	.word	0x0002cd40


	//   ....[235]....
        /*0ae4*/ 	.word	0x0002cdc0


	//   ....[236]....
        /*0ae8*/ 	.word	0x0002ce20


	//   ....[237]....
        /*0aec*/ 	.word	0x0002ce80


	//   ....[238]....
        /*0af0*/ 	.word	0x0002cee0


	//   ....[239]....
        /*0af4*/ 	.word	0x0002cf40


	//   ....[240]....
        /*0af8*/ 	.word	0x0002cfa0


	//   ....[241]....
        /*0afc*/ 	.word	0x0002d020


	//   ....[242]....
        /*0b00*/ 	.word	0x0002d080


	//   ....[243]....
        /*0b04*/ 	.word	0x0002d100


	//   ....[244]....
        /*0b08*/ 	.word	0x0002d160


	//   ....[245]....
        /*0b0c*/ 	.word	0x0002d1e0


	//   ....[246]....
        /*0b10*/ 	.word	0x0002d240


	//   ....[247]....
        /*0b14*/ 	.word	0x0002d2c0


	//   ....[248]....
        /*0b18*/ 	.word	0x0002d320


	//   ....[249]....
        /*0b1c*/ 	.word	0x0002d3a0


	//   ....[250]....
        /*0b20*/ 	.word	0x0002d400


	//   ....[251]....
        /*0b24*/ 	.word	0x0002d460


	//   ....[252]....
        /*0b28*/ 	.word	0x0002d4c0


	//   ....[253]....
        /*0b2c*/ 	.word	0x0002d540


	//   ....[254]....
        /*0b30*/ 	.word	0x0002d5b0


	//   ....[255]....
        /*0b34*/ 	.word	0x0002d630


	//   ....[0]....
        /*0b38*/ 	.word	0x0002d740


	//   ....[1]....
        /*0b3c*/ 	.word	0x0002d790


	//   ....[2]....
        /*0b40*/ 	.word	0x0002d820


	//   ....[3]....
        /*0b44*/ 	.word	0x0002d8b0


	//   ....[4]....
        /*0b48*/ 	.word	0x0002d940


	//   ....[5]....
        /*0b4c*/ 	.word	0x0002d9d0


	//   ....[6]....
        /*0b50*/ 	.word	0x0002da60


	//   ....[7]....
        /*0b54*/ 	.word	0x0002daf0


	//   ....[8]....
        /*0b58*/ 	.word	0x0002dbb0


	//   ....[9]....
        /*0b5c*/ 	.word	0x0002de90


	//   ....[10]....
        /*0b60*/ 	.word	0x0002df80


	//   ....[11]....
        /*0b64*/ 	.word	0x0002e030


	//   ....[12]....
        /*0b68*/ 	.word	0x0002e1c0


	//   ....[13]....
        /*0b6c*/ 	.word	0x0002e250


	//   ....[14]....
        /*0b70*/ 	.word	0x0002e2b0


	//   ....[15]....
        /*0b74*/ 	.word	0x0002e3b0


	//   ....[16]....
        /*0b78*/ 	.word	0x0002e410


	//   ....[17]....
        /*0b7c*/ 	.word	0x0002e4e0


	//   ....[18]....
        /*0b80*/ 	.word	0x0002e660


	//   ....[19]....
        /*0b84*/ 	.word	0x0002e6f0


	//   ....[20]....
        /*0b88*/ 	.word	0x0002e7f0


	//   ....[21]....
        /*0b8c*/ 	.word	0x0002e8a0


	//   ....[22]....
        /*0b90*/ 	.word	0x0002e900


	//   ....[23]....
        /*0b94*/ 	.word	0x0002ea00


	//   ....[24]....
        /*0b98*/ 	.word	0x0002ea60


	//   ....[25]....
        /*0b9c*/ 	.word	0x0002eb00


	//   ....[26]....
        /*0ba0*/ 	.word	0x0002ec10


	//   ....[27]....
        /*0ba4*/ 	.word	0x0002ec80


	//   ....[28]....
        /*0ba8*/ 	.word	0x0002ece0


	//   ....[29]....
        /*0bac*/ 	.word	0x0002edf0


	//   ....[30]....
        /*0bb0*/ 	.word	0x0002ee50


	//   ....[31]....
        /*0bb4*/ 	.word	0x0002ef70


	//   ....[32]....
        /*0bb8*/ 	.word	0x0002efd0


	//   ....[33]....
        /*0bbc*/ 	.word	0x0002f070


	//   ....[34]....
        /*0bc0*/ 	.word	0x0002f210


	//   ....[35]....
        /*0bc4*/ 	.word	0x0002f2a0


	//   ....[36]....
        /*0bc8*/ 	.word	0x0002f300


	//   ....[37]....
        /*0bcc*/ 	.word	0x0002f3e0


	//   ....[38]....
        /*0bd0*/ 	.word	0x0002f440


	//   ....[39]....
        /*0bd4*/ 	.word	0x0002f510


	//   ....[40]....
        /*0bd8*/ 	.word	0x0002f570


	//   ....[41]....
        /*0bdc*/ 	.word	0x0002f640


	//   ....[42]....
        /*0be0*/ 	.word	0x0002f730


	//   ....[43]....
        /*0be4*/ 	.word	0x0002f7c0


	//   ....[44]....
        /*0be8*/ 	.word	0x0002f820


	//   ....[45]....
        /*0bec*/ 	.word	0x0002f8f0


	//   ....[46]....
        /*0bf0*/ 	.word	0x0002f950


	//   ....[47]....
        /*0bf4*/ 	.word	0x0002fa20


	//   ....[48]....
        /*0bf8*/ 	.word	0x0002fa80


	//   ....[49]....
        /*0bfc*/ 	.word	0x0002fb50


	//   ....[50]....
        /*0c00*/ 	.word	0x0002fd30


	//   ....[51]....
        /*0c04*/ 	.word	0x0002fdd0


	//   ....[52]....
        /*0c08*/ 	.word	0x0002fef0


	//   ....[53]....
        /*0c0c*/ 	.word	0x0002ff60


	//   ....[54]....
        /*0c10*/ 	.word	0x0002ffd0


	//   ....[55]....
        /*0c14*/ 	.word	0x00030040


	//   ....[56]....
        /*0c18*/ 	.word	0x000300b0


	//   ....[57]....
        /*0c1c*/ 	.word	0x00030130


	//   ....[58]....
        /*0c20*/ 	.word	0x000301c0


	//   ....[59]....
        /*0c24*/ 	.word	0x00030250


	//   ....[60]....
        /*0c28*/ 	.word	0x000302c0


	//   ....[61]....
        /*0c2c*/ 	.word	0x00030330


	//   ....[62]....
        /*0c30*/ 	.word	0x000303a0


	//   ....[63]....
        /*0c34*/ 	.word	0x00030420


	//   ....[64]....
        /*0c38*/ 	.word	0x00030490


	//   ....[65]....
        /*0c3c*/ 	.word	0x00030530


	//   ....[66]....
        /*0c40*/ 	.word	0x000305c0


	//   ....[67]....
        /*0c44*/ 	.word	0x000306e0


	//----- nvinfo : EIATTR_REG_RECONFIG
	.align		4
.L_240:
        /*0c48*/ 	.byte	0x01, 0x54
	.zero		2


	//----- nvinfo : EIATTR_SYSCALL_OFFSETS
	.align		4
        /*0c4c*/ 	.byte	0x04, 0x46
        /*0c4e*/ 	.short	(.L_242 - .L_241)


	//   ....[0]....
.L_241:
        /*0c50*/ 	.word	0x00001df0


	//   ....[1]....
        /*0c54*/ 	.word	0x00001f40


	//   ....[2]....
        /*0c58*/ 	.word	0x0000a340


	//   ....[3]....
        /*0c5c*/ 	.word	0x0000a8e0


	//   ....[4]....
        /*0c60*/ 	.word	0x00026770


	//   ....[5]....
        /*0c64*/ 	.word	0x000268e0


	//   ....[6]....
        /*0c68*/ 	.word	0x00026a30


	//   ....[7]....
        /*0c6c*/ 	.word	0x00026b70


	//   ....[8]....
        /*0c70*/ 	.word	0x00027d60


	//----- nvinfo : EIATTR_MBARRIER_INSTR_OFFSETS
	.align		4
.L_242:
        /*0c74*/ 	.byte	0x04, 0x39
        /*0c76*/ 	.short	(.L_244 - .L_243)


	//   ....[0]....
.L_243:
        /*0c78*/ 	.word	0x00000270
        /*0c7c*/ 	.word	0x000000ff
        /*0c80*/ 	.word	0x0002a800
        /*0c84*/ 	.short	0x0100
        /*0c86*/ 	.byte	0x08
	.zero		1


	//   ....[1]....
        /*0c88*/ 	.word	0x00000280
        /*0c8c*/ 	.word	0x000000ff
        /*0c90*/ 	.word	0x0002a820
        /*0c94*/ 	.short	0x0100
        /*0c96*/ 	.byte	0x08
	.zero		1


	//   ....[2]....
        /*0c98*/ 	.word	0x00000370
        /*0c9c*/ 	.word	0x000000ff
        /*0ca0*/ 	.word	0x0002a830
        /*0ca4*/ 	.short	0x0100
        /*0ca6*/ 	.byte	0x08
	.zero		1


	//   ....[3]....
        /*0ca8*/ 	.word	0x00000380
        /*0cac*/ 	.word	0x000000ff
        /*0cb0*/ 	.word	0x0002a840
        /*0cb4*/ 	.short	0x0100
        /*0cb6*/ 	.byte	0x08
	.zero		1


	//   ....[4]....
        /*0cb8*/ 	.word	0x00000390
        /*0cbc*/ 	.word	0x000000ff
        /*0cc0*/ 	.word	0x0002a838
        /*0cc4*/ 	.short	0x0100
        /*0cc6*/ 	.byte	0x08
	.zero		1


	//   ....[5]....
        /*0cc8*/ 	.word	0x000003a0
        /*0ccc*/ 	.word	0x000000ff
        /*0cd0*/ 	.word	0x0002a848
        /*0cd4*/ 	.short	0x0100
        /*0cd6*/ 	.byte	0x08
	.zero		1


	//   ....[6]....
        /*0cd8*/ 	.word	0x000004d0
        /*0cdc*/ 	.word	0x000000ff
        /*0ce0*/ 	.word	0x0002a850
        /*0ce4*/ 	.short	0x0100
        /*0ce6*/ 	.byte	0x08
	.zero		1


	//   ....[7]....
        /*0ce8*/ 	.word	0x000004e0
        /*0cec*/ 	.word	0x000000ff
        /*0cf0*/ 	.word	0x0002a860
        /*0cf4*/ 	.short	0x0100
        /*0cf6*/ 	.byte	0x08
	.zero		1


	//   ....[8]....
        /*0cf8*/ 	.word	0x000004f0
        /*0cfc*/ 	.word	0x000000ff
        /*0d00*/ 	.word	0x0002a858
        /*0d04*/ 	.short	0x0100
        /*0d06*/ 	.byte	0x08
	.zero		1


	//   ....[9]....
        /*0d08*/ 	.word	0x00000500
        /*0d0c*/ 	.word	0x000000ff
        /*0d10*/ 	.word	0x0002a868
        /*0d14*/ 	.short	0x0100
        /*0d16*/ 	.byte	0x08
	.zero		1


	//   ....[10]....
        /*0d18*/ 	.word	0x000005f0
        /*0d1c*/ 	.word	0x000000ff
        /*0d20*/ 	.word	0x0002a870
        /*0d24*/ 	.short	0x0100
        /*0d26*/ 	.byte	0x06
	.zero		1


	//   ....[11]....
        /*0d28*/ 	.word	0x00000600
        /*0d2c*/ 	.word	0x000000ff
        /*0d30*/ 	.word	0x0002a880
        /*0d34*/ 	.short	0x0100
        /*0d36*/ 	.byte	0x06
	.zero		1


	//   ....[12]....
        /*0d38*/ 	.word	0x00000610
        /*0d3c*/ 	.word	0x000000ff
        /*0d40*/ 	.word	0x0002a878
        /*0d44*/ 	.short	0x0100
        /*0d46*/ 	.byte	0x06
	.zero		1


	//   ....[13]....
        /*0d48*/ 	.word	0x00000620
        /*0d4c*/ 	.word	0x000000ff
        /*0d50*/ 	.word	0x0002a888
        /*0d54*/ 	.short	0x0100
        /*0d56*/ 	.byte	0x06
	.zero		1


	//   ....[14]....
        /*0d58*/ 	.word	0x00000750
        /*0d5c*/ 	.word	0x000000ff
        /*0d60*/ 	.word	0x0002a890
        /*0d64*/ 	.short	0x0100
        /*0d66*/ 	.byte	0x08
	.zero		1


	//   ....[15]....
        /*0d68*/ 	.word	0x00000760
        /*0d6c*/ 	.word	0x000000ff
        /*0d70*/ 	.word	0x0002a8a0
        /*0d74*/ 	.short	0x0100
        /*0d76*/ 	.byte	0x08
	.zero		1


	//   ....[16]....
        /*0d78*/ 	.word	0x00000770
        /*0d7c*/ 	.word	0x000000ff
        /*0d80*/ 	.word	0x0002a898
        /*0d84*/ 	.short	0x0100
        /*0d86*/ 	.byte	0x08
	.zero		1


	//   ....[17]....
        /*0d88*/ 	.word	0x00000780
        /*0d8c*/ 	.word	0x000000ff
        /*0d90*/ 	.word	0x0002a8a8
        /*0d94*/ 	.short	0x0100
        /*0d96*/ 	.byte	0x08
	.zero		1


	//   ....[18]....
        /*0d98*/ 	.word	0x000008c0
        /*0d9c*/ 	.word	0x000000ff
        /*0da0*/ 	.word	0x0002a8b0
        /*0da4*/ 	.short	0x0100
        /*0da6*/ 	.byte	0x08
	.zero		1


	//   ....[19]....
        /*0da8*/ 	.word	0x000008d0
        /*0dac*/ 	.word	0x000000ff
        /*0db0*/ 	.word	0x0002a8c0
        /*0db4*/ 	.short	0x0100
        /*0db6*/ 	.byte	0x08
	.zero		1


	//   ....[20]....
        /*0db8*/ 	.word	0x000008e0
        /*0dbc*/ 	.word	0x000000ff
        /*0dc0*/ 	.word	0x0002a8b8
        /*0dc4*/ 	.short	0x0100
        /*0dc6*/ 	.byte	0x08
	.zero		1


	//   ....[21]....
        /*0dc8*/ 	.word	0x000008f0
        /*0dcc*/ 	.word	0x000000ff
        /*0dd0*/ 	.word	0x0002a8c8
        /*0dd4*/ 	.short	0x0100
        /*0dd6*/ 	.byte	0x08
	.zero		1


	//   ....[22]....
        /*0dd8*/ 	.word	0x00002fd0
        /*0ddc*/ 	.word	0x00000052
        /*0de0*/ 	.word	0x0002a890
        /*0de4*/ 	.short	0x010a
        /*0de6*/ 	.byte	0x3f
	.zero		1


	//   ....[23]....
        /*0de8*/ 	.word	0x00005fc0
        /*0dec*/ 	.word	0x00000052
        /*0df0*/ 	.word	0x0002a890
        /*0df4*/ 	.short	0x010a
        /*0df6*/ 	.byte	0x3f
	.zero		1


	//   ....[24]....
        /*0df8*/ 	.word	0x00008f10
        /*0dfc*/ 	.word	0x00000052
        /*0e00*/ 	.word	0x0002a890
        /*0e04*/ 	.short	0x010a
        /*0e06*/ 	.byte	0x3f
	.zero		1


	//   ....[25]....
        /*0e08*/ 	.word	0x000093d0
        /*0e0c*/ 	.word	0x00000004
        /*0e10*/ 	.word	0x00000000
        /*0e14*/ 	.short	0x0101
        /*0e16*/ 	.byte	0x3f
	.zero		1


	//   ....[26]....
        /*0e18*/ 	.word	0x00009410
        /*0e1c*/ 	.word	0x00000052
        /*0e20*/ 	.word	0x0002a8b0
        /*0e24*/ 	.short	0x010a
        /*0e26*/ 	.byte	0x3f
	.zero		1


	//   ....[27]....
        /*0e28*/ 	.word	0x000098b0
        /*0e2c*/ 	.word	0x00000052
        /*0e30*/ 	.word	0x00000000
        /*0e34*/ 	.short	0x0101
        /*0e36*/ 	.byte	0x3f
	.zero		1


	//   ....[28]....
        /*0e38*/ 	.word	0x0000a660
        /*0e3c*/ 	.word	0x00000010
        /*0e40*/ 	.word	0x0002a800
        /*0e44*/ 	.short	0x010a
        /*0e46*/ 	.byte	0x3f
	.zero		1


	//   ....[29]....
        /*0e48*/ 	.word	0x0000a6b0
        /*0e4c*/ 	.word	0x00000010
        /*0e50*/ 	.word	0x0002a800
        /*0e54*/ 	.short	0x010a
        /*0e56*/ 	.byte	0x3f
	.zero		1


	//   ....[30]....
        /*0e58*/ 	.word	0x0000b0a0
        /*0e5c*/ 	.word	0x00000010
        /*0e60*/ 	.word	0x0002a800
        /*0e64*/ 	.short	0x010a
        /*0e66*/ 	.byte	0x3f
	.zero		1


	//   ....[31]....
        /*0e68*/ 	.word	0x0000e5d0
        /*0e6c*/ 	.word	0x00000010
        /*0e70*/ 	.word	0x0002a800
        /*0e74*/ 	.short	0x010a
        /*0e76*/ 	.byte	0x3f
	.zero		1


	//   ....[32]....
        /*0e78*/ 	.word	0x000116f0
        /*0e7c*/ 	.word	0x00000008
        /*0e80*/ 	.word	0x0002a830
        /*0e84*/ 	.short	0x010a
        /*0e86*/ 	.byte	0x3f
	.zero		1


	//   ....[33]....
        /*0e88*/ 	.word	0x00011730
        /*0e8c*/ 	.word	0x00000008
        /*0e90*/ 	.word	0x0002a830
        /*0e94*/ 	.short	0x010a
        /*0e96*/ 	.byte	0x3f
	.zero		1


	//   ....[34]....
        /*0e98*/ 	.word	0x00012030
        /*0e9c*/ 	.word	0x00000008
        /*0ea0*/ 	.word	0x00000000
        /*0ea4*/ 	.short	0x0101
        /*0ea6*/ 	.byte	0x3f
	.zero		1


	//   ....[35]....
        /*0ea8*/ 	.word	0x00015290
        /*0eac*/ 	.word	0x00000007
        /*0eb0*/ 	.word	0x0002a830
        /*0eb4*/ 	.short	0x010a
        /*0eb6*/ 	.byte	0x3f
	.zero		1


	//   ....[36]....
        /*0eb8*/ 	.word	0x000152e0
        /*0ebc*/ 	.word	0x00000007
        /*0ec0*/ 	.word	0x0002a830
        /*0ec4*/ 	.short	0x010a
        /*0ec6*/ 	.byte	0x3f
	.zero		1


	//   ....[37]....
        /*0ec8*/ 	.word	0x00015630
        /*0ecc*/ 	.word	0x00000007
        /*0ed0*/ 	.word	0x0002a850
        /*0ed4*/ 	.short	0x010a
        /*0ed6*/ 	.byte	0x3f
	.zero		1


	//   ....[38]....
        /*0ed8*/ 	.word	0x00015670
        /*0edc*/ 	.word	0x00000007
        /*0ee0*/ 	.word	0x0002a850
        /*0ee4*/ 	.short	0x010a
        /*0ee6*/ 	.byte	0x3f
	.zero		1


	//   ....[39]....
        /*0ee8*/ 	.word	0x00015d50
        /*0eec*/ 	.word	0x0000007c
        /*0ef0*/ 	.word	0x00000000
        /*0ef4*/ 	.short	0x0101
        /*0ef6*/ 	.byte	0x3f
	.zero		1


	//   ....[40]....
        /*0ef8*/ 	.word	0x000183e0
        /*0efc*/ 	.word	0x00000011
        /*0f00*/ 	.word	0x00000000
        /*0f04*/ 	.short	0x0101
        /*0f06*/ 	.byte	0x3f
	.zero		1


	//   ....[41]....
        /*0f08*/ 	.word	0x00018f80
        /*0f0c*/ 	.word	0x00000007
        /*0f10*/ 	.word	0x0002a830
        /*0f14*/ 	.short	0x010a
        /*0f16*/ 	.byte	0x3f
	.zero		1


	//   ....[42]....
        /*0f18*/ 	.word	0x00018fd0
        /*0f1c*/ 	.word	0x00000007
        /*0f20*/ 	.word	0x0002a830
        /*0f24*/ 	.short	0x010a
        /*0f26*/ 	.byte	0x3f
	.zero		1


	//   ....[43]....
        /*0f28*/ 	.word	0x00019350
        /*0f2c*/ 	.word	0x00000007
        /*0f30*/ 	.word	0x0002a850
        /*0f34*/ 	.short	0x010a
        /*0f36*/ 	.byte	0x3f
	.zero		1


	//   ....[44]....
        /*0f38*/ 	.word	0x00019390
        /*0f3c*/ 	.word	0x00000007
        /*0f40*/ 	.word	0x0002a850
        /*0f44*/ 	.short	0x010a
        /*0f46*/ 	.byte	0x3f
	.zero		1


	//   ....[45]....
        /*0f48*/ 	.word	0x00019720
        /*0f4c*/ 	.word	0x0000000a
        /*0f50*/ 	.word	0x00000000
        /*0f54*/ 	.short	0x0101
        /*0f56*/ 	.byte	0x3f
	.zero		1


	//   ....[46]....
        /*0f58*/ 	.word	0x0001b0a0
        /*0f5c*/ 	.word	0x0000000f
        /*0f60*/ 	.word	0x00000000
        /*0f64*/ 	.short	0x0101
        /*0f66*/ 	.byte	0x3f
	.zero		1


	//   ....[47]....
        /*0f68*/ 	.word	0x0001b9b0
        /*0f6c*/ 	.word	0x00000007
        /*0f70*/ 	.word	0x0002a830
        /*0f74*/ 	.short	0x010a
        /*0f76*/ 	.byte	0x3f
	.zero		1


	//   ....[48]....
        /*0f78*/ 	.word	0x0001ba00
        /*0f7c*/ 	.word	0x00000007
        /*0f80*/ 	.word	0x0002a830
        /*0f84*/ 	.short	0x010a
        /*0f86*/ 	.byte	0x3f
	.zero		1


	//   ....[49]....
        /*0f88*/ 	.word	0x0001bd80
        /*0f8c*/ 	.word	0x00000007
        /*0f90*/ 	.word	0x0002a850
        /*0f94*/ 	.short	0x010a
        /*0f96*/ 	.byte	0x3f
	.zero		1


	//   ....[50]....
        /*0f98*/ 	.word	0x0001bdc0
        /*0f9c*/ 	.word	0x00000007
        /*0fa0*/ 	.word	0x0002a850
        /*0fa4*/ 	.short	0x010a
        /*0fa6*/ 	.byte	0x3f
	.zero		1


	//   ....[51]....
        /*0fa8*/ 	.word	0x0001c1a0
        /*0fac*/ 	.word	0x0000007a
        /*0fb0*/ 	.word	0x00000000
        /*0fb4*/ 	.short	0x0101
        /*0fb6*/ 	.byte	0x3f
	.zero		1


	//   ....[52]....
        /*0fb8*/ 	.word	0x0001eb20
        /*0fbc*/ 	.word	0x0000000d
        /*0fc0*/ 	.word	0x00000000
        /*0fc4*/ 	.short	0x0101
        /*0fc6*/ 	.byte	0x3f
	.zero		1


	//   ....[53]....
        /*0fc8*/ 	.word	0x0001f370
        /*0fcc*/ 	.word	0x0000000b
        /*0fd0*/ 	.word	0x0002a850
        /*0fd4*/ 	.short	0x010a
        /*0fd6*/ 	.byte	0x3f
	.zero		1


	//   ....[54]....
        /*0fd8*/ 	.word	0x0001f3f0
        /*0fdc*/ 	.word	0x0000000b
        /*0fe0*/ 	.word	0x0002a850
        /*0fe4*/ 	.short	0x010a
        /*0fe6*/ 	.byte	0x3f
	.zero		1


	//   ....[55]....
        /*0fe8*/ 	.word	0x0001f9e0
        /*0fec*/ 	.word	0x00000002
        /*0ff0*/ 	.word	0x00000000
        /*0ff4*/ 	.short	0x0101
        /*0ff6*/ 	.byte	0x3f
	.zero		1


	//   ....[56]....
        /*0ff8*/ 	.word	0x00022050
        /*0ffc*/ 	.word	0x00000000
        /*1000*/ 	.word	0x00000000
        /*1004*/ 	.short	0x0101
        /*1006*/ 	.byte	0x3f
	.zero		1


	//   ....[57]....
        /*1008*/ 	.word	0x00024e00
        /*100c*/ 	.word	0x00000016
        /*1010*/ 	.word	0x0002a820
        /*1014*/ 	.short	0x010a
        /*1016*/ 	.byte	0x3f
	.zero		1


	//   ....[58]....
        /*1018*/ 	.word	0x00024e90
        /*101c*/ 	.word	0x0000000c
        /*1020*/ 	.word	0x0002a8a0
        /*1024*/ 	.short	0x010a
        /*1026*/ 	.byte	0x3f
	.zero		1


	//   ....[59]....
        /*1028*/ 	.word	0x000252e0
        /*102c*/ 	.word	0x0000000c
        /*1030*/ 	.word	0x0002a8c0
        /*1034*/ 	.short	0x010a
        /*1036*/ 	.byte	0x3f
	.zero		1


	//   ....[60]....
        /*1038*/ 	.word	0x000257f0
        /*103c*/ 	.word	0x00000006
        /*1040*/ 	.word	0x0002a8a0
        /*1044*/ 	.short	0x010a
        /*1046*/ 	.byte	0x3f
	.zero		1


	//   ....[61]....
        /*1048*/ 	.word	0x00025c30
        /*104c*/ 	.word	0x00000006
        /*1050*/ 	.word	0x0002a8c0
        /*1054*/ 	.short	0x010a
        /*1056*/ 	.byte	0x3f
	.zero		1


	//   ....[62]....
        /*1058*/ 	.word	0x00026f80
        /*105c*/ 	.word	0x00000004
        /*1060*/ 	.word	0x0002a880
        /*1064*/ 	.short	0x010a
        /*1066*/ 	.byte	0x3f
	.zero		1


	//   ....[63]....
        /*1068*/ 	.word	0x000274c0
        /*106c*/ 	.word	0x00000004
        /*1070*/ 	.word	0x0002a870
        /*1074*/ 	.short	0x0107
        /*1076*/ 	.byte	0x3f
	.zero		1


	//   ....[64]....
        /*1078*/ 	.word	0x00027580
        /*107c*/ 	.word	0x00000004
        /*1080*/ 	.word	0x0002a870
        /*1084*/ 	.short	0x0101
        /*1086*/ 	.byte	0x3f
	.zero		1


	//   ....[65]....
        /*1088*/ 	.word	0x000275b0
        /*108c*/ 	.word	0x00000004
        /*1090*/ 	.word	0x0002a840
        /*1094*/ 	.short	0x010a
        /*1096*/ 	.byte	0x3f
	.zero		1


	//   ....[66]....
        /*1098*/ 	.word	0x00027a40
        /*109c*/ 	.word	0x00000004
        /*10a0*/ 	.word	0x0002a830
        /*10a4*/ 	.short	0x0107
        /*10a6*/ 	.byte	0x3f
	.zero		1


	//   ....[67]....
        /*10a8*/ 	.word	0x00027b10
        /*10ac*/ 	.word	0x00000004
        /*10b0*/ 	.word	0x0002a830
        /*10b4*/ 	.short	0x0101
        /*10b6*/ 	.byte	0x3f
	.zero		1


	//   ....[68]....
        /*10b8*/ 	.word	0x00028460
        /*10bc*/ 	.word	0x00000016
        /*10c0*/ 	.word	0x0002a800
        /*10c4*/ 	.short	0x0107
        /*10c6*/ 	.byte	0x3f
	.zero		1


	//   ....[69]....
        /*10c8*/ 	.word	0x00028570
        /*10cc*/ 	.word	0x00000016
        /*10d0*/ 	.word	0x0002a800
        /*10d4*/ 	.short	0x0101
        /*10d6*/ 	.byte	0x3f
	.zero		1


	//   ....[70]....
        /*10d8*/ 	.word	0x00028590
        /*10dc*/ 	.word	0x00000016
        /*10e0*/ 	.word	0x0002a820
        /*10e4*/ 	.short	0x010a
        /*10e6*/ 	.byte	0x3f
	.zero		1


	//   ....[71]....
        /*10e8*/ 	.word	0x000288c0
        /*10ec*/ 	.word	0x00000004
        /*10f0*/ 	.word	0x0002a880
        /*10f4*/ 	.short	0x010a
        /*10f6*/ 	.byte	0x3f
	.zero		1


	//   ....[72]....
        /*10f8*/ 	.word	0x00028cb0
        /*10fc*/ 	.word	0x00000004
        /*1100*/ 	.word	0x0002a870
        /*1104*/ 	.short	0x0107
        /*1106*/ 	.byte	0x3f
	.zero		1


	//   ....[73]....
        /*1108*/ 	.word	0x00028d70
        /*110c*/ 	.word	0x00000004
        /*1110*/ 	.word	0x0002a870
        /*1114*/ 	.short	0x0101
        /*1116*/ 	.byte	0x3f
	.zero		1


	//   ....[74]....
        /*1118*/ 	.word	0x00028da0
        /*111c*/ 	.word	0x00000004
        /*1120*/ 	.word	0x0002a840
        /*1124*/ 	.short	0x010a
        /*1126*/ 	.byte	0x3f
	.zero		1


	//   ....[75]....
        /*1128*/ 	.word	0x00029170
        /*112c*/ 	.word	0x00000004
        /*1130*/ 	.word	0x0002a830
        /*1134*/ 	.short	0x0107
        /*1136*/ 	.byte	0x3f
	.zero		1


	//   ....[76]....
        /*1138*/ 	.word	0x00029240
        /*113c*/ 	.word	0x00000004
        /*1140*/ 	.word	0x0002a830
        /*1144*/ 	.short	0x0101
        /*1146*/ 	.byte	0x3f
	.zero		1


	//   ....[77]....
        /*1148*/ 	.word	0x000292c0
        /*114c*/ 	.word	0x00000000
        /*1150*/ 	.word	0x0002a870
        /*1154*/ 	.short	0x010a
        /*1156*/ 	.byte	0x3f
	.zero		1


	//   ....[78]....
        /*1158*/ 	.word	0x00029350
        /*115c*/ 	.word	0x00000000
        /*1160*/ 	.word	0x0002a860
        /*1164*/ 	.short	0x010a
        /*1166*/ 	.byte	0x3f
	.zero		1


	//   ....[79]....
        /*1168*/ 	.word	0x00029930
        /*116c*/ 	.word	0x00000000
        /*1170*/ 	.word	0x0002a850
        /*1174*/ 	.short	0x0101
        /*1176*/ 	.byte	0x3f
	.zero		1


	//   ....[80]....
        /*1178*/ 	.word	0x000299b0
        /*117c*/ 	.word	0x00000000
        /*1180*/ 	.word	0x00000000
        /*1184*/ 	.short	0x0101
        /*1186*/ 	.byte	0x3f
	.zero		1


	//   ....[81]....
        /*1188*/ 	.word	0x00029b70
        /*118c*/ 	.word	0x0000000c
        /*1190*/ 	.word	0x0002a870
        /*1194*/ 	.short	0x010a
        /*1196*/ 	.byte	0x3f
	.zero		1


	//   ....[82]....
        /*1198*/ 	.word	0x00029bf0
        /*119c*/ 	.word	0x0000000c
        /*11a0*/ 	.word	0x0002a860
        /*11a4*/ 	.short	0x010a
        /*11a6*/ 	.byte	0x3f
	.zero		1


	//   ....[83]....
        /*11a8*/ 	.word	0x0002a1e0
        /*11ac*/ 	.word	0x0000000c
        /*11b0*/ 	.word	0x0002a850
        /*11b4*/ 	.short	0x0101
        /*11b6*/ 	.byte	0x3f
	.zero		1


	//   ....[84]....
        /*11b8*/ 	.word	0x0002a260
        /*11bc*/ 	.word	0x0000000c
        /*11c0*/ 	.word	0x00000000
        /*11c4*/ 	.short	0x0101
        /*11c6*/ 	.byte	0x3f
	.zero		1


	//   ....[85]....
        /*11c8*/ 	.word	0x0002af60
        /*11cc*/ 	.word	0x00000005
        /*11d0*/ 	.word	0x0002a820
        /*11d4*/ 	.short	0x010a
        /*11d6*/ 	.byte	0x3f
	.zero		1


	//   ....[86]....
        /*11d8*/ 	.word	0x0002b0d0
        /*11dc*/ 	.word	0x00000003
        /*11e0*/ 	.word	0x0002a840
        /*11e4*/ 	.short	0x010a
        /*11e6*/ 	.byte	0x3f
	.zero		1


	//   ....[87]....
        /*11e8*/ 	.word	0x0002b170
        /*11ec*/ 	.word	0x00000017
        /*11f0*/ 	.word	0x0002a840
        /*11f4*/ 	.short	0x010a
        /*11f6*/ 	.byte	0x3f
	.zero		1


	//   ....[88]....
        /*11f8*/ 	.word	0x0002b1b0
        /*11fc*/ 	.word	0x00000003
        /*1200*/ 	.word	0x0002a860
        /*1204*/ 	.short	0x010a
        /*1206*/ 	.byte	0x3f
	.zero		1


	//   ....[89]....
        /*1208*/ 	.word	0x0002b1f0
        /*120c*/ 	.word	0x00000017
        /*1210*/ 	.word	0x0002a860
        /*1214*/ 	.short	0x010a
        /*1216*/ 	.byte	0x3f
	.zero		1


	//   ....[90]....
        /*1218*/ 	.word	0x0002b230
        /*121c*/ 	.word	0x00000003
        /*1220*/ 	.word	0x0002a880
        /*1224*/ 	.short	0x010a
        /*1226*/ 	.byte	0x3f
	.zero		1


	//   ....[91]....
        /*1228*/ 	.word	0x0002b270
        /*122c*/ 	.word	0x00000017
        /*1230*/ 	.word	0x0002a880
        /*1234*/ 	.short	0x010a
        /*1236*/ 	.byte	0x3f
	.zero		1


	//   ....[92]....
        /*1238*/ 	.word	0x0002b2d0
        /*123c*/ 	.word	0x00000052
        /*1240*/ 	.word	0x0002a890
        /*1244*/ 	.short	0x010a
        /*1246*/ 	.byte	0x3f
	.zero		1


	//   ....[93]....
        /*1248*/ 	.word	0x0002b440
        /*124c*/ 	.word	0x00000052
        /*1250*/ 	.word	0x0002a890
        /*1254*/ 	.short	0x010a
        /*1256*/ 	.byte	0x3f
	.zero		1


	//   ....[94]....
        /*1258*/ 	.word	0x0002b5c0
        /*125c*/ 	.word	0x00000052
        /*1260*/ 	.word	0x0002a890
        /*1264*/ 	.short	0x010a
        /*1266*/ 	.byte	0x3f
	.zero		1


	//   ....[95]....
        /*1268*/ 	.word	0x0002b720
        /*126c*/ 	.word	0x00000052
        /*1270*/ 	.word	0x0002a8b0
        /*1274*/ 	.short	0x010a
        /*1276*/ 	.byte	0x3f
	.zero		1


	//   ....[96]....
        /*1278*/ 	.word	0x0002ba20
        /*127c*/ 	.word	0x00000010
        /*1280*/ 	.word	0x0002a800
        /*1284*/ 	.short	0x010a
        /*1286*/ 	.byte	0x3f
	.zero		1


	//   ....[97]....
        /*1288*/ 	.word	0x0002bc30
        /*128c*/ 	.word	0x00000010
        /*1290*/ 	.word	0x0002a800
        /*1294*/ 	.short	0x010a
        /*1296*/ 	.byte	0x3f
	.zero		1


	//   ....[98]....
        /*1298*/ 	.word	0x0002bc80
        /*129c*/ 	.word	0x00000008
        /*12a0*/ 	.word	0x0002a830
        /*12a4*/ 	.short	0x010a
        /*12a6*/ 	.byte	0x3f
	.zero		1


	//   ....[99]....
        /*12a8*/ 	.word	0x0002bcd0
        /*12ac*/ 	.word	0x00000007
        /*12b0*/ 	.word	0x0002a830
        /*12b4*/ 	.short	0x010a
        /*12b6*/ 	.byte	0x3f
	.zero		1


	//   ....[100]....
        /*12b8*/ 	.word	0x0002bd20
        /*12bc*/ 	.word	0x00000007
        /*12c0*/ 	.word	0x0002a850
        /*12c4*/ 	.short	0x010a
        /*12c6*/ 	.byte	0x3f
	.zero		1


	//   ....[101]....
        /*12c8*/ 	.word	0x0002bd70
        /*12cc*/ 	.word	0x00000007
        /*12d0*/ 	.word	0x0002a830
        /*12d4*/ 	.short	0x010a
        /*12d6*/ 	.byte	0x3f
	.zero		1


	//   ....[102]....
        /*12d8*/ 	.word	0x0002bdc0
        /*12dc*/ 	.word	0x00000007
        /*12e0*/ 	.word	0x0002a850
        /*12e4*/ 	.short	0x010a
        /*12e6*/ 	.byte	0x3f
	.zero		1


	//   ....[103]....
        /*12e8*/ 	.word	0x0002be10
        /*12ec*/ 	.word	0x00000007
        /*12f0*/ 	.word	0x0002a830
        /*12f4*/ 	.short	0x010a
        /*12f6*/ 	.byte	0x3f
	.zero		1


	//   ....[104]....
        /*12f8*/ 	.word	0x0002be60
        /*12fc*/ 	.word	0x00000007
        /*1300*/ 	.word	0x0002a850
        /*1304*/ 	.short	0x010a
        /*1306*/ 	.byte	0x3f
	.zero		1


	//   ....[105]....
        /*1308*/ 	.word	0x0002beb0
        /*130c*/ 	.word	0x0000000b
        /*1310*/ 	.word	0x0002a850
        /*1314*/ 	.short	0x010a
        /*1316*/ 	.byte	0x3f
	.zero		1


	//   ....[106]....
        /*1318*/ 	.word	0x0002dc70
        /*131c*/ 	.word	0x00000016
        /*1320*/ 	.word	0x0002a820
        /*1324*/ 	.short	0x010a
        /*1326*/ 	.byte	0x3f
	.zero		1


	//   ....[107]....
        /*1328*/ 	.word	0x0002dcc0
        /*132c*/ 	.word	0x0000000c
        /*1330*/ 	.word	0x0002a8a0
        /*1334*/ 	.short	0x010a
        /*1336*/ 	.byte	0x3f
	.zero		1


	//   ....[108]....
        /*1338*/ 	.word	0x0002dd10
        /*133c*/ 	.word	0x0000000c
        /*1340*/ 	.word	0x0002a8c0
        /*1344*/ 	.short	0x010a
        /*1346*/ 	.byte	0x3f
	.zero		1


	//   ....[109]....
        /*1348*/ 	.word	0x0002dd60
        /*134c*/ 	.word	0x00000006
        /*1350*/ 	.word	0x0002a8a0
        /*1354*/ 	.short	0x010a
        /*1356*/ 	.byte	0x3f
	.zero		1


	//   ....[110]....
        /*1358*/ 	.word	0x0002ddb0
        /*135c*/ 	.word	0x00000006
        /*1360*/ 	.word	0x0002a8c0
        /*1364*/ 	.short	0x010a
        /*1366*/ 	.byte	0x3f
	.zero		1


	//   ....[111]....
        /*1368*/ 	.word	0x0002ded0
        /*136c*/ 	.word	0x00000004
        /*1370*/ 	.word	0x0002a880
        /*1374*/ 	.short	0x010a
        /*1376*/ 	.byte	0x3f
	.zero		1


	//   ....[112]....
        /*1378*/ 	.word	0x0002e5b0
        /*137c*/ 	.word	0x00000004
        /*1380*/ 	.word	0x0002a840
        /*1384*/ 	.short	0x010a
        /*1386*/ 	.byte	0x3f
	.zero		1


	//   ....[113]....
        /*1388*/ 	.word	0x0002f110
        /*138c*/ 	.word	0x00000016
        /*1390*/ 	.word	0x0002a820
        /*1394*/ 	.short	0x010a
        /*1396*/ 	.byte	0x3f
	.zero		1


	//   ....[114]....
        /*1398*/ 	.word	0x0002f160
        /*139c*/ 	.word	0x00000004
        /*13a0*/ 	.word	0x0002a880
        /*13a4*/ 	.short	0x010a
        /*13a6*/ 	.byte	0x3f
	.zero		1


	//   ....[115]....
        /*13a8*/ 	.word	0x0002f680
        /*13ac*/ 	.word	0x00000004
        /*13b0*/ 	.word	0x0002a840
        /*13b4*/ 	.short	0x010a
        /*13b6*/ 	.byte	0x3f
	.zero		1


	//   ....[116]....
        /*13b8*/ 	.word	0x0002fb90
        /*13bc*/ 	.word	0x00000000
        /*13c0*/ 	.word	0x0002a870
        /*13c4*/ 	.short	0x010a
        /*13c6*/ 	.byte	0x3f
	.zero		1


	//   ....[117]....
        /*13c8*/ 	.word	0x0002fbe0
        /*13cc*/ 	.word	0x00000000
        /*13d0*/ 	.word	0x0002a860
        /*13d4*/ 	.short	0x010a
        /*13d6*/ 	.byte	0x3f
	.zero		1


	//   ....[118]....
        /*13d8*/ 	.word	0x0002fc30
        /*13dc*/ 	.word	0x0000000c
        /*13e0*/ 	.word	0x0002a870
        /*13e4*/ 	.short	0x010a
        /*13e6*/ 	.byte	0x3f
	.zero		1


	//   ....[119]....
        /*13e8*/ 	.word	0x0002fc80
        /*13ec*/ 	.word	0x0000000c
        /*13f0*/ 	.word	0x0002a860
        /*13f4*/ 	.short	0x010a
        /*13f6*/ 	.byte	0x3f
	.zero		1


	//   ....[120]....
        /*13f8*/ 	.word	0x00030600
        /*13fc*/ 	.word	0x00000005
        /*1400*/ 	.word	0x0002a820
        /*1404*/ 	.short	0x010a
        /*1406*/ 	.byte	0x3f
	.zero		1


	//   ....[121]....
        /*1408*/ 	.word	0x000307a0
        /*140c*/ 	.word	0x00000003
        /*1410*/ 	.word	0x0002a840
        /*1414*/ 	.short	0x010a
        /*1416*/ 	.byte	0x3f
	.zero		1


	//   ....[122]....
        /*1418*/ 	.word	0x000307f0
        /*141c*/ 	.word	0x00000017
        /*1420*/ 	.word	0x0002a840
        /*1424*/ 	.short	0x010a
        /*1426*/ 	.byte	0x3f
	.zero		1


	//   ....[123]....
        /*1428*/ 	.word	0x00030840
        /*142c*/ 	.word	0x00000003
        /*1430*/ 	.word	0x0002a860
        /*1434*/ 	.short	0x010a
        /*1436*/ 	.byte	0x3f
	.zero		1


	//   ....[124]....
        /*1438*/ 	.word	0x00030890
        /*143c*/ 	.word	0x00000017
        /*1440*/ 	.word	0x0002a860
        /*1444*/ 	.short	0x010a
        /*1446*/ 	.byte	0x3f
	.zero		1


	//   ....[125]....
        /*1448*/ 	.word	0x000308e0
        /*144c*/ 	.word	0x00000003
        /*1450*/ 	.word	0x0002a880
        /*1454*/ 	.short	0x010a
        /*1456*/ 	.byte	0x3f
	.zero		1


	//----- nvinfo : EIATTR_NUM_MBARRIERS
	.align		4
.L_244:
        /*1458*/ 	.byte	0x03, 0x38
        /*145a*/ 	.short	0x0016


	//----- nvinfo : EIATTR_EXIT_INSTR_OFFSETS
	.align		4
        /*145c*/ 	.byte	0x04, 0x1c
        /*145e*/ 	.short	(.L_246 - .L_245)


	//   ....[0]....
.L_245:
        /*1460*/ 	.word	0x0002b2c0


	//----- nvinfo : EIATTR_MAX_THREADS
	.align		4
.L_246:
        /*1464*/ 	.byte	0x04, 0x05
        /*1466*/ 	.short	(.L_248 - .L_247)
.L_247:
        /*1468*/ 	.word	0x00000180
        /*146c*/ 	.word	0x00000001
        /*1470*/ 	.word	0x00000001


	//----- nvinfo : EIATTR_CRS_STACK_SIZE
	.align		4
.L_248:
        /*1474*/ 	.byte	0x04, 0x1e
        /*1476*/ 	.short	(.L_250 - .L_249)
.L_249:
        /*1478*/ 	.word	0x00000000


	//----- nvinfo : EIATTR_CBANK_PARAM_SIZE
	.align		4
.L_250:
        /*147c*/ 	.byte	0x03, 0x19
        /*147e*/ 	.short	0x0af0


	//----- nvinfo : EIATTR_PARAM_CBANK
	.align		4
        /*1480*/ 	.byte	0x04, 0x0a
        /*1482*/ 	.short	(.L_252 - .L_251)
	.align		4
.L_251:
        /*1484*/ 	.word	index@(.nv.constant0._ZN7cutlass13device_kernelIN5flash11enable_sm90INS1_16FlashAttnFwdSm90INS1_25CollectiveMainloopFwdSm90ILi2EN4cute5tupleIJNS5_1CILi1EEES8_S8_EEENS6_IJNS7_ILi128EEESA_NS7_ILi192EEEEEELi192ENS_12float_e4m3_tEfNS_4arch4Sm90ELb0ELb1ELb1ELb1ELb1ELb1ELb0ELb1ELb1ELb1ELb0ELb0EEENS1_21CollectiveEpilogueFwdINS6_IJSA_SB_SA_EEES9_NS_10bfloat16_tESF_Li256ELb1ELb1ELb0ELb1EEENS1_36VarlenDynamicPersistentTileSchedulerILi128ELi128ELi256ELi128ELb0ELb1ELb1ELb1ELb0ELb1EEEEEEEEEvNT_6ParamsE)
        /*1488*/ 	.short	0x0210
        /*148a*/ 	.short	0x0af0


	//----- nvinfo : EIATTR_SW_WAR
	.align		4
.L_252:
        /*148c*/ 	.byte	0x04, 0x36
        /*148e*/ 	.short	(.L_254 - .L_253)
.L_253:
        /*1490*/ 	.word	0x00000008
.L_254:


//--------------------- .nv.info._ZN7cutlass13device_kernelIN5flash11enable_sm90INS1_16FlashAttnFwdSm90INS1_25CollectiveMainloopFwdSm90ILi2EN4cute5tupleIJNS5_1CILi1EEES8_S8_EEENS6_IJNS7_ILi128EEENS7_ILi160EEENS7_ILi192EEEEEELi192ENS_12float_e4m3_tEfNS_4arch4Sm90ELb1ELb0ELb1ELb0ELb1ELb0ELb0ELb1ELb1ELb1ELb0ELb0EEENS1_21CollectiveEpilogueFwdINS6_IJSA_SC_SB_EEES9_NS_10bfloat16_tESG_Li256ELb0ELb1ELb0ELb1EEENS1_30DynamicPersistentTileSchedulerILi256ELi128ELb0ELb1ELb1EEEEEEEEEvNT_6ParamsE --------------------------
	.section	.nv.info._ZN7cutlass13device_kernelIN5flash11enable_sm90INS1_16FlashAttnFwdSm90INS1_25CollectiveMainloopFwdSm90ILi2EN4cute5tupleIJNS5_1CILi1EEES8_S8_EEENS6_IJNS7_ILi128EEENS7_ILi160EEENS7_ILi192EEEEEELi192ENS_12float_e4m3_tEfNS_4arch4Sm90ELb1ELb0ELb1ELb0ELb1ELb0ELb0ELb1ELb1ELb1ELb0ELb0EEENS1_21CollectiveEpilogueFwdINS6_IJSA_SC_SB_EEES9_NS_10bfloat16_tESG_Li256ELb0ELb1ELb0ELb1EEENS1_30DynamicPersistentTileSchedulerILi256ELi128ELb0ELb1ELb1EEEEEEEEEvNT_6ParamsE,"",@"SHT_CUDA_INFO"
	.sectionflags	@""
	.align	4


	//----- nvinfo : EIATTR_CUDA_API_VERSION
	.align		4
        /*0000*/ 	.byte	0x04, 0x37
        /*0002*/ 	.short	(.L_256 - .L_255)
.L_255:
        /*0004*/ 	.word	0x00000082


	//----- nvinfo : EIATTR_KPARAM_INFO
	.align		4
.L_256:
        /*0008*/ 	.byte	0x04, 0x17
        /*000a*/ 	.short	(.L_258 - .L_257)
.L_257:
        /*000c*/ 	.word	0x00000000
        /*0010*/ 	.short	0x0000
        /*0012*/ 	.short	0x0070
        /*0014*/ 	.byte	0x00, 0xf0, 0x01, 0x2a


	//----- nvinfo : EIATTR_SPARSE_MMA_MASK
	.align		4
.L_258:
        /*0018*/ 	.byte	0x03, 0x50
        /*001a*/ 	.short	0x0000


	//----- nvinfo : EIATTR_MAXREG_COUNT
	.align		4
        /*001c*/ 	.byte	0x03, 0x1b
        /*001e*/ 	.short	0x00a8


	//----- nvinfo : EIATTR_NUM_BARRIERS
	.align		4
        /*0020*/ 	.byte	0x02, 0x4c
        /*0022*/ 	.byte	0x10
	.zero		1


	//----- nvinfo : EIATTR_EXTERNS
	.align		4
        /*0024*/ 	.byte	0x04, 0x0f
        /*0026*/ 	.short	(.L_260 - .L_259)


	//   ....[0]....
	.align		4
.L_259:
        /*0028*/ 	.word	index@(__assertfail)


	//----- nvinfo : EIATTR_ANNOTATIONS
	.align		4
.L_260:
        /*002c*/ 	.byte	0x04, 0x55
        /*002e*/ 	.short	(.L_262 - .L_261)


	//   ....[0]....
.L_261:
        /* <DEDUP_REMOVED lines=13> */


	//----- nvinfo : EIATTR_MERCURY_ISA_VERSION
	.align		4
.L_262:
        /*00f0*/ 	.byte	0x03, 0x5f
        /*00f2*/ 	.short	0x0101


	//----- nvinfo : EIATTR_INT_WARP_WIDE_INSTR_OFFSETS
	.align		4
        /*00f4*/ 	.byte	0x04, 0x31
        /*00f6*/ 	.short	(.L_264 - .L_263)


	//   ....[0]....
.L_263:
        /*00f8*/ 	.word	0x000000c0


	//   ....[1]....
        /*00fc*/ 	.word	0x000000d0


	//   ....[2]....
        /*0100*/ 	.word	0x00000170


	//   ....[3]....
        /*0104*/ 	.word	0x00011bd0


	//   ....[4]....
        /*0108*/ 	.word	0x00011c60


	//   ....[5]....
        /*010c*/ 	.word	0x00015870


	//   ....[6]....
        /*0110*/ 	.word	0x00015900


	//----- nvinfo : EIATTR_COOP_GROUP_MASK_REGIDS
	.align		4
.L_264:
        /*0114*/ 	.byte	0x04, 0x29
        /*0116*/ 	.short	(.L_266 - .L_265)


	//   ....[0]....
.L_265:
        /*0118*/ 	.word	0xffffffff


	//   ....[1]....
        /*011c*/ 	.word	0xffffffff


	//   ....[2]....
        /*0120*/ 	.word	0xffffffff


	//   ....[3]....
        /*0124*/ 	.word	0xffffffff


	//   ....[4]....
        /*0128*/ 	.word	0xffffffff


	//   ....[5]....
        /*012c*/ 	.word	0xffffffff


	//   ....[6]....
        /*0130*/ 	.word	0xffffffff


	//   ....[7]....
        /*0134*/ 	.word	0xffffffff


	//   ....[8]....
        /*0138*/ 	.word	0xffffffff


	//   ....[9]....
        /*013c*/ 	.word	0xffffffff


	//   ....[10]....
        /*0140*/ 	.word	0xffffffff


	//   ....[11]....
        /*0144*/ 	.word	0xffffffff


	//   ....[12]....
        /*0148*/ 	.word	0xffffffff


	//   ....[13]....
        /*014c*/ 	.word	0xffffffff


	//   ....[14]....
        /*0150*/ 	.word	0xffffffff


	//   ....[15]....
        /*0154*/ 	.word	0xffffffff


	//   ....[16]....
        /*0158*/ 	.word	0xffffffff


	//   ....[17]....
        /*015c*/ 	.word	0xffffffff


	//   ....[18]....
        /*0160*/ 	.word	0xffffffff


	//   ....[19]....
        /*0164*/ 	.word	0xffffffff


	//   ....[20]....
        /*0168*/ 	.word	0xffffffff


	//   ....[21]....
        /*016c*/ 	.word	0xffffffff


	//   ....[22]....
        /*0170*/ 	.word	0xffffffff


	//   ....[23]....
        /*0174*/ 	.word	0xffffffff


	//   ....[24]....
        /*0178*/ 	.word	0xffffffff


	//   ....[25]....
        /*017c*/ 	.word	0xffffffff


	//   ....[26]....
        /*0180*/ 	.word	0xffffffff


	//   ....[27]....
        /*0184*/ 	.word	0xffffffff


	//   ....[28]....
        /*0188*/ 	.word	0xffffffff


	//   ....[29]....
        /*018c*/ 	.word	0xffffffff


	//   ....[30]....
        /*0190*/ 	.word	0xffffffff


	//   ....[31]....
        /*0194*/ 	.word	0xffffffff


	//   ....[32]....
        /*0198*/ 	.word	0xffffffff


	//   ....[33]....
        /*019c*/ 	.word	0xffffffff


	//   ....[34]....
        /*01a0*/ 	.word	0xffffffff


	//   ....[35]....
        /*01a4*/ 	.word	0xffffffff


	//   ....[36]....
        /*01a8*/ 	.word	0xffffffff


	//   ....[37]....
        /*01ac*/ 	.word	0xffffffff


	//   ....[38]....
        /*01b0*/ 	.word	0xffffffff


	//   ....[39]....
        /*01b4*/ 	.word	0xffffffff


	//   ....[40]....
        /*01b8*/ 	.word	0xffffffff


	//   ....[41]....
        /*01bc*/ 	.word	0xffffffff


	//   ....[42]....
        /*01c0*/ 	.word	0xffffffff


	//   ....[43]....
        /*01c4*/ 	.word	0xffffffff


	//   ....[44]....
        /*01c8*/ 	.word	0xffffffff


	//   ....[45]....
        /*01cc*/ 	.word	0xffffffff


	//   ....[46]....
        /*01d0*/ 	.word	0xffffffff


	//   ....[47]....
        /*01d4*/ 	.word	0xffffffff


	//   ....[48]....
        /*01d8*/ 	.word	0xffffffff


	//   ....[49]....
        /*01dc*/ 	.word	0xffffffff


	//   ....[50]....
        /*01e0*/ 	.word	0xffffffff


	//   ....[51]....
        /*01e4*/ 	.word	0xffffffff


	//   ....[52]....
        /*01e8*/ 	.word	0xffffffff


	//   ....[53]....
        /*01ec*/ 	.word	0xffffffff


	//   ....[54]....
        /*01f0*/ 	.word	0xffffffff


	//   ....[55]....
        /*01f4*/ 	.word	0xffffffff


	//   ....[56]....
        /*01f8*/ 	.word	0xffffffff


	//   ....[57]....
        /*01fc*/ 	.word	0xffffffff


	//   ....[58]....
        /*0200*/ 	.word	0xffffffff


	//   ....[59]....
        /*0204*/ 	.word	0xffffffff


	//   ....[60]....
        /*0208*/ 	.word	0xffffffff


	//   ....[61]....
        /*020c*/ 	.word	0xffffffff


	//   ....[62]....
        /*0210*/ 	.word	0xffffffff


	//   ....[63]....
        /*0214*/ 	.word	0xffffffff


	//   ....[64]....
        /*0218*/ 	.word	0xffffffff


	//   ....[65]....
        /*021c*/ 	.word	0xffffffff


	//   ....[66]....
        /*0220*/ 	.word	0xffffffff


	//   ....[67]....
        /*0224*/ 	.word	0xffffffff


	//   ....[68]....
        /*0228*/ 	.word	0xffffffff


	//   ....[69]....
        /*022c*/ 	.word	0xffffffff


	//   ....[70]....
        /*0230*/ 	.word	0xffffffff


	//   ....[71]....
        /*0234*/ 	.word	0xffffffff


	//   ....[72]....
        /*0238*/ 	.word	0xffffffff


	//   ....[73]....
        /*023c*/ 	.word	0xffffffff


	//   ....[74]....
        /*0240*/ 	.word	0xffffffff


	//   ....[75]....
        /*0244*/ 	.word	0xffffffff


	//   ....[76]....
        /*0248*/ 	.word	0xffffffff


	//   ....[77]....
        /*024c*/ 	.word	0xffffffff


	//   ....[78]....
        /*0250*/ 	.word	0xffffffff


	//   ....[79]....
        /*0254*/ 	.word	0xffffffff


	//   ....[80]....
        /*0258*/ 	.word	0xffffffff


	//   ....[81]....
        /*025c*/ 	.word	0xffffffff


	//   ....[82]....
        /*0260*/ 	.word	0xffffffff


	//   ....[83]....
        /*0264*/ 	.word	0xffffffff


	//   ....[84]....
        /*0268*/ 	.word	0xffffffff


	//   ....[85]....
        /*026c*/ 	.word	0xffffffff


	//   ....[86]....
        /*0270*/ 	.word	0xffffffff


	//   ....[87]....
        /*0274*/ 	.word	0xffffffff


	//   ....[88]....
        /*0278*/ 	.word	0xffffffff


	//   ....[89]....
        /*027c*/ 	.word	0xffffffff


	//   ....[90]....
        /*0280*/ 	.word	0xffffffff


	//   ....[91]....
        /*0284*/ 	.word	0xffffffff


	//   ....[92]....
        /*0288*/ 	.word	0xffffffff


	//   ....[93]....
        /*028c*/ 	.word	0xffffffff


	//   ....[94]....
        /*0290*/ 	.word	0xffffffff


	//   ....[95]....
        /*0294*/ 	.word	0xffffffff


	//   ....[96]....
        /*0298*/ 	.word	0xffffffff


	//   ....[97]....
        /*029c*/ 	.word	0xffffffff


	//   ....[98]....
        /*02a0*/ 	.word	0xffffffff


	//   ....[99]....
        /*02a4*/ 	.word	0xffffffff


	//   ....[100]....
        /*02a8*/ 	.word	0xffffffff


	//   ....[101]....
        /*02ac*/ 	.word	0xffffffff


	//   ....[102]....
        /*02b0*/ 	.word	0xffffffff


	//   ....[103]....
        /*02b4*/ 	.word	0xffffffff


	//   ....[104]....
        /*02b8*/ 	.word	0xffffffff


	//   ....[105]....
        /*02bc*/ 	.word	0xffffffff


	//   ....[106]....
        /*02c0*/ 	.word	0xffffffff


	//   ....[107]....
        /*02c4*/ 	.word	0xffffffff


	//   ....[108]....
        /*02c8*/ 	.word	0xffffffff


	//   ....[109]....
        /*02cc*/ 	.word	0xffffffff


	//   ....[110]....
        /*02d0*/ 	.word	0xffffffff


	//   ....[111]....
        /*02d4*/ 	.word	0xffffffff


	//   ....[112]....
        /*02d8*/ 	.word	0xffffffff


	//   ....[113]....
        /*02dc*/ 	.word	0xffffffff


	//   ....[114]....
        /*02e0*/ 	.word	0xffffffff


	//   ....[115]....
        /*02e4*/ 	.word	0xffffffff


	//   ....[116]....
        /*02e8*/ 	.word	0xffffffff


	//   ....[117]....
        /*02ec*/ 	.word	0xffffffff


	//   ....[118]....
        /*02f0*/ 	.word	0xffffffff


	//   ....[119]....
        /*02f4*/ 	.word	0xffffffff


	//   ....[120]....
        /*02f8*/ 	.word	0xffffffff


	//   ....[121]....
        /*02fc*/ 	.word	0xffffffff


	//   ....[122]....
        /*0300*/ 	.word	0xffffffff


	//   ....[123]....
        /*0304*/ 	.word	0xffffffff


	//   ....[124]....
        /*0308*/ 	.word	0xffffffff


	//   ....[125]....
        /*030c*/ 	.word	0xffffffff


	//   ....[126]....
        /*0310*/ 	.word	0xffffffff


	//   ....[127]....
        /*0314*/ 	.word	0xffffffff


	//   ....[128]....
        /*0318*/ 	.word	0xffffffff


	//   ....[129]....
        /*031c*/ 	.word	0xffffffff


	//   ....[130]....
        /*0320*/ 	.word	0xffffffff


	//   ....[131]....
        /*0324*/ 	.word	0xffffffff


	//   ....[132]....
        /*0328*/ 	.word	0xffffffff


	//   ....[133]....
        /*032c*/ 	.word	0xffffffff


	//   ....[134]....
        /*0330*/ 	.word	0xffffffff


	//   ....[135]....
        /*0334*/ 	.word	0xffffffff


	//   ....[136]....
        /*0338*/ 	.word	0xffffffff


	//   ....[137]....
        /*033c*/ 	.word	0xffffffff


	//   ....[138]....
        /*0340*/ 	.word	0xffffffff


	//   ....[139]....
        /*0344*/ 	.word	0xffffffff


	//   ....[140]....
        /*0348*/ 	.word	0xffffffff


	//   ....[141]....
        /*034c*/ 	.word	0xffffffff


	//   ....[142]....
        /*0350*/ 	.word	0xffffffff


	//   ....[143]....
        /*0354*/ 	.word	0xffffffff


	//   ....[144]....
        /*0358*/ 	.word	0xffffffff


	//   ....[145]....
        /*035c*/ 	.word	0xffffffff


	//   ....[146]....
        /*0360*/ 	.word	0x0500000f


	//   ....[147]....
        /*0364*/ 	.word	0x0500000f


	//   ....[148]....
        /*0368*/ 	.word	0x0500000f


	//   ....[149]....
        /*036c*/ 	.word	0x0500000f


	//   ....[150]....
        /*0370*/ 	.word	0x0500000f


	//   ....[151]....
        /*0374*/ 	.word	0x0500000f


	//   ....[152]....
        /*0378*/ 	.word	0x0500000f


	//   ....[153]....
        /*037c*/ 	.word	0x0500000f


	//   ....[154]....
        /*0380*/ 	.word	0x0500000f


	//   ....[155]....
        /*0384*/ 	.word	0x0500000f


	//   ....[156]....
        /*0388*/ 	.word	0x0500000f


	//   ....[157]....
        /*038c*/ 	.word	0x0500000f


	//   ....[158]....
        /*0390*/ 	.word	0x0500000f


	//   ....[159]....
        /*0394*/ 	.word	0x0500000f


	//   ....[160]....
        /*0398*/ 	.word	0x0500000f


	//   ....[161]....
        /*039c*/ 	.word	0x0500000f


	//   ....[162]....
        /*03a0*/ 	.word	0x0500000f


	//   ....[163]....
        /*03a4*/ 	.word	0x0500000f


	//   ....[164]....
        /*03a8*/ 	.word	0x0500000f


	//   ....[165]....
        /*03ac*/ 	.word	0x0500000f


	//   ....[166]....
        /*03b0*/ 	.word	0x0500000f


	//   ....[167]....
        /*03b4*/ 	.word	0x0500000f


	//   ....[168]....
        /*03b8*/ 	.word	0x0500000f


	//   ....[169]....
        /*03bc*/ 	.word	0x0500000f


	//   ....[170]....
        /*03c0*/ 	.word	0x0500000f


	//   ....[171]....
        /*03c4*/ 	.word	0x0500000f


	//   ....[172]....
        /*03c8*/ 	.word	0x0500000f


	//   ....[173]....
        /*03cc*/ 	.word	0x0500000f


	//   ....[174]....
        /*03d0*/ 	.word	0x0500000f


	//   ....[175]....
        /*03d4*/ 	.word	0x0500000f


	//   ....[176]....
        /*03d8*/ 	.word	0x0500000f


	//   ....[177]....
        /*03dc*/ 	.word	0x0500000f


	//   ....[178]....
        /*03e0*/ 	.word	0x0500000f


	//   ....[179]....
        /*03e4*/ 	.word	0x0500000f


	//   ....[180]....
        /*03e8*/ 	.word	0x0500000f


	//   ....[181]....
        /*03ec*/ 	.word	0x0500000f


	//   ....[182]....
        /*03f0*/ 	.word	0x0500000f


	//   ....[183]....
        /*03f4*/ 	.word	0x0500000f


	//   ....[184]....
        /*03f8*/ 	.word	0x0500000f


	//   ....[185]....
        /*03fc*/ 	.word	0x0500000f


	//   ....[186]....
        /*0400*/ 	.word	0x0500000f


	//   ....[187]....
        /*0404*/ 	.word	0x0500000f


	//   ....[188]....
        /*0408*/ 	.word	0x0500000f


	//   ....[189]....
        /*040c*/ 	.word	0x0500000f


	//   ....[190]....
        /*0410*/ 	.word	0x0500000f


	//   ....[191]....
        /*0414*/ 	.word	0x0500000f


	//   ....[192]....
        /*0418*/ 	.word	0x0500000f


	//   ....[193]....
        /*041c*/ 	.word	0x0500000f


	//   ....[194]....
        /*0420*/ 	.word	0x0500000f


	//   ....[195]....
        /*0424*/ 	.word	0x0500000f


	//----- nvinfo : EIATTR_COOP_GROUP_INSTR_OFFSETS
	.align		4
.L_266:
        /*0428*/ 	.byte	0x04, 0x28
        /*042a*/ 	.short	(.L_268 - .L_267)


	//   ....[0]....
.L_267:
        /*042c*/ 	.word	0x00000080


	//   ....[1]....
        /*0430*/ 	.word	0x00000090


	//   ....[2]....
        /*0434*/ 	.word	0x000002d0


	//   ....[3]....
        /*0438*/ 	.word	0x00000430


	//   ....[4]....
        /*043c*/ 	.word	0x00000550


	//   ....[5]....
        /*0440*/ 	.word	0x000006b0


	//   ....[6]....
        /*0444*/ 	.word	0x00001500


	//   ....[7]....
        /*0448*/ 	.word	0x000029c0


	//   ....[8]....
        /*044c*/ 	.word	0x00002f00


	//   ....[9]....
        /*0450*/ 	.word	0x00003a40


	//   ....[10]....
        /*0454*/ 	.word	0x00003a90


	//   ....[11]....
        /*0458*/ 	.word	0x000047f0


	//   ....[12]....
        /*045c*/ 	.word	0x00004890


	//   ....[13]....
        /*0460*/ 	.word	0x00006b50


	//   ....[14]....
        /*0464*/ 	.word	0x00006f80


	//   ....[15]....
        /*0468*/ 	.word	0x00007a50


	//   ....[16]....
        /*046c*/ 	.word	0x00007b30


	//   ....[17]....
        /*0470*/ 	.word	0x00008760


	//   ....[18]....
        /*0474*/ 	.word	0x000087b0


	//   ....[19]....
        /*0478*/ 	.word	0x0000bd80


	//   ....[20]....
        /*047c*/ 	.word	0x0000bda0


	//   ....[21]....
        /*0480*/ 	.word	0x0000bde0


	//   ....[22]....
        /*0484*/ 	.word	0x0000bdf0


	//   ....[23]....
        /*0488*/ 	.word	0x0000db00


	//   ....[24]....
        /*048c*/ 	.word	0x0000db10


	//   ....[25]....
        /*0490*/ 	.word	0x0000db40


	//   ....[26]....
        /*0494*/ 	.word	0x0000db50


	//   ....[27]....
        /*0498*/ 	.word	0x0000f370


	//   ....[28]....
        /*049c*/ 	.word	0x0000f3a0


	//   ....[29]....
        /*04a0*/ 	.word	0x0000f3e0


	//   ....[30]....
        /*04a4*/ 	.word	0x0000f410


	//   ....[31]....
        /*04a8*/ 	.word	0x0000f450


	//   ....[32]....
        /*04ac*/ 	.word	0x0000f480


	//   ....[33]....
        /*04b0*/ 	.word	0x0000f4b0


	//   ....[34]....
        /*04b4*/ 	.word	0x0000f4e0


	//   ....[35]....
        /*04b8*/ 	.word	0x0000f510


	//   ....[36]....
        /*04bc*/ 	.word	0x0000f540


	//   ....[37]....
        /*04c0*/ 	.word	0x0000f570


	//   ....[38]....
        /*04c4*/ 	.word	0x0000f5a0


	//   ....[39]....
        /*04c8*/ 	.word	0x0000f5e0


	//   ....[40]....
        /*04cc*/ 	.word	0x0000f610


	//   ....[41]....
        /*04d0*/ 	.word	0x0000f620


	//   ....[42]....
        /*04d4*/ 	.word	0x0000f630


	//   ....[43]....
        /*04d8*/ 	.word	0x0000f650


	//   ....[44]....
        /*04dc*/ 	.word	0x0000f660


	//   ....[45]....
        /*04e0*/ 	.word	0x0000f670


	//   ....[46]....
        /*04e4*/ 	.word	0x0000f6a0


	//   ....[47]....
        /*04e8*/ 	.word	0x0000f6d0


	//   ....[48]....
        /*04ec*/ 	.word	0x0000f6e0


	//   ....[49]....
        /*04f0*/ 	.word	0x0000f6f0


	//   ....[50]....
        /*04f4*/ 	.word	0x0000f700


	//   ....[51]....
        /*04f8*/ 	.word	0x0000f710


	//   ....[52]....
        /*04fc*/ 	.word	0x0000f730


	//   ....[53]....
        /*0500*/ 	.word	0x0000f740


	//   ....[54]....
        /*0504*/ 	.word	0x0000f750


	//   ....[55]....
        /*0508*/ 	.word	0x0000f760


	//   ....[56]....
        /*050c*/ 	.word	0x0000f770


	//   ....[57]....
        /*0510*/ 	.word	0x0000f780


	//   ....[58]....
        /*0514*/ 	.word	0x0000f790


	//   ....[59]....
        /*0518*/ 	.word	0x0000f7a0


	//   ....[60]....
        /*051c*/ 	.word	0x0000f7b0


	//   ....[61]....
        /*0520*/ 	.word	0x0000f7c0


	//   ....[62]....
        /*0524*/ 	.word	0x0000f7d0


	//   ....[63]....
        /*0528*/ 	.word	0x0000f7e0


	//   ....[64]....
        /*052c*/ 	.word	0x0000f7f0


	//   ....[65]....
        /*0530*/ 	.word	0x0000f800


	//   ....[66]....
        /*0534*/ 	.word	0x0000f810


	//   ....[67]....
        /*0538*/ 	.word	0x0000f820


	//   ....[68]....
        /*053c*/ 	.word	0x0000f830


	//   ....[69]....
        /*0540*/ 	.word	0x0000f840


	//   ....[70]....
        /*0544*/ 	.word	0x0000f850


	//   ....[71]....
        /*0548*/ 	.word	0x0000f860


	//   ....[72]....
        /*054c*/ 	.word	0x0000f870


	//   ....[73]....
        /*0550*/ 	.word	0x0000f880


	//   ....[74]....
        /*0554*/ 	.word	0x0000f890


	//   ....[75]....
        /*0558*/ 	.word	0x0000fba0


	//   ....[76]....
        /*055c*/ 	.word	0x0000fbd0


	//   ....[77]....
        /*0560*/ 	.word	0x0000fc00


	//   ....[78]....
        /*0564*/ 	.word	0x0000fc30


	//   ....[79]....
        /*0568*/ 	.word	0x00010140


	//   ....[80]....
        /*056c*/ 	.word	0x00010180


	//   ....[81]....
        /*0570*/ 	.word	0x00010280


	//   ....[82]....
        /*0574*/ 	.word	0x000102a0


	//   ....[83]....
        /*0578*/ 	.word	0x000103a0


	//   ....[84]....
        /*057c*/ 	.word	0x000103c0


	//   ....[85]....
        /*0580*/ 	.word	0x000104d0


	//   ....[86]....
        /*0584*/ 	.word	0x000104f0


	//   ....[87]....
        /*0588*/ 	.word	0x00010bd0


	//   ....[88]....
        /*058c*/ 	.word	0x00010bf0


	//   ....[89]....
        /*0590*/ 	.word	0x00010cf0


	//   ....[90]....
        /*0594*/ 	.word	0x00010d10


	//   ....[91]....
        /*0598*/ 	.word	0x00010e10


	//   ....[92]....
        /*059c*/ 	.word	0x00010e30


	//   ....[93]....
        /*05a0*/ 	.word	0x00010f40


	//   ....[94]....
        /*05a4*/ 	.word	0x00010f60


	//   ....[95]....
        /*05a8*/ 	.word	0x00011130


	//   ....[96]....
        /*05ac*/ 	.word	0x00012aa0


	//   ....[97]....
        /*05b0*/ 	.word	0x00012ad0


	//   ....[98]....
        /*05b4*/ 	.word	0x00012b00


	//   ....[99]....
        /*05b8*/ 	.word	0x00012bb0


	//   ....[100]....
        /*05bc*/ 	.word	0x00012bc0


	//   ....[101]....
        /*05c0*/ 	.word	0x00012c50


	//   ....[102]....
        /*05c4*/ 	.word	0x00012c60


	//   ....[103]....
        /*05c8*/ 	.word	0x00012c70


	//   ....[104]....
        /*05cc*/ 	.word	0x00012d00


	//   ....[105]....
        /*05d0*/ 	.word	0x00012db0


	//   ....[106]....
        /*05d4*/ 	.word	0x000131c0


	//   ....[107]....
        /*05d8*/ 	.word	0x000131f0


	//   ....[108]....
        /*05dc*/ 	.word	0x00013200


	//   ....[109]....
        /*05e0*/ 	.word	0x00013210


	//   ....[110]....
        /*05e4*/ 	.word	0x00013260


	//   ....[111]....
        /*05e8*/ 	.word	0x000132e0


	//   ....[112]....
        /*05ec*/ 	.word	0x00013300


	//   ....[113]....
        /*05f0*/ 	.word	0x00013370


	//   ....[114]....
        /*05f4*/ 	.word	0x00013390


	//   ....[115]....
        /*05f8*/ 	.word	0x00013410


	//   ....[116]....
        /*05fc*/ 	.word	0x00013b10


	//   ....[117]....
        /*0600*/ 	.word	0x00013b30


	//   ....[118]....
        /*0604*/ 	.word	0x00013b50


	//   ....[119]....
        /*0608*/ 	.word	0x00013bb0


	//   ....[120]....
        /*060c*/ 	.word	0x00013c30


	//   ....[121]....
        /*0610*/ 	.word	0x00013c60


	//   ....[122]....
        /*0614*/ 	.word	0x00013ce0


	//   ....[123]....
        /*0618*/ 	.word	0x00013d00


	//   ....[124]....
        /*061c*/ 	.word	0x00014680


	//   ....[125]....
        /*0620*/ 	.word	0x00014690


	//   ....[126]....
        /*0624*/ 	.word	0x000146a0


	//   ....[127]....
        /*0628*/ 	.word	0x000146e0


	//   ....[128]....
        /*062c*/ 	.word	0x00014720


	//   ....[129]....
        /*0630*/ 	.word	0x00014730


	//   ....[130]....
        /*0634*/ 	.word	0x00014790


	//   ....[131]....
        /*0638*/ 	.word	0x000147c0


	//   ....[132]....
        /*063c*/ 	.word	0x00014800


	//   ....[133]....
        /*0640*/ 	.word	0x00014860


	//   ....[134]....
        /*0644*/ 	.word	0x00014c40


	//   ....[135]....
        /*0648*/ 	.word	0x00014c50


	//   ....[136]....
        /*064c*/ 	.word	0x00014c60


	//   ....[137]....
        /*0650*/ 	.word	0x00014c70


	//   ....[138]....
        /*0654*/ 	.word	0x00014c90


	//   ....[139]....
        /*0658*/ 	.word	0x00014cf0


	//   ....[140]....
        /*065c*/ 	.word	0x00014d10


	//   ....[141]....
        /*0660*/ 	.word	0x00014d20


	//   ....[142]....
        /*0664*/ 	.word	0x00014d30


	//   ....[143]....
        /*0668*/ 	.word	0x00014d90


	//   ....[144]....
        /*066c*/ 	.word	0x000162e0


	//   ....[145]....
        /*0670*/ 	.word	0x00016480


	//   ....[146]....
        /*0674*/ 	.word	0x00016a90


	//   ....[147]....
        /*0678*/ 	.word	0x00016b70


	//   ....[148]....
        /*067c*/ 	.word	0x00016c40


	//   ....[149]....
        /*0680*/ 	.word	0x00016ca0


	//   ....[150]....
        /*0684*/ 	.word	0x00016db0


	//   ....[151]....
        /*0688*/ 	.word	0x00016e10


	//   ....[152]....
        /*068c*/ 	.word	0x00016f10


	//   ....[153]....
        /*0690*/ 	.word	0x00016f70


	//   ....[154]....
        /*0694*/ 	.word	0x00017040


	//   ....[155]....
        /*0698*/ 	.word	0x00017100


	//   ....[156]....
        /*069c*/ 	.word	0x000171f0


	//   ....[157]....
        /*06a0*/ 	.word	0x00017360


	//   ....[158]....
        /*06a4*/ 	.word	0x00017400


	//   ....[159]....
        /*06a8*/ 	.word	0x000174f0


	//   ....[160]....
        /*06ac*/ 	.word	0x00017590


	//   ....[161]....
        /*06b0*/ 	.word	0x00017670


	//   ....[162]....
        /*06b4*/ 	.word	0x00017720


	//   ....[163]....
        /*06b8*/ 	.word	0x00017790


	//   ....[164]....
        /*06bc*/ 	.word	0x00017860


	//   ....[165]....
        /*06c0*/ 	.word	0x000178d0


	//   ....[166]....
        /*06c4*/ 	.word	0x000179a0


	//   ....[167]....
        /*06c8*/ 	.word	0x00017a30


	//   ....[168]....
        /*06cc*/ 	.word	0x00017ab0


	//   ....[169]....
        /*06d0*/ 	.word	0x00017b30


	//   ....[170]....
        /*06d4*/ 	.word	0x00017bf0


	//   ....[171]....
        /*06d8*/ 	.word	0x00017c60


	//   ....[172]....
        /*06dc*/ 	.word	0x00017d50


	//   ....[173]....
        /*06e0*/ 	.word	0x00017dc0


	//   ....[174]....
        /*06e4*/ 	.word	0x00017e90


	//   ....[175]....
        /*06e8*/ 	.word	0x00017fc0


	//   ....[176]....
        /*06ec*/ 	.word	0x00018050


	//   ....[177]....
        /*06f0*/ 	.word	0x000180b0


	//   ....[178]....
        /*06f4*/ 	.word	0x00018190


	//   ....[179]....
        /*06f8*/ 	.word	0x000181f0


	//   ....[180]....
        /*06fc*/ 	.word	0x000182c0


	//   ....[181]....
        /*0700*/ 	.word	0x00018320


	//   ....[182]....
        /*0704*/ 	.word	0x000183f0


	//   ....[183]....
        /*0708*/ 	.word	0x00018450


	//   ....[184]....
        /*070c*/ 	.word	0x00018520


	//   ....[185]....
        /*0710*/ 	.word	0x00018610


	//   ....[186]....
        /*0714*/ 	.word	0x000186a0


	//   ....[187]....
        /*0718*/ 	.word	0x00018700


	//   ....[188]....
        /*071c*/ 	.word	0x000187c0


	//   ....[189]....
        /*0720*/ 	.word	0x00018820


	//   ....[190]....
        /*0724*/ 	.word	0x000188e0


	//   ....[191]....
        /*0728*/ 	.word	0x00018940


	//   ....[192]....
        /*072c*/ 	.word	0x00018a00


	//   ....[193]....
        /*0730*/ 	.word	0x00018a60


	//   ....[194]....
        /*0734*/ 	.word	0x00018b30


	//   ....[195]....
        /*0738*/ 	.word	0x00018d80


	//----- nvinfo : EIATTR_REG_RECONFIG
	.align		4
.L_268:
        /*073c*/ 	.byte	0x01, 0x54
	.zero		2


	//----- nvinfo : EIATTR_SYSCALL_OFFSETS
	.align		4
        /*0740*/ 	.byte	0x04, 0x46
        /*0742*/ 	.short	(.L_270 - .L_269)


	//   ....[0]....
.L_269:
        /*0744*/ 	.word	0x000016e0


	//   ....[1]....
        /*0748*/ 	.word	0x00011dd0


	//   ....[2]....
        /*074c*/ 	.word	0x00011f40


	//   ....[3]....
        /*0750*/ 	.word	0x00012090


	//   ....[4]....
        /*0754*/ 	.word	0x000121d0


	//   ....[5]....
        /*0758*/ 	.word	0x00013770


	//----- nvinfo : EIATTR_MBARRIER_INSTR_OFFSETS
	.align		4
.L_270:
        /*075c*/ 	.byte	0x04, 0x39
        /*075e*/ 	.short	(.L_272 - .L_271)


	//   ....[0]....
.L_271:
        /*0760*/ 	.word	0x00000180
        /*0764*/ 	.word	0x000000ff
        /*0768*/ 	.word	0x00033400
        /*076c*/ 	.short	0x0100
        /*076e*/ 	.byte	0x08
	.zero		1


	//   ....[1]....
        /*0770*/ 	.word	0x00000190
        /*0774*/ 	.word	0x000000ff
        /*0778*/ 	.word	0x00033420
        /*077c*/ 	.short	0x0100
        /*077e*/ 	.byte	0x08
	.zero		1


	//   ....[2]....
        /*0780*/ 	.word	0x00000280
        /*0784*/ 	.word	0x000000ff
        /*0788*/ 	.word	0x00033430
        /*078c*/ 	.short	0x0100
        /*078e*/ 	.byte	0x08
	.zero		1


	//   ....[3]....
        /*0790*/ 	.word	0x00000290
        /*0794*/ 	.word	0x000000ff
        /*0798*/ 	.word	0x00033440
        /*079c*/ 	.short	0x0100
        /*079e*/ 	.byte	0x08
	.zero		1


	//   ....[4]....
        /*07a0*/ 	.word	0x000002a0
        /*07a4*/ 	.word	0x000000ff
        /*07a8*/ 	.word	0x00033438
        /*07ac*/ 	.short	0x0100
        /*07ae*/ 	.byte	0x08
	.zero		1


	//   ....[5]....
        /*07b0*/ 	.word	0x000002b0
        /*07b4*/ 	.word	0x000000ff
        /*07b8*/ 	.word	0x00033448
        /*07bc*/ 	.short	0x0100
        /*07be*/ 	.byte	0x08
	.zero		1


	//   ....[6]....
        /*07c0*/ 	.word	0x000003e0
        /*07c4*/ 	.word	0x000000ff
        /*07c8*/ 	.word	0x00033450
        /*07cc*/ 	.short	0x0100
        /*07ce*/ 	.byte	0x08
	.zero		1


	//   ....[7]....
        /*07d0*/ 	.word	0x000003f0
        /*07d4*/ 	.word	0x000000ff
        /*07d8*/ 	.word	0x00033460
        /*07dc*/ 	.short	0x0100
        /*07de*/ 	.byte	0x08
	.zero		1


	//   ....[8]....
        /*07e0*/ 	.word	0x00000400
        /*07e4*/ 	.word	0x000000ff
        /*07e8*/ 	.word	0x00033458
        /*07ec*/ 	.short	0x0100
        /*07ee*/ 	.byte	0x08
	.zero		1


	//   ....[9]....
        /*07f0*/ 	.word	0x00000410
        /*07f4*/ 	.word	0x000000ff
        /*07f8*/ 	.word	0x00033468
        /*07fc*/ 	.short	0x0100
        /*07fe*/ 	.byte	0x08
	.zero		1


	//   ....[10]....
        /*0800*/ 	.word	0x00000500
        /*0804*/ 	.word	0x000000ff
        /*0808*/ 	.word	0x00033470
        /*080c*/ 	.short	0x0100
        /*080e*/ 	.byte	0x06
	.zero		1


	//   ....[11]....
        /*0810*/ 	.word	0x00000510
        /*0814*/ 	.word	0x000000ff
        /*0818*/ 	.word	0x00033480
        /*081c*/ 	.short	0x0100
        /*081e*/ 	.byte	0x06
	.zero		1


	//   ....[12]....
        /*0820*/ 	.word	0x00000520
        /*0824*/ 	.word	0x000000ff
        /*0828*/ 	.word	0x00033478
        /*082c*/ 	.short	0x0100
        /*082e*/ 	.byte	0x06
	.zero		1


	//   ....[13]....
        /*0830*/ 	.word	0x00000530
        /*0834*/ 	.word	0x000000ff
        /*0838*/ 	.word	0x00033488
        /*083c*/ 	.short	0x0100
        /*083e*/ 	.byte	0x06
	.zero		1


	//   ....[14]....
        /*0840*/ 	.word	0x00000660
        /*0844*/ 	.word	0x000000ff
        /*0848*/ 	.word	0x00033490
        /*084c*/ 	.short	0x0100
        /*084e*/ 	.byte	0x08
	.zero		1


	//   ....[15]....
        /*0850*/ 	.word	0x00000670
        /*0854*/ 	.word	0x000000ff
        /*0858*/ 	.word	0x000334a0
        /*085c*/ 	.short	0x0100
        /*085e*/ 	.byte	0x08
	.zero		1


	//   ....[16]....
        /*0860*/ 	.word	0x00000680
        /*0864*/ 	.word	0x000000ff
        /*0868*/ 	.word	0x00033498
        /*086c*/ 	.short	0x0100
        /*086e*/ 	.byte	0x08
	.zero		1


	//   ....[17]....
        /*0870*/ 	.word	0x00000690
        /*0874*/ 	.word	0x000000ff
        /*0878*/ 	.word	0x000334a8
        /*087c*/ 	.short	0x0100
        /*087e*/ 	.byte	0x08
	.zero		1


	//   ....[18]....
        /*0880*/ 	.word	0x000007e0
        /*0884*/ 	.word	0x000000ff
        /*0888*/ 	.word	0x000334b0
        /*088c*/ 	.short	0x0100
        /*088e*/ 	.byte	0x08
	.zero		1


	//   ....[19]....
        /*0890*/ 	.word	0x000007f0
        /*0894*/ 	.word	0x000000ff
        /*0898*/ 	.word	0x000334c0
        /*089c*/ 	.short	0x0100
        /*089e*/ 	.byte	0x08
	.zero		1


	//   ....[20]....
        /*08a0*/ 	.word	0x00000800
        /*08a4*/ 	.word	0x000000ff
        /*08a8*/ 	.word	0x000334b8
        /*08ac*/ 	.short	0x0100
        /*08ae*/ 	.byte	0x08
	.zero		1


	//   ....[21]....
        /*08b0*/ 	.word	0x00000810
        /*08b4*/ 	.word	0x000000ff
        /*08b8*/ 	.word	0x000334c8
        /*08bc*/ 	.short	0x0100
        /*08be*/ 	.byte	0x08
	.zero		1


	//   ....[22]....
        /*08c0*/ 	.word	0x00001a30
        /*08c4*/ 	.word	0x000000ff
        /*08c8*/ 	.word	0x00033400
        /*08cc*/ 	.short	0x010a
        /*08ce*/ 	.byte	0x29
	.zero		1


	//   ....[23]....
        /*08d0*/ 	.word	0x00001ad0
        /*08d4*/ 	.word	0x00000002
        /*08d8*/ 	.word	0x00033430
        /*08dc*/ 	.short	0x010a
        /*08de*/ 	.byte	0x3f
	.zero		1


	//   ....[24]....
        /*08e0*/ 	.word	0x00001b10
        /*08e4*/ 	.word	0x00000002
        /*08e8*/ 	.word	0x00033430
        /*08ec*/ 	.short	0x010a
        /*08ee*/ 	.byte	0x3f
	.zero		1


	//   ....[25]....
        /*08f0*/ 	.word	0x00003350
        /*08f4*/ 	.word	0x000000ff
        /*08f8*/ 	.word	0x00000000
        /*08fc*/ 	.short	0x0101
        /*08fe*/ 	.byte	0x07
	.zero		1


	//   ....[26]....
        /*0900*/ 	.word	0x00005a60
        /*0904*/ 	.word	0x000000ff
        /*0908*/ 	.word	0x00033430
        /*090c*/ 	.short	0x010a
        /*090e*/ 	.byte	0x06
	.zero		1


	//   ....[27]....
        /*0910*/ 	.word	0x00005aa0
        /*0914*/ 	.word	0x000000ff
        /*0918*/ 	.word	0x00033430
        /*091c*/ 	.short	0x010a
        /*091e*/ 	.byte	0x06
	.zero		1


	//   ....[28]....
        /*0920*/ 	.word	0x000066e0
        /*0924*/ 	.word	0x000000ff
        /*0928*/ 	.word	0x00033450
        /*092c*/ 	.short	0x010a
        /*092e*/ 	.byte	0x06
	.zero		1


	//   ....[29]....
        /*0930*/ 	.word	0x00006720
        /*0934*/ 	.word	0x000000ff
        /*0938*/ 	.word	0x00033450
        /*093c*/ 	.short	0x010a
        /*093e*/ 	.byte	0x06
	.zero		1


	//   ....[30]....
        /*0940*/ 	.word	0x000072e0
        /*0944*/ 	.word	0x000000ff
        /*0948*/ 	.word	0x00000000
        /*094c*/ 	.short	0x0101
        /*094e*/ 	.byte	0x07
	.zero		1


	//   ....[31]....
        /*0950*/ 	.word	0x000095d0
        /*0954*/ 	.word	0x000000ff
        /*0958*/ 	.word	0x00000000
        /*095c*/ 	.short	0x0101
        /*095e*/ 	.byte	0x07
	.zero		1


	//   ....[32]....
        /*0960*/ 	.word	0x00009f10
        /*0964*/ 	.word	0x000000ff
        /*0968*/ 	.word	0x00033430
        /*096c*/ 	.short	0x010a
        /*096e*/ 	.byte	0x06
	.zero		1


	//   ....[33]....
        /*0970*/ 	.word	0x00009f50
        /*0974*/ 	.word	0x000000ff
        /*0978*/ 	.word	0x00033430
        /*097c*/ 	.short	0x010a
        /*097e*/ 	.byte	0x06
	.zero		1


	//   ....[34]....
        /*0980*/ 	.word	0x0000ab90
        /*0984*/ 	.word	0x000000ff
        /*0988*/ 	.word	0x00033450
        /*098c*/ 	.short	0x010a
        /*098e*/ 	.byte	0x06
	.zero		1


	//   ....[35]....
        /*0990*/ 	.word	0x0000abd0
        /*0994*/ 	.word	0x000000ff
        /*0998*/ 	.word	0x00033450
        /*099c*/ 	.short	0x010a
        /*099e*/ 	.byte	0x06
	.zero		1


	//   ....[36]....
        /*09a0*/ 	.word	0x0000b540
        /*09a4*/ 	.word	0x000000ff
        /*09a8*/ 	.word	0x00000000
        /*09ac*/ 	.short	0x0101
        /*09ae*/ 	.byte	0x07
	.zero		1


	//   ....[37]....
        /*09b0*/ 	.word	0x0000cee0
        /*09b4*/ 	.word	0x000000ff
        /*09b8*/ 	.word	0x00000000
        /*09bc*/ 	.short	0x0101
        /*09be*/ 	.byte	0x07
	.zero		1


	//   ....[38]....
        /*09c0*/ 	.word	0x0000d760
        /*09c4*/ 	.word	0x000000ff
        /*09c8*/ 	.word	0x00033450
        /*09cc*/ 	.short	0x010a
        /*09ce*/ 	.byte	0x0b
	.zero		1


	//   ....[39]....
        /*09d0*/ 	.word	0x0000d7a0
        /*09d4*/ 	.word	0x000000ff
        /*09d8*/ 	.word	0x00033450
        /*09dc*/ 	.short	0x010a
        /*09de*/ 	.byte	0x0b
	.zero		1


	//   ....[40]....
        /*09e0*/ 	.word	0x0000dee0
        /*09e4*/ 	.word	0x000000ff
        /*09e8*/ 	.word	0x00000000
        /*09ec*/ 	.short	0x0101
        /*09ee*/ 	.byte	0x04
	.zero		1


	//   ....[41]....
        /*09f0*/ 	.word	0x00010170
        /*09f4*/ 	.word	0x00000003
        /*09f8*/ 	.word	0x00000000
        /*09fc*/ 	.short	0x0101
        /*09fe*/ 	.byte	0x3f
	.zero		1


	//   ....[42]....
        /*0a00*/ 	.word	0x000127c0
        /*0a04*/ 	.word	0x00000004
        /*0a08*/ 	.word	0x00033480
        /*0a0c*/ 	.short	0x010a
        /*0a0e*/ 	.byte	0x3f
	.zero		1


	//   ....[43]....
        /*0a10*/ 	.word	0x00012eb0
        /*0a14*/ 	.word	0x00000004
        /*0a18*/ 	.word	0x00033470
        /*0a1c*/ 	.short	0x0107
        /*0a1e*/ 	.byte	0x3f
	.zero		1


	//   ....[44]....
        /*0a20*/ 	.word	0x00012f70
        /*0a24*/ 	.word	0x00000004
        /*0a28*/ 	.word	0x00033470
        /*0a2c*/ 	.short	0x0101
        /*0a2e*/ 	.byte	0x3f
	.zero		1


	//   ....[45]....
        /*0a30*/ 	.word	0x00012fa0
        /*0a34*/ 	.word	0x00000004
        /*0a38*/ 	.word	0x00033440
        /*0a3c*/ 	.short	0x010a
        /*0a3e*/ 	.byte	0x3f
	.zero		1


	//   ....[46]....
        /*0a40*/ 	.word	0x00013540
        /*0a44*/ 	.word	0x00000004
        /*0a48*/ 	.word	0x00033430
        /*0a4c*/ 	.short	0x0107
        /*0a4e*/ 	.byte	0x3f
	.zero		1


	//   ....[47]....
        /*0a50*/ 	.word	0x00013620
        /*0a54*/ 	.word	0x00000004
        /*0a58*/ 	.word	0x00033430
        /*0a5c*/ 	.short	0x0101
        /*0a5e*/ 	.byte	0x3f
	.zero		1


	//   ....[48]....
        /*0a60*/ 	.word	0x00013df0
        /*0a64*/ 	.word	0x00000011
        /*0a68*/ 	.word	0x00033400
        /*0a6c*/ 	.short	0x0107
        /*0a6e*/ 	.byte	0x3f
	.zero		1


	//   ....[49]....
        /*0a70*/ 	.word	0x00013ee0
        /*0a74*/ 	.word	0x00000011
        /*0a78*/ 	.word	0x00033400
        /*0a7c*/ 	.short	0x0101
        /*0a7e*/ 	.byte	0x3f
	.zero		1


	//   ....[50]....
        /*0a80*/ 	.word	0x00013f00
        /*0a84*/ 	.word	0x00000011
        /*0a88*/ 	.word	0x00033420
        /*0a8c*/ 	.short	0x010a
        /*0a8e*/ 	.byte	0x3f
	.zero		1


	//   ....[51]....
        /*0a90*/ 	.word	0x00014400
        /*0a94*/ 	.word	0x00000004
        /*0a98*/ 	.word	0x00033480
        /*0a9c*/ 	.short	0x010a
        /*0a9e*/ 	.byte	0x3f
	.zero		1


	//   ....[52]....
        /*0aa0*/ 	.word	0x00014900
        /*0aa4*/ 	.word	0x00000004
        /*0aa8*/ 	.word	0x00033470
        /*0aac*/ 	.short	0x0107
        /*0aae*/ 	.byte	0x3f
	.zero		1


	//   ....[53]....
        /*0ab0*/ 	.word	0x000149c0
        /*0ab4*/ 	.word	0x00000004
        /*0ab8*/ 	.word	0x00033470
        /*0abc*/ 	.short	0x0101
        /*0abe*/ 	.byte	0x3f
	.zero		1


	//   ....[54]....
        /*0ac0*/ 	.word	0x000149f0
        /*0ac4*/ 	.word	0x00000004
        /*0ac8*/ 	.word	0x00033440
        /*0acc*/ 	.short	0x010a
        /*0ace*/ 	.byte	0x3f
	.zero		1


	//   ....[55]....
        /*0ad0*/ 	.word	0x00014eb0
        /*0ad4*/ 	.word	0x00000004
        /*0ad8*/ 	.word	0x00033430
        /*0adc*/ 	.short	0x0107
        /*0ade*/ 	.byte	0x3f
	.zero		1


	//   ....[56]....
        /*0ae0*/ 	.word	0x00014f80
        /*0ae4*/ 	.word	0x00000004
        /*0ae8*/ 	.word	0x00033430
        /*0aec*/ 	.short	0x0101
        /*0aee*/ 	.byte	0x3f
	.zero		1


	//   ....[57]....
        /*0af0*/ 	.word	0x00015000
        /*0af4*/ 	.word	0x00000000
        /*0af8*/ 	.word	0x00033470
        /*0afc*/ 	.short	0x010a
        /*0afe*/ 	.byte	0x3f
	.zero		1


	//   ....[58]....
        /*0b00*/ 	.word	0x00015090
        /*0b04*/ 	.word	0x00000000
        /*0b08*/ 	.word	0x00033460
        /*0b0c*/ 	.short	0x010a
        /*0b0e*/ 	.byte	0x3f
	.zero		1


	//   ....[59]....
        /*0b10*/ 	.word	0x00015760
        /*0b14*/ 	.word	0x00000000
        /*0b18*/ 	.word	0x00033450
        /*0b1c*/ 	.short	0x0101
        /*0b1e*/ 	.byte	0x3f
	.zero		1


	//   ....[60]....
        /*0b20*/ 	.word	0x000157e0
        /*0b24*/ 	.word	0x00000000
        /*0b28*/ 	.word	0x00000000
        /*0b2c*/ 	.short	0x0101
        /*0b2e*/ 	.byte	0x3f
	.zero		1


	//   ....[61]....
        /*0b30*/ 	.word	0x000159b0
        /*0b34*/ 	.word	0x00000002
        /*0b38*/ 	.word	0x00033470
        /*0b3c*/ 	.short	0x010a
        /*0b3e*/ 	.byte	0x3f
	.zero		1


	//   ....[62]....
        /*0b40*/ 	.word	0x00015a50
        /*0b44*/ 	.word	0x00000002
        /*0b48*/ 	.word	0x00033460
        /*0b4c*/ 	.short	0x010a
        /*0b4e*/ 	.byte	0x3f
	.zero		1


	//   ....[63]....
        /*0b50*/ 	.word	0x00016110
        /*0b54*/ 	.word	0x00000002
        /*0b58*/ 	.word	0x00033450
        /*0b5c*/ 	.short	0x0101
        /*0b5e*/ 	.byte	0x3f
	.zero		1


	//   ....[64]....
        /*0b60*/ 	.word	0x00016190
        /*0b64*/ 	.word	0x00000002
        /*0b68*/ 	.word	0x00000000
        /*0b6c*/ 	.short	0x0101
        /*0b6e*/ 	.byte	0x3f
	.zero		1


	//   ....[65]....
        /*0b70*/ 	.word	0x00016400
        /*0b74*/ 	.word	0x00000005
        /*0b78*/ 	.word	0x00033420
        /*0b7c*/ 	.short	0x010a
        /*0b7e*/ 	.byte	0x3f
	.zero		1


	//   ....[66]....
        /*0b80*/ 	.word	0x00016580
        /*0b84*/ 	.word	0x00000003
        /*0b88*/ 	.word	0x00033440
        /*0b8c*/ 	.short	0x010a
        /*0b8e*/ 	.byte	0x3f
	.zero		1


	//   ....[67]....
        /*0b90*/ 	.word	0x00016620
        /*0b94*/ 	.word	0x00000005
        /*0b98*/ 	.word	0x00033440
        /*0b9c*/ 	.short	0x010a
        /*0b9e*/ 	.byte	0x3f
	.zero		1


	//   ....[68]....
        /*0ba0*/ 	.word	0x00016660
        /*0ba4*/ 	.word	0x00000003
        /*0ba8*/ 	.word	0x00033460
        /*0bac*/ 	.short	0x010a
        /*0bae*/ 	.byte	0x3f
	.zero		1


	//   ....[69]....
        /*0bb0*/ 	.word	0x000166a0
        /*0bb4*/ 	.word	0x00000005
        /*0bb8*/ 	.word	0x00033460
        /*0bbc*/ 	.short	0x010a
        /*0bbe*/ 	.byte	0x3f
	.zero		1


	//   ....[70]....
        /*0bc0*/ 	.word	0x000166e0
        /*0bc4*/ 	.word	0x00000003
        /*0bc8*/ 	.word	0x00033480
        /*0bcc*/ 	.short	0x010a
        /*0bce*/ 	.byte	0x3f
	.zero		1


	//   ....[71]....
        /*0bd0*/ 	.word	0x00016720
        /*0bd4*/ 	.word	0x00000005
        /*0bd8*/ 	.word	0x00033480
        /*0bdc*/ 	.short	0x010a
        /*0bde*/ 	.byte	0x3f
	.zero		1


	//   ....[72]....
        /*0be0*/ 	.word	0x00016790
        /*0be4*/ 	.word	0x00000003
        /*0be8*/ 	.word	0x00033400
        /*0bec*/ 	.short	0x010a
        /*0bee*/ 	.byte	0x3f
	.zero		1


	//   ....[73]....
        /*0bf0*/ 	.word	0x000167e0
        /*0bf4*/ 	.word	0x00000002
        /*0bf8*/ 	.word	0x00033430
        /*0bfc*/ 	.short	0x010a
        /*0bfe*/ 	.byte	0x3f
	.zero		1


	//   ....[74]....
        /*0c00*/ 	.word	0x00016840
        /*0c04*/ 	.word	0x00000007
        /*0c08*/ 	.word	0x00033430
        /*0c0c*/ 	.short	0x010a
        /*0c0e*/ 	.byte	0x3f
	.zero		1


	//   ....[75]....
        /*0c10*/ 	.word	0x000168a0
        /*0c14*/ 	.word	0x00000007
        /*0c18*/ 	.word	0x00033450
        /*0c1c*/ 	.short	0x010a
        /*0c1e*/ 	.byte	0x3f
	.zero		1


	//   ....[76]....
        /*0c20*/ 	.word	0x00016900
        /*0c24*/ 	.word	0x00000007
        /*0c28*/ 	.word	0x00033430
        /*0c2c*/ 	.short	0x010a
        /*0c2e*/ 	.byte	0x3f
	.zero		1


	//   ....[77]....
        /*0c30*/ 	.word	0x00016960
        /*0c34*/ 	.word	0x00000007
        /*0c38*/ 	.word	0x00033450
        /*0c3c*/ 	.short	0x010a
        /*0c3e*/ 	.byte	0x3f
	.zero		1


	//   ....[78]....
        /*0c40*/ 	.word	0x000169c0
        /*0c44*/ 	.word	0x00000005
        /*0c48*/ 	.word	0x00033450
        /*0c4c*/ 	.short	0x010a
        /*0c4e*/ 	.byte	0x3f
	.zero		1


	//   ....[79]....
        /*0c50*/ 	.word	0x00016ac0
        /*0c54*/ 	.word	0x00000004
        /*0c58*/ 	.word	0x00033480
        /*0c5c*/ 	.short	0x010a
        /*0c5e*/ 	.byte	0x3f
	.zero		1


	//   ....[80]....
        /*0c60*/ 	.word	0x000172b0
        /*0c64*/ 	.word	0x00000004
        /*0c68*/ 	.word	0x00033440
        /*0c6c*/ 	.short	0x010a
        /*0c6e*/ 	.byte	0x3f
	.zero		1


	//   ....[81]....
        /*0c70*/ 	.word	0x00017ec0
        /*0c74*/ 	.word	0x00000011
        /*0c78*/ 	.word	0x00033420
        /*0c7c*/ 	.short	0x010a
        /*0c7e*/ 	.byte	0x3f
	.zero		1


	//   ....[82]....
        /*0c80*/ 	.word	0x00017f10
        /*0c84*/ 	.word	0x00000004
        /*0c88*/ 	.word	0x00033480
        /*0c8c*/ 	.short	0x010a
        /*0c8e*/ 	.byte	0x3f
	.zero		1


	//   ....[83]....
        /*0c90*/ 	.word	0x00018560
        /*0c94*/ 	.word	0x00000004
        /*0c98*/ 	.word	0x00033440
        /*0c9c*/ 	.short	0x010a
        /*0c9e*/ 	.byte	0x3f
	.zero		1


	//   ....[84]....
        /*0ca0*/ 	.word	0x00018b60
        /*0ca4*/ 	.word	0x00000000
        /*0ca8*/ 	.word	0x00033470
        /*0cac*/ 	.short	0x010a
        /*0cae*/ 	.byte	0x3f
	.zero		1


	//   ....[85]....
        /*0cb0*/ 	.word	0x00018bb0
        /*0cb4*/ 	.word	0x00000000
        /*0cb8*/ 	.word	0x00033460
        /*0cbc*/ 	.short	0x010a
        /*0cbe*/ 	.byte	0x3f
	.zero		1


	//   ....[86]....
        /*0cc0*/ 	.word	0x00018c00
        /*0cc4*/ 	.word	0x00000002
        /*0cc8*/ 	.word	0x00033470
        /*0ccc*/ 	.short	0x010a
        /*0cce*/ 	.byte	0x3f
	.zero		1


	//   ....[87]....
        /*0cd0*/ 	.word	0x00018c50
        /*0cd4*/ 	.word	0x00000002
        /*0cd8*/ 	.word	0x00033460
        /*0cdc*/ 	.short	0x010a
        /*0cde*/ 	.byte	0x3f
	.zero		1


	//   ....[88]....
        /*0ce0*/ 	.word	0x00018ca0
        /*0ce4*/ 	.word	0x00000005
        /*0ce8*/ 	.word	0x00033420
        /*0cec*/ 	.short	0x010a
        /*0cee*/ 	.byte	0x3f
	.zero		1


	//   ....[89]....
        /*0cf0*/ 	.word	0x00018e40
        /*0cf4*/ 	.word	0x00000003
        /*0cf8*/ 	.word	0x00033440
        /*0cfc*/ 	.short	0x010a
        /*0cfe*/ 	.byte	0x3f
	.zero		1


	//   ....[90]....
        /*0d00*/ 	.word	0x00018e90
        /*0d04*/ 	.word	0x00000005
        /*0d08*/ 	.word	0x00033440
        /*0d0c*/ 	.short	0x010a
        /*0d0e*/ 	.byte	0x3f
	.zero		1


	//   ....[91]....
        /*0d10*/ 	.word	0x00018ee0
        /*0d14*/ 	.word	0x00000003
        /*0d18*/ 	.word	0x00033460
        /*0d1c*/ 	.short	0x010a
        /*0d1e*/ 	.byte	0x3f
	.zero		1


	//   ....[92]....
        /*0d20*/ 	.word	0x00018f30
        /*0d24*/ 	.word	0x00000005
        /*0d28*/ 	.word	0x00033460
        /*0d2c*/ 	.short	0x010a
        /*0d2e*/ 	.byte	0x3f
	.zero		1


	//   ....[93]....
        /*0d30*/ 	.word	0x00018f80
        /*0d34*/ 	.word	0x00000003
        /*0d38*/ 	.word	0x00033480
        /*0d3c*/ 	.short	0x010a
        /*0d3e*/ 	.byte	0x3f
	.zero		1


	//----- nvinfo : EIATTR_NUM_MBARRIERS
	.align		4
.L_272:
        /*0d40*/ 	.byte	0x03, 0x38
        /*0d42*/ 	.short	0x0016


	//----- nvinfo : EIATTR_EXIT_INSTR_OFFSETS
	.align		4
        /*0d44*/ 	.byte	0x04, 0x1c
        /*0d46*/ 	.short	(.L_274 - .L_273)


	//   ....[0]....
.L_273:
        /*0d48*/ 	.word	0x00000990


	//   ....[1]....
        /*0d4c*/ 	.word	0x000110a0


	//   ....[2]....
        /*0d50*/ 	.word	0x00016770


	//----- nvinfo : EIATTR_MAX_THREADS
	.align		4
.L_274:
        /*0d54*/ 	.byte	0x04, 0x05
        /*0d56*/ 	.short	(.L_276 - .L_275)
.L_275:
        /*0d58*/ 	.word	0x00000180
        /*0d5c*/ 	.word	0x00000001
        /*0d60*/ 	.word	0x00000001


	//----- nvinfo : EIATTR_CRS_STACK_SIZE
	.align		4
.L_276:
        /*0d64*/ 	.byte	0x04, 0x1e
        /*0d66*/ 	.short	(.L_278 - .L_277)
.L_277:
        /*0d68*/ 	.word	0x00000000


	//----- nvinfo : EIATTR_CBANK_PARAM_SIZE
	.align		4
.L_278:
        /*0d6c*/ 	.byte	0x03, 0x19
        /*0d6e*/ 	.short	0x0af0


	//----- nvinfo : EIATTR_PARAM_CBANK
	.align		4
        /*0d70*/ 	.byte	0x04, 0x0a
        /*0d72*/ 	.short	(.L_280 - .L_279)
	.align		4
.L_279:
        /*0d74*/ 	.word	index@(.nv.constant0._ZN7cutlass13device_kernelIN5flash11enable_sm90INS1_16FlashAttnFwdSm90INS1_25CollectiveMainloopFwdSm90ILi2EN4cute5tupleIJNS5_1CILi1EEES8_S8_EEENS6_IJNS7_ILi128EEENS7_ILi160EEENS7_ILi192EEEEEELi192ENS_12float_e4m3_tEfNS_4arch4Sm90ELb1ELb0ELb1ELb0ELb1ELb0ELb0ELb1ELb1ELb1ELb0ELb0EEENS1_21CollectiveEpilogueFwdINS6_IJSA_SC_SB_EEES9_NS_10bfloat16_tESG_Li256ELb0ELb1ELb0ELb1EEENS1_30DynamicPersistentTileSchedulerILi256ELi128ELb0ELb1ELb1EEEEEEEEEvNT_6ParamsE)
        /*0d78*/ 	.short	0x0210
        /*0d7a*/ 	.short	0x0af0


	//----- nvinfo : EIATTR_SW_WAR
	.align		4
.L_280:
        /*0d7c*/ 	.byte	0x04, 0x36
        /*0d7e*/ 	.short	(.L_282 - .L_281)
.L_281:
        /*0d80*/ 	.word	0x00000008
.L_282:


//--------------------- .nv.info._ZN7cutlass13device_kernelIN5flash11enable_sm90INS1_16FlashAttnFwdSm90INS1_25CollectiveMainloopFwdSm90ILi2EN4cute5tupleIJNS5_1CILi1EEES8_S8_EEENS6_IJNS7_ILi128EEENS7_ILi160EEENS7_ILi192EEEEEELi192ENS_12float_e4m3_tEfNS_4arch4Sm90ELb1ELb0ELb1ELb1ELb1ELb0ELb0ELb1ELb1ELb1ELb0ELb0EEENS1_21CollectiveEpilogueFwdINS6_IJSA_SC_SB_EEES9_NS_10bfloat16_tESG_Li256ELb1ELb1ELb0ELb1EEENS1_36VarlenDynamicPersistentTileSchedulerILi128ELi160ELi256ELi128ELb0ELb1ELb1ELb1ELb1ELb1EEEEEEEEEvNT_6ParamsE --------------------------
	.section	.nv.info._ZN7cutlass13device_kernelIN5flash11enable_sm90INS1_16FlashAttnFwdSm90INS1_25CollectiveMainloopFwdSm90ILi2EN4cute5tupleIJNS5_1CILi1EEES8_S8_EEENS6_IJNS7_ILi128EEENS7_ILi160EEENS7_ILi192EEEEEELi192ENS_12float_e4m3_tEfNS_4arch4Sm90ELb1ELb0ELb1ELb1ELb1ELb0ELb0ELb1ELb1ELb1ELb0ELb0EEENS1_21CollectiveEpilogueFwdINS6_IJSA_SC_SB_EEES9_NS_10bfloat16_tESG_Li256ELb1ELb1ELb0ELb1EEENS1_36VarlenDynamicPersistentTileSchedulerILi128ELi160ELi256ELi128ELb0ELb1ELb1ELb1ELb1ELb1EEEEEEEEEvNT_6ParamsE,"",@"SHT_CUDA_INFO"
	.sectionflags	@""
	.align	4


	//----- nvinfo : EIATTR_CUDA_API_VERSION
	.align		4
        /*0000*/ 	.byte	0x04, 0x37
        /*0002*/ 	.short	(.L_284 - .L_283)
.L_283:
        /*0004*/ 	.word	0x00000082


	//----- nvinfo : EIATTR_KPARAM_INFO
	.align		4
.L_284:
        /*0008*/ 	.byte	0x04, 0x17
        /*000a*/ 	.short	(.L_286 - .L_285)
.L_285:
        /*000c*/ 	.word	0x00000000
        /*0010*/ 	.short	0x0000
        /*0012*/ 	.short	0x0070
        /*0014*/ 	.byte	0x00, 0xf0, 0x01, 0x2a


	//----- nvinfo : EIATTR_SPARSE_MMA_MASK
	.align		4
.L_286:
        /*0018*/ 	.byte	0x03, 0x50
        /*001a*/ 	.short	0x0000


	//----- nvinfo : EIATTR_MAXREG_COUNT
	.align		4
        /*001c*/ 	.byte	0x03, 0x1b
        /*001e*/ 	.short	0x00a8


	//----- nvinfo : EIATTR_NUM_BARRIERS
	.align		4
        /*0020*/ 	.byte	0x02, 0x4c
        /*0022*/ 	.byte	0x10
	.zero		1


	//----- nvinfo : EIATTR_EXTERNS
	.align		4
        /*0024*/ 	.byte	0x04, 0x0f
        /*0026*/ 	.short	(.L_288 - .L_287)


	//   ....[0]....
	.align		4
.L_287:
        /*0028*/ 	.word	index@(__assertfail)


	//----- nvinfo : EIATTR_ANNOTATIONS
	.align		4
.L_288:
        /*002c*/ 	.byte	0x04, 0x55
        /*002e*/ 	.short	(.L_290 - .L_289)


	//   ....[0]....
.L_289:
        /* <DEDUP_REMOVED lines=9> */


	//----- nvinfo : EIATTR_MERCURY_ISA_VERSION
	.align		4
.L_290:
        /*00b0*/ 	.byte	0x03, 0x5f
        /*00b2*/ 	.short	0x0101


	//----- nvinfo : EIATTR_UNUSED_LOAD_BYTE_OFFSET
	.align		4
        /*00b4*/ 	.byte	0x04, 0x44
        /*00b6*/ 	.short	(.L_292 - .L_291)


	//   ....[0]....
.L_291:
        /*00b8*/ 	.word	0x00000980
        /*00bc*/ 	.word	0x0000fff0


	//   ....[1]....
        /*00c0*/ 	.word	0x0000e510
        /*00c4*/ 	.word	0x0000fff0


	//----- nvinfo : EIATTR_INT_WARP_WIDE_INSTR_OFFSETS
	.align		4
.L_292:
        /*00c8*/ 	.byte	0x04, 0x31
        /*00ca*/ 	.short	(.L_294 - .L_293)


	//   ....[0]....
.L_293:
        /*00cc*/ 	.word	0x000000c0


	//   ....[1]....
        /*00d0*/ 	.word	0x000000d0


	//   ....[2]....
        /*00d4*/ 	.word	0x00000170


	//   ....[3]....
        /*00d8*/ 	.word	0x00012b60


	//   ....[4]....
        /*00dc*/ 	.word	0x00012bf0


	//   ....[5]....
        /*00e0*/ 	.word	0x00016ac0


	//   ....[6]....
        /*00e4*/ 	.word	0x00016b50


	//----- nvinfo : EIATTR_COOP_GROUP_MASK_REGIDS
	.align		4
.L_294:
        /*00e8*/ 	.byte	0x04, 0x29
        /*00ea*/ 	.short	(.L_296 - .L_295)


	//   ....[0]....
.L_295:
        /*00ec*/ 	.word	0xffffffff


	//   ....[1]....
        /*00f0*/ 	.word	0xffffffff


	//   ....[2]....
        /*00f4*/ 	.word	0xffffffff


	//   ....[3]....
        /*00f8*/ 	.word	0xffffffff


	//   ....[4]....
        /*00fc*/ 	.word	0xffffffff


	//   ....[5]....
        /*0100*/ 	.word	0xffffffff


	//   ....[6]....
        /*0104*/ 	.word	0xffffffff


	//   ....[7]....
        /*0108*/ 	.word	0xffffffff


	//   ....[8]....
        /*010c*/ 	.word	0xffffffff


	//   ....[9]....
        /*0110*/ 	.word	0xffffffff


	//   ....[10]....
        /*0114*/ 	.word	0xffffffff


	//   ....[11]....
        /*0118*/ 	.word	0xffffffff


	//   ....[12]....
        /*011c*/ 	.word	0xffffffff


	//   ....[13]....
        /*0120*/ 	.word	0xffffffff


	//   ....[14]....
        /*0124*/ 	.word	0xffffffff


	//   ....[15]....
        /*0128*/ 	.word	0xffffffff


	//   ....[16]....
        /*012c*/ 	.word	0xffffffff


	//   ....[17]....
        /*0130*/ 	.word	0xffffffff


	//   ....[18]....
        /*0134*/ 	.word	0xffffffff


	//   ....[19]....
        /*0138*/ 	.word	0xffffffff


	//   ....[20]....
        /*013c*/ 	.word	0xffffffff


	//   ....[21]....
        /*0140*/ 	.word	0xffffffff


	//   ....[22]....
        /*0144*/ 	.word	0xffffffff


	//   ....[23]....
        /*0148*/ 	.word	0xffffffff


	//   ....[24]....
        /*014c*/ 	.word	0xffffffff


	//   ....[25]....
        /*0150*/ 	.word	0xffffffff


	//   ....[26]....
        /*0154*/ 	.word	0xffffffff


	//   ....[27]....
        /*0158*/ 	.word	0xffffffff


	//   ....[28]....
        /*015c*/ 	.word	0xffffffff


	//   ....[29]....
        /*0160*/ 	.word	0xffffffff


	//   ....[30]....
        /*0164*/ 	.word	0xffffffff


	//   ....[31]....
        /*0168*/ 	.word	0xffffffff


	//   ....[32]....
        /*016c*/ 	.word	0xffffffff


	//   ....[33]....
        /*0170*/ 	.word	0xffffffff


	//   ....[34]....
        /*0174*/ 	.word	0xffffffff


	//   ....[35]....
        /*0178*/ 	.word	0xffffffff


	//   ....[36]....
        /*017c*/ 	.word	0xffffffff


	//   ....[37]....
        /*0180*/ 	.word	0xffffffff


	//   ....[38]....
        /*0184*/ 	.word	0xffffffff


	//   ....[39]....
        /*0188*/ 	.word	0xffffffff


	//   ....[40]....
        /*018c*/ 	.word	0xffffffff


	//   ....[41]....
        /*0190*/ 	.word	0xffffffff


	//   ....[42]....
        /*0194*/ 	.word	0xffffffff


	//   ....[43]....
        /*0198*/ 	.word	0xffffffff


	//   ....[44]....
        /*019c*/ 	.word	0xffffffff


	//   ....[45]....
        /*01a0*/ 	.word	0xffffffff


	//   ....[46]....
        /*01a4*/ 	.word	0xffffffff


	//   ....[47]....
        /*01a8*/ 	.word	0xffffffff


	//   ....[48]....
        /*01ac*/ 	.word	0xffffffff


	//   ....[49]....
        /*01b0*/ 	.word	0xffffffff


	//   ....[50]....
        /*01b4*/ 	.word	0xffffffff


	//   ....[51]....
        /*01b8*/ 	.word	0xffffffff


	//   ....[52]....
        /*01bc*/ 	.word	0xffffffff


	//   ....[53]....
        /*01c0*/ 	.word	0xffffffff


	//   ....[54]....
        /*01c4*/ 	.word	0xffffffff


	//   ....[55]....
        /*01c8*/ 	.word	0xffffffff


	//   ....[56]....
        /*01cc*/ 	.word	0xffffffff


	//   ....[57]....
        /*01d0*/ 	.word	0xffffffff


	//   ....[58]....
        /*01d4*/ 	.word	0xffffffff


	//   ....[59]....
        /*01d8*/ 	.word	0xffffffff


	//   ....[60]....
        /*01dc*/ 	.word	0xffffffff


	//   ....[61]....
        /*01e0*/ 	.word	0xffffffff


	//   ....[62]....
        /*01e4*/ 	.word	0xffffffff


	//   ....[63]....
        /*01e8*/ 	.word	0xffffffff


	//   ....[64]....
        /*01ec*/ 	.word	0xffffffff


	//   ....[65]....
        /*01f0*/ 	.word	0xffffffff


	//   ....[66]....
        /*01f4*/ 	.word	0xffffffff


	//   ....[67]....
        /*01f8*/ 	.word	0xffffffff


	//   ....[68]....
        /*01fc*/ 	.word	0xffffffff


	//   ....[69]....
        /*0200*/ 	.word	0xffffffff


	//   ....[70]....
        /*0204*/ 	.word	0xffffffff


	//   ....[71]....
        /*0208*/ 	.word	0xffffffff


	//   ....[72]....
        /*020c*/ 	.word	0xffffffff


	//   ....[73]....
        /*0210*/ 	.word	0xffffffff


	//   ....[74]....
        /*0214*/ 	.word	0xffffffff


	//   ....[75]....
        /*0218*/ 	.word	0xffffffff


	//   ....[76]....
        /*021c*/ 	.word	0xffffffff


	//   ....[77]....
        /*0220*/ 	.word	0xffffffff


	//   ....[78]....
        /*0224*/ 	.word	0xffffffff


	//   ....[79]....
        /*0228*/ 	.word	0xffffffff


	//   ....[80]....
        /*022c*/ 	.word	0xffffffff


	//   ....[81]....
        /*0230*/ 	.word	0xffffffff


	//   ....[82]....
        /*0234*/ 	.word	0xffffffff


	//   ....[83]....
        /*0238*/ 	.word	0xffffffff


	//   ....[84]....
        /*023c*/ 	.word	0xffffffff


	//   ....[85]....
        /*0240*/ 	.word	0xffffffff


	//   ....[86]....
        /*0244*/ 	.word	0xffffffff


	//   ....[87]....
        /*0248*/ 	.word	0xffffffff


	//   ....[88]....
        /*024c*/ 	.word	0xffffffff


	//   ....[89]....
        /*0250*/ 	.word	0xffffffff


	//   ....[90]....
        /*0254*/ 	.word	0xffffffff


	//   ....[91]....
        /*0258*/ 	.word	0xffffffff


	//   ....[92]....
        /*025c*/ 	.word	0xffffffff


	//   ....[93]....
        /*0260*/ 	.word	0xffffffff


	//   ....[94]....
        /*0264*/ 	.word	0xffffffff


	//   ....[95]....
        /*0268*/ 	.word	0xffffffff


	//   ....[96]....
        /*026c*/ 	.word	0xffffffff


	//   ....[97]....
        /*0270*/ 	.word	0xffffffff


	//   ....[98]....
        /*0274*/ 	.word	0xffffffff


	//   ....[99]....
        /*0278*/ 	.word	0xffffffff


	//   ....[100]....
        /*027c*/ 	.word	0xffffffff


	//   ....[101]....
        /*0280*/ 	.word	0xffffffff


	//   ....[102]....
        /*0284*/ 	.word	0xffffffff


	//   ....[103]....
        /*0288*/ 	.word	0xffffffff


	//   ....[104]....
        /*028c*/ 	.word	0xffffffff


	//   ....[105]....
        /*0290*/ 	.word	0xffffffff


	//   ....[106]....
        /*0294*/ 	.word	0xffffffff


	//   ....[107]....
        /*0298*/ 	.word	0xffffffff


	//   ....[108]....
        /*029c*/ 	.word	0xffffffff


	//   ....[109]....
        /*02a0*/ 	.word	0xffffffff


	//   ....[110]....
        /*02a4*/ 	.word	0xffffffff


	//   ....[111]....
        /*02a8*/ 	.word	0xffffffff


	//   ....[112]....
        /*02ac*/ 	.word	0xffffffff


	//   ....[113]....
        /*02b0*/ 	.word	0xffffffff


	//   ....[114]....
        /*02b4*/ 	.word	0xffffffff


	//   ....[115]....
        /*02b8*/ 	.word	0xffffffff


	//   ....[116]....
        /*02bc*/ 	.word	0xffffffff


	//   ....[117]....
        /*02c0*/ 	.word	0xffffffff


	//   ....[118]....
        /*02c4*/ 	.word	0xffffffff


	//   ....[119]....
        /*02c8*/ 	.word	0xffffffff


	//   ....[120]....
        /*02cc*/ 	.word	0xffffffff


	//   ....[121]....
        /*02d0*/ 	.word	0xffffffff


	//   ....[122]....
        /*02d4*/ 	.word	0xffffffff


	//   ....[123]....
        /*02d8*/ 	.word	0xffffffff


	//   ....[124]....
        /*02dc*/ 	.word	0xffffffff


	//   ....[125]....
        /*02e0*/ 	.word	0xffffffff


	//   ....[126]....
        /*02e4*/ 	.word	0xffffffff


	//   ....[127]....
        /*02e8*/ 	.word	0xffffffff


	//   ....[128]....
        /*02ec*/ 	.word	0xffffffff


	//   ....[129]....
        /*02f0*/ 	.word	0xffffffff


	//   ....[130]....
        /*02f4*/ 	.word	0xffffffff


	//   ....[131]....
        /*02f8*/ 	.word	0xffffffff


	//   ....[132]....
        /*02fc*/ 	.word	0xffffffff


	//   ....[133]....
        /*0300*/ 	.word	0xffffffff


	//   ....[134]....
        /*0304*/ 	.word	0xffffffff


	//   ....[135]....
        /*0308*/ 	.word	0xffffffff


	//   ....[136]....
        /*030c*/ 	.word	0xffffffff


	//   ....[137]....
        /*0310*/ 	.word	0xffffffff


	//   ....[138]....
        /*0314*/ 	.word	0xffffffff


	//   ....[139]....
        /*0318*/ 	.word	0xffffffff


	//   ....[140]....
        /*031c*/ 	.word	0xffffffff


	//   ....[141]....
        /*0320*/ 	.word	0xffffffff


	//   ....[142]....
        /*0324*/ 	.word	0xffffffff


	//   ....[143]....
        /*0328*/ 	.word	0xffffffff


	//   ....[144]....
        /*032c*/ 	.word	0xffffffff


	//   ....[145]....
        /*0330*/ 	.word	0xffffffff


	//   ....[146]....
        /*0334*/ 	.word	0xffffffff


	//   ....[147]....
        /*0338*/ 	.word	0xffffffff


	//   ....[148]....
        /*033c*/ 	.word	0xffffffff


	//   ....[149]....
        /*0340*/ 	.word	0xffffffff


	//   ....[150]....
        /*0344*/ 	.word	0xffffffff


	//   ....[151]....
        /*0348*/ 	.word	0xffffffff


	//   ....[152]....
        /*034c*/ 	.word	0xffffffff


	//   ....[153]....
        /*0350*/ 	.word	0xffffffff


	//   ....[154]....
        /*0354*/ 	.word	0xffffffff


	//   ....[155]....
        /*0358*/ 	.word	0xffffffff


	//   ....[156]....
        /*035c*/ 	.word	0xffffffff


	//   ....[157]....
        /*0360*/ 	.word	0xffffffff


	//   ....[158]....
        /*0364*/ 	.word	0xffffffff


	//   ....[159]....
        /*0368*/ 	.word	0xffffffff


	//   ....[160]....
        /*036c*/ 	.word	0xffffffff


	//   ....[161]....
        /*0370*/ 	.word	0xffffffff


	//   ....[162]....
        /*0374*/ 	.word	0xffffffff


	//   ....[163]....
        /*0378*/ 	.word	0xffffffff


	//   ....[164]....
        /*037c*/ 	.word	0xffffffff


	//   ....[165]....
        /*0380*/ 	.word	0xffffffff


	//   ....[166]....
        /*0384*/ 	.word	0xffffffff


	//   ....[167]....
        /*0388*/ 	.word	0xffffffff


	//   ....[168]....
        /*038c*/ 	.word	0xffffffff


	//   ....[169]....
        /*0390*/ 	.word	0xffffffff


	//   ....[170]....
        /*0394*/ 	.word	0xffffffff


	//   ....[171]....
        /*0398*/ 	.word	0xffffffff


	//   ....[172]....
        /*039c*/ 	.word	0xffffffff


	//   ....[173]....
        /*03a0*/ 	.word	0xffffffff


	//   ....[174]....
        /*03a4*/ 	.word	0xffffffff


	//   ....[175]....
        /*03a8*/ 	.word	0xffffffff


	//   ....[176]....
        /*03ac*/ 	.word	0xffffffff


	//   ....[177]....
        /*03b0*/ 	.word	0x0500000f


	//   ....[178]....
        /*03b4*/ 	.word	0x0500000f


	//   ....[179]....
        /*03b8*/ 	.word	0x0500000f


	//   ....[180]....
        /*03bc*/ 	.word	0x0500000f


	//   ....[181]....
        /*03c0*/ 	.word	0x0500000f


	//   ....[182]....
        /*03c4*/ 	.word	0x0500000f


	//   ....[183]....
        /*03c8*/ 	.word	0x0500000f


	//   ....[184]....
        /*03cc*/ 	.word	0x0500000f


	//   ....[185]....
        /*03d0*/ 	.word	0x0500000f


	//   ....[186]....
        /*03d4*/ 	.word	0x0500000f


	//   ....[187]....
        /*03d8*/ 	.word	0x0500000f


	//   ....[188]....
        /*03dc*/ 	.word	0x0500000f


	//   ....[189]....
        /*03e0*/ 	.word	0x0500000f


	//   ....[190]....
        /*03e4*/ 	.word	0x0500000f


	//   ....[191]....
        /*03e8*/ 	.word	0x0500000f


	//   ....[192]....
        /*03ec*/ 	.word	0x0500000f


	//   ....[193]....
        /*03f0*/ 	.word	0x0500000f


	//   ....[194]....
        /*03f4*/ 	.word	0x0500000f


	//   ....[195]....
        /*03f8*/ 	.word	0x0500000f


	//   ....[196]....
        /*03fc*/ 	.word	0x0500000f


	//   ....[197]....
        /*0400*/ 	.word	0x0500000f


	//   ....[198]....
        /*0404*/ 	.word	0x0500000f


	//   ....[199]....
        /*0408*/ 	.word	0x0500000f


	//   ....[200]....
        /*040c*/ 	.word	0x0500000f


	//   ....[201]....
        /*0410*/ 	.word	0x0500000f


	//   ....[202]....
        /*0414*/ 	.word	0x0500000f


	//   ....[203]....
        /*0418*/ 	.word	0x0500000f


	//   ....[204]....
        /*041c*/ 	.word	0x0500000f


	//   ....[205]....
        /*0420*/ 	.word	0x0500000f


	//   ....[206]....
        /*0424*/ 	.word	0x0500000f


	//   ....[207]....
        /*0428*/ 	.word	0x0500000f


	//   ....[208]....
        /*042c*/ 	.word	0x0500000f


	//   ....[209]....
        /*0430*/ 	.word	0x0500000f


	//   ....[210]....
        /*0434*/ 	.word	0x0500000f


	//   ....[211]....
        /*0438*/ 	.word	0x0500000f


	//   ....[212]....
        /*043c*/ 	.word	0x0500000f


	//   ....[213]....
        /*0440*/ 	.word	0x0500000f


	//   ....[214]....
        /*0444*/ 	.word	0x0500000f


	//   ....[215]....
        /*0448*/ 	.word	0x0500000f


	//   ....[216]....
        /*044c*/ 	.word	0x0500000f


	//   ....[217]....
        /*0450*/ 	.word	0x0500000f


	//   ....[218]....
        /*0454*/ 	.word	0x0500000f


	//   ....[219]....
        /*0458*/ 	.word	0x0500000f


	//   ....[220]....
        /*045c*/ 	.word	0x0500000f


	//   ....[221]....
        /*0460*/ 	.word	0x0500000f


	//   ....[222]....
        /*0464*/ 	.word	0x0500000f


	//   ....[223]....
        /*0468*/ 	.word	0x0500000f


	//   ....[224]....
        /*046c*/ 	.word	0x0500000f


	//   ....[225]....
        /*0470*/ 	.word	0x0500000f


	//   ....[226]....
        /*0474*/ 	.word	0x0500000f


	//----- nvinfo : EIATTR_COOP_GROUP_INSTR_OFFSETS
	.align		4
.L_296:
        /*0478*/ 	.byte	0x04, 0x28
        /*047a*/ 	.short	(.L_298 - .L_297)


	//   ....[0]....
.L_297:
        /*047c*/ 	.word	0x00000080


	//   ....[1]....
        /*0480*/ 	.word	0x00000090


	//   ....[2]....
        /*0484*/ 	.word	0x000002d0


	//   ....[3]....
        /*0488*/ 	.word	0x00000430


	//   ....[4]....
        /*048c*/ 	.word	0x00000550


	//   ....[5]....
        /*0490*/ 	.word	0x000006b0


	//   ....[6]....
        /*0494*/ 	.word	0x000016b0


	//   ....[7]....
        /*0498*/ 	.word	0x00002b50


	//   ....[8]....
        /*049c*/ 	.word	0x00003040


	//   ....[9]....
        /*04a0*/ 	.word	0x00003b70


	//   ....[10]....
        /*04a4*/ 	.word	0x00003bd0


	//   ....[11]....
        /*04a8*/ 	.word	0x00004920


	//   ....[12]....
        /*04ac*/ 	.word	0x00004980


	//   ....[13]....
        /*04b0*/ 	.word	0x00006c90


	//   ....[14]....
        /*04b4*/ 	.word	0x00007b20


	//   ....[15]....
        /*04b8*/ 	.word	0x00007b80


	//   ....[16]....
        /*04bc*/ 	.word	0x00007c60


	//   ....[17]....
        /*04c0*/ 	.word	0x000088b0


	//   ....[18]....
        /*04c4*/ 	.word	0x00008900


	//   ....[19]....
        /*04c8*/ 	.word	0x0000be70


	//   ....[20]....
        /*04cc*/ 	.word	0x0000be90


	//   ....[21]....
        /*04d0*/ 	.word	0x0000bed0


	//   ....[22]....
        /*04d4*/ 	.word	0x0000bee0


	//   ....[23]....
        /*04d8*/ 	.word	0x0000dbc0


	//   ....[24]....
        /*04dc*/ 	.word	0x0000dbd0


	//   ....[25]....
        /*04e0*/ 	.word	0x0000dc00


	//   ....[26]....
        /*04e4*/ 	.word	0x0000dc10


	//   ....[27]....
        /*04e8*/ 	.word	0x0000f070


	//   ....[28]....
        /*04ec*/ 	.word	0x0000f0a0


	//   ....[29]....
        /*04f0*/ 	.word	0x0000f0d0


	//   ....[30]....
        /*04f4*/ 	.word	0x0000f100


	//   ....[31]....
        /*04f8*/ 	.word	0x0000f130


	//   ....[32]....
        /*04fc*/ 	.word	0x0000f150


	//   ....[33]....
        /*0500*/ 	.word	0x0000f160


	//   ....[34]....
        /*0504*/ 	.word	0x0000f170


	//   ....[35]....
        /*0508*/ 	.word	0x0000f180


	//   ....[36]....
        /*050c*/ 	.word	0x0000f190


	//   ....[37]....
        /*0510*/ 	.word	0x0000f1a0


	//   ....[38]....
        /*0514*/ 	.word	0x0000f1d0


	//   ....[39]....
        /*0518*/ 	.word	0x0000f200


	//   ....[40]....
        /*051c*/ 	.word	0x0000f230


	//   ....[41]....
        /*0520*/ 	.word	0x0000f260


	//   ....[42]....
        /*0524*/ 	.word	0x0000f270


	//   ....[43]....
        /*0528*/ 	.word	0x0000f280


	//   ....[44]....
        /*052c*/ 	.word	0x0000f2b0


	//   ....[45]....
        /*0530*/ 	.word	0x0000f2e0


	//   ....[46]....
        /*0534*/ 	.word	0x0000f2f0


	//   ....[47]....
        /*0538*/ 	.word	0x0000f300


	//   ....[48]....
        /*053c*/ 	.word	0x0000f330


	//   ....[49]....
        /*0540*/ 	.word	0x0000f370


	//   ....[50]....
        /*0544*/ 	.word	0x0000f380


	//   ....[51]....
        /*0548*/ 	.word	0x0000f3b0


	//   ....[52]....
        /*054c*/ 	.word	0x0000f3e0


	//   ....[53]....
        /*0550*/ 	.word	0x0000f410


	//   ....[54]....
        /*0554*/ 	.word	0x0000f420


	//   ....[55]....
        /*0558*/ 	.word	0x0000f430


	//   ....[56]....
        /*055c*/ 	.word	0x0000f440


	//   ....[57]....
        /*0560*/ 	.word	0x0000f450


	//   ....[58]....
        /*0564*/ 	.word	0x0000f480


	//   ....[59]....
        /*0568*/ 	.word	0x0000f490


	//   ....[60]....
        /*056c*/ 	.word	0x0000f4a0


	//   ....[61]....
        /*0570*/ 	.word	0x0000f4b0


	//   ....[62]....
        /*0574*/ 	.word	0x0000f4c0


	//   ....[63]....
        /*0578*/ 	.word	0x0000f4d0


	//   ....[64]....
        /*057c*/ 	.word	0x0000f4e0


	//   ....[65]....
        /*0580*/ 	.word	0x0000f4f0


	//   ....[66]....
        /*0584*/ 	.word	0x0000f520


	//   ....[67]....
        /*0588*/ 	.word	0x0000f550


	//   ....[68]....
        /*058c*/ 	.word	0x0000f560


	//   ....[69]....
        /*0590*/ 	.word	0x0000f570


	//   ....[70]....
        /*0594*/ 	.word	0x0000f580


	//   ....[71]....
        /*0598*/ 	.word	0x0000f5b0


	//   ....[72]....
        /*059c*/ 	.word	0x0000f5c0


	//   ....[73]....
        /*05a0*/ 	.word	0x0000f5d0


	//   ....[74]....
        /*05a4*/ 	.word	0x0000f5e0


	//   ....[75]....
        /*05a8*/ 	.word	0x0000fc80


	//   ....[76]....
        /*05ac*/ 	.word	0x0000fcb0


	//   ....[77]....
        /*05b0*/ 	.word	0x0000fcf0


	//   ....[78]....
        /*05b4*/ 	.word	0x0000fd30


	//   ....[79]....
        /*05b8*/ 	.word	0x00010440


	//   ....[80]....
        /*05bc*/ 	.word	0x00010480


	//   ....[81]....
        /*05c0*/ 	.word	0x00010580


	//   ....[82]....
        /*05c4*/ 	.word	0x000105a0


	//   ....[83]....
        /*05c8*/ 	.word	0x000106a0


	//   ....[84]....
        /*05cc*/ 	.word	0x000106c0


	//   ....[85]....
        /*05d0*/ 	.word	0x000107d0


	//   ....[86]....
        /*05d4*/ 	.word	0x000107f0


	//   ....[87]....
        /*05d8*/ 	.word	0x000110f0


	//   ....[88]....
        /*05dc*/ 	.word	0x00011110


	//   ....[89]....
        /*05e0*/ 	.word	0x00011210


	//   ....[90]....
        /*05e4*/ 	.word	0x00011230


	//   ....[91]....
        /*05e8*/ 	.word	0x00011330


	//   ....[92]....
        /*05ec*/ 	.word	0x00011350


	//   ....[93]....
        /*05f0*/ 	.word	0x00011460


	//   ....[94]....
        /*05f4*/ 	.word	0x00011480


	//   ....[95]....
        /*05f8*/ 	.word	0x00011600


	//   ....[96]....
        /*05fc*/ 	.word	0x000117b0


	//   ....[97]....
        /*0600*/ 	.word	0x000117e0


	//   ....[98]....
        /*0604*/ 	.word	0x00011810


	//   ....[99]....
        /*0608*/ 	.word	0x00011840


	//   ....[100]....
        /*060c*/ 	.word	0x00011870


	//   ....[101]....
        /*0610*/ 	.word	0x000118b0


	//   ....[102]....
        /*0614*/ 	.word	0x00011a00


	//   ....[103]....
        /*0618*/ 	.word	0x00011a30


	//   ....[104]....
        /*061c*/ 	.word	0x00011a60


	//   ....[105]....
        /*0620*/ 	.word	0x00011a90


	//   ....[106]....
        /*0624*/ 	.word	0x00011ac0


	//   ....[107]....
        /*0628*/ 	.word	0x00011b00


	//   ....[108]....
        /*062c*/ 	.word	0x00011b80


	//   ....[109]....
        /*0630*/ 	.word	0x00011c20


	//   ....[110]....
        /*0634*/ 	.word	0x00011cc0


	//   ....[111]....
        /*0638*/ 	.word	0x00013a90


	//   ....[112]....
        /*063c*/ 	.word	0x00013ac0


	//   ....[113]....
        /*0640*/ 	.word	0x00013af0


	//   ....[114]....
        /*0644*/ 	.word	0x00013c00


	//   ....[115]....
        /*0648*/ 	.word	0x00013c10


	//   ....[116]....
        /*064c*/ 	.word	0x00013ca0


	//   ....[117]....
        /*0650*/ 	.word	0x00013cb0


	//   ....[118]....
        /*0654*/ 	.word	0x00013cc0


	//   ....[119]....
        /*0658*/ 	.word	0x00013d50


	//   ....[120]....
        /*065c*/ 	.word	0x00013df0


	//   ....[121]....
        /*0660*/ 	.word	0x000141f0


	//   ....[122]....
        /*0664*/ 	.word	0x00014220


	//   ....[123]....
        /*0668*/ 	.word	0x00014250


	//   ....[124]....
        /*066c*/ 	.word	0x000142b0


	//   ....[125]....
        /*0670*/ 	.word	0x00014330


	//   ....[126]....
        /*0674*/ 	.word	0x00014340


	//   ....[127]....
        /*0678*/ 	.word	0x00014390


	//   ....[128]....
        /*067c*/ 	.word	0x000143d0


	//   ....[129]....
        /*0680*/ 	.word	0x000143e0


	//   ....[130]....
        /*0684*/ 	.word	0x00014490


	//   ....[131]....
        /*0688*/ 	.word	0x00014ca0


	//   ....[132]....
        /*068c*/ 	.word	0x00014cd0


	//   ....[133]....
        /*0690*/ 	.word	0x00014d00


	//   ....[134]....
        /*0694*/ 	.word	0x00014d40


	//   ....[135]....
        /*0698*/ 	.word	0x00014dc0


	//   ....[136]....
        /*069c*/ 	.word	0x00014df0


	//   ....[137]....
        /*06a0*/ 	.word	0x00014e40


	//   ....[138]....
        /*06a4*/ 	.word	0x00014e90


	//   ....[139]....
        /*06a8*/ 	.word	0x00015880


	//   ....[140]....
        /*06ac*/ 	.word	0x00015890


	//   ....[141]....
        /*06b0*/ 	.word	0x000158a0


	//   ....[142]....
        /*06b4*/ 	.word	0x000158e0


	//   ....[143]....
        /*06b8*/ 	.word	0x00015920


	//   ....[144]....
        /*06bc*/ 	.word	0x00015930


	//   ....[145]....
        /*06c0*/ 	.word	0x00015990


	//   ....[146]....
        /*06c4*/ 	.word	0x000159c0


	//   ....[147]....
        /*06c8*/ 	.word	0x00015a00


	//   ....[148]....
        /*06cc*/ 	.word	0x00015a60


	//   ....[149]....
        /*06d0*/ 	.word	0x00015e80


	//   ....[150]....
        /*06d4*/ 	.word	0x00015e90


	//   ....[151]....
        /*06d8*/ 	.word	0x00015ea0


	//   ....[152]....
        /*06dc*/ 	.word	0x00015eb0


	//   ....[153]....
        /*06e0*/ 	.word	0x00015ec0


	//   ....[154]....
        /*06e4*/ 	.word	0x00015f20


	//   ....[155]....
        /*06e8*/ 	.word	0x00015f30


	//   ....[156]....
        /*06ec*/ 	.word	0x00015f40


	//   ....[157]....
        /*06f0*/ 	.word	0x00015fa0


	//   ....[158]....
        /*06f4*/ 	.word	0x00015fc0


	//   ....[159]....
        /*06f8*/ 	.word	0x000175c0


	//   ....[160]....
        /*06fc*/ 	.word	0x000175f0


	//   ....[161]....
        /*0700*/ 	.word	0x00017620


	//   ....[162]....
        /*0704*/ 	.word	0x00017650


	//   ....[163]....
        /*0708*/ 	.word	0x00017660


	//   ....[164]....
        /*070c*/ 	.word	0x00017680


	//   ....[165]....
        /*0710*/ 	.word	0x000176a0


	//   ....[166]....
        /*0714*/ 	.word	0x000176e0


	//   ....[167]....
        /*0718*/ 	.word	0x00017820


	//   ....[168]....
        /*071c*/ 	.word	0x00017850


	//   ....[169]....
        /*0720*/ 	.word	0x00017890


	//   ....[170]....
        /*0724*/ 	.word	0x000178c0


	//   ....[171]....
        /*0728*/ 	.word	0x000178f0


	//   ....[172]....
        /*072c*/ 	.word	0x00017920


	//   ....[173]....
        /*0730*/ 	.word	0x000179c0


	//   ....[174]....
        /*0734*/ 	.word	0x00017a60


	//   ....[175]....
        /*0738*/ 	.word	0x00017b10


	//   ....[176]....
        /*073c*/ 	.word	0x000180e0


	//   ....[177]....
        /*0740*/ 	.word	0x000186f0


	//   ....[178]....
        /*0744*/ 	.word	0x000187d0


	//   ....[179]....
        /*0748*/ 	.word	0x00018890


	//   ....[180]....
        /*074c*/ 	.word	0x00018a20


	//   ....[181]....
        /*0750*/ 	.word	0x00018ab0


	//   ....[182]....
        /*0754*/ 	.word	0x00018b10


	//   ....[183]....
        /*0758*/ 	.word	0x00018c10


	//   ....[184]....
        /*075c*/ 	.word	0x00018c70


	//   ....[185]....
        /*0760*/ 	.word	0x00018d40


	//   ....[186]....
        /*0764*/ 	.word	0x00018e00


	//   ....[187]....
        /*0768*/ 	.word	0x00018ed0


	//   ....[188]....
        /*076c*/ 	.word	0x00019050


	//   ....[189]....
        /*0770*/ 	.word	0x00019110


	//   ....[190]....
        /*0774*/ 	.word	0x00019230


	//   ....[191]....
        /*0778*/ 	.word	0x00019280


	//   ....[192]....
        /*077c*/ 	.word	0x00019360


	//   ....[193]....
        /*0780*/ 	.word	0x00019410


	//   ....[194]....
        /*0784*/ 	.word	0x00019470


	//   ....[195]....
        /*0788*/ 	.word	0x00019550


	//   ....[196]....
        /*078c*/ 	.word	0x000195c0


	//   ....[197]....
        /*0790*/ 	.word	0x00019690


	//   ....[198]....
        /*0794*/ 	.word	0x00019730


	//   ....[199]....
        /*0798*/ 	.word	0x000197a0


	//   ....[200]....
        /*079c*/ 	.word	0x00019820


	//   ....[201]....
        /*07a0*/ 	.word	0x000198e0


	//   ....[202]....
        /*07a4*/ 	.word	0x00019950


	//   ....[203]....
        /*07a8*/ 	.word	0x00019a40


	//   ....[204]....
        /*07ac*/ 	.word	0x00019ab0


	//   ....[205]....
        /*07b0*/ 	.word	0x00019b80


	//   ....[206]....
        /*07b4*/ 	.word	0x00019cb0


	//   ....[207]....
        /*07b8*/ 	.word	0x00019d40


	//   ....[208]....
        /*07bc*/ 	.word	0x00019da0


	//   ....[209]....
        /*07c0*/ 	.word	0x00019e80


	//   ....[210]....
        /*07c4*/ 	.word	0x00019ee0


	//   ....[211]....
        /*07c8*/ 	.word	0x00019fb0


	//   ....[212]....
        /*07cc*/ 	.word	0x0001a010


	//   ....[213]....
        /*07d0*/ 	.word	0x0001a0e0


	//   ....[214]....
        /*07d4*/ 	.word	0x0001a140


	//   ....[215]....
        /*07d8*/ 	.word	0x0001a210


	//   ....[216]....
        /*07dc*/ 	.word	0x0001a300


	//   ....[217]....
        /*07e0*/ 	.word	0x0001a390


	//   ....[218]....
        /*07e4*/ 	.word	0x0001a3f0


	//   ....[219]....
        /*07e8*/ 	.word	0x0001a4c0


	//   ....[220]....
        /*07ec*/ 	.word	0x0001a520


	//   ....[221]....
        /*07f0*/ 	.word	0x0001a5f0


	//   ....[222]....
        /*07f4*/ 	.word	0x0001a650


	//   ....[223]....
        /*07f8*/ 	.word	0x0001a720


	//   ....[224]....
        /*07fc*/ 	.word	0x0001a780


	//   ....[225]....
        /*0800*/ 	.word	0x0001a850


	//   ....[226]....
        /*0804*/ 	.word	0x0001aaa0


	//----- nvinfo : EIATTR_REG_RECONFIG
	.align		4
.L_298:
        /*0808*/ 	.byte	0x01, 0x54
	.zero		2


	//----- nvinfo : EIATTR_SYSCALL_OFFSETS
	.align		4
        /*080c*/ 	.byte	0x04, 0x46
        /*080e*/ 	.short	(.L_300 - .L_299)


	//   ....[0]....
.L_299:
        /*0810*/ 	.word	0x00001890


	//   ....[1]....
        /*0814*/ 	.word	0x00012d50


	//   ....[2]....
        /*0818*/ 	.word	0x00012ec0


	//   ....[3]....
        /*081c*/ 	.word	0x00013010


	//   ....[4]....
        /*0820*/ 	.word	0x00013150


	//   ....[5]....
        /*0824*/ 	.word	0x000148d0


	//----- nvinfo : EIATTR_MBARRIER_INSTR_OFFSETS
	.align		4
.L_300:
        /*0828*/ 	.byte	0x04, 0x39
        /*082a*/ 	.short	(.L_302 - .L_301)


	//   ....[0]....
.L_301:
        /*082c*/ 	.word	0x00000180
        /*0830*/ 	.word	0x000000ff
        /*0834*/ 	.word	0x00033400
        /*0838*/ 	.short	0x0100
        /*083a*/ 	.byte	0x08
	.zero		1


	//   ....[1]....
        /*083c*/ 	.word	0x00000190
        /*0840*/ 	.word	0x000000ff
        /*0844*/ 	.word	0x00033420
        /*0848*/ 	.short	0x0100
        /*084a*/ 	.byte	0x08
	.zero		1


	//   ....[2]....
        /*084c*/ 	.word	0x00000280
        /*0850*/ 	.word	0x000000ff
        /*0854*/ 	.word	0x00033430
        /*0858*/ 	.short	0x0100
        /*085a*/ 	.byte	0x08
	.zero		1


	//   ....[3]....
        /*085c*/ 	.word	0x00000290
        /*0860*/ 	.word	0x000000ff
        /*0864*/ 	.word	0x00033440
        /*0868*/ 	.short	0x0100
        /*086a*/ 	.byte	0x08
	.zero		1


	//   ....[4]....
        /*086c*/ 	.word	0x000002a0
        /*0870*/ 	.word	0x000000ff
        /*0874*/ 	.word	0x00033438
        /*0878*/ 	.short	0x0100
        /*087a*/ 	.byte	0x08
	.zero		1


	//   ....[5]....
        /*087c*/ 	.word	0x000002b0
        /*0880*/ 	.word	0x000000ff
        /*0884*/ 	.word	0x00033448
        /*0888*/ 	.short	0x0100
        /*088a*/ 	.byte	0x08
	.zero		1


	//   ....[6]....
        /*088c*/ 	.word	0x000003e0
        /*0890*/ 	.word	0x000000ff
        /*0894*/ 	.word	0x00033450
        /*0898*/ 	.short	0x0100
        /*089a*/ 	.byte	0x08
	.zero		1


	//   ....[7]....
        /*089c*/ 	.word	0x000003f0
        /*08a0*/ 	.word	0x000000ff
        /*08a4*/ 	.word	0x00033460
        /*08a8*/ 	.short	0x0100
        /*08aa*/ 	.byte	0x08
	.zero		1


	//   ....[8]....
        /*08ac*/ 	.word	0x00000400
        /*08b0*/ 	.word	0x000000ff
        /*08b4*/ 	.word	0x00033458
        /*08b8*/ 	.short	0x0100
        /*08ba*/ 	.byte	0x08
	.zero		1


	//   ....[9]....
        /*08bc*/ 	.word	0x00000410
        /*08c0*/ 	.word	0x000000ff
        /*08c4*/ 	.word	0x00033468
        /*08c8*/ 	.short	0x0100
        /*08ca*/ 	.byte	0x08
	.zero		1


	//   ....[10]....
        /*08cc*/ 	.word	0x00000500
        /*08d0*/ 	.word	0x000000ff
        /*08d4*/ 	.word	0x00033470
        /*08d8*/ 	.short	0x0100
        /*08da*/ 	.byte	0x06
	.zero		1


	//   ....[11]....
        /*08dc*/ 	.word	0x00000510
        /*08e0*/ 	.word	0x000000ff
        /*08e4*/ 	.word	0x00033480
        /*08e8*/ 	.short	0x0100
        /*08ea*/ 	.byte	0x06
	.zero		1


	//   ....[12]....
        /*08ec*/ 	.word	0x00000520
        /*08f0*/ 	.word	0x000000ff
        /*08f4*/ 	.word	0x00033478
        /*08f8*/ 	.short	0x0100
        /*08fa*/ 	.byte	0x06
	.zero		1


	//   ....[13]....
        /*08fc*/ 	.word	0x00000530
        /*0900*/ 	.word	0x000000ff
        /*0904*/ 	.word	0x00033488
        /*0908*/ 	.short	0x0100
        /*090a*/ 	.byte	0x06
	.zero		1


	//   ....[14]....
        /*090c*/ 	.word	0x00000660
        /*0910*/ 	.word	0x000000ff
        /*0914*/ 	.word	0x00033490
        /*0918*/ 	.short	0x0100
        /*091a*/ 	.byte	0x08
	.zero		1


	//   ....[15]....
        /*091c*/ 	.word	0x00000670
        /*0920*/ 	.word	0x000000ff
        /*0924*/ 	.word	0x000334a0
        /*0928*/ 	.short	0x0100
        /*092a*/ 	.byte	0x08
	.zero		1


	//   ....[16]....
        /*092c*/ 	.word	0x00000680
        /*0930*/ 	.word	0x000000ff
        /*0934*/ 	.word	0x00033498
        /*0938*/ 	.short	0x0100
        /*093a*/ 	.byte	0x08
	.zero		1


	//   ....[17]....
        /*093c*/ 	.word	0x00000690
        /*0940*/ 	.word	0x000000ff
        /*0944*/ 	.word	0x000334a8
        /*0948*/ 	.short	0x0100
        /*094a*/ 	.byte	0x08
	.zero		1


	//   ....[18]....
        /*094c*/ 	.word	0x000007e0
        /*0950*/ 	.word	0x000000ff
        /*0954*/ 	.word	0x000334b0
        /*0958*/ 	.short	0x0100
        /*095a*/ 	.byte	0x08
	.zero		1


	//   ....[19]....
        /*095c*/ 	.word	0x000007f0
        /*0960*/ 	.word	0x000000ff
        /*0964*/ 	.word	0x000334c0
        /*0968*/ 	.short	0x0100
        /*096a*/ 	.byte	0x08
	.zero		1


	//   ....[20]....
        /*096c*/ 	.word	0x00000800
        /*0970*/ 	.word	0x000000ff
        /*0974*/ 	.word	0x000334b8
        /*0978*/ 	.short	0x0100
        /*097a*/ 	.byte	0x08
	.zero		1


	//   ....[21]....
        /*097c*/ 	.word	0x00000810
        /*0980*/ 	.word	0x000000ff
        /*0984*/ 	.word	0x000334c8
        /*0988*/ 	.short	0x0100
        /*098a*/ 	.byte	0x08
	.zero		1


	//   ....[22]....
        /*098c*/ 	.word	0x00001bc0
        /*0990*/ 	.word	0x000000ff
        /*0994*/ 	.word	0x00033400
        /*0998*/ 	.short	0x010a
        /*099a*/ 	.byte	0x29
	.zero		1


	//   ....[23]....
        /*099c*/ 	.word	0x00001c60
        /*09a0*/ 	.word	0x00000002
        /*09a4*/ 	.word	0x00033430
        /*09a8*/ 	.short	0x010a
        /*09aa*/ 	.byte	0x3f
	.zero		1


	//   ....[24]....
        /*09ac*/ 	.word	0x00001ca0
        /*09b0*/ 	.word	0x00000002
        /*09b4*/ 	.word	0x00033430
        /*09b8*/ 	.short	0x010a
        /*09ba*/ 	.byte	0x3f
	.zero		1


	//   ....[25]....
        /*09bc*/ 	.word	0x00003540
        /*09c0*/ 	.word	0x000000ff
        /*09c4*/ 	.word	0x00000000
        /*09c8*/ 	.short	0x0101
        /*09ca*/ 	.byte	0x07
	.zero		1


	//   ....[26]....
        /*09cc*/ 	.word	0x00005b90
        /*09d0*/ 	.word	0x000000ff
        /*09d4*/ 	.word	0x00033430
        /*09d8*/ 	.short	0x010a
        /*09da*/ 	.byte	0x06
	.zero		1


	//   ....[27]....
        /*09dc*/ 	.word	0x00005bd0
        /*09e0*/ 	.word	0x000000ff
        /*09e4*/ 	.word	0x00033430
        /*09e8*/ 	.short	0x010a
        /*09ea*/ 	.byte	0x06
	.zero		1


	//   ....[28]....
        /*09ec*/ 	.word	0x00006810
        /*09f0*/ 	.word	0x000000ff
        /*09f4*/ 	.word	0x00033450
        /*09f8*/ 	.short	0x010a
        /*09fa*/ 	.byte	0x06
	.zero		1


	//   ....[29]....
        /*09fc*/ 	.word	0x00006850
        /*0a00*/ 	.word	0x000000ff
        /*0a04*/ 	.word	0x00033450
        /*0a08*/ 	.short	0x010a
        /*0a0a*/ 	.byte	0x06
	.zero		1


	//   ....[30]....
        /*0a0c*/ 	.word	0x000074d0
        /*0a10*/ 	.word	0x000000ff
        /*0a14*/ 	.word	0x00000000
        /*0a18*/ 	.short	0x0101
        /*0a1a*/ 	.byte	0x07
	.zero		1


	//   ....[31]....
        /*0a1c*/ 	.word	0x00009700
        /*0a20*/ 	.word	0x000000ff
        /*0a24*/ 	.word	0x00000000
        /*0a28*/ 	.short	0x0101
        /*0a2a*/ 	.byte	0x07
	.zero		1


	//   ....[32]....
        /*0a2c*/ 	.word	0x0000a030
        /*0a30*/ 	.word	0x000000ff
        /*0a34*/ 	.word	0x00033430
        /*0a38*/ 	.short	0x010a
        /*0a3a*/ 	.byte	0x06
	.zero		1


	//   ....[33]....
        /*0a3c*/ 	.word	0x0000a070
        /*0a40*/ 	.word	0x000000ff
        /*0a44*/ 	.word	0x00033430
        /*0a48*/ 	.short	0x010a
        /*0a4a*/ 	.byte	0x06
	.zero		1


	//   ....[34]....
        /*0a4c*/ 	.word	0x0000ac80
        /*0a50*/ 	.word	0x000000ff
        /*0a54*/ 	.word	0x00033450
        /*0a58*/ 	.short	0x010a
        /*0a5a*/ 	.byte	0x06
	.zero		1


	//   ....[35]....
        /*0a5c*/ 	.word	0x0000acc0
        /*0a60*/ 	.word	0x000000ff
        /*0a64*/ 	.word	0x00033450
        /*0a68*/ 	.short	0x010a
        /*0a6a*/ 	.byte	0x06
	.zero		1


	//   ....[36]....
        /*0a6c*/ 	.word	0x0000b630
        /*0a70*/ 	.word	0x000000ff
        /*0a74*/ 	.word	0x00000000
        /*0a78*/ 	.short	0x0101
        /*0a7a*/ 	.byte	0x07
	.zero		1


	//   ....[37]....
        /*0a7c*/ 	.word	0x0000cfd0
        /*0a80*/ 	.word	0x000000ff
        /*0a84*/ 	.word	0x00000000
        /*0a88*/ 	.short	0x0101
        /*0a8a*/ 	.byte	0x07
	.zero		1


	//   ....[38]....
        /*0a8c*/ 	.word	0x0000d850
        /*0a90*/ 	.word	0x000000ff
        /*0a94*/ 	.word	0x00033450
        /*0a98*/ 	.short	0x010a
        /*0a9a*/ 	.byte	0x0e
	.zero		1


	//   ....[39]....
        /*0a9c*/ 	.word	0x0000d890
        /*0aa0*/ 	.word	0x000000ff
        /*0aa4*/ 	.word	0x00033450
        /*0aa8*/ 	.short	0x010a
        /*0aaa*/ 	.byte	0x0e
	.zero		1


	//   ....[40]....
        /*0aac*/ 	.word	0x0000df90
        /*0ab0*/ 	.word	0x000000ff
        /*0ab4*/ 	.word	0x00000000
        /*0ab8*/ 	.short	0x0101
        /*0aba*/ 	.byte	0x04
	.zero		1


	//   ....[41]....
        /*0abc*/ 	.word	0x00010470
        /*0ac0*/ 	.word	0x00000003
        /*0ac4*/ 	.word	0x00000000
        /*0ac8*/ 	.short	0x0101
        /*0aca*/ 	.byte	0x3f
	.zero		1


	//   ....[42]....
        /*0acc*/ 	.word	0x000137a0
        /*0ad0*/ 	.word	0x00000004
        /*0ad4*/ 	.word	0x00033480
        /*0ad8*/ 	.short	0x010a
        /*0ada*/ 	.byte	0x3f
	.zero		1


	//   ....[43]....
        /*0adc*/ 	.word	0x00013ec0
        /*0ae0*/ 	.word	0x00000004
        /*0ae4*/ 	.word	0x00033470
        /*0ae8*/ 	.short	0x0107
        /*0aea*/ 	.byte	0x3f
	.zero		1


	//   ....[44]....
        /*0aec*/ 	.word	0x00013f80
        /*0af0*/ 	.word	0x00000004
        /*0af4*/ 	.word	0x00033470
        /*0af8*/ 	.short	0x0101
        /*0afa*/ 	.byte	0x3f
	.zero		1


	//   ....[45]....
        /*0afc*/ 	.word	0x00013fb0
        /*0b00*/ 	.word	0x00000004
        /*0b04*/ 	.word	0x00033440
        /*0b08*/ 	.short	0x010a
        /*0b0a*/ 	.byte	0x3f
	.zero		1


	//   ....[46]....
        /*0b0c*/ 	.word	0x000145f0
        /*0b10*/ 	.word	0x00000004
        /*0b14*/ 	.word	0x00033430
        /*0b18*/ 	.short	0x0107
        /*0b1a*/ 	.byte	0x3f
	.zero		1


	//   ....[47]....
        /*0b1c*/ 	.word	0x000146c0
        /*0b20*/ 	.word	0x00000004
        /*0b24*/ 	.word	0x00033430
        /*0b28*/ 	.short	0x0101
        /*0b2a*/ 	.byte	0x3f
	.zero		1


	//   ....[48]....
        /*0b2c*/ 	.word	0x00014fa0
        /*0b30*/ 	.word	0x00000016
        /*0b34*/ 	.word	0x00033400
        /*0b38*/ 	.short	0x0107
        /*0b3a*/ 	.byte	0x3f
	.zero		1


	//   ....[49]....
        /*0b3c*/ 	.word	0x000150a0
        /*0b40*/ 	.word	0x00000016
        /*0b44*/ 	.word	0x00033400
        /*0b48*/ 	.short	0x0101
        /*0b4a*/ 	.byte	0x3f
	.zero		1


	//   ....[50]....
        /*0b4c*/ 	.word	0x000150c0
        /*0b50*/ 	.word	0x00000016
        /*0b54*/ 	.word	0x00033420
        /*0b58*/ 	.short	0x010a
        /*0b5a*/ 	.byte	0x3f
	.zero		1


	//   ....[51]....
        /*0b5c*/ 	.word	0x000155d0
        /*0b60*/ 	.word	0x00000004
        /*0b64*/ 	.word	0x00033480
        /*0b68*/ 	.short	0x010a
        /*0b6a*/ 	.byte	0x3f
	.zero		1


	//   ....[52]....
        /*0b6c*/ 	.word	0x00015b00
        /*0b70*/ 	.word	0x00000004
        /*0b74*/ 	.word	0x00033470
        /*0b78*/ 	.short	0x0107
        /*0b7a*/ 	.byte	0x3f
	.zero		1


	//   ....[53]....
        /*0b7c*/ 	.word	0x00015bc0
        /*0b80*/ 	.word	0x00000004
        /*0b84*/ 	.word	0x00033470
        /*0b88*/ 	.short	0x0101
        /*0b8a*/ 	.byte	0x3f
	.zero		1


	//   ....[54]....
        /*0b8c*/ 	.word	0x00015bf0
        /*0b90*/ 	.word	0x00000004
        /*0b94*/ 	.word	0x00033440
        /*0b98*/ 	.short	0x010a
        /*0b9a*/ 	.byte	0x3f
	.zero		1


	//   ....[55]....
        /*0b9c*/ 	.word	0x000160f0
        /*0ba0*/ 	.word	0x00000004
        /*0ba4*/ 	.word	0x00033430
        /*0ba8*/ 	.short	0x0107
        /*0baa*/ 	.byte	0x3f
	.zero		1


	//   ....[56]....
        /*0bac*/ 	.word	0x000161c0
        /*0bb0*/ 	.word	0x00000004
        /*0bb4*/ 	.word	0x00033430
        /*0bb8*/ 	.short	0x0101
        /*0bba*/ 	.byte	0x3f
	.zero		1


	//   ....[57]....
        /*0bbc*/ 	.word	0x00016240
        /*0bc0*/ 	.word	0x00000000
        /*0bc4*/ 	.word	0x00033470
        /*0bc8*/ 	.short	0x010a
        /*0bca*/ 	.byte	0x3f
	.zero		1


	//   ....[58]....
        /*0bcc*/ 	.word	0x000162d0
        /*0bd0*/ 	.word	0x00000000
        /*0bd4*/ 	.word	0x00033460
        /*0bd8*/ 	.short	0x010a
        /*0bda*/ 	.byte	0x3f
	.zero		1


	//   ....[59]....
        /*0bdc*/ 	.word	0x000169a0
        /*0be0*/ 	.word	0x00000000
        /*0be4*/ 	.word	0x00033450
        /*0be8*/ 	.short	0x0101
        /*0bea*/ 	.byte	0x3f
	.zero		1


	//   ....[60]....
        /*0bec*/ 	.word	0x00016a20
        /*0bf0*/ 	.word	0x00000000
        /*0bf4*/ 	.word	0x00000000
        /*0bf8*/ 	.short	0x0101
        /*0bfa*/ 	.byte	0x3f
	.zero		1


	//   ....[61]....
        /*0bfc*/ 	.word	0x00016be0
        /*0c00*/ 	.word	0x00000003
        /*0c04*/ 	.word	0x00033470
        /*0c08*/ 	.short	0x010a
        /*0c0a*/ 	.byte	0x3f
	.zero		1


	//   ....[62]....
        /*0c0c*/ 	.word	0x00016c60
        /*0c10*/ 	.word	0x00000003
        /*0c14*/ 	.word	0x00033460
        /*0c18*/ 	.short	0x010a
        /*0c1a*/ 	.byte	0x3f
	.zero		1


	//   ....[63]....
        /*0c1c*/ 	.word	0x00017340
        /*0c20*/ 	.word	0x00000003
        /*0c24*/ 	.word	0x00033450
        /*0c28*/ 	.short	0x0101
        /*0c2a*/ 	.byte	0x3f
	.zero		1


	//   ....[64]....
        /*0c2c*/ 	.word	0x000173c0
        /*0c30*/ 	.word	0x00000000
        /*0c34*/ 	.word	0x00000000
        /*0c38*/ 	.short	0x0101
        /*0c3a*/ 	.byte	0x3f
	.zero		1


	//   ....[65]....
        /*0c3c*/ 	.word	0x00018060
        /*0c40*/ 	.word	0x00000005
        /*0c44*/ 	.word	0x00033420
        /*0c48*/ 	.short	0x010a
        /*0c4a*/ 	.byte	0x3f
	.zero		1


	//   ....[66]....
        /*0c4c*/ 	.word	0x000181e0
        /*0c50*/ 	.word	0x00000003
        /*0c54*/ 	.word	0x00033440
        /*0c58*/ 	.short	0x010a
        /*0c5a*/ 	.byte	0x3f
	.zero		1


	//   ....[67]....
        /*0c5c*/ 	.word	0x00018280
        /*0c60*/ 	.word	0x00000005
        /*0c64*/ 	.word	0x00033440
        /*0c68*/ 	.short	0x010a
        /*0c6a*/ 	.byte	0x3f
	.zero		1


	//   ....[68]....
        /*0c6c*/ 	.word	0x000182c0
        /*0c70*/ 	.word	0x00000003
        /*0c74*/ 	.word	0x00033460
        /*0c78*/ 	.short	0x010a
        /*0c7a*/ 	.byte	0x3f
	.zero		1


	//   ....[69]....
        /*0c7c*/ 	.word	0x00018300
        /*0c80*/ 	.word	0x00000005
        /*0c84*/ 	.word	0x00033460
        /*0c88*/ 	.short	0x010a
        /*0c8a*/ 	.byte	0x3f
	.zero		1


	//   ....[70]....
        /*0c8c*/ 	.word	0x00018340
        /*0c90*/ 	.word	0x00000003
        /*0c94*/ 	.word	0x00033480
        /*0c98*/ 	.short	0x010a
        /*0c9a*/ 	.byte	0x3f
	.zero		1


	//   ....[71]....
        /*0c9c*/ 	.word	0x00018380
        /*0ca0*/ 	.word	0x00000005
        /*0ca4*/ 	.word	0x00033480
        /*0ca8*/ 	.short	0x010a
        /*0caa*/ 	.byte	0x3f
	.zero		1


	//   ....[72]....
        /*0cac*/ 	.word	0x000183f0
        /*0cb0*/ 	.word	0x00000003
        /*0cb4*/ 	.word	0x00033400
        /*0cb8*/ 	.short	0x010a
        /*0cba*/ 	.byte	0x3f
	.zero		1


	//   ....[73]....
        /*0cbc*/ 	.word	0x00018440
        /*0cc0*/ 	.word	0x00000002
        /*0cc4*/ 	.word	0x00033430
        /*0cc8*/ 	.short	0x010a
        /*0cca*/ 	.byte	0x3f
	.zero		1


	//   ....[74]....
        /*0ccc*/ 	.word	0x000184a0
        /*0cd0*/ 	.word	0x00000007
        /*0cd4*/ 	.word	0x00033430
        /*0cd8*/ 	.short	0x010a
        /*0cda*/ 	.byte	0x3f
	.zero		1


	//   ....[75]....
        /*0cdc*/ 	.word	0x00018500
        /*0ce0*/ 	.word	0x00000007
        /*0ce4*/ 	.word	0x00033450
        /*0ce8*/ 	.short	0x010a
        /*0cea*/ 	.byte	0x3f
	.zero		1


	//   ....[76]....
        /*0cec*/ 	.word	0x00018560
        /*0cf0*/ 	.word	0x00000007
        /*0cf4*/ 	.word	0x00033430
        /*0cf8*/ 	.short	0x010a
        /*0cfa*/ 	.byte	0x3f
	.zero		1


	//   ....[77]....
        /*0cfc*/ 	.word	0x000185c0
        /*0d00*/ 	.word	0x00000007
        /*0d04*/ 	.word	0x00033450
        /*0d08*/ 	.short	0x010a
        /*0d0a*/ 	.byte	0x3f
	.zero		1


	//   ....[78]....
        /*0d0c*/ 	.word	0x00018620
        /*0d10*/ 	.word	0x00000005
        /*0d14*/ 	.word	0x00033450
        /*0d18*/ 	.short	0x010a
        /*0d1a*/ 	.byte	0x3f
	.zero		1


	//   ....[79]....
        /*0d1c*/ 	.word	0x00018720
        /*0d20*/ 	.word	0x00000004
        /*0d24*/ 	.word	0x00033480
        /*0d28*/ 	.short	0x010a
        /*0d2a*/ 	.byte	0x3f
	.zero		1


	//   ....[80]....
        /*0d2c*/ 	.word	0x00018fa0
        /*0d30*/ 	.word	0x00000004
        /*0d34*/ 	.word	0x00033440
        /*0d38*/ 	.short	0x010a
        /*0d3a*/ 	.byte	0x3f
	.zero		1


	//   ....[81]....
        /*0d3c*/ 	.word	0x00019bb0
        /*0d40*/ 	.word	0x00000016
        /*0d44*/ 	.word	0x00033420
        /*0d48*/ 	.short	0x010a
        /*0d4a*/ 	.byte	0x3f
	.zero		1


	//   ....[82]....
        /*0d4c*/ 	.word	0x00019c00
        /*0d50*/ 	.word	0x00000004
        /*0d54*/ 	.word	0x00033480
        /*0d58*/ 	.short	0x010a
        /*0d5a*/ 	.byte	0x3f
	.zero		1


	//   ....[83]....
        /*0d5c*/ 	.word	0x0001a250
        /*0d60*/ 	.word	0x00000004
        /*0d64*/ 	.word	0x00033440
        /*0d68*/ 	.short	0x010a
        /*0d6a*/ 	.byte	0x3f
	.zero		1


	//   ....[84]....
        /*0d6c*/ 	.word	0x0001a880
        /*0d70*/ 	.word	0x00000000
        /*0d74*/ 	.word	0x00033470
        /*0d78*/ 	.short	0x010a
        /*0d7a*/ 	.byte	0x3f
	.zero		1


	//   ....[85]....
        /*0d7c*/ 	.word	0x0001a8d0
        /*0d80*/ 	.word	0x00000000
        /*0d84*/ 	.word	0x00033460
        /*0d88*/ 	.short	0x010a
        /*0d8a*/ 	.byte	0x3f
	.zero		1


	//   ....[86]....
        /*0d8c*/ 	.word	0x0001a920
        /*0d90*/ 	.word	0x00000003
        /*0d94*/ 	.word	0x00033470
        /*0d98*/ 	.short	0x010a
        /*0d9a*/ 	.byte	0x3f
	.zero		1


	//   ....[87]....
        /*0d9c*/ 	.word	0x0001a970
        /*0da0*/ 	.word	0x00000003
        /*0da4*/ 	.word	0x00033460
        /*0da8*/ 	.short	0x010a
        /*0daa*/ 	.byte	0x3f
	.zero		1


	//   ....[88]....
        /*0dac*/ 	.word	0x0001a9c0
        /*0db0*/ 	.word	0x00000005
        /*0db4*/ 	.word	0x00033420
        /*0db8*/ 	.short	0x010a
        /*0dba*/ 	.byte	0x3f
	.zero		1


	//   ....[89]....
        /*0dbc*/ 	.word	0x0001ab60
        /*0dc0*/ 	.word	0x00000003
        /*0dc4*/ 	.word	0x00033440
        /*0dc8*/ 	.short	0x010a
        /*0dca*/ 	.byte	0x3f
	.zero		1


	//   ....[90]....
        /*0dcc*/ 	.word	0x0001abb0
        /*0dd0*/ 	.word	0x00000005
        /*0dd4*/ 	.word	0x00033440
        /*0dd8*/ 	.short	0x010a
        /*0dda*/ 	.byte	0x3f
	.zero		1


	//   ....[91]....
        /*0ddc*/ 	.word	0x0001ac00
        /*0de0*/ 	.word	0x00000003
        /*0de4*/ 	.word	0x00033460
        /*0de8*/ 	.short	0x010a
        /*0dea*/ 	.byte	0x3f
	.zero		1


	//   ....[92]....
        /*0dec*/ 	.word	0x0001ac50
        /*0df0*/ 	.word	0x00000005
        /*0df4*/ 	.word	0x00033460
        /*0df8*/ 	.short	0x010a
        /*0dfa*/ 	.byte	0x3f
	.zero		1


	//   ....[93]....
        /*0dfc*/ 	.word	0x0001aca0
        /*0e00*/ 	.word	0x00000003
        /*0e04*/ 	.word	0x00033480
        /*0e08*/ 	.short	0x010a
        /*0e0a*/ 	.byte	0x3f
	.zero		1


	//----- nvinfo : EIATTR_NUM_MBARRIERS
	.align		4
.L_302:
        /*0e0c*/ 	.byte	0x03, 0x38
        /*0e0e*/ 	.short	0x0016


	//----- nvinfo : EIATTR_EXIT_INSTR_OFFSETS
	.align		4
        /*0e10*/ 	.byte	0x04, 0x1c
        /*0e12*/ 	.short	(.L_304 - .L_303)


	//   ....[0]....
.L_303:
        /*0e14*/ 	.word	0x000009c0


	//   ....[1]....
        /*0e18*/ 	.word	0x000115b0


	//   ....[2]....
        /*0e1c*/ 	.word	0x000183d0


	//----- nvinfo : EIATTR_MAX_THREADS
	.align		4
.L_304:
        /*0e20*/ 	.byte	0x04, 0x05
        /*0e22*/ 	.short	(.L_306 - .L_305)
.L_305:
        /*0e24*/ 	.word	0x00000180
        /*0e28*/ 	.word	0x00000001
        /*0e2c*/ 	.word	0x00000001


	//----- nvinfo : EIATTR_CRS_STACK_SIZE
	.align		4
.L_306:
        /*0e30*/ 	.byte	0x04, 0x1e
        /*0e32*/ 	.short	(.L_308 - .L_307)
.L_307:
        /*0e34*/ 	.word	0x00000000


	//----- nvinfo : EIATTR_CBANK_PARAM_SIZE
	.align		4
.L_308:
        /*0e38*/ 	.byte	0x03, 0x19
        /*0e3a*/ 	.short	0x0af0


	//----- nvinfo : EIATTR_PARAM_CBANK
	.align		4
        /*0e3c*/ 	.byte	0x04, 0x0a
        /*0e3e*/ 	.short	(.L_310 - .L_309)
	.align		4
.L_309:
        /*0e40*/ 	.word	index@(.nv.constant0._ZN7cutlass13device_kernelIN5flash11enable_sm90INS1_16FlashAttnFwdSm90INS1_25CollectiveMainloopFwdSm90ILi2EN4cute5tupleIJNS5_1CILi1EEES8_S8_EEENS6_IJNS7_ILi128EEENS7_ILi160EEENS7_ILi192EEEEEELi192ENS_12float_e4m3_tEfNS_4arch4Sm90ELb1ELb0ELb1ELb1ELb1ELb0ELb0ELb1ELb1ELb1ELb0ELb0EEENS1_21CollectiveEpilogueFwdINS6_IJSA_SC_SB_EEES9_NS_10bfloat16_tESG_Li256ELb1ELb1ELb0ELb1EEENS1_36VarlenDynamicPersistentTileSchedulerILi128ELi160ELi256ELi128ELb0ELb1ELb1ELb1ELb1ELb1EEEEEEEEEvNT_6ParamsE)
        /*0e44*/ 	.short	0x0210
        /*0e46*/ 	.short	0x0af0


	//----- nvinfo : EIATTR_SW_WAR
	.align		4
.L_310:
        /*0e48*/ 	.byte	0x04, 0x36
        /*0e4a*/ 	.short	(.L_312 - .L_311)
.L_311:
        /*0e4c*/ 	.word	0x00000008
.L_312:


//--------------------- .nv.info._ZN7cutlass13device_kernelIN5flash11enable_sm90INS1_16FlashAttnFwdSm90INS1_25CollectiveMainloopFwdSm90ILi2EN4cute5tupleIJNS5_1CILi1EEES8_S8_EEENS6_IJNS7_ILi128EEENS7_ILi160EEENS7_ILi192EEEEEELi192ENS_12float_e4m3_tEfNS_4arch4Sm90ELb1ELb0ELb1ELb1ELb1ELb1ELb0ELb1ELb1ELb1ELb0ELb0EEENS1_21CollectiveEpilogueFwdINS6_IJSA_SC_SB_EEES9_NS_10bfloat16_tESG_Li256ELb1ELb1ELb0ELb1EEENS1_36VarlenDynamicPersistentTileSchedulerILi128ELi160ELi256ELi128ELb0ELb1ELb1ELb1ELb1ELb1EEEEEEEEEvNT_6ParamsE --------------------------
	.section	.nv.info._ZN7cutlass13device_kernelIN5flash11enable_sm90INS1_16FlashAttnFwdSm90INS1_25CollectiveMainloopFwdSm90ILi2EN4cute5tupleIJNS5_1CILi1EEES8_S8_EEENS6_IJNS7_ILi128EEENS7_ILi160EEENS7_ILi192EEEEEELi192ENS_12float_e4m3_tEfNS_4arch4Sm90ELb1ELb0ELb1ELb1ELb1ELb1ELb0ELb1ELb1ELb1ELb0ELb0EEENS1_21CollectiveEpilogueFwdINS6_IJSA_SC_SB_EEES9_NS_10bfloat16_tESG_Li256ELb1ELb1ELb0ELb1EEENS1_36VarlenDynamicPersistentTileSchedulerILi128ELi160ELi256ELi128ELb0ELb1ELb1ELb1ELb1ELb1EEEEEEEEEvNT_6ParamsE,"",@"SHT_CUDA_INFO"
	.sectionflags	@""
	.align	4


	//----- nvinfo : EIATTR_CUDA_API_VERSION
	.align		4
        /*0000*/ 	.byte	0x04, 0x37
        /*0002*/ 	.short	(.L_314 - .L_313)
.L_313:
        /*0004*/ 	.word	0x00000082


	//----- nvinfo : EIATTR_KPARAM_INFO
	.align		4
.L_314:
        /*0008*/ 	.byte	0x04, 0x17
        /*000a*/ 	.short	(.L_316 - .L_315)
.L_315:
        /*000c*/ 	.word	0x00000000
        /*0010*/ 	.short	0x0000
        /*0012*/ 	.short	0x0070
        /*0014*/ 	.byte	0x00, 0xf0, 0x01, 0x2a


	//----- nvinfo : EIATTR_SPARSE_MMA_MASK
	.align		4
.L_316:
        /*0018*/ 	.byte	0x03, 0x50
        /*001a*/ 	.short	0x0000


	//----- nvinfo : EIATTR_MAXREG_COUNT
	.align		4
        /*001c*/ 	.byte	0x03, 0x1b
        /*001e*/ 	.short	0x00a8


	//----- nvinfo : EIATTR_NUM_BARRIERS
	.align		4
        /*0020*/ 	.byte	0x02, 0x4c
        /*0022*/ 	.byte	0x10
	.zero		1


	//----- nvinfo : EIATTR_EXTERNS
	.align		4
        /*0024*/ 	.byte	0x04, 0x0f
        /*0026*/ 	.short	(.L_318 - .L_317)


	//   ....[0]....
	.align		4
.L_317:
        /*0028*/ 	.word	index@(__assertfail)


	//----- nvinfo : EIATTR_ANNOTATIONS
	.align		4
.L_318:
        /*002c*/ 	.byte	0x04, 0x55
        /*002e*/ 	.short	(.L_320 - .L_319)


	//   ....[0]....
.L_319:
        /* <DEDUP_REMOVED lines=100> */


	//----- nvinfo : EIATTR_MERCURY_ISA_VERSION
	.align		4
.L_320:
        /*0660*/ 	.byte	0x03, 0x5f
        /*0662*/ 	.short	0x0101


	//----- nvinfo : EIATTR_UNUSED_LOAD_BYTE_OFFSET
	.align		4
        /*0664*/ 	.byte	0x04, 0x44
        /*0666*/ 	.short	(.L_322 - .L_321)


	//   ....[0]....
.L_321:
        /*0668*/ 	.word	0x00000a90
        /*066c*/ 	.word	0x0000fff0


	//   ....[1]....
        /*0670*/ 	.word	0x00025c10
        /*0674*/ 	.word	0x0000fff0


	//----- nvinfo : EIATTR_INT_WARP_WIDE_INSTR_OFFSETS
	.align		4
.L_322:
        /*0678*/ 	.byte	0x04, 0x31
        /*067a*/ 	.short	(.L_324 - .L_323)


	//   ....[0]....
.L_323:
        /*067c*/ 	.word	0x00000130


	//   ....[1]....
        /*0680*/ 	.word	0x00000170


	//   ....[2]....
        /*0684*/ 	.word	0x000001e0


	//   ....[3]....
        /*0688*/ 	.word	0x0002ba80


	//   ....[4]....
        /*068c*/ 	.word	0x0002bb10


	//   ....[5]....
        /*0690*/ 	.word	0x0002fa40


	//   ....[6]....
        /*0694*/ 	.word	0x0002fad0


	//----- nvinfo : EIATTR_COOP_GROUP_MASK_REGIDS
	.align		4
.L_324:
        /*0698*/ 	.byte	0x04, 0x29
        /*069a*/ 	.short	(.L_326 - .L_325)


	//   ....[0]....
.L_325:
        /*069c*/ 	.word	0xffffffff


	//   ....[1]....
        /*06a0*/ 	.word	0xffffffff


	//   ....[2]....
        /*06a4*/ 	.word	0xffffffff


	//   ....[3]....
        /*06a8*/ 	.word	0xffffffff


	//   ....[4]....
        /*06ac*/ 	.word	0xffffffff


	//   ....[5]....
        /*06b0*/ 	.word	0xffffffff


	//   ....[6]....
        /*06b4*/ 	.word	0xffffffff


	//   ....[7]....
        /*06b8*/ 	.word	0xffffffff


	//   ....[8]....
        /*06bc*/ 	.word	0xffffffff


	//   ....[9]....
        /*06c0*/ 	.word	0xffffffff


	//   ....[10]....
        /*06c4*/ 	.word	0xffffffff


	//   ....[11]....
        /*06c8*/ 	.word	0xffffffff


	//   ....[12]....
        /*06cc*/ 	.word	0xffffffff


	//   ....[13]....
        /*06d0*/ 	.word	0xffffffff


	//   ....[14]....
        /*06d4*/ 	.word	0xffffffff


	//   ....[15]....
        /*06d8*/ 	.word	0xffffffff


	//   ....[16]....
        /*06dc*/ 	.word	0xffffffff


	//   ....[17]....
        /*06e0*/ 	.word	0xffffffff


	//   ....[18]....
        /*06e4*/ 	.word	0xffffffff


	//   ....[19]....
        /*06e8*/ 	.word	0xffffffff


	//   ....[20]....
        /*06ec*/ 	.word	0xffffffff


	//   ....[21]....
        /*06f0*/ 	.word	0xffffffff


	//   ....[22]....
        /*06f4*/ 	.word	0xffffffff


	//   ....[23]....
        /*06f8*/ 	.word	0xffffffff


	//   ....[24]....
        /*06fc*/ 	.word	0xffffffff


	//   ....[25]....
        /*0700*/ 	.word	0xffffffff


	//   ....[26]....
        /*0704*/ 	.word	0xffffffff


	//   ....[27]....
        /*0708*/ 	.word	0xffffffff


	//   ....[28]....
        /*070c*/ 	.word	0xffffffff


	//   ....[29]....
        /*0710*/ 	.word	0xffffffff


	//   ....[30]....
        /*0714*/ 	.word	0xffffffff


	//   ....[31]....
        /*0718*/ 	.word	0xffffffff


	//   ....[32]....
        /*071c*/ 	.word	0xffffffff


	//   ....[33]....
        /*0720*/ 	.word	0xffffffff


	//   ....[34]....
        /*0724*/ 	.word	0xffffffff


	//   ....[35]....
        /*0728*/ 	.word	0xffffffff


	//   ....[36]....
        /*072c*/ 	.word	0xffffffff


	//   ....[37]....
        /*0730*/ 	.word	0xffffffff


	//   ....[38]....
        /*0734*/ 	.word	0xffffffff


	//   ....[39]....
        /*0738*/ 	.word	0xffffffff


	//   ....[40]....
        /*073c*/ 	.word	0xffffffff


	//   ....[41]....
        /*0740*/ 	.word	0xffffffff


	//   ....[42]....
        /*0744*/ 	.word	0xffffffff


	//   ....[43]....
        /*0748*/ 	.word	0xffffffff


	//   ....[44]....
        /*074c*/ 	.word	0xffffffff


	//   ....[45]....
        /*0750*/ 	.word	0xffffffff


	//   ....[46]....
        /*0754*/ 	.word	0xffffffff


	//   ....[47]....
        /*0758*/ 	.word	0xffffffff


	//   ....[48]....
        /*075c*/ 	.word	0xffffffff


	//   ....[49]....
        /*0760*/ 	.word	0xffffffff


	//   ....[50]....
        /*0764*/ 	.word	0xffffffff


	//   ....[51]....
        /*0768*/ 	.word	0xffffffff


	//   ....[52]....
        /*076c*/ 	.word	0xffffffff


	//   ....[53]....
        /*0770*/ 	.word	0xffffffff


	//   ....[54]....
        /*0774*/ 	.word	0xffffffff


	//   ....[55]....
        /*0778*/ 	.word	0xffffffff


	//   ....[56]....
        /*077c*/ 	.word	0xffffffff


	//   ....[57]....
        /*0780*/ 	.word	0xffffffff


	//   ....[58]....
        /*0784*/ 	.word	0xffffffff


	//   ....[59]....
        /*0788*/ 	.word	0xffffffff


	//   ....[60]....
        /*078c*/ 	.word	0xffffffff


	//   ....[61]....
        /*0790*/ 	.word	0xffffffff


	//   ....[62]....
        /*0794*/ 	.word	0xffffffff


	//   ....[63]....
        /*0798*/ 	.word	0xffffffff


	//   ....[64]....
        /*079c*/ 	.word	0xffffffff


	//   ....[65]....
        /*07a0*/ 	.word	0xffffffff


	//   ....[66]....
        /*07a4*/ 	.word	0xffffffff


	//   ....[67]....
        /*07a8*/ 	.word	0xffffffff


	//   ....[68]....
        /*07ac*/ 	.word	0xffffffff


	//   ....[69]....
        /*07b0*/ 	.word	0xffffffff


	//   ....[70]....
        /*07b4*/ 	.word	0xffffffff


	//   ....[71]....
        /*07b8*/ 	.word	0xffffffff


	//   ....[72]....
        /*07bc*/ 	.word	0xffffffff


	//   ....[73]....
        /*07c0*/ 	.word	0xffffffff


	//   ....[74]....
        /*07c4*/ 	.word	0xffffffff


	//   ....[75]....
        /*07c8*/ 	.word	0xffffffff


	//   ....[76]....
        /*07cc*/ 	.word	0xffffffff


	//   ....[77]....
        /*07d0*/ 	.word	0xffffffff


	//   ....[78]....
        /*07d4*/ 	.word	0xffffffff


	//   ....[79]....
        /*07d8*/ 	.word	0xffffffff


	//   ....[80]....
        /*07dc*/ 	.word	0xffffffff


	//   ....[81]....
        /*07e0*/ 	.word	0xffffffff


	//   ....[82]....
        /*07e4*/ 	.word	0xffffffff


	//   ....[83]....
        /*07e8*/ 	.word	0xffffffff


	//   ....[84]....
        /*07ec*/ 	.word	0xffffffff


	//   ....[85]....
        /*07f0*/ 	.word	0xffffffff


	//   ....[86]....
        /*07f4*/ 	.word	0xffffffff


	//   ....[87]....
        /*07f8*/ 	.word	0xffffffff


	//   ....[88]....
        /*07fc*/ 	.word	0xffffffff


	//   ....[89]....
        /*0800*/ 	.word	0xffffffff


	//   ....[90]....
        /*0804*/ 	.word	0xffffffff


	//   ....[91]....
        /*0808*/ 	.word	0xffffffff


	//   ....[92]....
        /*080c*/ 	.word	0xffffffff


	//   ....[93]....
        /*0810*/ 	.word	0xffffffff


	//   ....[94]....
        /*0814*/ 	.word	0xffffffff


	//   ....[95]....
        /*0818*/ 	.word	0xffffffff


	//   ....[96]....
        /*081c*/ 	.word	0xffffffff


	//   ....[97]....
        /*0820*/ 	.word	0xffffffff


	//   ....[98]....
        /*0824*/ 	.word	0xffffffff


	//   ....[99]....
        /*0828*/ 	.word	0xffffffff


	//   ....[100]....
        /*082c*/ 	.word	0xffffffff


	//   ....[101]....
        /*0830*/ 	.word	0xffffffff


	//   ....[102]....
        /*0834*/ 	.word	0xffffffff


	//   ....[103]....
        /*0838*/ 	.word	0xffffffff


	//   ....[104]....
        /*083c*/ 	.word	0xffffffff


	//   ....[105]....
        /*0840*/ 	.word	0xffffffff


	//   ....[106]....
        /*0844*/ 	.word	0xffffffff


	//   ....[107]....
        /*0848*/ 	.word	0xffffffff


	//   ....[108]....
        /*084c*/ 	.word	0xffffffff


	//   ....[109]....
        /*0850*/ 	.word	0xffffffff


	//   ....[110]....
        /*0854*/ 	.word	0xffffffff


	//   ....[111]....
        /*0858*/ 	.word	0xffffffff


	//   ....[112]....
        /*085c*/ 	.word	0xffffffff


	//   ....[113]....
        /*0860*/ 	.word	0xffffffff


	//   ....[114]....
        /*0864*/ 	.word	0xffffffff


	//   ....[115]....
        /*0868*/ 	.word	0xffffffff


	//   ....[116]....
        /*086c*/ 	.word	0xffffffff


	//   ....[117]....
        /*0870*/ 	.word	0xffffffff


	//   ....[118]....
        /*0874*/ 	.word	0xffffffff


	//   ....[119]....
        /*0878*/ 	.word	0xffffffff


	//   ....[120]....
        /*087c*/ 	.word	0xffffffff


	//   ....[121]....
        /*0880*/ 	.word	0xffffffff


	//   ....[122]....
        /*0884*/ 	.word	0xffffffff


	//   ....[123]....
        /*0888*/ 	.word	0xffffffff


	//   ....[124]....
        /*088c*/ 	.word	0xffffffff


	//   ....[125]....
        /*0890*/ 	.word	0xffffffff


	//   ....[126]....
        /*0894*/ 	.word	0xffffffff


	//   ....[127]....
        /*0898*/ 	.word	0xffffffff


	//   ....[128]....
        /*089c*/ 	.word	0xffffffff


	//   ....[129]....
        /*08a0*/ 	.word	0xffffffff


	//   ....[130]....
        /*08a4*/ 	.word	0xffffffff


	//   ....[131]....
        /*08a8*/ 	.word	0xffffffff


	//   ....[132]....
        /*08ac*/ 	.word	0xffffffff


	//   ....[133]....
        /*08b0*/ 	.word	0xffffffff


	//   ....[134]....
        /*08b4*/ 	.word	0xffffffff


	//   ....[135]....
        /*08b8*/ 	.word	0xffffffff


	//   ....[136]....
        /*08bc*/ 	.word	0xffffffff


	//   ....[137]....
        /*08c0*/ 	.word	0xffffffff


	//   ....[138]....
        /*08c4*/ 	.word	0xffffffff


	//   ....[139]....
        /*08c8*/ 	.word	0xffffffff


	//   ....[140]....
        /*08cc*/ 	.word	0xffffffff


	//   ....[141]....
        /*08d0*/ 	.word	0xffffffff


	//   ....[142]....
        /*08d4*/ 	.word	0xffffffff


	//   ....[143]....
        /*08d8*/ 	.word	0xffffffff


	//   ....[144]....
        /*08dc*/ 	.word	0xffffffff


	//   ....[145]....
        /*08e0*/ 	.word	0xffffffff


	//   ....[146]....
        /*08e4*/ 	.word	0xffffffff


	//   ....[147]....
        /*08e8*/ 	.word	0xffffffff


	//   ....[148]....
        /*08ec*/ 	.word	0xffffffff


	//   ....[149]....
        /*08f0*/ 	.word	0xffffffff


	//   ....[150]....
        /*08f4*/ 	.word	0xffffffff


	//   ....[151]....
        /*08f8*/ 	.word	0xffffffff


	//   ....[152]....
        /*08fc*/ 	.word	0xffffffff


	//   ....[153]....
        /*0900*/ 	.word	0xffffffff


	//   ....[154]....
        /*0904*/ 	.word	0xffffffff


	//   ....[155]....
        /*0908*/ 	.word	0xffffffff


	//   ....[156]....
        /*090c*/ 	.word	0xffffffff


	//   ....[157]....
        /*0910*/ 	.word	0xffffffff


	//   ....[158]....
        /*0914*/ 	.word	0xffffffff


	//   ....[159]....
        /*0918*/ 	.word	0xffffffff


	//   ....[160]....
        /*091c*/ 	.word	0xffffffff


	//   ....[161]....
        /*0920*/ 	.word	0xffffffff


	//   ....[162]....
        /*0924*/ 	.word	0xffffffff


	//   ....[163]....
        /*0928*/ 	.word	0xffffffff


	//   ....[164]....
        /*092c*/ 	.word	0xffffffff


	//   ....[165]....
        /*0930*/ 	.word	0xffffffff


	//   ....[166]....
        /*0934*/ 	.word	0xffffffff


	//   ....[167]....
        /*0938*/ 	.word	0xffffffff


	//   ....[168]....
        /*093c*/ 	.word	0xffffffff


	//   ....[169]....
        /*0940*/ 	.word	0xffffffff


	//   ....[170]....
        /*0944*/ 	.word	0xffffffff


	//   ....[171]....
        /*0948*/ 	.word	0xffffffff


	//   ....[172]....
        /*094c*/ 	.word	0xffffffff


	//   ....[173]....
        /*0950*/ 	.word	0xffffffff


	//   ....[174]....
        /*0954*/ 	.word	0xffffffff


	//   ....[175]....
        /*0958*/ 	.word	0xffffffff


	//   ....[176]....
        /*095c*/ 	.word	0xffffffff


	//   ....[177]....
        /*0960*/ 	.word	0xffffffff


	//   ....[178]....
        /*0964*/ 	.word	0xffffffff


	//   ....[179]....
        /*0968*/ 	.word	0xffffffff


	//   ....[180]....
        /*096c*/ 	.word	0xffffffff


	//   ....[181]....
        /*0970*/ 	.word	0xffffffff


	//   ....[182]....
        /*0974*/ 	.word	0xffffffff


	//   ....[183]....
        /*0978*/ 	.word	0xffffffff


	//   ....[184]....
        /*097c*/ 	.word	0xffffffff


	//   ....[185]....
        /*0980*/ 	.word	0xffffffff


	//   ....[186]....
        /*0984*/ 	.word	0xffffffff


	//   ....[187]....
        /*0988*/ 	.word	0xffffffff


	//   ....[188]....
        /*098c*/ 	.word	0xffffffff


	//   ....[189]....
        /*0990*/ 	.word	0xffffffff


	//   ....[190]....
        /*0994*/ 	.word	0xffffffff


	//   ....[191]....
        /*0998*/ 	.word	0xffffffff


	//   ....[192]....
        /*099c*/ 	.word	0xffffffff


	//   ....[193]....
        /*09a0*/ 	.word	0xffffffff


	//   ....[194]....
        /*09a4*/ 	.word	0xffffffff


	//   ....[195]....
        /*09a8*/ 	.word	0xffffffff


	//   ....[196]....
        /*09ac*/ 	.word	0xffffffff


	//   ....[197]....
        /*09b0*/ 	.word	0xffffffff


	//   ....[198]....
        /*09b4*/ 	.word	0xffffffff


	//   ....[199]....
        /*09b8*/ 	.word	0xffffffff


	//   ....[200]....
        /*09bc*/ 	.word	0xffffffff


	//   ....[201]....
        /*09c0*/ 	.word	0xffffffff


	//   ....[202]....
        /*09c4*/ 	.word	0xffffffff


	//   ....[203]....
        /*09c8*/ 	.word	0x0500000f


	//   ....[204]....
        /*09cc*/ 	.word	0x0500000f


	//   ....[205]....
        /*09d0*/ 	.word	0x0500000f


	//   ....[206]....
        /*09d4*/ 	.word	0x0500000f


	//   ....[207]....
        /*09d8*/ 	.word	0x0500000f


	//   ....[208]....
        /*09dc*/ 	.word	0x0500000f


	//   ....[209]....
        /*09e0*/ 	.word	0x0500000f


	//   ....[210]....
        /*09e4*/ 	.word	0x0500000f


	//   ....[211]....
        /*09e8*/ 	.word	0x0500000f


	//   ....[212]....
        /*09ec*/ 	.word	0x0500000f


	//   ....[213]....
        /*09f0*/ 	.word	0x0500000f


	//   ....[214]....
        /*09f4*/ 	.word	0x0500000f


	//   ....[215]....
        /*09f8*/ 	.word	0x0500000f


	//   ....[216]....
        /*09fc*/ 	.word	0x0500000f


	//   ....[217]....
        /*0a00*/ 	.word	0x0500000f


	//   ....[218]....
        /*0a04*/ 	.word	0x0500000f


	//   ....[219]....
        /*0a08*/ 	.word	0x0500000f


	//   ....[220]....
        /*0a0c*/ 	.word	0x0500000f


	//   ....[221]....
        /*0a10*/ 	.word	0x0500000f


	//   ....[222]....
        /*0a14*/ 	.word	0x0500000f


	//   ....[223]....
        /*0a18*/ 	.word	0x0500000f


	//   ....[224]....
        /*0a1c*/ 	.word	0x0500000f


	//   ....[225]....
        /*0a20*/ 	.word	0x0500000f


	//   ....[226]....
        /*0a24*/ 	.word	0x0500000f


	//   ....[227]....
        /*0a28*/ 	.word	0x0500000f


	//   ....[228]....
        /*0a2c*/ 	.word	0x0500000f


	//   ....[229]....
        /*0a30*/ 	.word	0x0500000f


	//   ....[230]....
        /*0a34*/ 	.word	0x0500000f


	//   ....[231]....
        /*0a38*/ 	.word	0x0500000f


	//   ....[232]....
        /*0a3c*/ 	.word	0x0500000f


	//   ....[233]....
        /*0a40*/ 	.word	0x0500000f


	//   ....[234]....
        /*0a44*/ 	.word	0x0500000f


	//   ....[235]....
        /*0a48*/ 	.word	0x0500000f


	//   ....[236]....
        /*0a4c*/ 	.word	0x0500000f


	//   ....[237]....
        /*0a50*/ 	.word	0x0500000f


	//   ....[238]....
        /*0a54*/ 	.word	0x0500000f


	//   ....[239]....
        /*0a58*/ 	.word	0x0500000f


	//   ....[240]....
        /*0a5c*/ 	.word	0x0500000f


	//   ....[241]....
        /*0a60*/ 	.word	0x0500000f


	//   ....[242]....
        /*0a64*/ 	.word	0x0500000f


	//   ....[243]....
        /*0a68*/ 	.word	0x0500000f


	//   ....[244]....
        /*0a6c*/ 	.word	0x0500000f


	//   ....[245]....
        /*0a70*/ 	.word	0x0500000f


	//   ....[246]....
        /*0a74*/ 	.word	0x0500000f


	//   ....[247]....
        /*0a78*/ 	.word	0x0500000f


	//   ....[248]....
        /*0a7c*/ 	.word	0x0500000f


	//   ....[249]....
        /*0a80*/ 	.word	0x0500000f


	//   ....[250]....
        /*0a84*/ 	.word	0x0500000f


	//   ....[251]....
        /*0a88*/ 	.word	0x0500000f


	//   ....[252]....
        /*0a8c*/ 	.word	0x0500000f


	//   ....[253]....
        /*0a90*/ 	.word	0x0500000f


	//   ....[254]....
        /*0a94*/ 	.word	0x0500000f


	//   ....[255]....
        /*0a98*/ 	.word	0x0500000f


	//   ....[0]....
        /*0a9c*/ 	.word	0x0500000f


	//   ....[1]....
        /*0aa0*/ 	.word	0x0500000f


	//   ....[2]....
        /*0aa4*/ 	.word	0x0500000f


	//   ....[3]....
        /*0aa8*/ 	.word	0x0500000f


	//   ....[4]....
        /*0aac*/ 	.word	0x0500000f


	//   ....[5]....
        /*0ab0*/ 	.word	0x0500000f


	//   ....[6]....
        /*0ab4*/ 	.word	0x0500000f


	//   ....[7]....
        /*0ab8*/ 	.word	0x0500000f


	//   ....[8]....
        /*0abc*/ 	.word	0x0500000f


	//   ....[9]....
        /*0ac0*/ 	.word	0x0500000f


	//   ....[10]....
        /*0ac4*/ 	.word	0x0500000f


	//   ....[11]....
        /*0ac8*/ 	.word	0x0500000f


	//   ....[12]....
        /*0acc*/ 	.word	0x0500000f


	//   ....[13]....
        /*0ad0*/ 	.word	0x0500000f


	//   ....[14]....
        /*0ad4*/ 	.word	0x0500000f


	//   ....[15]....
        /*0ad8*/ 	.word	0x0500000f


	//   ....[16]....
        /*0adc*/ 	.word	0x0500000f


	//   ....[17]....
        /*0ae0*/ 	.word	0x0500000f


	//   ....[18]....
        /*0ae4*/ 	.word	0x0500000f


	//   ....[19]....
        /*0ae8*/ 	.word	0x0500000f


	//   ....[20]....
        /*0aec*/ 	.word	0x0500000f


	//   ....[21]....
        /*0af0*/ 	.word	0x0500000f


	//   ....[22]....
        /*0af4*/ 	.word	0x0500000f


	//   ....[23]....
        /*0af8*/ 	.word	0x0500000f


	//   ....[24]....
        /*0afc*/ 	.word	0x0500000f


	//   ....[25]....
        /*0b00*/ 	.word	0x0500000f


	//   ....[26]....
        /*0b04*/ 	.word	0x0500000f


	//   ....[27]....
        /*0b08*/ 	.word	0x0500000f


	//   ....[28]....
        /*0b0c*/ 	.word	0x0500000f


	//   ....[29]....
        /*0b10*/ 	.word	0x0500000f


	//   ....[30]....
        /*0b14*/ 	.word	0x0500000f


	//   ....[31]....
        /*0b18*/ 	.word	0x0500000f


	//   ....[32]....
        /*0b1c*/ 	.word	0x0500000f


	//   ....[33]....
        /*0b20*/ 	.word	0x0500000f


	//   ....[34]....
        /*0b24*/ 	.word	0x0500000f


	//   ....[35]....
        /*0b28*/ 	.word	0x0500000f


	//   ....[36]....
        /*0b2c*/ 	.word	0x0500000f


	//   ....[37]....
        /*0b30*/ 	.word	0x0500000f


	//   ....[38]....
        /*0b34*/ 	.word	0x0500000f


	//   ....[39]....
        /*0b38*/ 	.word	0x0500000f


	//   ....[40]....
        /*0b3c*/ 	.word	0x0500000f


	//   ....[41]....
        /*0b40*/ 	.word	0x0500000f


	//   ....[42]....
        /*0b44*/ 	.word	0x0500000f


	//   ....[43]....
        /*0b48*/ 	.word	0x0500000f


	//   ....[44]....
        /*0b4c*/ 	.word	0x0500000f


	//   ....[45]....
        /*0b50*/ 	.word	0x0500000f


	//   ....[46]....
        /*0b54*/ 	.word	0x0500000f


	//   ....[47]....
        /*0b58*/ 	.word	0x0500000f


	//   ....[48]....
        /*0b5c*/ 	.word	0x0500000f


	//   ....[49]....
        /*0b60*/ 	.word	0x0500000f


	//   ....[50]....
        /*0b64*/ 	.word	0x0500000f


	//   ....[51]....
        /*0b68*/ 	.word	0x0500000f


	//   ....[52]....
        /*0b6c*/ 	.word	0x0500000f


	//   ....[53]....
        /*0b70*/ 	.word	0x0500000f


	//   ....[54]....
        /*0b74*/ 	.word	0x0500000f


	//   ....[55]....
        /*0b78*/ 	.word	0x0500000f


	//   ....[56]....
        /*0b7c*/ 	.word	0x0500000f


	//   ....[57]....
        /*0b80*/ 	.word	0x0500000f


	//   ....[58]....
        /*0b84*/ 	.word	0x0500000f


	//   ....[59]....
        /*0b88*/ 	.word	0x0500000f


	//   ....[60]....
        /*0b8c*/ 	.word	0x0500000f


	//   ....[61]....
        /*0b90*/ 	.word	0x0500000f


	//   ....[62]....
        /*0b94*/ 	.word	0x0500000f


	//   ....[63]....
        /*0b98*/ 	.word	0x0500000f


	//   ....[64]....
        /*0b9c*/ 	.word	0x0500000f


	//   ....[65]....
        /*0ba0*/ 	.word	0x0500000f


	//   ....[66]....
        /*0ba4*/ 	.word	0x0500000f


	//   ....[67]....
        /*0ba8*/ 	.word	0x0500000f


	//   ....[68]....
        /*0bac*/ 	.word	0x0500000f


	//   ....[69]....
        /*0bb0*/ 	.word	0x0500000f


	//   ....[70]....
        /*0bb4*/ 	.word	0x0500000f


	//   ....[71]....
        /*0bb8*/ 	.word	0x0500000f


	//   ....[72]....
        /*0bbc*/ 	.word	0x0500000f


	//   ....[73]....
        /*0bc0*/ 	.word	0x0500000f


	//   ....[74]....
        /*0bc4*/ 	.word	0x0500000f


	//   ....[75]....
        /*0bc8*/ 	.word	0x0500000f


	//   ....[76]....
        /*0bcc*/ 	.word	0x0500000f


	//   ....[77]....
        /*0bd0*/ 	.word	0x0500000f


	//   ....[78]....
        /*0bd4*/ 	.word	0x0500000f


	//   ....[79]....
        /*0bd8*/ 	.word	0x0500000f


	//   ....[80]....
        /*0bdc*/ 	.word	0x0500000f


	//   ....[81]....
        /*0be0*/ 	.word	0x0500000f


	//   ....[82]....
        /*0be4*/ 	.word	0x0500000f


	//   ....[83]....
        /*0be8*/ 	.word	0x0500000f


	//   ....[84]....
        /*0bec*/ 	.word	0x0500000f


	//   ....[85]....
        /*0bf0*/ 	.word	0x0500000f


	//   ....[86]....
        /*0bf4*/ 	.word	0x0500000f


	//   ....[87]....
        /*0bf8*/ 	.word	0x0500000f


	//   ....[88]....
        /*0bfc*/ 	.word	0x0500000f


	//   ....[89]....
        /*0c00*/ 	.word	0x0500000f


	//   ....[90]....
        /*0c04*/ 	.word	0x0500000f


	//   ....[91]....
        /*0c08*/ 	.word	0x0500000f


	//----- nvinfo : EIATTR_COOP_GROUP_INSTR_OFFSETS
	.align		4
.L_326:
        /*0c0c*/ 	.byte	0x04, 0x28
        /*0c0e*/ 	.short	(.L_328 - .L_327)


	//   ....[0]....
.L_327:
        /*0c10*/ 	.word	0x00000070


	//   ....[1]....
        /*0c14*/ 	.word	0x00000140


	//   ....[2]....
        /*0c18*/ 	.word	0x00000190


	//   ....[3]....
        /*0c1c*/ 	.word	0x000003c0


	//   ....[4]....
        /*0c20*/ 	.word	0x00000520


	//   ....[5]....
        /*0c24*/ 	.word	0x00000640


	//   ....[6]....
        /*0c28*/ 	.word	0x000007a0


	//   ....[7]....
        /*0c2c*/ 	.word	0x00003680


	//   ....[8]....
        /*0c30*/ 	.word	0x00003690


	//   ....[9]....
        /*0c34*/ 	.word	0x000062d0


	//   ....[10]....
        /*0c38*/ 	.word	0x000062e0


	//   ....[11]....
        /*0c3c*/ 	.word	0x000097f0


	//   ....[12]....
        /*0c40*/ 	.word	0x00009800


	//   ....[13]....
        /*0c44*/ 	.word	0x0000c690


	//   ....[14]....
        /*0c48*/ 	.word	0x0000c6a0


	//   ....[15]....
        /*0c4c*/ 	.word	0x0000f7a0


	//   ....[16]....
        /*0c50*/ 	.word	0x0000f7b0


	//   ....[17]....
        /*0c54*/ 	.word	0x0000fa50


	//   ....[18]....
        /*0c58*/ 	.word	0x0000fa60


	//   ....[19]....
        /*0c5c*/ 	.word	0x0000fff0


	//   ....[20]....
        /*0c60*/ 	.word	0x00010010


	//   ....[21]....
        /*0c64*/ 	.word	0x00010250


	//   ....[22]....
        /*0c68*/ 	.word	0x00010270


	//   ....[23]....
        /*0c6c*/ 	.word	0x00010b40


	//   ....[24]....
        /*0c70*/ 	.word	0x000114f0


	//   ....[25]....
        /*0c74*/ 	.word	0x00011500


	//   ....[26]....
        /*0c78*/ 	.word	0x00011510


	//   ....[27]....
        /*0c7c*/ 	.word	0x00011520


	//   ....[28]....
        /*0c80*/ 	.word	0x00014cc0


	//   ....[29]....
        /*0c84*/ 	.word	0x00014cd0


	//   ....[30]....
        /*0c88*/ 	.word	0x00014ce0


	//   ....[31]....
        /*0c8c*/ 	.word	0x00014cf0


	//   ....[32]....
        /*0c90*/ 	.word	0x00019990


	//   ....[33]....
        /*0c94*/ 	.word	0x00019c30


	//   ....[34]....
        /*0c98*/ 	.word	0x0001a550


	//   ....[35]....
        /*0c9c*/ 	.word	0x0001a570


	//   ....[36]....
        /*0ca0*/ 	.word	0x0001b020


	//   ....[37]....
        /*0ca4*/ 	.word	0x0001b040


	//   ....[38]....
        /*0ca8*/ 	.word	0x0001dfc0


	//   ....[39]....
        /*0cac*/ 	.word	0x0001dfd0


	//   ....[40]....
        /*0cb0*/ 	.word	0x0001f1f0


	//   ....[41]....
        /*0cb4*/ 	.word	0x0001f210


	//   ....[42]....
        /*0cb8*/ 	.word	0x0001f890


	//   ....[43]....
        /*0cbc*/ 	.word	0x0001f8c0


	//   ....[44]....
        /*0cc0*/ 	.word	0x00022fc0


	//   ....[45]....
        /*0cc4*/ 	.word	0x00023020


	//   ....[46]....
        /*0cc8*/ 	.word	0x00023510


	//   ....[47]....
        /*0ccc*/ 	.word	0x00023530


	//   ....[48]....
        /*0cd0*/ 	.word	0x00025220


	//   ....[49]....
        /*0cd4*/ 	.word	0x00025280


	//   ....[50]....
        /*0cd8*/ 	.word	0x000252a0


	//   ....[51]....
        /*0cdc*/ 	.word	0x000252c0


	//   ....[52]....
        /*0ce0*/ 	.word	0x00026540


	//   ....[53]....
        /*0ce4*/ 	.word	0x000265a0


	//   ....[54]....
        /*0ce8*/ 	.word	0x000265d0


	//   ....[55]....
        /*0cec*/ 	.word	0x00026600


	//   ....[56]....
        /*0cf0*/ 	.word	0x00026630


	//   ....[57]....
        /*0cf4*/ 	.word	0x00026660


	//   ....[58]....
        /*0cf8*/ 	.word	0x00026690


	//   ....[59]....
        /*0cfc*/ 	.word	0x000266c0


	//   ....[60]....
        /*0d00*/ 	.word	0x000266f0


	//   ....[61]....
        /*0d04*/ 	.word	0x00026720


	//   ....[62]....
        /*0d08*/ 	.word	0x00026750


	//   ....[63]....
        /*0d0c*/ 	.word	0x00026780


	//   ....[64]....
        /*0d10*/ 	.word	0x000267b0


	//   ....[65]....
        /*0d14*/ 	.word	0x000267e0


	//   ....[66]....
        /*0d18*/ 	.word	0x00026810


	//   ....[67]....
        /*0d1c*/ 	.word	0x00026840


	//   ....[68]....
        /*0d20*/ 	.word	0x00026870


	//   ....[69]....
        /*0d24*/ 	.word	0x000268a0


	//   ....[70]....
        /*0d28*/ 	.word	0x000268d0


	//   ....[71]....
        /*0d2c*/ 	.word	0x00026900


	//   ....[72]....
        /*0d30*/ 	.word	0x00026930


	//   ....[73]....
        /*0d34*/ 	.word	0x00026960


	//   ....[74]....
        /*0d38*/ 	.word	0x00026990


	//   ....[75]....
        /*0d3c*/ 	.word	0x000269a0


	//   ....[76]....
        /*0d40*/ 	.word	0x000269b0


	//   ....[77]....
        /*0d44*/ 	.word	0x000269e0


	//   ....[78]....
        /*0d48*/ 	.word	0x00026a10


	//   ....[79]....
        /*0d4c*/ 	.word	0x00026a40


	//   ....[80]....
        /*0d50*/ 	.word	0x00026a70


	//   ....[81]....
        /*0d54*/ 	.word	0x00026a80


	//   ....[82]....
        /*0d58*/ 	.word	0x00026ab0


	//   ....[83]....
        /*0d5c*/ 	.word	0x00026ae0


	//   ....[84]....
        /*0d60*/ 	.word	0x00026b10


	//   ....[85]....
        /*0d64*/ 	.word	0x00026b40


	//   ....[86]....
        /*0d68*/ 	.word	0x00026b70


	//   ....[87]....
        /*0d6c*/ 	.word	0x00026ba0


	//   ....[88]....
        /*0d70*/ 	.word	0x00026bd0


	//   ....[89]....
        /*0d74*/ 	.word	0x00026be0


	//   ....[90]....
        /*0d78*/ 	.word	0x00026c10


	//   ....[91]....
        /*0d7c*/ 	.word	0x00026c40


	//   ....[92]....
        /*0d80*/ 	.word	0x00026c70


	//   ....[93]....
        /*0d84*/ 	.word	0x00026ca0


	//   ....[94]....
        /*0d88*/ 	.word	0x00026cd0


	//   ....[95]....
        /*0d8c*/ 	.word	0x00026d00


	//   ....[96]....
        /*0d90*/ 	.word	0x00026d30


	//   ....[97]....
        /*0d94*/ 	.word	0x00026d40


	//   ....[98]....
        /*0d98*/ 	.word	0x00026d50


	//   ....[99]....
        /*0d9c*/ 	.word	0x00026d60


	//   ....[100]....
        /*0da0*/ 	.word	0x000274b0


	//   ....[101]....
        /*0da4*/ 	.word	0x000274f0


	//   ....[102]....
        /*0da8*/ 	.word	0x00027530


	//   ....[103]....
        /*0dac*/ 	.word	0x00027560


	//   ....[104]....
        /*0db0*/ 	.word	0x00027cf0


	//   ....[105]....
        /*0db4*/ 	.word	0x00027d20


	//   ....[106]....
        /*0db8*/ 	.word	0x00027e50


	//   ....[107]....
        /*0dbc*/ 	.word	0x00027e70


	//   ....[108]....
        /*0dc0*/ 	.word	0x00027f70


	//   ....[109]....
        /*0dc4*/ 	.word	0x00027f90


	//   ....[110]....
        /*0dc8*/ 	.word	0x000280a0


	//   ....[111]....
        /*0dcc*/ 	.word	0x000280c0


	//   ....[112]....
        /*0dd0*/ 	.word	0x000289d0


	//   ....[113]....
        /*0dd4*/ 	.word	0x000289e0


	//   ....[114]....
        /*0dd8*/ 	.word	0x00028b40


	//   ....[115]....
        /*0ddc*/ 	.word	0x00028b50


	//   ....[116]....
        /*0de0*/ 	.word	0x00028ca0


	//   ....[117]....
        /*0de4*/ 	.word	0x00028cb0


	//   ....[118]....
        /*0de8*/ 	.word	0x00028e00


	//   ....[119]....
        /*0dec*/ 	.word	0x00028e10


	//   ....[120]....
        /*0df0*/ 	.word	0x00028fb0


	//   ....[121]....
        /*0df4*/ 	.word	0x00029180


	//   ....[122]....
        /*0df8*/ 	.word	0x000291b0


	//   ....[123]....
        /*0dfc*/ 	.word	0x000291e0


	//   ....[124]....
        /*0e00*/ 	.word	0x00029210


	//   ....[125]....
        /*0e04*/ 	.word	0x00029240


	//   ....[126]....
        /*0e08*/ 	.word	0x00029270


	//   ....[127]....
        /*0e0c*/ 	.word	0x000293e0


	//   ....[128]....
        /*0e10*/ 	.word	0x00029410


	//   ....[129]....
        /*0e14*/ 	.word	0x00029440


	//   ....[130]....
        /*0e18*/ 	.word	0x00029470


	//   ....[131]....
        /*0e1c*/ 	.word	0x000294a0


	//   ....[132]....
        /*0e20*/ 	.word	0x000294d0


	//   ....[133]....
        /*0e24*/ 	.word	0x00029560


	//   ....[134]....
        /*0e28*/ 	.word	0x000295c0


	//   ....[135]....
        /*0e2c*/ 	.word	0x00029650


	//   ....[136]....
        /*0e30*/ 	.word	0x0002a580


	//   ....[137]....
        /*0e34*/ 	.word	0x0002ca10


	//   ....[138]....
        /*0e38*/ 	.word	0x0002ca50


	//   ....[139]....
        /*0e3c*/ 	.word	0x0002cb70


	//   ....[140]....
        /*0e40*/ 	.word	0x0002cb80


	//   ....[141]....
        /*0e44*/ 	.word	0x0002cc10


	//   ....[142]....
        /*0e48*/ 	.word	0x0002cc20


	//   ....[143]....
        /*0e4c*/ 	.word	0x0002cc30


	//   ....[144]....
        /*0e50*/ 	.word	0x0002ccc0


	//   ....[145]....
        /*0e54*/ 	.word	0x0002cd60


	//   ....[146]....
        /*0e58*/ 	.word	0x0002cd70


	//   ....[147]....
        /*0e5c*/ 	.word	0x0002d1c0


	//   ....[148]....
        /*0e60*/ 	.word	0x0002d200


	//   ....[149]....
        /*0e64*/ 	.word	0x0002d230


	//   ....[150]....
        /*0e68*/ 	.word	0x0002d320


	//   ....[151]....
        /*0e6c*/ 	.word	0x0002d330


	//   ....[152]....
        /*0e70*/ 	.word	0x0002d3c0


	//   ....[153]....
        /*0e74*/ 	.word	0x0002d3d0


	//   ....[154]....
        /*0e78*/ 	.word	0x0002d3e0


	//   ....[155]....
        /*0e7c*/ 	.word	0x0002d3f0


	//   ....[156]....
        /*0e80*/ 	.word	0x0002d4d0


	//   ....[157]....
        /*0e84*/ 	.word	0x0002dc60


	//   ....[158]....
        /*0e88*/ 	.word	0x0002dc90


	//   ....[159]....
        /*0e8c*/ 	.word	0x0002dcb0


	//   ....[160]....
        /*0e90*/ 	.word	0x0002dd40


	//   ....[161]....
        /*0e94*/ 	.word	0x0002dd60


	//   ....[162]....
        /*0e98*/ 	.word	0x0002ddf0


	//   ....[163]....
        /*0e9c*/ 	.word	0x0002de10


	//   ....[164]....
        /*0ea0*/ 	.word	0x0002de20


	//   ....[165]....
        /*0ea4*/ 	.word	0x0002e7f0


	//   ....[166]....
        /*0ea8*/ 	.word	0x0002e800


	//   ....[167]....
        /*0eac*/ 	.word	0x0002e810


	//   ....[168]....
        /*0eb0*/ 	.word	0x0002e850


	//   ....[169]....
        /*0eb4*/ 	.word	0x0002e890


	//   ....[170]....
        /*0eb8*/ 	.word	0x0002e8a0


	//   ....[171]....
        /*0ebc*/ 	.word	0x0002e900


	//   ....[172]....
        /*0ec0*/ 	.word	0x0002e930


	//   ....[173]....
        /*0ec4*/ 	.word	0x0002e970


	//   ....[174]....
        /*0ec8*/ 	.word	0x0002e9d0


	//   ....[175]....
        /*0ecc*/ 	.word	0x0002edf0


	//   ....[176]....
        /*0ed0*/ 	.word	0x0002ee00


	//   ....[177]....
        /*0ed4*/ 	.word	0x0002ee10


	//   ....[178]....
        /*0ed8*/ 	.word	0x0002ee20


	//   ....[179]....
        /*0edc*/ 	.word	0x0002ee30


	//   ....[180]....
        /*0ee0*/ 	.word	0x0002ee90


	//   ....[181]....
        /*0ee4*/ 	.word	0x0002eea0


	//   ....[182]....
        /*0ee8*/ 	.word	0x0002ef00


	//   ....[183]....
        /*0eec*/ 	.word	0x0002ef30


	//   ....[184]....
        /*0ef0*/ 	.word	0x0002ef70


	//   ....[185]....
        /*0ef4*/ 	.word	0x00030540


	//   ....[186]....
        /*0ef8*/ 	.word	0x00030590


	//   ....[187]....
        /*0efc*/ 	.word	0x000305c0


	//   ....[188]....
        /*0f00*/ 	.word	0x000305f0


	//   ....[189]....
        /*0f04*/ 	.word	0x00030600


	//   ....[190]....
        /*0f08*/ 	.word	0x00030630


	//   ....[191]....
        /*0f0c*/ 	.word	0x00030660


	//   ....[192]....
        /*0f10*/ 	.word	0x00030690


	//   ....[193]....
        /*0f14*/ 	.word	0x00030810


	//   ....[194]....
        /*0f18*/ 	.word	0x00030840


	//   ....[195]....
        /*0f1c*/ 	.word	0x00030870


	//   ....[196]....
        /*0f20*/ 	.word	0x000308a0


	//   ....[197]....
        /*0f24*/ 	.word	0x000308d0


	//   ....[198]....
        /*0f28*/ 	.word	0x00030900


	//   ....[199]....
        /*0f2c*/ 	.word	0x000309c0


	//   ....[200]....
        /*0f30*/ 	.word	0x000309e0


	//   ....[201]....
        /*0f34*/ 	.word	0x00030a50


	//   ....[202]....
        /*0f38*/ 	.word	0x00031110


	//   ....[203]....
        /*0f3c*/ 	.word	0x000314b0


	//   ....[204]....
        /*0f40*/ 	.word	0x00031540


	//   ....[205]....
        /*0f44*/ 	.word	0x000315e0


	//   ....[206]....
        /*0f48*/ 	.word	0x00031670


	//   ....[207]....
        /*0f4c*/ 	.word	0x00031760


	//   ....[208]....
        /*0f50*/ 	.word	0x000317f0


	//   ....[209]....
        /*0f54*/ 	.word	0x00031890


	//   ....[210]....
        /*0f58*/ 	.word	0x00031920


	//   ....[211]....
        /*0f5c*/ 	.word	0x00031a10


	//   ....[212]....
        /*0f60*/ 	.word	0x00031aa0


	//   ....[213]....
        /*0f64*/ 	.word	0x00031b40


	//   ....[214]....
        /*0f68*/ 	.word	0x00031bd0


	//   ....[215]....
        /*0f6c*/ 	.word	0x00031cb0


	//   ....[216]....
        /*0f70*/ 	.word	0x00031d50


	//   ....[217]....
        /*0f74*/ 	.word	0x00031de0


	//   ....[218]....
        /*0f78*/ 	.word	0x00031e30


	//   ....[219]....
        /*0f7c*/ 	.word	0x00031e80


	//   ....[220]....
        /*0f80*/ 	.word	0x00031f50


	//   ....[221]....
        /*0f84*/ 	.word	0x00031fe0


	//   ....[222]....
        /*0f88*/ 	.word	0x00032030


	//   ....[223]....
        /*0f8c*/ 	.word	0x00032080


	//   ....[224]....
        /*0f90*/ 	.word	0x000323f0


	//   ....[225]....
        /*0f94*/ 	.word	0x00032510


	//   ....[226]....
        /*0f98*/ 	.word	0x00032640


	//   ....[227]....
        /*0f9c*/ 	.word	0x00032750


	//   ....[228]....
        /*0fa0*/ 	.word	0x000327b0


	//   ....[229]....
        /*0fa4*/ 	.word	0x00032830


	//   ....[230]....
        /*0fa8*/ 	.word	0x00032890


	//   ....[231]....
        /*0fac*/ 	.word	0x00032910


	//   ....[232]....
        /*0fb0*/ 	.word	0x00032970


	//   ....[233]....
        /*0fb4*/ 	.word	0x000329f0


	//   ....[234]....
        /*0fb8*/ 	.word	0x00032a50


	//   ....[235]....
        /*0fbc*/ 	.word	0x00032ad0


	//   ....[236]....
        /*0fc0*/ 	.word	0x00032b30


	//   ....[237]....
        /*0fc4*/ 	.word	0x00032bb0


	//   ....[238]....
        /*0fc8*/ 	.word	0x00032c10


	//   ....[239]....
        /*0fcc*/ 	.word	0x00032c70


	//   ....[240]....
        /*0fd0*/ 	.word	0x00032cd0


	//   ....[241]....
        /*0fd4*/ 	.word	0x00032d30


	//   ....[242]....
        /*0fd8*/ 	.word	0x00032d90


	//   ....[243]....
        /*0fdc*/ 	.word	0x00032e10


	//   ....[244]....
        /*0fe0*/ 	.word	0x00032e70


	//   ....[245]....
        /*0fe4*/ 	.word	0x00032ef0


	//   ....[246]....
        /*0fe8*/ 	.word	0x00032f50


	//   ....[247]....
        /*0fec*/ 	.word	0x00032fd0


	//   ....[248]....
        /*0ff0*/ 	.word	0x00033030


	//   ....[249]....
        /*0ff4*/ 	.word	0x000330b0


	//   ....[250]....
        /*0ff8*/ 	.word	0x00033110


	//   ....[251]....
        /*0ffc*/ 	.word	0x00033190


	//   ....[252]....
        /*1000*/ 	.word	0x000331f0


	//   ....[253]....
        /*1004*/ 	.word	0x00033260


	//   ....[254]....
        /*1008*/ 	.word	0x000332c0


	//   ....[255]....
        /*100c*/ 	.word	0x00033340


	//   ....[0]....
        /*1010*/ 	.word	0x000333a0


	//   ....[1]....
        /*1014*/ 	.word	0x00033410


	//   ....[2]....
        /*1018*/ 	.word	0x00033470


	//   ....[3]....
        /*101c*/ 	.word	0x000334e0


	//   ....[4]....
        /*1020*/ 	.word	0x00033540


	//   ....[5]....
        /*1024*/ 	.word	0x000335c0


	//   ....[6]....
        /*1028*/ 	.word	0x00033620


	//   ....[7]....
        /*102c*/ 	.word	0x00033680


	//   ....[8]....
        /*1030*/ 	.word	0x000336e0


	//   ....[9]....
        /*1034*/ 	.word	0x00033760


	//   ....[10]....
        /*1038*/ 	.word	0x000337c0


	//   ....[11]....
        /*103c*/ 	.word	0x00033830


	//   ....[12]....
        /*1040*/ 	.word	0x00033890


	//   ....[13]....
        /*1044*/ 	.word	0x000338f0


	//   ....[14]....
        /*1048*/ 	.word	0x00033960


	//   ....[15]....
        /*104c*/ 	.word	0x000339d0


	//   ....[16]....
        /*1050*/ 	.word	0x00033b30


	//   ....[17]....
        /*1054*/ 	.word	0x00033b80


	//   ....[18]....
        /*1058*/ 	.word	0x00033c10


	//   ....[19]....
        /*105c*/ 	.word	0x00033ca0


	//   ....[20]....
        /*1060*/ 	.word	0x00033d30


	//   ....[21]....
        /*1064*/ 	.word	0x00033dc0


	//   ....[22]....
        /*1068*/ 	.word	0x00033e50


	//   ....[23]....
        /*106c*/ 	.word	0x00033ee0


	//   ....[24]....
        /*1070*/ 	.word	0x00033fa0


	//   ....[25]....
        /*1074*/ 	.word	0x00034280


	//   ....[26]....
        /*1078*/ 	.word	0x00034380


	//   ....[27]....
        /*107c*/ 	.word	0x00034420


	//   ....[28]....
        /*1080*/ 	.word	0x000345a0


	//   ....[29]....
        /*1084*/ 	.word	0x00034630


	//   ....[30]....
        /*1088*/ 	.word	0x00034690


	//   ....[31]....
        /*108c*/ 	.word	0x00034790


	//   ....[32]....
        /*1090*/ 	.word	0x000347f0


	//   ....[33]....
        /*1094*/ 	.word	0x000348d0


	//   ....[34]....
        /*1098*/ 	.word	0x000349c0


	//   ....[35]....
        /*109c*/ 	.word	0x00034a90


	//   ....[36]....
        /*10a0*/ 	.word	0x00034c00


	//   ....[37]....
        /*10a4*/ 	.word	0x00034cc0


	//   ....[38]....
        /*10a8*/ 	.word	0x00034e10


	//   ....[39]....
        /*10ac*/ 	.word	0x00034e60


	//   ....[40]....
        /*10b0*/ 	.word	0x00034f60


	//   ....[41]....
        /*10b4*/ 	.word	0x00035010


	//   ....[42]....
        /*10b8*/ 	.word	0x00035070


	//   ....[43]....
        /*10bc*/ 	.word	0x00035110


	//   ....[44]....
        /*10c0*/ 	.word	0x000351d0


	//   ....[45]....
        /*10c4*/ 	.word	0x000352a0


	//   ....[46]....
        /*10c8*/ 	.word	0x00035350


	//   ....[47]....
        /*10cc*/ 	.word	0x000353b0


	//   ....[48]....
        /*10d0*/ 	.word	0x00035410


	//   ....[49]....
        /*10d4*/ 	.word	0x00035510


	//   ....[50]....
        /*10d8*/ 	.word	0x00035570


	//   ....[51]....
        /*10dc*/ 	.word	0x00035670


	//   ....[52]....
        /*10e0*/ 	.word	0x000356d0


	//   ....[53]....
        /*10e4*/ 	.word	0x000357b0


	//   ....[54]....
        /*10e8*/ 	.word	0x000358e0


	//   ....[55]....
        /*10ec*/ 	.word	0x00035970


	//   ....[56]....
        /*10f0*/ 	.word	0x000359d0


	//   ....[57]....
        /*10f4*/ 	.word	0x00035ab0


	//   ....[58]....
        /*10f8*/ 	.word	0x00035b10


	//   ....[59]....
        /*10fc*/ 	.word	0x00035be0


	//   ....[60]....
        /*1100*/ 	.word	0x00035c40


	//   ....[61]....
        /*1104*/ 	.word	0x00035d10


	//   ....[62]....
        /*1108*/ 	.word	0x00035d70


	//   ....[63]....
        /*110c*/ 	.word	0x00035e40


	//   ....[64]....
        /*1110*/ 	.word	0x00035f30


	//   ....[65]....
        /*1114*/ 	.word	0x00035fc0


	//   ....[66]....
        /*1118*/ 	.word	0x00036020


	//   ....[67]....
        /*111c*/ 	.word	0x000360f0


	//   ....[68]....
        /*1120*/ 	.word	0x00036150


	//   ....[69]....
        /*1124*/ 	.word	0x00036220


	//   ....[70]....
        /*1128*/ 	.word	0x00036280


	//   ....[71]....
        /*112c*/ 	.word	0x00036350


	//   ....[72]....
        /*1130*/ 	.word	0x000363b0


	//   ....[73]....
        /*1134*/ 	.word	0x00036480


	//   ....[74]....
        /*1138*/ 	.word	0x00036650


	//   ....[75]....
        /*113c*/ 	.word	0x000366f0


	//   ....[76]....
        /*1140*/ 	.word	0x00036810


	//   ....[77]....
        /*1144*/ 	.word	0x00036880


	//   ....[78]....
        /*1148*/ 	.word	0x000368f0


	//   ....[79]....
        /*114c*/ 	.word	0x00036960


	//   ....[80]....
        /*1150*/ 	.word	0x000369d0


	//   ....[81]....
        /*1154*/ 	.word	0x00036a50


	//   ....[82]....
        /*1158*/ 	.word	0x00036ae0


	//   ....[83]....
        /*115c*/ 	.word	0x00036b70


	//   ....[84]....
        /*1160*/ 	.word	0x00036be0


	//   ....[85]....
        /*1164*/ 	.word	0x00036c50


	//   ....[86]....
        /*1168*/ 	.word	0x00036cc0


	//   ....[87]....
        /*116c*/ 	.word	0x00036d40


	//   ....[88]....
        /*1170*/ 	.word	0x00036db0


	//   ....[89]....
        /*1174*/ 	.word	0x00036e50


	//   ....[90]....
        /*1178*/ 	.word	0x00036ee0


	//   ....[91]....
        /*117c*/ 	.word	0x00037000


	//----- nvinfo : EIATTR_REG_RECONFIG
	.align		4
.L_328:
        /*1180*/ 	.byte	0x01, 0x54
	.zero		2


	//----- nvinfo : EIATTR_SYSCALL_OFFSETS
	.align		4
        /*1184*/ 	.byte	0x04, 0x46
        /*1186*/ 	.short	(.L_330 - .L_329)


	//   ....[0]....
.L_329:
        /*1188*/ 	.word	0x00001c40


	//   ....[1]....
        /*118c*/ 	.word	0x00001d90


	//   ....[2]....
        /*1190*/ 	.word	0x00010cd0


	//   ....[3]....
        /*1194*/ 	.word	0x00011270


	//   ....[4]....
        /*1198*/ 	.word	0x0002bc70


	//   ....[5]....
        /*119c*/ 	.word	0x0002be00


	//   ....[6]....
        /*11a0*/ 	.word	0x0002bf50


	//   ....[7]....
        /*11a4*/ 	.word	0x0002c090


	//   ....[8]....
        /*11a8*/ 	.word	0x0002d8f0


	//----- nvinfo : EIATTR_MBARRIER_INSTR_OFFSETS
	.align		4
.L_330:
        /*11ac*/ 	.byte	0x04, 0x39
        /*11ae*/ 	.short	(.L_332 - .L_331)


	//   ....[0]....
.L_331:
        /*11b0*/ 	.word	0x00000270
        /*11b4*/ 	.word	0x000000ff
        /*11b8*/ 	.word	0x00033400
        /*11bc*/ 	.short	0x0100
        /*11be*/ 	.byte	0x08
	.zero		1


	//   ....[1]....
        /*11c0*/ 	.word	0x00000280
        /*11c4*/ 	.word	0x000000ff
        /*11c8*/ 	.word	0x00033420
        /*11cc*/ 	.short	0x0100
        /*11ce*/ 	.byte	0x08
	.zero		1


	//   ....[2]....
        /*11d0*/ 	.word	0x00000370
        /*11d4*/ 	.word	0x000000ff
        /*11d8*/ 	.word	0x00033430
        /*11dc*/ 	.short	0x0100
        /*11de*/ 	.byte	0x08
	.zero		1


	//   ....[3]....
        /*11e0*/ 	.word	0x00000380
        /*11e4*/ 	.word	0x000000ff
        /*11e8*/ 	.word	0x00033440
        /*11ec*/ 	.short	0x0100
        /*11ee*/ 	.byte	0x08
	.zero		1


	//   ....[4]....
        /*11f0*/ 	.word	0x00000390
        /*11f4*/ 	.word	0x000000ff
        /*11f8*/ 	.word	0x00033438
        /*11fc*/ 	.short	0x0100
        /*11fe*/ 	.byte	0x08
	.zero		1


	//   ....[5]....
        /*1200*/ 	.word	0x000003a0
        /*1204*/ 	.word	0x000000ff
        /*1208*/ 	.word	0x00033448
        /*120c*/ 	.short	0x0100
        /*120e*/ 	.byte	0x08
	.zero		1


	//   ....[6]....
        /*1210*/ 	.word	0x000004d0
        /*1214*/ 	.word	0x000000ff
        /*1218*/ 	.word	0x00033450
        /*121c*/ 	.short	0x0100
        /*121e*/ 	.byte	0x08
	.zero		1


	//   ....[7]....
        /*1220*/ 	.word	0x000004e0
        /*1224*/ 	.word	0x000000ff
        /*1228*/ 	.word	0x00033460
        /*122c*/ 	.short	0x0100
        /*122e*/ 	.byte	0x08
	.zero		1


	//   ....[8]....
        /*1230*/ 	.word	0x000004f0
        /*1234*/ 	.word	0x000000ff
        /*1238*/ 	.word	0x00033458
        /*123c*/ 	.short	0x0100
        /*123e*/ 	.byte	0x08
	.zero		1


	//   ....[9]....
        /*1240*/ 	.word	0x00000500
        /*1244*/ 	.word	0x000000ff
        /*1248*/ 	.word	0x00033468
        /*124c*/ 	.short	0x0100
        /*124e*/ 	.byte	0x08
	.zero		1


	//   ....[10]....
        /*1250*/ 	.word	0x000005f0
        /*1254*/ 	.word	0x000000ff
        /*1258*/ 	.word	0x00033470
        /*125c*/ 	.short	0x0100
        /*125e*/ 	.byte	0x06
	.zero		1


	//   ....[11]....
        /*1260*/ 	.word	0x00000600
        /*1264*/ 	.word	0x000000ff
        /*1268*/ 	.word	0x00033480
        /*126c*/ 	.short	0x0100
        /*126e*/ 	.byte	0x06
	.zero		1


	//   ....[12]....
        /*1270*/ 	.word	0x00000610
        /*1274*/ 	.word	0x000000ff
        /*1278*/ 	.word	0x00033478
        /*127c*/ 	.short	0x0100
        /*127e*/ 	.byte	0x06
	.zero		1


	//   ....[13]....
        /*1280*/ 	.word	0x00000620
        /*1284*/ 	.word	0x000000ff
        /*1288*/ 	.word	0x00033488
        /*128c*/ 	.short	0x0100
        /*128e*/ 	.byte	0x06
	.zero		1


	//   ....[14]....
        /*1290*/ 	.word	0x00000750
        /*1294*/ 	.word	0x000000ff
        /*1298*/ 	.word	0x00033490
        /*129c*/ 	.short	0x0100
        /*129e*/ 	.byte	0x08
	.zero		1


	//   ....[15]....
        /*12a0*/ 	.word	0x00000760
        /*12a4*/ 	.word	0x000000ff
        /*12a8*/ 	.word	0x000334a0
        /*12ac*/ 	.short	0x0100
        /*12ae*/ 	.byte	0x08
	.zero		1


	//   ....[16]....
        /*12b0*/ 	.word	0x00000770
        /*12b4*/ 	.word	0x000000ff
        /*12b8*/ 	.word	0x00033498
        /*12bc*/ 	.short	0x0100
        /*12be*/ 	.byte	0x08
	.zero		1


	//   ....[17]....
        /*12c0*/ 	.word	0x00000780
        /*12c4*/ 	.word	0x000000ff
        /*12c8*/ 	.word	0x000334a8
        /*12cc*/ 	.short	0x0100
        /*12ce*/ 	.byte	0x08
	.zero		1


	//   ....[18]....
        /*12d0*/ 	.word	0x000008c0
        /*12d4*/ 	.word	0x000000ff
        /*12d8*/ 	.word	0x000334b0
        /*12dc*/ 	.short	0x0100
        /*12de*/ 	.byte	0x08
	.zero		1


	//   ....[19]....
        /*12e0*/ 	.word	0x000008d0
        /*12e4*/ 	.word	0x000000ff
        /*12e8*/ 	.word	0x000334c0
        /*12ec*/ 	.short	0x0100
        /*12ee*/ 	.byte	0x08
	.zero		1


	//   ....[20]....
        /*12f0*/ 	.word	0x000008e0
        /*12f4*/ 	.word	0x000000ff
        /*12f8*/ 	.word	0x000334b8
        /*12fc*/ 	.short	0x0100
        /*12fe*/ 	.byte	0x08
	.zero		1


	//   ....[21]....
        /*1300*/ 	.word	0x000008f0
        /*1304*/ 	.word	0x000000ff
        /*1308*/ 	.word	0x000334c8
        /*130c*/ 	.short	0x0100
        /*130e*/ 	.byte	0x08
	.zero		1


	//   ....[22]....
        /*1310*/ 	.word	0x00003630
        /*1314*/ 	.word	0x0000005d
        /*1318*/ 	.word	0x00033490
        /*131c*/ 	.short	0x010a
        /*131e*/ 	.byte	0x3f
	.zero		1


	//   ....[23]....
        /*1320*/ 	.word	0x00009790
        /*1324*/ 	.word	0x0000005d
        /*1328*/ 	.word	0x00033490
        /*132c*/ 	.short	0x010a
        /*132e*/ 	.byte	0x3f
	.zero		1


	//   ....[24]....
        /*1330*/ 	.word	0x0000f5a0
        /*1334*/ 	.word	0x0000005d
        /*1338*/ 	.word	0x00033490
        /*133c*/ 	.short	0x010a
        /*133e*/ 	.byte	0x3f
	.zero		1


	//   ....[25]....
        /*1340*/ 	.word	0x0000fdb0
        /*1344*/ 	.word	0x0000000b
        /*1348*/ 	.word	0x00000000
        /*134c*/ 	.short	0x0101
        /*134e*/ 	.byte	0x3f
	.zero		1


	//   ....[26]....
        /*1350*/ 	.word	0x0000fdf0
        /*1354*/ 	.word	0x0000005d
        /*1358*/ 	.word	0x000334b0
        /*135c*/ 	.short	0x010a
        /*135e*/ 	.byte	0x3f
	.zero		1


	//   ....[27]....
        /*1360*/ 	.word	0x00010590
        /*1364*/ 	.word	0x0000005d
        /*1368*/ 	.word	0x00000000
        /*136c*/ 	.short	0x0101
        /*136e*/ 	.byte	0x3f
	.zero		1


	//   ....[28]....
        /*1370*/ 	.word	0x00010ff0
        /*1374*/ 	.word	0x00000012
        /*1378*/ 	.word	0x00033400
        /*137c*/ 	.short	0x010a
        /*137e*/ 	.byte	0x3f
	.zero		1


	//   ....[29]....
        /*1380*/ 	.word	0x00011040
        /*1384*/ 	.word	0x00000012
        /*1388*/ 	.word	0x00033400
        /*138c*/ 	.short	0x010a
        /*138e*/ 	.byte	0x3f
	.zero		1


	//   ....[30]....
        /*1390*/ 	.word	0x00011af0
        /*1394*/ 	.word	0x00000012
        /*1398*/ 	.word	0x00033400
        /*139c*/ 	.short	0x010a
        /*139e*/ 	.byte	0x3f
	.zero		1


	//   ....[31]....
        /*13a0*/ 	.word	0x00015100
        /*13a4*/ 	.word	0x00000012
        /*13a8*/ 	.word	0x00033400
        /*13ac*/ 	.short	0x010a
        /*13ae*/ 	.byte	0x3f
	.zero		1


	//   ....[32]....
        /*13b0*/ 	.word	0x00018280
        /*13b4*/ 	.word	0x00000000
        /*13b8*/ 	.word	0x00033430
        /*13bc*/ 	.short	0x010a
        /*13be*/ 	.byte	0x3f
	.zero		1


	//   ....[33]....
        /*13c0*/ 	.word	0x000182c0
        /*13c4*/ 	.word	0x00000000
        /*13c8*/ 	.word	0x00033430
        /*13cc*/ 	.short	0x010a
        /*13ce*/ 	.byte	0x3f
	.zero		1


	//   ....[34]....
        /*13d0*/ 	.word	0x0001b470
        /*13d4*/ 	.word	0x0000003a
        /*13d8*/ 	.word	0x00000000
        /*13dc*/ 	.short	0x0101
        /*13de*/ 	.byte	0x3f
	.zero		1


	//   ....[35]....
        /*13e0*/ 	.word	0x0001c690
        /*13e4*/ 	.word	0x00000005
        /*13e8*/ 	.word	0x00033430
        /*13ec*/ 	.short	0x010a
        /*13ee*/ 	.byte	0x3f
	.zero		1


	//   ....[36]....
        /*13f0*/ 	.word	0x0001c6e0
        /*13f4*/ 	.word	0x00000005
        /*13f8*/ 	.word	0x00033430
        /*13fc*/ 	.short	0x010a
        /*13fe*/ 	.byte	0x3f
	.zero		1


	//   ....[37]....
        /*1400*/ 	.word	0x0001d7e0
        /*1404*/ 	.word	0x00000005
        /*1408*/ 	.word	0x00033450
        /*140c*/ 	.short	0x010a
        /*140e*/ 	.byte	0x3f
	.zero		1


	//   ....[38]....
        /*1410*/ 	.word	0x0001d820
        /*1414*/ 	.word	0x00000005
        /*1418*/ 	.word	0x00033450
        /*141c*/ 	.short	0x010a
        /*141e*/ 	.byte	0x3f
	.zero		1


	//   ....[39]....
        /*1420*/ 	.word	0x0001fcf0
        /*1424*/ 	.word	0x000000c1
        /*1428*/ 	.word	0x00000000
        /*142c*/ 	.short	0x0101
        /*142e*/ 	.byte	0x3f
	.zero		1


	//   ....[40]....
        /*1430*/ 	.word	0x00020760
        /*1434*/ 	.word	0x00000003
        /*1438*/ 	.word	0x00000000
        /*143c*/ 	.short	0x0101
        /*143e*/ 	.byte	0x3f
	.zero		1


	//   ....[41]....
        /*1440*/ 	.word	0x000210e0
        /*1444*/ 	.word	0x00000004
        /*1448*/ 	.word	0x00033430
        /*144c*/ 	.short	0x010a
        /*144e*/ 	.byte	0x3f
	.zero		1


	//   ....[42]....
        /*1450*/ 	.word	0x00021130
        /*1454*/ 	.word	0x00000004
        /*1458*/ 	.word	0x00033430
        /*145c*/ 	.short	0x010a
        /*145e*/ 	.byte	0x3f
	.zero		1


	//   ....[43]....
        /*1460*/ 	.word	0x00022200
        /*1464*/ 	.word	0x00000005
        /*1468*/ 	.word	0x00033450
        /*146c*/ 	.short	0x010a
        /*146e*/ 	.byte	0x3f
	.zero		1


	//   ....[44]....
        /*1470*/ 	.word	0x00022240
        /*1474*/ 	.word	0x00000005
        /*1478*/ 	.word	0x00033450
        /*147c*/ 	.short	0x010a
        /*147e*/ 	.byte	0x3f
	.zero		1


	//   ....[45]....
        /*1480*/ 	.word	0x00022650
        /*1484*/ 	.word	0x00000004
        /*1488*/ 	.word	0x00000000
        /*148c*/ 	.short	0x0101
        /*148e*/ 	.byte	0x3f
	.zero		1


	//   ....[46]....
        /*1490*/ 	.word	0x00024600
        /*1494*/ 	.word	0x00000000
        /*1498*/ 	.word	0x00000000
        /*149c*/ 	.short	0x0101
        /*149e*/ 	.byte	0x3f
	.zero		1


	//   ....[47]....
        /*14a0*/ 	.word	0x00024e90
        /*14a4*/ 	.word	0x0000000d
        /*14a8*/ 	.word	0x00033450
        /*14ac*/ 	.short	0x010a
        /*14ae*/ 	.byte	0x3f
	.zero		1


	//   ....[48]....
        /*14b0*/ 	.word	0x00024f10
        /*14b4*/ 	.word	0x0000000d
        /*14b8*/ 	.word	0x00033450
        /*14bc*/ 	.short	0x010a
        /*14be*/ 	.byte	0x3f
	.zero		1


	//   ....[49]....
        /*14c0*/ 	.word	0x00025590
        /*14c4*/ 	.word	0x00000002
        /*14c8*/ 	.word	0x00000000
        /*14cc*/ 	.short	0x0101
        /*14ce*/ 	.byte	0x3f
	.zero		1


	//   ....[50]....
        /*14d0*/ 	.word	0x00027d10
        /*14d4*/ 	.word	0x00000000
        /*14d8*/ 	.word	0x00000000
        /*14dc*/ 	.short	0x0101
        /*14de*/ 	.byte	0x3f
	.zero		1


	//   ....[51]....
        /*14e0*/ 	.word	0x0002a660
        /*14e4*/ 	.word	0x00000016
        /*14e8*/ 	.word	0x00033420
        /*14ec*/ 	.short	0x010a
        /*14ee*/ 	.byte	0x3f
	.zero		1


	//   ....[52]....
        /*14f0*/ 	.word	0x0002a6f0
        /*14f4*/ 	.word	0x0000000a
        /*14f8*/ 	.word	0x000334a0
        /*14fc*/ 	.short	0x010a
        /*14fe*/ 	.byte	0x3f
	.zero		1


	//   ....[53]....
        /*1500*/ 	.word	0x0002ab40
        /*1504*/ 	.word	0x0000000a
        /*1508*/ 	.word	0x000334c0
        /*150c*/ 	.short	0x010a
        /*150e*/ 	.byte	0x3f
	.zero		1


	//   ....[54]....
        /*1510*/ 	.word	0x0002b050
        /*1514*/ 	.word	0x00000009
        /*1518*/ 	.word	0x000334a0
        /*151c*/ 	.short	0x010a
        /*151e*/ 	.byte	0x3f
	.zero		1


	//   ....[55]....
        /*1520*/ 	.word	0x0002b490
        /*1524*/ 	.word	0x00000009
        /*1528*/ 	.word	0x000334c0
        /*152c*/ 	.short	0x010a
        /*152e*/ 	.byte	0x3f
	.zero		1


	//   ....[56]....
        /*1530*/ 	.word	0x0002c6f0
        /*1534*/ 	.word	0x00000000
        /*1538*/ 	.word	0x00033480
        /*153c*/ 	.short	0x010a
        /*153e*/ 	.byte	0x3f
	.zero		1


	//   ....[57]....
        /*1540*/ 	.word	0x0002ce70
        /*1544*/ 	.word	0x00000000
        /*1548*/ 	.word	0x00033470
        /*154c*/ 	.short	0x0107
        /*154e*/ 	.byte	0x3f
	.zero		1


	//   ....[58]....
        /*1550*/ 	.word	0x0002cf30
        /*1554*/ 	.word	0x00000000
        /*1558*/ 	.word	0x00033470
        /*155c*/ 	.short	0x0101
        /*155e*/ 	.byte	0x3f
	.zero		1


	//   ....[59]....
        /*1560*/ 	.word	0x0002cf80
        /*1564*/ 	.word	0x00000000
        /*1568*/ 	.word	0x00033440
        /*156c*/ 	.short	0x010a
        /*156e*/ 	.byte	0x3f
	.zero		1


	//   ....[60]....
        /*1570*/ 	.word	0x0002d600
        /*1574*/ 	.word	0x00000000
        /*1578*/ 	.word	0x00033430
        /*157c*/ 	.short	0x0107
        /*157e*/ 	.byte	0x3f
	.zero		1


	//   ....[61]....
        /*1580*/ 	.word	0x0002d6e0
        /*1584*/ 	.word	0x00000000
        /*1588*/ 	.word	0x00033430
        /*158c*/ 	.short	0x0101
        /*158e*/ 	.byte	0x3f
	.zero		1


	//   ....[62]....
        /*1590*/ 	.word	0x0002df60
        /*1594*/ 	.word	0x00000016
        /*1598*/ 	.word	0x00033400
        /*159c*/ 	.short	0x0107
        /*159e*/ 	.byte	0x3f
	.zero		1


	//   ....[63]....
        /*15a0*/ 	.word	0x0002e060
        /*15a4*/ 	.word	0x00000016
        /*15a8*/ 	.word	0x00033400
        /*15ac*/ 	.short	0x0101
        /*15ae*/ 	.byte	0x3f
	.zero		1


	//   ....[64]....
        /*15b0*/ 	.word	0x0002e080
        /*15b4*/ 	.word	0x00000016
        /*15b8*/ 	.word	0x00033420
        /*15bc*/ 	.short	0x010a
        /*15be*/ 	.byte	0x3f
	.zero		1


	//   ....[65]....
        /*15c0*/ 	.word	0x0002e540
        /*15c4*/ 	.word	0x00000004
        /*15c8*/ 	.word	0x00033480
        /*15cc*/ 	.short	0x010a
        /*15ce*/ 	.byte	0x3f
	.zero		1


	//   ....[66]....
        /*15d0*/ 	.word	0x0002ea70
        /*15d4*/ 	.word	0x00000004
        /*15d8*/ 	.word	0x00033470
        /*15dc*/ 	.short	0x0107
        /*15de*/ 	.byte	0x3f
	.zero		1


	//   ....[67]....
        /*15e0*/ 	.word	0x0002eb30
        /*15e4*/ 	.word	0x00000004
        /*15e8*/ 	.word	0x00033470
        /*15ec*/ 	.short	0x0101
        /*15ee*/ 	.byte	0x3f
	.zero		1


	//   ....[68]....
        /*15f0*/ 	.word	0x0002eb60
        /*15f4*/ 	.word	0x00000004
        /*15f8*/ 	.word	0x00033440
        /*15fc*/ 	.short	0x010a
        /*15fe*/ 	.byte	0x3f
	.zero		1


	//   ....[69]....
        /*1600*/ 	.word	0x0002f060
        /*1604*/ 	.word	0x00000004
        /*1608*/ 	.word	0x00033430
        /*160c*/ 	.short	0x0107
        /*160e*/ 	.byte	0x3f
	.zero		1


	//   ....[70]....
        /*1610*/ 	.word	0x0002f130
        /*1614*/ 	.word	0x00000004
        /*1618*/ 	.word	0x00033430
        /*161c*/ 	.short	0x0101
        /*161e*/ 	.byte	0x3f
	.zero		1


	//   ....[71]....
        /*1620*/ 	.word	0x0002f1b0
        /*1624*/ 	.word	0x00000000
        /*1628*/ 	.word	0x00033470
        /*162c*/ 	.short	0x010a
        /*162e*/ 	.byte	0x3f
	.zero		1


	//   ....[72]....
        /*1630*/ 	.word	0x0002f240
        /*1634*/ 	.word	0x00000000
        /*1638*/ 	.word	0x00033460
        /*163c*/ 	.short	0x010a
        /*163e*/ 	.byte	0x3f
	.zero		1


	//   ....[73]....
        /*1640*/ 	.word	0x0002f910
        /*1644*/ 	.word	0x00000000
        /*1648*/ 	.word	0x00033450
        /*164c*/ 	.short	0x0101
        /*164e*/ 	.byte	0x3f
	.zero		1


	//   ....[74]....
        /*1650*/ 	.word	0x0002f9a0
        /*1654*/ 	.word	0x00000000
        /*1658*/ 	.word	0x00000000
        /*165c*/ 	.short	0x0101
        /*165e*/ 	.byte	0x3f
	.zero		1


	//   ....[75]....
        /*1660*/ 	.word	0x0002fb60
        /*1664*/ 	.word	0x00000003
        /*1668*/ 	.word	0x00033470
        /*166c*/ 	.short	0x010a
        /*166e*/ 	.byte	0x3f
	.zero		1


	//   ....[76]....
        /*1670*/ 	.word	0x0002fbe0
        /*1674*/ 	.word	0x00000003
        /*1678*/ 	.word	0x00033460
        /*167c*/ 	.short	0x010a
        /*167e*/ 	.byte	0x3f
	.zero		1


	//   ....[77]....
        /*1680*/ 	.word	0x000302c0
        /*1684*/ 	.word	0x00000003
        /*1688*/ 	.word	0x00033450
        /*168c*/ 	.short	0x0101
        /*168e*/ 	.byte	0x3f
	.zero		1


	//   ....[78]....
        /*1690*/ 	.word	0x00030370
        /*1694*/ 	.word	0x00000003
        /*1698*/ 	.word	0x00000000
        /*169c*/ 	.short	0x0101
        /*169e*/ 	.byte	0x3f
	.zero		1


	//   ....[79]....
        /*16a0*/ 	.word	0x00031090
        /*16a4*/ 	.word	0x00000005
        /*16a8*/ 	.word	0x00033420
        /*16ac*/ 	.short	0x010a
        /*16ae*/ 	.byte	0x3f
	.zero		1


	//   ....[80]....
        /*16b0*/ 	.word	0x00031200
        /*16b4*/ 	.word	0x00000003
        /*16b8*/ 	.word	0x00033440
        /*16bc*/ 	.short	0x010a
        /*16be*/ 	.byte	0x3f
	.zero		1


	//   ....[81]....
        /*16c0*/ 	.word	0x000312a0
        /*16c4*/ 	.word	0x0000001d
        /*16c8*/ 	.word	0x00033440
        /*16cc*/ 	.short	0x010a
        /*16ce*/ 	.byte	0x3f
	.zero		1


	//   ....[82]....
        /*16d0*/ 	.word	0x000312e0
        /*16d4*/ 	.word	0x00000003
        /*16d8*/ 	.word	0x00033460
        /*16dc*/ 	.short	0x010a
        /*16de*/ 	.byte	0x3f
	.zero		1


	//   ....[83]....
        /*16e0*/ 	.word	0x00031320
        /*16e4*/ 	.word	0x0000001d
        /*16e8*/ 	.word	0x00033460
        /*16ec*/ 	.short	0x010a
        /*16ee*/ 	.byte	0x3f
	.zero		1


	//   ....[84]....
        /*16f0*/ 	.word	0x00031360
        /*16f4*/ 	.word	0x00000003
        /*16f8*/ 	.word	0x00033480
        /*16fc*/ 	.short	0x010a
        /*16fe*/ 	.byte	0x3f
	.zero		1


	//   ....[85]....
        /*1700*/ 	.word	0x000313a0
        /*1704*/ 	.word	0x0000001d
        /*1708*/ 	.word	0x00033480
        /*170c*/ 	.short	0x010a
        /*170e*/ 	.byte	0x3f
	.zero		1


	//   ....[86]....
        /*1710*/ 	.word	0x00031400
        /*1714*/ 	.word	0x0000005d
        /*1718*/ 	.word	0x00033490
        /*171c*/ 	.short	0x010a
        /*171e*/ 	.byte	0x3f
	.zero		1


	//   ....[87]....
        /*1720*/ 	.word	0x000316b0
        /*1724*/ 	.word	0x0000005d
        /*1728*/ 	.word	0x00033490
        /*172c*/ 	.short	0x010a
        /*172e*/ 	.byte	0x3f
	.zero		1


	//   ....[88]....
        /*1730*/ 	.word	0x00031960
        /*1734*/ 	.word	0x0000005d
        /*1738*/ 	.word	0x00033490
        /*173c*/ 	.short	0x010a
        /*173e*/ 	.byte	0x3f
	.zero		1


	//   ....[89]....
        /*1740*/ 	.word	0x00031c10
        /*1744*/ 	.word	0x0000005d
        /*1748*/ 	.word	0x000334b0
        /*174c*/ 	.short	0x010a
        /*174e*/ 	.byte	0x3f
	.zero		1


	//   ....[90]....
        /*1750*/ 	.word	0x00031eb0
        /*1754*/ 	.word	0x00000012
        /*1758*/ 	.word	0x00033400
        /*175c*/ 	.short	0x010a
        /*175e*/ 	.byte	0x3f
	.zero		1


	//   ....[91]....
        /*1760*/ 	.word	0x000320c0
        /*1764*/ 	.word	0x00000012
        /*1768*/ 	.word	0x00033400
        /*176c*/ 	.short	0x010a
        /*176e*/ 	.byte	0x3f
	.zero		1


	//   ....[92]....
        /*1770*/ 	.word	0x00032110
        /*1774*/ 	.word	0x00000000
        /*1778*/ 	.word	0x00033430
        /*177c*/ 	.short	0x010a
        /*177e*/ 	.byte	0x3f
	.zero		1


	//   ....[93]....
        /*1780*/ 	.word	0x00032160
        /*1784*/ 	.word	0x00000005
        /*1788*/ 	.word	0x00033430
        /*178c*/ 	.short	0x010a
        /*178e*/ 	.byte	0x3f
	.zero		1


	//   ....[94]....
        /*1790*/ 	.word	0x000321b0
        /*1794*/ 	.word	0x00000005
        /*1798*/ 	.word	0x00033450
        /*179c*/ 	.short	0x010a
        /*179e*/ 	.byte	0x3f
	.zero		1


	//   ....[95]....
        /*17a0*/ 	.word	0x00032200
        /*17a4*/ 	.word	0x00000004
        /*17a8*/ 	.word	0x00033430
        /*17ac*/ 	.short	0x010a
        /*17ae*/ 	.byte	0x3f
	.zero		1


	//   ....[96]....
        /*17b0*/ 	.word	0x00032250
        /*17b4*/ 	.word	0x00000005
        /*17b8*/ 	.word	0x00033450
        /*17bc*/ 	.short	0x010a
        /*17be*/ 	.byte	0x3f
	.zero		1


	//   ....[97]....
        /*17c0*/ 	.word	0x000322a0
        /*17c4*/ 	.word	0x0000000d
        /*17c8*/ 	.word	0x00033450
        /*17cc*/ 	.short	0x010a
        /*17ce*/ 	.byte	0x3f
	.zero		1


	//   ....[98]....
        /*17d0*/ 	.word	0x00034060
        /*17d4*/ 	.word	0x00000016
        /*17d8*/ 	.word	0x00033420
        /*17dc*/ 	.short	0x010a
        /*17de*/ 	.byte	0x3f
	.zero		1


	//   ....[99]....
        /*17e0*/ 	.word	0x000340b0
        /*17e4*/ 	.word	0x0000000a
        /*17e8*/ 	.word	0x000334a0
        /*17ec*/ 	.short	0x010a
        /*17ee*/ 	.byte	0x3f
	.zero		1


	//   ....[100]....
        /*17f0*/ 	.word	0x00034100
        /*17f4*/ 	.word	0x0000000a
        /*17f8*/ 	.word	0x000334c0
        /*17fc*/ 	.short	0x010a
        /*17fe*/ 	.byte	0x3f
	.zero		1


	//   ....[101]....
        /*1800*/ 	.word	0x00034150
        /*1804*/ 	.word	0x00000009
        /*1808*/ 	.word	0x000334a0
        /*180c*/ 	.short	0x010a
        /*180e*/ 	.byte	0x3f
	.zero		1


	//   ....[102]....
        /*1810*/ 	.word	0x000341a0
        /*1814*/ 	.word	0x00000009
        /*1818*/ 	.word	0x000334c0
        /*181c*/ 	.short	0x010a
        /*181e*/ 	.byte	0x3f
	.zero		1


	//   ....[103]....
        /*1820*/ 	.word	0x000342d0
        /*1824*/ 	.word	0x00000000
        /*1828*/ 	.word	0x00033480
        /*182c*/ 	.short	0x010a
        /*182e*/ 	.byte	0x3f
	.zero		1


	//   ....[104]....
        /*1830*/ 	.word	0x00034b50
        /*1834*/ 	.word	0x00000000
        /*1838*/ 	.word	0x00033440
        /*183c*/ 	.short	0x010a
        /*183e*/ 	.byte	0x3f
	.zero		1


	//   ....[105]....
        /*1840*/ 	.word	0x000357e0
        /*1844*/ 	.word	0x00000016
        /*1848*/ 	.word	0x00033420
        /*184c*/ 	.short	0x010a
        /*184e*/ 	.byte	0x3f
	.zero		1


	//   ....[106]....
        /*1850*/ 	.word	0x00035830
        /*1854*/ 	.word	0x00000004
        /*1858*/ 	.word	0x00033480
        /*185c*/ 	.short	0x010a
        /*185e*/ 	.byte	0x3f
	.zero		1


	//   ....[107]....
        /*1860*/ 	.word	0x00035e80
        /*1864*/ 	.word	0x00000004
        /*1868*/ 	.word	0x00033440
        /*186c*/ 	.short	0x010a
        /*186e*/ 	.byte	0x3f
	.zero		1


	//   ....[108]....
        /*1870*/ 	.word	0x000364b0
        /*1874*/ 	.word	0x00000000
        /*1878*/ 	.word	0x00033470
        /*187c*/ 	.short	0x010a
        /*187e*/ 	.byte	0x3f
	.zero		1


	//   ....[109]....
        /*1880*/ 	.word	0x00036500
        /*1884*/ 	.word	0x00000000
        /*1888*/ 	.word	0x00033460
        /*188c*/ 	.short	0x010a
        /*188e*/ 	.byte	0x3f
	.zero		1


	//   ....[110]....
        /*1890*/ 	.word	0x00036550
        /*1894*/ 	.word	0x00000003
        /*1898*/ 	.word	0x00033470
        /*189c*/ 	.short	0x010a
        /*189e*/ 	.byte	0x3f
	.zero		1


	//   ....[111]....
        /*18a0*/ 	.word	0x000365a0
        /*18a4*/ 	.word	0x00000003
        /*18a8*/ 	.word	0x00033460
        /*18ac*/ 	.short	0x010a
        /*18ae*/ 	.byte	0x3f
	.zero		1


	//   ....[112]....
        /*18b0*/ 	.word	0x00036f20
        /*18b4*/ 	.word	0x00000005
        /*18b8*/ 	.word	0x00033420
        /*18bc*/ 	.short	0x010a
        /*18be*/ 	.byte	0x3f
	.zero		1


	//   ....[113]....
        /*18c0*/ 	.word	0x000370c0
        /*18c4*/ 	.word	0x00000003
        /*18c8*/ 	.word	0x00033440
        /*18cc*/ 	.short	0x010a
        /*18ce*/ 	.byte	0x3f
	.zero		1


	//   ....[114]....
        /*18d0*/ 	.word	0x00037110
        /*18d4*/ 	.word	0x0000001d
        /*18d8*/ 	.word	0x00033440
        /*18dc*/ 	.short	0x010a
        /*18de*/ 	.byte	0x3f
	.zero		1


	//   ....[115]....
        /*18e0*/ 	.word	0x00037160
        /*18e4*/ 	.word	0x00000003
        /*18e8*/ 	.word	0x00033460
        /*18ec*/ 	.short	0x010a
        /*18ee*/ 	.byte	0x3f
	.zero		1


	//   ....[116]....
        /*18f0*/ 	.word	0x000371b0
        /*18f4*/ 	.word	0x0000001d
        /*18f8*/ 	.word	0x00033460
        /*18fc*/ 	.short	0x010a
        /*18fe*/ 	.byte	0x3f
	.zero		1


	//   ....[117]....
        /*1900*/ 	.word	0x00037200
        /*1904*/ 	.word	0x00000003
        /*1908*/ 	.word	0x00033480
        /*190c*/ 	.short	0x010a
        /*190e*/ 	.byte	0x3f
	.zero		1


	//----- nvinfo : EIATTR_NUM_MBARRIERS
	.align		4
.L_332:
        /*1910*/ 	.byte	0x03, 0x38
        /*1912*/ 	.short	0x0016


	//----- nvinfo : EIATTR_EXIT_INSTR_OFFSETS
	.align		4
        /*1914*/ 	.byte	0x04, 0x1c
        /*1916*/ 	.short	(.L_334 - .L_333)


	//   ....[0]....
.L_333:
        /*1918*/ 	.word	0x000313f0


	//----- nvinfo : EIATTR_MAX_THREADS
	.align		4
.L_334:
        /*191c*/ 	.byte	0x04, 0x05
        /*191e*/ 	.short	(.L_336 - .L_335)
.L_335:
        /*1920*/ 	.word	0x00000180
        /*1924*/ 	.word	0x00000001
        /*1928*/ 	.word	0x00000001


	//----- nvinfo : EIATTR_CRS_STACK_SIZE
	.align		4
.L_336:
        /*192c*/ 	.byte	0x04, 0x1e
        /*192e*/ 	.short	(.L_338 - .L_337)
.L_337:
        /*1930*/ 	.word	0x00000000


	//----- nvinfo : EIATTR_CBANK_PARAM_SIZE
	.align		4
.L_338:
        /*1934*/ 	.byte	0x03, 0x19
        /*1936*/ 	.short	0x0af0


	//----- nvinfo : EIATTR_PARAM_CBANK
	.align		4
        /*1938*/ 	.byte	0x04, 0x0a
        /*193a*/ 	.short	(.L_340 - .L_339)
	.align		4
.L_339:
        /*193c*/ 	.word	index@(.nv.constant0._ZN7cutlass13device_kernelIN5flash11enable_sm90INS1_16FlashAttnFwdSm90INS1_25CollectiveMainloopFwdSm90ILi2EN4cute5tupleIJNS5_1CILi1EEES8_S8_EEENS6_IJNS7_ILi128EEENS7_ILi160EEENS7_ILi192EEEEEELi192ENS_12float_e4m3_tEfNS_4arch4Sm90ELb1ELb0ELb1ELb1ELb1ELb1ELb0ELb1ELb1ELb1ELb0ELb0EEENS1_21CollectiveEpilogueFwdINS6_IJSA_SC_SB_EEES9_NS_10bfloat16_tESG_Li256ELb1ELb1ELb0ELb1EEENS1_36VarlenDynamicPersistentTileSchedulerILi128ELi160ELi256ELi128ELb0ELb1ELb1ELb1ELb1ELb1EEEEEEEEEvNT_6ParamsE)
        /*1940*/ 	.short	0x0210
        /*1942*/ 	.short	0x0af0


	//----- nvinfo : EIATTR_SW_WAR
	.align		4
.L_340:
        /*1944*/ 	.byte	0x04, 0x36
        /*1946*/ 	.short	(.L_342 - .L_341)
.L_341:
        /*1948*/ 	.word	0x00000008
.L_342:


//--------------------- .nv.callgraph             --------------------------
	.section	.nv.callgraph,"",@"SHT_CUDA_CALLGRAPH"
	.align	4
	.sectionentsize	8
	.align		4
        /*0000*/ 	.word	0x00000000
	.align		4
        /*0004*/ 	.word	0xffffffff
	.align		4
        /*0008*/ 	.word	index@(_ZN7cutlass13device_kernelIN5flash11enable_sm90INS1_16FlashAttnFwdSm90INS1_25CollectiveMainloopFwdSm90ILi2EN4cute5tupleIJNS5_1CILi1EEES8_S8_EEENS6_IJNS7_ILi128EEENS7_ILi160EEENS7_ILi192EEEEEELi192ENS_12float_e4m3_tEfNS_4arch4Sm90ELb0ELb0ELb1ELb0ELb1ELb0ELb0ELb1ELb1ELb1ELb0ELb0EEENS1_21CollectiveEpilogueFwdINS6_IJSA_SC_SB_EEES9_NS_10bfloat16_tESG_Li256ELb0ELb1ELb0ELb1EEENS1_29StaticPersistentTileSchedulerILb0EEEEEEEEEvNT_6ParamsE)
	.align		4
        /*000c*/ 	.word	index@(__assertfail)
	.align		4
        /*0010*/ 	.word	index@(_ZN7cutlass13device_kernelIN5flash11enable_sm90INS1_16FlashAttnFwdSm90INS1_25CollectiveMainloopFwdSm90ILi2EN4cute5tupleIJNS5_1CILi1EEES8_S8_EEENS6_IJNS7_ILi128EEENS7_ILi160EEENS7_ILi192EEEEEELi192ENS_12float_e4m3_tEfNS_4arch4Sm90ELb0ELb0ELb1ELb1ELb1ELb0ELb0ELb1ELb1ELb1ELb0ELb0EEENS1_21CollectiveEpilogueFwdINS6_IJSA_SC_SB_EEES9_NS_10bfloat16_tESG_Li256ELb1ELb1ELb0ELb1EEENS1_36VarlenDynamicPersistentTileSchedulerILi128ELi160ELi256ELi128ELb0ELb1ELb1ELb0ELb1ELb1EEEEEEEEEvNT_6ParamsE)
	.align		4
        /*0014*/ 	.word	index@(__assertfail)
	.align		4
        /*0018*/ 	.word	index@(_ZN7cutlass13device_kernelIN5flash11enable_sm90INS1_16FlashAttnFwdSm90INS1_25CollectiveMainloopFwdSm90ILi2EN4cute5tupleIJNS5_1CILi1EEES8_S8_EEENS6_IJNS7_ILi128EEENS7_ILi160EEENS7_ILi192EEEEEELi192ENS_12float_e4m3_tEfNS_4arch4Sm90ELb0ELb0ELb1ELb1ELb1ELb1ELb0ELb1ELb1ELb1ELb0ELb0EEENS1_21CollectiveEpilogueFwdINS6_IJSA_SC_SB_EEES9_NS_10bfloat16_tESG_Li256ELb1ELb1ELb0ELb1EEENS1_36VarlenDynamicPersistentTileSchedulerILi128ELi160ELi256ELi128ELb0ELb1ELb1ELb0ELb1ELb1EEEEEEEEEvNT_6ParamsE)
	.align		4
        /*001c*/ 	.word	index@(__assertfail)
	.align		4
        /*0020*/ 	.word	index@(_ZN7cutlass13device_kernelIN5flash11enable_sm90INS1_16FlashAttnFwdSm90INS1_25CollectiveMainloopFwdSm90ILi2EN4cute5tupleIJNS5_1CILi1EEES8_S8_EEENS6_IJNS7_ILi128EEESA_NS7_ILi192EEEEEELi192ENS_12float_e4m3_tEfNS_4arch4Sm90ELb0ELb1ELb1ELb0ELb1ELb0ELb0ELb1ELb1ELb1ELb0ELb0EEENS1_21CollectiveEpilogueFwdINS6_IJSA_SB_SA_EEES9_NS_10bfloat16_tESF_Li256ELb0ELb1ELb0ELb1EEENS1_30DynamicPersistentTileSchedulerILi256ELi128ELb0ELb1ELb1EEEEEEEEEvNT_6ParamsE)
	.align		4
        /*0024*/ 	.word	index@(__assertfail)
	.align		4
        /*0028*/ 	.word	index@(_ZN7cutlass13device_kernelIN5flash11enable_sm90INS1_16FlashAttnFwdSm90INS1_25CollectiveMainloopFwdSm90ILi2EN4cute5tupleIJNS5_1CILi1EEES8_S8_EEENS6_IJNS7_ILi128EEESA_NS7_ILi192EEEEEELi192ENS_12float_e4m3_tEfNS_4arch4Sm90ELb0ELb1ELb1ELb1ELb1ELb0ELb0ELb1ELb1ELb1ELb0ELb0EEENS1_21CollectiveEpilogueFwdINS6_IJSA_SB_SA_EEES9_NS_10bfloat16_tESF_Li256ELb1ELb1ELb0ELb1EEENS1_36VarlenDynamicPersistentTileSchedulerILi128ELi128ELi256ELi128ELb0ELb1ELb1ELb1ELb0ELb1EEEEEEEEEvNT_6ParamsE)
	.align		4
        /*002c*/ 	.word	index@(__assertfail)
	.align		4
        /*0030*/ 	.word	index@(_ZN7cutlass13device_kernelIN5flash11enable_sm90INS1_16FlashAttnFwdSm90INS1_25CollectiveMainloopFwdSm90ILi2EN4cute5tupleIJNS5_1CILi1EEES8_S8_EEENS6_IJNS7_ILi128EEESA_NS7_ILi192EEEEEELi192ENS_12float_e4m3_tEfNS_4arch4Sm90ELb0ELb1ELb1ELb1ELb1ELb1ELb0ELb1ELb1ELb1ELb0ELb0EEENS1_21CollectiveEpilogueFwdINS6_IJSA_SB_SA_EEES9_NS_10bfloat16_tESF_Li256ELb1ELb1ELb0ELb1EEENS1_36VarlenDynamicPersistentTileSchedulerILi128ELi128ELi256ELi128ELb0ELb1ELb1ELb1ELb0ELb1EEEEEEEEEvNT_6ParamsE)
	.align		4
        /*0034*/ 	.word	index@(__assertfail)
	.align		4
        /*0038*/ 	.word	index@(_ZN7cutlass13device_kernelIN5flash11enable_sm90INS1_16FlashAttnFwdSm90INS1_25CollectiveMainloopFwdSm90ILi2EN4cute5tupleIJNS5_1CILi1EEES8_S8_EEENS6_IJNS7_ILi128EEENS7_ILi160EEENS7_ILi192EEEEEELi192ENS_12float_e4m3_tEfNS_4arch4Sm90ELb1ELb0ELb1ELb0ELb1ELb0ELb0ELb1ELb1ELb1ELb0ELb0EEENS1_21CollectiveEpilogueFwdINS6_IJSA_SC_SB_EEES9_NS_10bfloat16_tESG_Li256ELb0ELb1ELb0ELb1EEENS1_30DynamicPersistentTileSchedulerILi256ELi128ELb0ELb1ELb1EEEEEEEEEvNT_6ParamsE)
	.align		4
        /*003c*/ 	.word	index@(__assertfail)
	.align		4
        /*0040*/ 	.word	index@(_ZN7cutlass13device_kernelIN5flash11enable_sm90INS1_16FlashAttnFwdSm90INS1_25CollectiveMainloopFwdSm90ILi2EN4cute5tupleIJNS5_1CILi1EEES8_S8_EEENS6_IJNS7_ILi128EEENS7_ILi160EEENS7_ILi192EEEEEELi192ENS_12float_e4m3_tEfNS_4arch4Sm90ELb1ELb0ELb1ELb1ELb1ELb0ELb0ELb1ELb1ELb1ELb0ELb0EEENS1_21CollectiveEpilogueFwdINS6_IJSA_SC_SB_EEES9_NS_10bfloat16_tESG_Li256ELb1ELb1ELb0ELb1EEENS1_36VarlenDynamicPersistentTileSchedulerILi128ELi160ELi256ELi128ELb0ELb1ELb1ELb1ELb1ELb1EEEEEEEEEvNT_6ParamsE)
	.align		4
        /*0044*/ 	.word	index@(__assertfail)
	.align		4
        /*0048*/ 	.word	index@(_ZN7cutlass13device_kernelIN5flash11enable_sm90INS1_16FlashAttnFwdSm90INS1_25CollectiveMainloopFwdSm90ILi2EN4cute5tupleIJNS5_1CILi1EEES8_S8_EEENS6_IJNS7_ILi128EEENS7_ILi160EEENS7_ILi192EEEEEELi192ENS_12float_e4m3_tEfNS_4arch4Sm90ELb1ELb0ELb1ELb1ELb1ELb1ELb0ELb1ELb1ELb1ELb0ELb0EEENS1_21CollectiveEpilogueFwdINS6_IJSA_SC_SB_EEES9_NS_10bfloat16_tESG_Li256ELb1ELb1ELb0ELb1EEENS1_36VarlenDynamicPersistentTileSchedulerILi128ELi160ELi256ELi128ELb0ELb1ELb1ELb1ELb1ELb1EEEEEEEEEvNT_6ParamsE)
	.align		4
        /*004c*/ 	.word	index@(__assertfail)
	.align		4
        /*0050*/ 	.word	0x00000000
	.align		4
        /*0054*/ 	.word	0xfffffffe
	.align		4
        /*0058*/ 	.word	0x00000000
	.align		4
        /*005c*/ 	.word	0xfffffffd
	.align		4
        /*0060*/ 	.word	0x00000000
	.align		4
        /*0064*/ 	.word	0xfffffffc


//--------------------- .nv.constant4             --------------------------
	.section	.nv.constant4,"a",@progbits
	.align	8
	.align		8
.nv.constant4:
        /*0000*/ 	.dword	__assertfail
	.align		8
        /*0008*/ 	.dword	__unnamed_1
	.align		8
        /*0010*/ 	.dword	__unnamed_2
	.align		8
        /*0018*/ 	.dword	__unnamed_3
	.align		8
        /*0020*/ 	.dword	__unnamed_4
	.align		8
        /*0028*/ 	.dword	__unnamed_5
	.align		8
        /*0030*/ 	.dword	__unnamed_6
	.align		8
        /*0038*/ 	.dword	_ZZN5flash28permute_output_fp8_VcolmajorIN4cute6TensorINS1_11ArrayEngineIN7cutlass10bfloat16_tELm96EEENS1_6LayoutINS1_5tupleIJNS8_IJNS1_1CILi2EEESA_NS9_ILi24EEEEEENS9_ILi1EEESD_EEENS8_IJNS8_IJSD_SA_NS9_ILi4EEEEEENS9_ILi0EEESH_EEEEEEEEEvRT_E9upper_map
	.align		8
        /*0040*/ 	.dword	__unnamed_7
	.align		8
        /*0048*/ 	.dword	__unnamed_8
	.align		8
        /*0050*/ 	.dword	__unnamed_9
	.align		8
        /*0058*/ 	.dword	__unnamed_10
	.align		8
        /*0060*/ 	.dword	__unnamed_11
	.align		8
        /*0068*/ 	.dword	_ZN80_INTERNAL_84cee143_44_flash_fwd_hdim192_e4m3_paged_softcap_sm90_cu_cf07d2ef_34834cuda3std3__45__cpo5beginE
	.align		8
        /*0070*/ 	.dword	_ZN80_INTERNAL_84cee143_44_flash_fwd_hdim192_e4m3_paged_softcap_sm90_cu_cf07d2ef_34834cuda3std3__45__cpo3endE
	.align		8
        /*0078*/ 	.dword	_ZN80_INTERNAL_84cee143_44_flash_fwd_hdim192_e4m3_paged_softcap_sm90_cu_cf07d2ef_34834cuda3std3__45__cpo6cbeginE
	.align		8
        /*0080*/ 	.dword	_ZN80_INTERNAL_84cee143_44_flash_fwd_hdim192_e4m3_paged_softcap_sm90_cu_cf07d2ef_34834cuda3std3__45__cpo4cendE
	.align		8
        /*0088*/ 	.dword	_ZN80_INTERNAL_84cee143_44_flash_fwd_hdim192_e4m3_paged_softcap_sm90_cu_cf07d2ef_34834cuda3std3__482_GLOBAL__N__84cee143_44_flash_fwd_hdim192_e4m3_paged_softcap_sm90_cu_cf07d2ef_34836ignoreE
	.align		8
        /*0090*/ 	.dword	_ZN80_INTERNAL_84cee143_44_flash_fwd_hdim192_e4m3_paged_softcap_sm90_cu_cf07d2ef_34834cuda3std3__419piecewise_constructE
	.align		8
        /*0098*/ 	.dword	_ZN80_INTERNAL_84cee143_44_flash_fwd_hdim192_e4m3_paged_softcap_sm90_cu_cf07d2ef_34834cuda3std3__48in_placeE
	.align		8
        /*00a0*/ 	.dword	_ZN80_INTERNAL_84cee143_44_flash_fwd_hdim192_e4m3_paged_softcap_sm90_cu_cf07d2ef_34834cuda3std6ranges3__45__cpo4swapE
	.align		8
        /*00a8*/ 	.dword	_ZN80_INTERNAL_84cee143_44_flash_fwd_hdim192_e4m3_paged_softcap_sm90_cu_cf07d2ef_34834cuda3std6ranges3__45__cpo9iter_moveE
	.align		8
        /*00b0*/ 	.dword	_ZN80_INTERNAL_84cee143_44_flash_fwd_hdim192_e4m3_paged_softcap_sm90_cu_cf07d2ef_34834cute7productE
	.align		8
        /*00b8*/ 	.dword	_ZN80_INTERNAL_84cee143_44_flash_fwd_hdim192_e4m3_paged_softcap_sm90_cu_cf07d2ef_34834cute1_E
	.align		8
        /*00c0*/ 	.dword	$str$23
	.align		8
        /*00c8*/ 	.dword	$str$24


//--------------------- .text._ZN7cutlass13device_kernelIN5flash11enable_sm90INS1_16FlashAttnFwdSm90INS1_25CollectiveMainloopFwdSm90ILi2EN4cute5tupleIJNS5_1CILi1EEES8_S8_EEENS6_IJNS7_ILi128EEENS7_ILi160EEENS7_ILi192EEEEEELi192ENS_12float_e4m3_tEfNS_4arch4Sm90ELb0ELb0ELb1ELb0ELb1ELb0ELb0ELb1ELb1ELb1ELb0ELb0EEENS1_21CollectiveEpilogueFwdINS6_IJSA_SC_SB_EEES9_NS_10bfloat16_tESG_Li256ELb0ELb1ELb0ELb1EEENS1_29StaticPersistentTileSchedulerILb0EEEEEEEEEvNT_6ParamsE --------------------------
	.section	.text._ZN7cutlass13device_kernelIN5flash11enable_sm90INS1_16FlashAttnFwdSm90INS1_25CollectiveMainloopFwdSm90ILi2EN4cute5tupleIJNS5_1CILi1EEES8_S8_EEENS6_IJNS7_ILi128EEENS7_ILi160EEENS7_ILi192EEEEEELi192ENS_12float_e4m3_tEfNS_4arch4Sm90ELb0ELb0ELb1ELb0ELb1ELb0ELb0ELb1ELb1ELb1ELb0ELb0EEENS1_21CollectiveEpilogueFwdINS6_IJSA_SC_SB_EEES9_NS_10bfloat16_tESG_Li256ELb0ELb1ELb0ELb1EEENS1_29StaticPersistentTileSchedulerILb0EEEEEEEEEvNT_6ParamsE,"ax",@progbits
	.align	128
.text._ZN7cutlass13device_kernelIN5flash11enable_sm90INS1_16FlashAttnFwdSm90INS1_25CollectiveMainloopFwdSm90ILi2EN4cute5tupleIJNS5_1CILi1EEES8_S8_EEENS6_IJNS7_ILi128EEENS7_ILi160EEENS7_ILi192EEEEEELi192ENS_12float_e4m3_tEfNS_4arch4Sm90ELb0ELb0ELb1ELb0ELb1ELb0ELb0ELb1ELb1ELb1ELb0ELb0EEENS1_21CollectiveEpilogueFwdINS6_IJSA_SC_SB_EEES9_NS_10bfloat16_tESG_Li256ELb0ELb1ELb0ELb1EEENS1_29StaticPersistentTileSchedulerILb0EEEEEEEEEvNT_6ParamsE:
        .type           _ZN7cutlass13device_kernelIN5flash11enable_sm90INS1_16FlashAttnFwdSm90INS1_25CollectiveMainloopFwdSm90ILi2EN4cute5tupleIJNS5_1CILi1EEES8_S8_EEENS6_IJNS7_ILi128EEENS7_ILi160EEENS7_ILi192EEEEEELi192ENS_12float_e4m3_tEfNS_4arch4Sm90ELb0ELb0ELb1ELb0ELb1ELb0ELb0ELb1ELb1ELb1ELb0ELb0EEENS1_21CollectiveEpilogueFwdINS6_IJSA_SC_SB_EEES9_NS_10bfloat16_tESG_Li256ELb0ELb1ELb0ELb1EEENS1_29StaticPersistentTileSchedulerILb0EEEEEEEEEvNT_6ParamsE,@function
        .size           _ZN7cutlass13device_kernelIN5flash11enable_sm90INS1_16FlashAttnFwdSm90INS1_25CollectiveMainloopFwdSm90ILi2EN4cute5tupleIJNS5_1CILi1EEES8_S8_EEENS6_IJNS7_ILi128EEENS7_ILi160EEENS7_ILi192EEEEEELi192ENS_12float_e4m3_tEfNS_4arch4Sm90ELb0ELb0ELb1ELb0ELb1ELb0ELb0ELb1ELb1ELb1ELb0ELb0EEENS1_21CollectiveEpilogueFwdINS6_IJSA_SC_SB_EEES9_NS_10bfloat16_tESG_Li256ELb0ELb1ELb0ELb1EEENS1_29StaticPersistentTileSchedulerILb0EEEEEEEEEvNT_6ParamsE,(.L_x_3246 - _ZN7cutlass13device_kernelIN5flash11enable_sm90INS1_16FlashAttnFwdSm90INS1_25CollectiveMainloopFwdSm90ILi2EN4cute5tupleIJNS5_1CILi1EEES8_S8_EEENS6_IJNS7_ILi128EEENS7_ILi160EEENS7_ILi192EEEEEELi192ENS_12float_e4m3_tEfNS_4arch4Sm90ELb0ELb0ELb1ELb0ELb1ELb0ELb0ELb1ELb1ELb1ELb0ELb0EEENS1_21CollectiveEpilogueFwdINS6_IJSA_SC_SB_EEES9_NS_10bfloat16_tESG_Li256ELb0ELb1ELb0ELb1EEENS1_29StaticPersistentTileSchedulerILb0EEEEEEEEEvNT_6ParamsE)
        .other          _ZN7cutlass13device_kernelIN5flash11enable_sm90INS1_16FlashAttnFwdSm90INS1_25CollectiveMainloopFwdSm90ILi2EN4cute5tupleIJNS5_1CILi1EEES8_S8_EEENS6_IJNS7_ILi128EEENS7_ILi160EEENS7_ILi192EEEEEELi192ENS_12float_e4m3_tEfNS_4arch4Sm90ELb0ELb0ELb1ELb0ELb1ELb0ELb0ELb1ELb1ELb1ELb0ELb0EEENS1_21CollectiveEpilogueFwdINS6_IJSA_SC_SB_EEES9_NS_10bfloat16_tESG_Li256ELb0ELb1ELb0ELb1EEENS1_29StaticPersistentTileSchedulerILb0EEEEEEEEEvNT_6ParamsE,@"STO_CUDA_ENTRY STV_DEFAULT"
_ZN7cutlass13device_kernelIN5flash11enable_sm90INS1_16FlashAttnFwdSm90INS1_25CollectiveMainloopFwdSm90ILi2EN4cute5tupleIJNS5_1CILi1EEES8_S8_EEENS6_IJNS7_ILi128EEENS7_ILi160EEENS7_ILi192EEEEEELi192ENS_12float_e4m3_tEfNS_4arch4Sm90ELb0ELb0ELb1ELb0ELb1ELb0ELb0ELb1ELb1ELb1ELb0ELb0EEENS1_21CollectiveEpilogueFwdINS6_IJSA_SC_SB_EEES9_NS_10bfloat16_tESG_Li256ELb0ELb1ELb0ELb1EEENS1_29StaticPersistentTileSchedulerILb0EEEEEEEEEvNT_6ParamsE:
[----:B------:R-:W0:Y:S02]  /*0000*/  LDC R1, c[0x0][0x28] ;  /* 0x00000a00ff017b82 */ /* 0x000e240000000800 */
[----:B0-----:R-:W-:Y:S01]  /*0010*/  VIADD R1, R1, 0xffffffe8 ;  /* 0xffffffe801017836 */ /* 0x001fe20000000000 */
[----:B------:R-:W0:Y:S01]  /*0020*/  S2R R3, SR_TID.X ;  /* 0x0000000000037919 */ /* 0x000e220000002100 */
[----:B------:R-:W-:Y:S01]  /*0030*/  ELECT P0, URZ, PT ;  /* 0x00000000003f782f */ /* 0x000fe20003800000 */
[----:B------:R-:W-:Y:S01]  /*0040*/  UMOV UR4, 0x80 ;  /* 0x0000008000047882 */ /* 0x000fe20000000000 */
[----:B------:R-:W-:Y:S01]  /*0050*/  UMOV UR7, 0x100 ;  /* 0x0000010000077882 */ /* 0x000fe20000000000 */
[--C-:B0-----:R-:W-:Y:S02]  /*0060*/  SHF.R.U32.HI R0, RZ, 0x5, R3.reuse ;  /* 0x00000005ff007819 */ /* 0x101fe40000011603 */
[----:B------:R-:W-:-:S03]  /*0070*/  SHF.R.U32.HI R23, RZ, 0x7, R3 ;  /* 0x00000007ff177819 */ /* 0x000fc60000011603 */
[----:B------:R-:W0:Y:S04]  /*0080*/  SHFL.IDX PT, R2, R0, RZ, 0x1f ;  /* 0x00001fff00027589 */ /* 0x000e2800000e0000 */
[----:B------:R1:W2:Y:S01]  /*0090*/  SHFL.IDX PT, R3, R23, RZ, 0x1f ;  /* 0x00001fff17037589 */ /* 0x0002a200000e0000 */
[C---:B0-----:R-:W-:Y:S02]  /*00a0*/  ISETP.NE.OR P0, PT, R2.reuse, RZ, !P0 ;  /* 0x000000ff0200720c */ /* 0x041fe40004705670 */
[----:B------:R-:W-:-:S11]  /*00b0*/  ISETP.NE.AND P1, PT, R2, RZ, PT ;  /* 0x000000ff0200720c */ /* 0x000fd60003f25270 */
[----:B------:R-:W-:Y:S01]  /*00c0*/  VOTEU.ALL UP0, P0 ;  /* 0x00000000003f7886 */ /* 0x000fe20000000000 */
[----:B------:R-:W-:-:S04]  /*00d0*/  VOTEU.ALL UP1, P0 ;  /* 0x00000000003f7886 */ /* 0x000fc80000020000 */
[----:B------:R-:W0:Y:S01]  /*00e0*/  @!UP0 S2UR UR8, SR_CgaCtaId ;  /* 0x00000000000889c3 */ /* 0x000e220000008800 */
[----:B------:R-:W-:Y:S01]  /*00f0*/  @!UP0 UMOV UR6, 0x400 ;  /* 0x0000040000068882 */ /* 0x000fe20000000000 */
[----:B------:R-:W-:-:S04]  /*0100*/  @!UP0 UIADD3 UR4, -UR4, 0x100000, URZ ;  /* 0x0010000004048890 */ /* 0x000fc8000fffe13f */
[----:B------:R-:W-:Y:S02]  /*0110*/  @!UP0 USHF.L.U32 UR5, UR4, 0xb, URZ ;  /* 0x0000000b04058899 */ /* 0x000fe4000800063f */
[----:B------:R-:W-:Y:S02]  /*0120*/  @!UP0 USHF.L.U32 UR4, UR4, 0x1, URZ ;  /* 0x0000000104048899 */ /* 0x000fe4000800063f */
[----:B0-----:R-:W-:Y:S02]  /*0130*/  @!UP0 ULEA UR8, UR8, UR6, 0x18 ;  /* 0x0000000608088291 */ /* 0x001fe4000f8ec03f */
[----:B------:R-:W-:-:S04]  /*0140*/  @!UP0 UIADD3 UR6, -UR7, 0x100000, URZ ;  /* 0x0010000007068890 */ /* 0x000fc8000fffe13f */
[----:B------:R-:W-:Y:S02]  /*0150*/  @!UP0 USHF.L.U32 UR7, UR6, 0xb, URZ ;  /* 0x0000000b06078899 */ /* 0x000fe4000800063f */
[----:B------:R-:W-:Y:S01]  /*0160*/  @!UP0 USHF.L.U32 UR6, UR6, 0x1, URZ ;  /* 0x0000000106068899 */ /* 0x000fe2000800063f */
[----:B------:R-:W-:-:S05]  /*0170*/  VOTEU.ALL UP0, P0 ;  /* 0x00000000003f7886 */ /* 0x000fca0000000000 */
[----:B------:R1:W0:Y:S06]  /*0180*/  @!UP0 SYNCS.EXCH.64 URZ, [UR8+0x33400], UR4 ;  /* 0x03340004083f85b2 */ /* 0x00022c0008000100 */
[----:B------:R1:W3:Y:S02]  /*0190*/  @!UP1 SYNCS.EXCH.64 URZ, [UR8+0x33420], UR6 ;  /* 0x03342006083f95b2 */ /* 0x0002e40008000100 */
[----:B-12---:R-:W-:Y:S05]  /*01a0*/  @P1 BRA `(.L_x_0) ;  /* 0x0000000000481947 */ /* 0x006fea0003800000 */
[----:B------:R-:W1:Y:S01]  /*01b0*/  S2UR UR5, SR_CgaCtaId ;  /* 0x00000000000579c3 */ /* 0x000e620000008800 */
[----:B------:R-:W-:Y:S01]  /*01c0*/  UMOV UR4, 0x400 ;  /* 0x0000040000047882 */ /* 0x000fe20000000000 */
[----:B------:R-:W-:Y:S01]  /*01d0*/  UMOV UR6, 0x80 ;  /* 0x0000008000067882 */ /* 0x000fe20000000000 */
[----:B------:R-:W-:Y:S01]  /*01e0*/  UMOV UR7, 0x100 ;  /* 0x0000010000077882 */ /* 0x000fe20000000000 */
[----:B------:R-:W-:Y:S01]  /*01f0*/  ELECT P0, URZ, PT ;  /* 0x00000000003f782f */ /* 0x000fe20003800000 */
[----:B-1----:R-:W-:Y:S02]  /*0200*/  ULEA UR8, UR5, UR4, 0x18 ;  /* 0x0000000405087291 */ /* 0x002fe4000f8ec03f */
[----:B------:R-:W-:-:S04]  /*0210*/  UIADD3 UR4, -UR6, 0x100000, URZ ;  /* 0x0010000006047890 */ /* 0x000fc8000fffe13f */
[----:B------:R-:W-:Y:S02]  /*0220*/  USHF.L.U32 UR5, UR4, 0xb, URZ ;  /* 0x0000000b04057899 */ /* 0x000fe4000800063f */
[----:B------:R-:W-:Y:S02]  /*0230*/  USHF.L.U32 UR4, UR4, 0x1, URZ ;  /* 0x0000000104047899 */ /* 0x000fe4000800063f */
[----:B------:R-:W-:-:S04]  /*0240*/  UIADD3 UR6, -UR7, 0x100000, URZ ;  /* 0x0010000007067890 */ /* 0x000fc8000fffe13f */
[----:B------:R-:W-:Y:S02]  /*0250*/  USHF.L.U32 UR7, UR6, 0xb, URZ ;  /* 0x0000000b06077899 */ /* 0x000fe4000800063f */
[----:B------:R-:W-:Y:S01]  /*0260*/  USHF.L.U32 UR6, UR6, 0x1, URZ ;  /* 0x0000000106067899 */ /* 0x000fe2000800063f */
[----:B------:R-:W1:Y:S03]  /*0270*/  FENCE.VIEW.ASYNC.S ;  /* 0x00000000000073c6 */ /* 0x000e660000000000 */
[----:B-1----:R1:W2:Y:S08]  /*0280*/  SYNCS.EXCH.64 URZ, [UR8+0x33430], UR4 ;  /* 0x03343004083f75b2 */ /* 0x0022b00008000100 */
[----:B------:R1:W4:Y:S01]  /*0290*/  SYNCS.EXCH.64 URZ, [UR8+0x33440], UR6 ;  /* 0x03344006083f75b2 */ /* 0x0003220008000100 */
[----:B------:R1:W0:Y:S01]  /*02a0*/  SYNCS.EXCH.64 URZ, [UR8+0x33438], UR4 ;  /* 0x03343804083f75b2 */ /* 0x0002220008000100 */
[----:B------:R1:W0:Y:S01]  /*02b0*/  SYNCS.EXCH.64 URZ, [UR8+0x33448], UR6 ;  /* 0x03344806083f75b2 */ /* 0x0002220008000100 */
[----:B------:R-:W-:Y:S01]  /*02c0*/  NOP ;  /* 0x0000000000007918 */ /* 0x000fe20000000000 */
.L_x_0:
[----:B------:R-:W5:Y:S01]  /*02d0*/  SHFL.IDX PT, R2, R0, RZ, 0x1f ;  /* 0x00001fff00027589 */ /* 0x000f6200000e0000 */
[----:B------:R-:W-:Y:S01]  /*02e0*/  NOP ;  /* 0x0000000000007918 */ /* 0x000fe20000000000 */
[----:B-----5:R-:W-:-:S13]  /*02f0*/  ISETP.NE.AND P0, PT, R2, RZ, PT ;  /* 0x000000ff0200720c */ /* 0x020fda0003f05270 */
[----:B------:R-:W-:Y:S05]  /*0300*/  @P0 BRA `(.L_x_1) ;  /* 0x0000000000480947 */ /* 0x000fea0003800000 */
[----:B-1----:R-:W1:Y:S01]  /*0310*/  S2UR UR5, SR_CgaCtaId ;  /* 0x00000000000579c3 */ /* 0x002e620000008800 */
        /* <DEDUP_REMOVED lines=12> */
[----:B-1----:R1:W0:Y:S08]  /*03e0*/  SYNCS.EXCH.64 URZ, [UR8+0x33450], UR4 ;  /* 0x03345004083f75b2 */ /* 0x0022300008000100 */
[----:B------:R1:W0:Y:S01]  /*03f0*/  SYNCS.EXCH.64 URZ, [UR8+0x33460], UR6 ;  /* 0x03346006083f75b2 */ /* 0x0002220008000100 */
[----:B------:R1:W0:Y:S01]  /*0400*/  SYNCS.EXCH.64 URZ, [UR8+0x33458], UR4 ;  /* 0x03345804083f75b2 */ /* 0x0002220008000100 */
[----:B------:R1:W0:Y:S01]  /*0410*/  SYNCS.EXCH.64 URZ, [UR8+0x33468], UR6 ;  /* 0x03346806083f75b2 */ /* 0x0002220008000100 */
[----:B------:R-:W-:Y:S01]  /*0420*/  NOP ;  /* 0x0000000000007918 */ /* 0x000fe20000000000 */
.L_x_1:
[----:B------:R-:W5:Y:S01]  /*0430*/  SHFL.IDX PT, R2, R0, RZ, 0x1f ;  /* 0x00001fff00027589 */ /* 0x000f6200000e0000 */
[----:B------:R-:W-:Y:S01]  /*0440*/  NOP ;  /* 0x0000000000007918 */ /* 0x000fe20000000000 */
[----:B-----5:R-:W-:-:S13]  /*0450*/  ISETP.NE.AND P0, PT, R2, RZ, PT ;  /* 0x000000ff0200720c */ /* 0x020fda0003f05270 */
[----:B------:R-:W-:Y:S05]  /*0460*/  @P0 BRA `(.L_x_2) ;  /* 0x0000000000380947 */ /* 0x000fea0003800000 */
[----:B-1----:R-:W1:Y:S01]  /*0470*/  S2UR UR5, SR_CgaCtaId ;  /* 0x00000000000579c3 */ /* 0x002e620000008800 */
[----:B------:R-:W-:Y:S01]  /*0480*/  UMOV UR4, 0x400 ;  /* 0x0000040000047882 */ /* 0x000fe20000000000 */
[----:B------:R-:W-:Y:S01]  /*0490*/  UMOV UR7, 0x80 ;  /* 0x0000008000077882 */ /* 0x000fe20000000000 */
[----:B------:R-:W-:Y:S01]  /*04a0*/  ELECT P0, URZ, PT ;  /* 0x00000000003f782f */ /* 0x000fe20003800000 */
[----:B-1----:R-:W-:Y:S02]  /*04b0*/  ULEA UR6, UR5, UR4, 0x18 ;  /* 0x0000000405067291 */ /* 0x002fe4000f8ec03f */
[----:B------:R-:W-:-:S04]  /*04c0*/  UIADD3 UR4, -UR7, 0x100000, URZ ;  /* 0x0010000007047890 */ /* 0x000fc8000fffe13f */
[----:B------:R-:W-:Y:S02]  /*04d0*/  USHF.L.U32 UR5, UR4, 0xb, URZ ;  /* 0x0000000b04057899 */ /* 0x000fe4000800063f */
[----:B------:R-:W-:Y:S01]  /*04e0*/  USHF.L.U32 UR4, UR4, 0x1, URZ ;  /* 0x0000000104047899 */ /* 0x000fe2000800063f */
[----:B------:R-:W1:Y:S11]  /*04f0*/  FENCE.VIEW.ASYNC.S ;  /* 0x00000000000073c6 */ /* 0x000e760000000000 */
[----:B-1----:R1:W0:Y:S01]  /*0500*/  SYNCS.EXCH.64 URZ, [UR6+0x33470], UR4 ;  /* 0x03347004063f75b2 */ /* 0x0022220008000100 */
[----:B------:R1:W0:Y:S01]  /*0510*/  SYNCS.EXCH.64 URZ, [UR6+0x33480], UR4 ;  /* 0x03348004063f75b2 */ /* 0x0002220008000100 */
[----:B------:R1:W0:Y:S01]  /*0520*/  SYNCS.EXCH.64 URZ, [UR6+0x33478], UR4 ;  /* 0x03347804063f75b2 */ /* 0x0002220008000100 */
[----:B------:R1:W0:Y:S01]  /*0530*/  SYNCS.EXCH.64 URZ, [UR6+0x33488], UR4 ;  /* 0x03348804063f75b2 */ /* 0x0002220008000100 */
[----:B------:R-:W-:Y:S01]  /*0540*/  NOP ;  /* 0x0000000000007918 */ /* 0x000fe20000000000 */
.L_x_2:
        /* <DEDUP_REMOVED lines=22> */
.L_x_3:
[----:B------:R-:W5:Y:S01]  /*06b0*/  SHFL.IDX PT, R2, R0, RZ, 0x1f ;  /* 0x00001fff00027589 */ /* 0x000f6200000e0000 */
[----:B------:R-:W0:Y:S01]  /*06c0*/  S2UR UR45, SR_CgaCtaId ;  /* 0x00000000002d79c3 */ /* 0x000e220000008800 */
[----:B------:R-:W-:Y:S01]  /*06d0*/  R2UR UR9, R3 ;  /* 0x00000000030972ca */ /* 0x000fe200000e0000 */
[----:B------:R-:W-:Y:S01]  /*06e0*/  NOP ;  /* 0x0000000000007918 */ /* 0x000fe20000000000 */
[----:B-----5:R-:W-:-:S13]  /*06f0*/  ISETP.NE.AND P0, PT, R2, RZ, PT ;  /* 0x000000ff0200720c */ /* 0x020fda0003f05270 */
[----:B0-----:R-:W-:Y:S05]  /*0700*/  @P0 BRA `(.L_x_4) ;  /* 0x0000000000480947 */ /* 0x001fea0003800000 */
[----:B-1----:R-:W0:Y:S01]  /*0710*/  S2UR UR5, SR_CgaCtaId ;  /* 0x00000000000579c3 */ /* 0x002e220000008800 */
[----:B------:R-:W-:Y:S01]  /*0720*/  UMOV UR4, 0x400 ;  /* 0x0000040000047882 */ /* 0x000fe20000000000 */
[----:B------:R-:W-:Y:S01]  /*0730*/  UMOV UR6, 0x1 ;  /* 0x0000000100067882 */ /* 0x000fe20000000000 */
[----:B------:R-:W-:Y:S01]  /*0740*/  UMOV UR7, 0x2 ;  /* 0x0000000200077882 */ /* 0x000fe20000000000 */
[----:B------:R-:W-:Y:S01]  /*0750*/  ELECT P0, URZ, PT ;  /* 0x00000000003f782f */ /* 0x000fe20003800000 */
[----:B0-----:R-:W-:Y:S02]  /*0760*/  ULEA UR8, UR5, UR4, 0x18 ;  /* 0x0000000405087291 */ /* 0x001fe4000f8ec03f */
[----:B------:R-:W-:-:S04]  /*0770*/  UIADD3 UR4, -UR6, 0x100000, URZ ;  /* 0x0010000006047890 */ /* 0x000fc8000fffe13f */
[----:B------:R-:W-:Y:S02]  /*0780*/  USHF.L.U32 UR5, UR4, 0xb, URZ ;  /* 0x0000000b04057899 */ /* 0x000fe4000800063f */
[----:B------:R-:W-:Y:S02]  /*0790*/  USHF.L.U32 UR4, UR4, 0x1, URZ ;  /* 0x0000000104047899 */ /* 0x000fe4000800063f */
[----:B------:R-:W-:-:S04]  /*07a0*/  UIADD3 UR6, -UR7, 0x100000, URZ ;  /* 0x0010000007067890 */ /* 0x000fc8000fffe13f */
[----:B------:R-:W-:Y:S02]  /*07b0*/  USHF.L.U32 UR7, UR6, 0xb, URZ ;  /* 0x0000000b06077899 */ /* 0x000fe4000800063f */
[----:B------:R-:W-:Y:S01]  /*07c0*/  USHF.L.U32 UR6, UR6, 0x1, URZ ;  /* 0x0000000106067899 */ /* 0x000fe2000800063f */
[----:B------:R-:W0:Y:S03]  /*07d0*/  FENCE.VIEW.ASYNC.S ;  /* 0x00000000000073c6 */ /* 0x000e260000000000 */
[----:B0-----:R0:W1:Y:S08]  /*07e0*/  SYNCS.EXCH.64 URZ, [UR8+0x334b0], UR4 ;  /* 0x0334b004083f75b2 */ /* 0x0010700008000100 */
[----:B------:R0:W0:Y:S01]  /*07f0*/  SYNCS.EXCH.64 URZ, [UR8+0x334c0], UR6 ;  /* 0x0334c006083f75b2 */ /* 0x0000220008000100 */
[----:B------:R0:W0:Y:S01]  /*0800*/  SYNCS.EXCH.64 URZ, [UR8+0x334b8], UR4 ;  /* 0x0334b804083f75b2 */ /* 0x0000220008000100 */
[----:B------:R0:W0:Y:S01]  /*0810*/  SYNCS.EXCH.64 URZ, [UR8+0x334c8], UR6 ;  /* 0x0334c806083f75b2 */ /* 0x0000220008000100 */
[----:B------:R-:W-:Y:S01]  /*0820*/  NOP ;  /* 0x0000000000007918 */ /* 0x000fe20000000000 */
.L_x_4:
[----:B------:R-:W-:Y:S01]  /*0830*/  UISETP.NE.AND UP0, UPT, UR9, URZ, UPT ;  /* 0x0000003f0900728c */ /* 0x000fe2000bf05270 */
[----:B------:R-:W-:Y:S01]  /*0840*/  NOP ;  /* 0x0000000000007918 */ /* 0x000fe20000000000 */
[----:B------:R-:W-:Y:S01]  /*0850*/  UMOV UR36, 0x1 ;  /* 0x0000000100247882 */ /* 0x000fe20000000000 */
[----:B------:R-:W-:Y:S01]  /*0860*/  ULDC.64 UR48, c[0x0][0x208] ;  /* 0x0000820000307ab9 */ /* 0x000fe20000000a00 */
[----:B------:R-:W-:Y:S01]  /*0870*/  USEL UR36, UR36, 0x2, !UP0 ;  /* 0x0000000224247887 */ /* 0x000fe2000c000000 */
[----:B01234-:R-:W-:Y:S01]  /*0880*/  BAR.SYNC.DEFER_BLOCKING 0x0 ;  /* 0x0000000000007b1d */ /* 0x01ffe20000010000 */
[----:B------:R-:W-:-:S13]  /*0890*/  PLOP3.LUT P0, PT, PT, PT, UP0, 0x80, 0x0 ;  /* 0x000000000000781c */ /* 0x000fda0003f0f008 */
[----:B------:R-:W-:Y:S05]  /*08a0*/  @!P0 BRA `(.L_x_5) ;  /* 0x000000b000dc8947 */ /* 0x000fea0003800000 */
.L_x_6:
[----:B------:R-:W-:-:S08]  /*08b0*/  NOP ;  /* 0x0000000000007918 */ /* 0x000fd00000000000 */
[----:B------:R-:W0:Y:S02]  /*08c0*/  USETMAXREG.TRY_ALLOC.CTAPOOL UP0, 0xe8 ;  /* 0x000000e8000079c8 */ /* 0x000e240008000600 */
[----:B0-----:R-:W-:-:S13]  /*08d0*/  PLOP3.LUT P0, PT, PT, PT, UP0, 0x80, 0x0 ;  /* 0x000000000000781c */ /* 0x001fda0003f0f008 */
[----:B------:R-:W-:Y:S05]  /*08e0*/  @!P0 BRA `(.L_x_6) ;  /* 0xfffffffc00f08947 */ /* 0x000fea000383ffff */
[----:B------:R-:W0:Y:S01]  /*08f0*/  S2R R2, SR_TID.X ;  /* 0x0000000000027919 */ /* 0x000e220000002100 */
[----:B------:R-:W1:Y:S08]  /*0900*/  S2UR UR41, SR_CTAID.X ;  /* 0x00000000002979c3 */ /* 0x000e700000002500 */
[----:B------:R-:W-:Y:S06]  /*0910*/  BAR.ARV 0x8, 0x180 ;  /* 0x0206000000007b1d */ /* 0x000fec0000002000 */
[----:B0-----:R-:W-:-:S04]  /*0920*/  LOP3.LUT R0, R2, 0xffffff80, RZ, 0xc0, !PT ;  /* 0xffffff8002007812 */ /* 0x001fc800078ec0ff */
[----:B------:R-:W-:Y:S02]  /*0930*/  ISETP.NE.AND P0, PT, R0, 0x80, PT ;  /* 0x000000800000780c */ /* 0x000fe40003f05270 */
[----:B------:R-:W1:Y:S11]  /*0940*/  LDC R0, c[0x0][0xc34] ;  /* 0x00030d00ff007b82 */ /* 0x000e760000000800 */
[----:B------:R-:W-:Y:S06]  /*0950*/  @!P0 BAR.ARV 0x9, 0x100 ;  /* 0x0244000000008b1d */ /* 0x000fec0000002000 */
[----:B-1----:R-:W-:-:S13]  /*0960*/  ISETP.LE.AND P0, PT, R0, UR41, PT ;  /* 0x0000002900007c0c */ /* 0x002fda000bf03270 */
[----:B------:R-:W-:Y:S05]  /*0970*/  @P0 EXIT ;  /* 0x000000000000094d */ /* 0x000fea0003800000 */
[----:B------:R-:W-:Y:S01]  /*0980*/  VIADD R18, R2, 0xffffff80 ;  /* 0xffffff8002127836 */ /* 0x000fe20000000000 */
[----:B------:R-:W-:Y:S01]  /*0990*/  ULOP3.LUT UR46, UR36, 0x1, URZ, 0xfc, !UPT ;  /* 0x00000001242e7892 */ /* 0x000fe2000f8efc3f */
[----:B------:R-:W-:Y:S01]  /*09a0*/  IMAD.MOV.U32 R224, RZ, RZ, -0x2 ;  /* 0xfffffffeffe07424 */ /* 0x000fe200078e00ff */
[----:B------:R-:W-:Y:S01]  /*09b0*/  UMOV UR45, URZ ;  /* 0x0000003f002d7c82 */ /* 0x000fe20008000000 */
[----:B------:R-:W-:Y:S01]  /*09c0*/  UMOV UR44, URZ ;  /* 0x0000003f002c7c82 */ /* 0x000fe20008000000 */
[----:B------:R-:W-:Y:S01]  /*09d0*/  SHF.R.S32.HI R3, RZ, 0x1f, R18 ;  /* 0x0000001fff037819 */ /* 0x000fe20000011412 */
[----:B------:R-:W-:-:S03]  /*09e0*/  UMOV UR43, URZ ;  /* 0x0000003f002b7c82 */ /* 0x000fc60008000000 */
[CC--:B------:R-:W-:Y:S02]  /*09f0*/  LEA.HI R5, R3.reuse, R18.reuse, RZ, 0x7 ;  /* 0x0000001203057211 */ /* 0x0c0fe400078f38ff */
[-C--:B------:R-:W-:Y:S02]  /*0a00*/  LEA.HI R0, R3, R18.reuse, RZ, 0x5 ;  /* 0x0000001203007211 */ /* 0x080fe400078f28ff */
[----:B------:R-:W-:Y:S02]  /*0a10*/  LOP3.LUT R7, R5, 0xffffff80, RZ, 0xc0, !PT ;  /* 0xffffff8005077812 */ /* 0x000fe400078ec0ff */
[CC--:B------:R-:W-:Y:S01]  /*0a20*/  LEA.HI R2, R3.reuse, R18.reuse, RZ, 0x4 ;  /* 0x0000001203027211 */ /* 0x0c0fe200078f20ff */
[----:B------:R-:W-:Y:S01]  /*0a30*/  IMAD.SHL.U32 R4, R0, 0x20, RZ ;  /* 0x0000002000047824 */ /* 0x000fe200078e00ff */
[----:B------:R-:W-:Y:S01]  /*0a40*/  LEA.HI R6, R3, R18, RZ, 0x2 ;  /* 0x0000001203067211 */ /* 0x000fe200078f10ff */
[----:B------:R-:W-:Y:S01]  /*0a50*/  IMAD.IADD R22, R18, 0x1, -R7 ;  /* 0x0000000112167824 */ /* 0x000fe200078e0a07 */
[----:B------:R-:W-:-:S02]  /*0a60*/  SHF.R.S32.HI R9, RZ, 0x4, R2 ;  /* 0x00000004ff097819 */ /* 0x000fc40000011402 */
[----:B------:R-:W-:Y:S02]  /*0a70*/  LOP3.LUT R13, R6, 0xfffffffc, RZ, 0xc0, !PT ;  /* 0xfffffffc060d7812 */ /* 0x000fe400078ec0ff */
[----:B------:R-:W-:Y:S02]  /*0a80*/  SHF.R.S32.HI R7, RZ, 0x1f, R22 ;  /* 0x0000001fff077819 */ /* 0x000fe40000011416 */
[----:B------:R-:W-:Y:S01]  /*0a90*/  LEA.HI R19, R3, R18, RZ, 0x3 ;  /* 0x0000001203137211 */ /* 0x000fe200078f18ff */
[----:B------:R-:W-:Y:S01]  /*0aa0*/  IMAD.IADD R13, R18, 0x1, -R13 ;  /* 0x00000001120d7824 */ /* 0x000fe200078e0a0d */
[----:B------:R-:W-:Y:S02]  /*0ab0*/  LEA.HI R0, R7, R22, RZ, 0x2 ;  /* 0x0000001607007211 */ /* 0x000fe400078f10ff */
[----:B------:R-:W-:Y:S02]  /*0ac0*/  LOP3.LUT R3, R2, 0x3fffff0, RZ, 0xc0, !PT ;  /* 0x03fffff002037812 */ /* 0x000fe400078ec0ff */
[----:B------:R-:W-:-:S02]  /*0ad0*/  SHF.R.S32.HI R6, RZ, 0x2, R0 ;  /* 0x00000002ff067819 */ /* 0x000fc40000011400 */
[----:B------:R-:W-:Y:S01]  /*0ae0*/  SHF.R.S32.HI R11, RZ, 0x1f, R0 ;  /* 0x0000001fff0b7819 */ /* 0x000fe20000011400 */
[----:B------:R-:W-:Y:S01]  /*0af0*/  IMAD.IADD R3, R18, 0x1, -R3 ;  /* 0x0000000112037824 */ /* 0x000fe200078e0a03 */
[----:B------:R-:W-:Y:S02]  /*0b00*/  LEA.HI R2, R2, R9, RZ, 0x1 ;  /* 0x0000000902027211 */ /* 0x000fe400078f08ff */
[----:B------:R-:W-:Y:S02]  /*0b10*/  LEA.HI R11, R11, R6, RZ, 0x3 ;  /* 0x000000060b0b7211 */ /* 0x000fe400078f18ff */
[----:B------:R-:W-:Y:S02]  /*0b20*/  SHF.R.S32.HI R220, RZ, 0x7, R5 ;  /* 0x00000007ffdc7819 */ /* 0x000fe40000011405 */
[----:B------:R-:W-:Y:S02]  /*0b30*/  LOP3.LUT R4, R4, 0xfffffc00, RZ, 0xc0, !PT ;  /* 0xfffffc0004047812 */ /* 0x000fe400078ec0ff */
[----:B------:R-:W-:-:S02]  /*0b40*/  LOP3.LUT R2, R2, 0x1ffffffe, RZ, 0xc0, !PT ;  /* 0x1ffffffe02027812 */ /* 0x000fc400078ec0ff */
[----:B------:R-:W-:Y:S01]  /*0b50*/  LOP3.LUT R15, R19, 0xfffffff8, RZ, 0xc0, !PT ;  /* 0xfffffff8130f7812 */ /* 0x000fe200078ec0ff */
[----:B------:R-:W-:Y:S01]  /*0b60*/  IMAD R223, R3, 0x40, R4 ;  /* 0x0000004003df7824 */ /* 0x000fe200078e0204 */
[----:B------:R-:W-:Y:S01]  /*0b70*/  LOP3.LUT R11, R11, 0xfffffff8, RZ, 0xc0, !PT ;  /* 0xfffffff80b0b7812 */ /* 0x000fe200078ec0ff */
[----:B------:R-:W-:Y:S01]  /*0b80*/  IMAD.IADD R2, R9, 0x1, -R2 ;  /* 0x0000000109027824 */ /* 0x000fe200078e0a02 */
[----:B------:R-:W-:Y:S01]  /*0b90*/  LEA.HI R5, R5, R220, RZ, 0x1 ;  /* 0x000000dc05057211 */ /* 0x000fe200078f08ff */
[----:B------:R-:W-:Y:S01]  /*0ba0*/  IMAD.IADD R18, R18, 0x1, -R15 ;  /* 0x0000000112127824 */ /* 0x000fe200078e0a0f */
[----:B------:R-:W-:Y:S01]  /*0bb0*/  LEA.HI R7, R7, R22, RZ, 0x5 ;  /* 0x0000001607077211 */ /* 0x000fe200078f28ff */
[----:B------:R-:W-:Y:S01]  /*0bc0*/  IMAD.IADD R6, R6, 0x1, -R11 ;  /* 0x0000000106067824 */ /* 0x000fe200078e0a0b */
[----:B------:R-:W-:Y:S01]  /*0bd0*/  LEA.HI R4, R13, R13, RZ, 0x1 ;  /* 0x0000000d0d047211 */ /* 0x000fe200078f08ff */
[----:B------:R-:W-:Y:S01]  /*0be0*/  IMAD R223, R2, 0x8, R223 ;  /* 0x0000000802df7824 */ /* 0x000fe200078e02df */
[----:B------:R-:W-:Y:S01]  /*0bf0*/  LOP3.LUT R5, R5, 0x3fffffe, RZ, 0xc0, !PT ;  /* 0x03fffffe05057812 */ /* 0x000fe200078ec0ff */
[----:B------:R-:W-:Y:S01]  /*0c00*/  IMAD.SHL.U32 R2, R18, 0x8, RZ ;  /* 0x0000000812027824 */ /* 0x000fe200078e00ff */
[----:B------:R-:W-:-:S02]  /*0c10*/  SHF.R.S32.HI R7, RZ, 0x5, R7 ;  /* 0x00000005ff077819 */ /* 0x000fc40000011407 */
[----:B------:R-:W-:Y:S01]  /*0c20*/  LOP3.LUT R3, R0, 0x7ffffffc, RZ, 0xc0, !PT ;  /* 0x7ffffffc00037812 */ /* 0x000fe200078ec0ff */
[----:B------:R-:W-:Y:S01]  /*0c30*/  IMAD.IADD R5, R220, 0x1, -R5 ;  /* 0x00000001dc057824 */ /* 0x000fe200078e0a05 */
[----:B------:R-:W-:Y:S01]  /*0c40*/  LOP3.LUT R4, R4, 0x1ffffffe, RZ, 0xc0, !PT ;  /* 0x1ffffffe04047812 */ /* 0x000fe200078ec0ff */
[----:B------:R-:W-:Y:S01]  /*0c50*/  IMAD R6, R7, 0x10, R6 ;  /* 0x0000001007067824 */ /* 0x000fe200078e0206 */
[----:B------:R-:W-:Y:S01]  /*0c60*/  SHF.R.S32.HI R19, RZ, 0x3, R19 ;  /* 0x00000003ff137819 */ /* 0x000fe20000011413 */
[C---:B------:R-:W-:Y:S01]  /*0c70*/  VIADD R17, R2.reuse, 0x40 ;  /* 0x0000004002117836 */ /* 0x040fe20000000000 */
[----:B------:R-:W-:Y:S01]  /*0c80*/  IADD3 R4, R13, -R4, RZ ;  /* 0x800000040d047210 */ /* 0x000fe20007ffe0ff */
[----:B------:R-:W-:Y:S02]  /*0c90*/  VIADD R16, R2, 0x80 ;  /* 0x0000008002107836 */ /* 0x000fe40000000000 */
[----:B------:R-:W-:Y:S01]  /*0ca0*/  IMAD.IADD R3, R22, 0x1, -R3 ;  /* 0x0000000116037824 */ /* 0x000fe200078e0a03 */
[----:B------:R-:W-:Y:S01]  /*0cb0*/  SHF.R.S32.HI R226, RZ, 0x1f, R17 ;  /* 0x0000001fffe27819 */ /* 0x000fe20000011411 */
[----:B------:R-:W-:Y:S01]  /*0cc0*/  IMAD R221, R5, 0x40, R6 ;  /* 0x0000004005dd7824 */ /* 0x000fe200078e0206 */
[----:B------:R-:W-:Y:S01]  /*0cd0*/  SHF.R.S32.HI R225, RZ, 0x1f, R16 ;  /* 0x0000001fffe17819 */ /* 0x000fe20000011410 */
[----:B------:R-:W-:-:S02]  /*0ce0*/  IMAD R224, R3, R224, 0xa0 ;  /* 0x000000a003e07424 */ /* 0x000fc400078e02e0 */
[----:B------:R-:W-:-:S07]  /*0cf0*/  IMAD R222, R4, 0x8, R221 ;  /* 0x0000000804de7824 */ /* 0x000fce00078e02dd */
.L_x_39:
[----:B0-----:R-:W0:Y:S01]  /*0d00*/  SHFL.IDX PT, R0, R220, RZ, 0x1f ;  /* 0x00001fffdc007589 */ /* 0x001e2200000e0000 */
[----:B------:R-:W1:Y:S01]  /*0d10*/  S2UR UR37, SR_CgaCtaId ;  /* 0x00000000002579c3 */ /* 0x000e620000008800 */
[----:B------:R-:W-:Y:S01]  /*0d20*/  ULDC UR4, c[0x0][0xc38] ;  /* 0x00030e0000047ab9 */ /* 0x000fe20000000800 */
[----:B------:R-:W-:Y:S01]  /*0d30*/  ULDC.64 UR6, c[0x0][0x418] ;  /* 0x0001060000067ab9 */ /* 0x000fe20000000a00 */
[----:B------:R-:W-:Y:S02]  /*0d40*/  UISETP.NE.AND UP1, UPT, UR4, 0x1, UPT ;  /* 0x000000010400788c */ /* 0x000fe4000bf25270 */
[----:B------:R-:W-:Y:S01]  /*0d50*/  UISETP.NE.U32.AND UP0, UPT, UR6, URZ, UPT ;  /* 0x0000003f0600728c */ /* 0x000fe2000bf05070 */
[----:B------:R-:W-:Y:S01]  /*0d60*/  UMOV UR39, 0x400 ;  /* 0x0000040000277882 */ /* 0x000fe20000000000 */
[----:B------:R-:W-:Y:S02]  /*0d70*/  ULDC UR4, c[0x0][0xc44] ;  /* 0x0003110000047ab9 */ /* 0x000fe40000000800 */
[----:B------:R-:W-:-:S02]  /*0d80*/  UISETP.NE.AND.EX UP0, UPT, UR7, URZ, UPT, UP0 ;  /* 0x0000003f0700728c */ /* 0x000fc4000bf05300 */
[----:B------:R-:W-:Y:S01]  /*0d90*/  UISETP.NE.AND UP2, UPT, UR4, 0x1, UPT ;  /* 0x000000010400788c */ /* 0x000fe2000bf45270 */
[----:B------:R-:W-:Y:S02]  /*0da0*/  ULDC UR51, c[0x0][0x424] ;  /* 0x0001090000337ab9 */ /* 0x000fe40000000800 */
[----:B------:R-:W-:Y:S01]  /*0db0*/  @UP1 ULDC UR4, c[0x0][0xc3c] ;  /* 0x00030f0000041ab9 */ /* 0x000fe20000000800 */
[----:B------:R-:W-:Y:S01]  /*0dc0*/  USEL UR51, UR51, 0x1, UP0 ;  /* 0x0000000133337887 */ /* 0x000fe20008000000 */
[----:B------:R-:W-:Y:S01]  /*0dd0*/  ULDC UR7, c[0x0][0x2f0] ;  /* 0x0000bc0000077ab9 */ /* 0x000fe20000000800 */
[----:B------:R-:W-:Y:S01]  /*0de0*/  UIMAD.WIDE.U32 UR4, UR41, UR4, URZ ;  /* 0x00000004290472a5 */ /* 0x000fe2000f8e003f */
[----:B------:R-:W-:Y:S01]  /*0df0*/  @UP1 ULDC UR11, c[0x0][0xc40] ;  /* 0x00031000000b1ab9 */ /* 0x000fe20000000800 */
[----:B------:R-:W-:Y:S01]  /*0e00*/  UIMAD UR51, UR51, UR7, URZ ;  /* 0x00000007333372a4 */ /* 0x000fe2000f8e023f */
[----:B0-----:R-:W-:Y:S01]  /*0e10*/  R2UR UR38, R0 ;  /* 0x00000000002672ca */ /* 0x001fe200000e0000 */
[----:B-1----:R-:W-:Y:S01]  /*0e20*/  ULEA UR39, UR37, UR39, 0x18 ;  /* 0x0000002725277291 */ /* 0x002fe2000f8ec03f */
[----:B------:R-:W-:Y:S01]  /*0e30*/  UMOV UR42, UR41 ;  /* 0x00000029002a7c82 */ /* 0x000fe20008000000 */
[----:B------:R-:W-:-:S02]  /*0e40*/  @UP1 USHF.R.U32.HI UR42, URZ, UR11, UR5 ;  /* 0x0000000b3f2a1299 */ /* 0x000fc40008011605 */
[----:B------:R-:W-:Y:S01]  /*0e50*/  UIADD3 UR10, UR39, 0x1e200, URZ ;  /* 0x0001e200270a7890 */ /* 0x000fe2000fffe03f */
[----:B------:R-:W-:Y:S01]  /*0e60*/  @UP2 ULDC.64 UR8, c[0x0][0xc48] ;  /* 0x0003120000082ab9 */ /* 0x000fe20000000a00 */
[----:B------:R-:W-:Y:S02]  /*0e70*/  UIADD3 UR7, UR51, 0x9f, URZ ;  /* 0x0000009f33077890 */ /* 0x000fe4000fffe03f */
[----:B------:R-:W-:-:S04]  /*0e80*/  ULOP3.LUT UP0, URZ, UR10, 0x9f, URZ, 0xc0, !UPT ;  /* 0x0000009f0a3f7892 */ /* 0x000fc8000f80c03f */
[----:B------:R-:W-:Y:S02]  /*0e90*/  ULEA.HI UR6, UR38, UR38, URZ, 0x1 ;  /* 0x0000002626067291 */ /* 0x000fe4000f8f083f */
[----:B------:R-:W-:Y:S02]  /*0ea0*/  UIMAD.WIDE.U32 UR4, UR42, UR8, URZ ;  /* 0x000000082a0472a5 */ /* 0x000fe4000f8e003f */
[----:B------:R-:W-:Y:S01]  /*0eb0*/  ULOP3.LUT UR6, UR6, 0x3e, URZ, 0xc0, !UPT ;  /* 0x0000003e06067892 */ /* 0x000fe2000f8ec03f */
[----:B------:R-:W-:Y:S01]  /*0ec0*/  PLOP3.LUT P0, PT, PT, PT, UP0, 0x80, 0x0 ;  /* 0x000000000000781c */ /* 0x000fe20003f0f008 */
[----:B------:R-:W-:Y:S01]  /*0ed0*/  UMOV UR40, UR42 ;  /* 0x0000002a00287c82 */ /* 0x000fe20008000000 */
[----:B------:R-:W-:Y:S02]  /*0ee0*/  @UP2 USHF.R.U32.HI UR40, URZ, UR9, UR5 ;  /* 0x000000093f282299 */ /* 0x000fe40008011605 */
[----:B------:R-:W-:-:S04]  /*0ef0*/  UIADD3 UR6, UR38, -UR6, URZ ;  /* 0x8000000626067290 */ /* 0x000fc8000fffe03f */
[----:B------:R-:W-:Y:S02]  /*0f00*/  ULEA UR8, UR6, UR10, 0xc ;  /* 0x0000000a06087291 */ /* 0x000fe4000f8e603f */
[----:B------:R-:W-:Y:S02]  /*0f10*/  UIMAD.WIDE UR6, UR7, 0x66666667, URZ ;  /* 0x66666667070678a5 */ /* 0x000fe4000f8e023f */
[----:B------:R-:W-:Y:S02]  /*0f20*/  USHF.R.U32.HI UR8, URZ, 0x4, UR8 ;  /* 0x000000043f087899 */ /* 0x000fe40008011608 */
[----:B------:R-:W-:Y:S02]  /*0f30*/  USHF.R.U32.HI UR50, URZ, 0x1f, UR7 ;  /* 0x0000001f3f327899 */ /* 0x000fe40008011607 */
[----:B------:R-:W-:Y:S02]  /*0f40*/  ULOP3.LUT UR47, UR8, 0x3fff, URZ, 0xc0, !UPT ;  /* 0x00003fff082f7892 */ /* 0x000fe4000f8ec03f */
[----:B------:R-:W-:Y:S01]  /*0f50*/  ULEA.HI.SX32 UR50, UR7, UR50, 0x1a ;  /* 0x0000003207327291 */ /* 0x000fe2000f8fd23f */
[----:B--2345:R-:W-:Y:S11]  /*0f60*/  @!P0 BRA `(.L_x_7) ;  /* 0x0000000000408947 */ /* 0x03cff60003800000 */
[----:B------:R-:W-:Y:S01]  /*0f70*/  MOV R0, 0x0 ;  /* 0x0000000000007802 */ /* 0x000fe20000000f00 */
[----:B------:R-:W-:Y:S01]  /*0f80*/  ULDC.64 UR4, c[0x4][0xc0] ;  /* 0x0100300000047ab9 */ /* 0x000fe20000000a00 */
[----:B------:R-:W-:Y:S01]  /*0f90*/  ULDC.64 UR6, c[0x4][0x30] ;  /* 0x01000c0000067ab9 */ /* 0x000fe20000000a00 */
[----:B------:R-:W-:Y:S01]  /*0fa0*/  IMAD.U32 R4, RZ, RZ, UR4 ;  /* 0x00000004ff047e24 */ /* 0x000fe2000f8e00ff */
[----:B------:R0:W1:Y:S01]  /*0fb0*/  LDC.64 R14, c[0x4][R0] ;  /* 0x01000000000e7b82 */ /* 0x0000620000000a00 */
[----:B------:R-:W-:Y:S01]  /*0fc0*/  IMAD.U32 R5, RZ, RZ, UR5 ;  /* 0x00000005ff057e24 */ /* 0x000fe2000f8e00ff */
[----:B------:R-:W-:Y:S01]  /*0fd0*/  ULDC.64 UR4, c[0x4][0xc8] ;  /* 0x0100320000047ab9 */ /* 0x000fe20000000a00 */
[----:B------:R-:W-:Y:S01]  /*0fe0*/  IMAD.U32 R10, RZ, RZ, UR6 ;  /* 0x00000006ff0a7e24 */ /* 0x000fe2000f8e00ff */
[----:B------:R-:W-:Y:S01]  /*0ff0*/  MOV R8, 0x70 ;  /* 0x0000007000087802 */ /* 0x000fe20000000f00 */
[----:B------:R-:W-:Y:S02]  /*1000*/  IMAD.U32 R6, RZ, RZ, UR4 ;  /* 0x00000004ff067e24 */ /* 0x000fe4000f8e00ff */
[----:B------:R-:W-:-:S02]  /*1010*/  IMAD.U32 R7, RZ, RZ, UR5 ;  /* 0x00000005ff077e24 */ /* 0x000fc4000f8e00ff */
[----:B------:R-:W-:Y:S02]  /*1020*/  IMAD.U32 R11, RZ, RZ, UR7 ;  /* 0x00000007ff0b7e24 */ /* 0x000fe4000f8e00ff */
[----:B------:R-:W-:Y:S02]  /*1030*/  IMAD.MOV.U32 R12, RZ, RZ, 0x1 ;  /* 0x00000001ff0c7424 */ /* 0x000fe400078e00ff */
[----:B0-----:R-:W-:-:S07]  /*1040*/  IMAD.MOV.U32 R13, RZ, RZ, RZ ;  /* 0x000000ffff0d7224 */ /* 0x001fce00078e00ff */
[----:B------:R-:W-:-:S07]  /*1050*/  LEPC R20, `(.L_x_7) ;  /* 0x000000001014794e */ /* 0x000fce0000000000 */
[----:B-1----:R-:W-:Y:S05]  /*1060*/  CALL.ABS.NOINC R14 ;  /* 0x000000000e007343 */ /* 0x002fea0003c00000 */
.L_x_7:
[----:B------:R-:W-:Y:S01]  /*1070*/  ULDC.64 UR4, c[0x0][0x990] ;  /* 0x0002640000047ab9 */ /* 0x000fe20000000a00 */
[----:B------:R-:W-:Y:S01]  /*1080*/  ULDC.64 UR6, c[0x0][0x998] ;  /* 0x0002660000067ab9 */ /* 0x000fe20000000a00 */
[----:B------:R-:W-:Y:S01]  /*1090*/  UISETP.NE.U32.AND UP0, UPT, UR4, URZ, UPT ;  /* 0x0000003f0400728c */ /* 0x000fe2000bf05070 */
[----:B------:R-:W-:Y:S01]  /*10a0*/  IMAD.MOV.U32 R3, RZ, RZ, 0x3f800000 ;  /* 0x3f800000ff037424 */ /* 0x000fe200078e00ff */
[----:B------:R-:W-:Y:S01]  /*10b0*/  UISETP.NE.U32.AND UP1, UPT, UR6, URZ, UPT ;  /* 0x0000003f0600728c */ /* 0x000fe2000bf25070 */
[----:B------:R-:W-:Y:S01]  /*10c0*/  IMAD.MOV.U32 R0, RZ, RZ, 0x3f800000 ;  /* 0x3f800000ff007424 */ /* 0x000fe200078e00ff */
[----:B------:R-:W-:Y:S02]  /*10d0*/  UISETP.NE.AND.EX UP0, UPT, UR5, URZ, UPT, UP0 ;  /* 0x0000003f0500728c */ /* 0x000fe4000bf05300 */
[----:B------:R-:W-:-:S04]  /*10e0*/  UISETP.NE.AND.EX UP1, UPT, UR7, URZ, UPT, UP1 ;  /* 0x0000003f0700728c */ /* 0x000fc8000bf25310 */
[----:B------:R-:W-:Y:S02]  /*10f0*/  PLOP3.LUT P0, PT, PT, PT, UP0, 0x80, 0x0 ;  /* 0x000000000000781c */ /* 0x000fe40003f0f008 */
[----:B------:R-:W-:-:S03]  /*1100*/  PLOP3.LUT P1, PT, PT, PT, UP1, 0x80, 0x0 ;  /* 0x000000000000781c */ /* 0x000fc60003f2f018 */
[----:B------:R-:W-:Y:S02]  /*1110*/  @UP0 USHF.R.S32.HI UR8, URZ, 0x1f, UR40 ;  /* 0x0000001f3f080899 */ /* 0x000fe40008011428 */
[----:B------:R-:W-:Y:S02]  /*1120*/  @UP1 USHF.R.S32.HI UR9, URZ, 0x1f, UR40 ;  /* 0x0000001f3f091899 */ /* 0x000fe40008011428 */
[----:B------:R-:W-:Y:S02]  /*1130*/  @UP0 UIADD3 UR16, -UR40, URZ, URZ ;  /* 0x0000003f28100290 */ /* 0x000fe4000fffe13f */
[----:B------:R-:W-:Y:S01]  /*1140*/  @UP1 UIADD3 UR20, -UR40, URZ, URZ ;  /* 0x0000003f28141290 */ /* 0x000fe2000fffe13f */
[----:B------:R-:W-:Y:S01]  /*1150*/  @UP0 ULDC.64 UR12, c[0x0][0x9a8] ;  /* 0x00026a00000c0ab9 */ /* 0x000fe20000000a00 */
[----:B------:R-:W-:Y:S01]  /*1160*/  @UP1 ULDC.64 UR14, c[0x0][0x9b8] ;  /* 0x00026e00000e1ab9 */ /* 0x000fe20000000a00 */
[----:B------:R-:W-:Y:S01]  /*1170*/  @UP0 ULDC UR17, c[0x0][0xc44] ;  /* 0x0003110000110ab9 */ /* 0x000fe20000000800 */
[----:B------:R-:W-:Y:S01]  /*1180*/  @UP1 ULDC UR21, c[0x0][0xc44] ;  /* 0x0003110000151ab9 */ /* 0x000fe20000000800 */
[----:B------:R-:W-:-:S02]  /*1190*/  @UP0 UIMAD UR8, UR8, UR12, URZ ;  /* 0x0000000c080802a4 */ /* 0x000fc4000f8e023f */
[----:B------:R-:W-:Y:S02]  /*11a0*/  @UP1 UIMAD UR9, UR9, UR14, URZ ;  /* 0x0000000e090912a4 */ /* 0x000fe4000f8e023f */
[----:B------:R-:W-:Y:S02]  /*11b0*/  @UP0 UIMAD UR16, UR17, UR16, UR42 ;  /* 0x00000010111002a4 */ /* 0x000fe4000f8e022a */
[----:B------:R-:W-:Y:S02]  /*11c0*/  @UP1 UIMAD UR20, UR21, UR20, UR42 ;  /* 0x00000014151412a4 */ /* 0x000fe4000f8e022a */
[----:B------:R-:W-:Y:S02]  /*11d0*/  @UP0 UIMAD.WIDE.U32 UR10, UR40, UR12, URZ ;  /* 0x0000000c280a02a5 */ /* 0x000fe4000f8e003f */
[----:B------:R-:W-:Y:S02]  /*11e0*/  @UP0 UIMAD UR18, UR40, UR13, UR8 ;  /* 0x0000000d281202a4 */ /* 0x000fe4000f8e0208 */
[----:B------:R-:W-:-:S02]  /*11f0*/  @UP0 USHF.R.S32.HI UR17, URZ, 0x1f, UR16 ;  /* 0x0000001f3f110899 */ /* 0x000fc40008011410 */
[----:B------:R-:W-:Y:S02]  /*1200*/  @UP1 USHF.R.S32.HI UR21, URZ, 0x1f, UR20 ;  /* 0x0000001f3f151899 */ /* 0x000fe40008011414 */
[----:B------:R-:W-:Y:S02]  /*1210*/  @UP1 UIMAD.WIDE.U32 UR12, UR40, UR14, URZ ;  /* 0x0000000e280c12a5 */ /* 0x000fe4000f8e003f */
[----:B------:R-:W-:Y:S02]  /*1220*/  @UP1 UIMAD UR19, UR40, UR15, UR9 ;  /* 0x0000000f281312a4 */ /* 0x000fe4000f8e0209 */
[----:B------:R-:W-:Y:S01]  /*1230*/  @UP0 UIADD3 UR11, UR11, UR18, URZ ;  /* 0x000000120b0b0290 */ /* 0x000fe2000fffe03f */
[----:B------:R-:W-:Y:S01]  /*1240*/  @UP0 ULDC.64 UR14, c[0x0][0x9b0] ;  /* 0x00026c00000e0ab9 */ /* 0x000fe20000000a00 */
[----:B------:R-:W-:Y:S01]  /*1250*/  @UP1 ULDC.64 UR8, c[0x0][0x9c0] ;  /* 0x0002700000081ab9 */ /* 0x000fe20000000a00 */
[----:B------:R-:W-:Y:S02]  /*1260*/  @UP0 UIMAD UR17, UR17, UR14, URZ ;  /* 0x0000000e111102a4 */ /* 0x000fe4000f8e023f */
[----:B------:R-:W-:-:S02]  /*1270*/  @UP1 UIMAD UR18, UR21, UR8, URZ ;  /* 0x00000008151212a4 */ /* 0x000fc4000f8e023f */
[----:B------:R-:W-:Y:S02]  /*1280*/  @UP1 UIADD3 UR13, UR13, UR19, URZ ;  /* 0x000000130d0d1290 */ /* 0x000fe4000fffe03f */
[----:B------:R-:W-:Y:S02]  /*1290*/  @UP0 UIMAD UR17, UR16, UR15, UR17 ;  /* 0x0000000f101102a4 */ /* 0x000fe4000f8e0211 */
[----:B------:R-:W-:Y:S02]  /*12a0*/  @UP1 UIMAD UR18, UR20, UR9, UR18 ;  /* 0x00000009141212a4 */ /* 0x000fe4000f8e0212 */
[----:B------:R-:W-:Y:S02]  /*12b0*/  @UP0 UIMAD.WIDE.U32 UR14, UR16, UR14, UR10 ;  /* 0x0000000e100e02a5 */ /* 0x000fe4000f8e000a */
[----:B------:R-:W-:Y:S02]  /*12c0*/  @UP1 UIMAD.WIDE.U32 UR8, UR20, UR8, UR12 ;  /* 0x00000008140812a5 */ /* 0x000fe4000f8e000c */
[----:B------:R-:W-:-:S02]  /*12d0*/  @UP0 UIADD3 UR10, UR15, UR17, URZ ;  /* 0x000000110f0a0290 */ /* 0x000fc4000fffe03f */
[----:B------:R-:W-:Y:S02]  /*12e0*/  @UP0 ULEA UR4, UP2, UR14, UR4, 0x2 ;  /* 0x000000040e040291 */ /* 0x000fe4000f84103f */
[----:B------:R-:W-:Y:S02]  /*12f0*/  @UP1 UIADD3 UR9, UR9, UR18, URZ ;  /* 0x0000001209091290 */ /* 0x000fe4000fffe03f */
[----:B------:R-:W-:Y:S02]  /*1300*/  @UP1 ULEA UR6, UP3, UR8, UR6, 0x2 ;  /* 0x0000000608061291 */ /* 0x000fe4000f86103f */
[----:B------:R-:W-:Y:S01]  /*1310*/  @UP0 ULEA.HI.X UR5, UR14, UR5, UR10, 0x2, UP2 ;  /* 0x000000050e050291 */ /* 0x000fe200090f140a */
[----:B------:R-:W-:Y:S01]  /*1320*/  IMAD.U32 R4, RZ, RZ, UR4 ;  /* 0x00000004ff047e24 */ /* 0x000fe2000f8e00ff */
[----:B------:R-:W-:Y:S02]  /*1330*/  @UP1 ULEA.HI.X UR7, UR8, UR7, UR9, 0x2, UP3 ;  /* 0x0000000708071291 */ /* 0x000fe400098f1409 */
[----:B------:R-:W-:-:S02]  /*1340*/  IMAD.U32 R6, RZ, RZ, UR6 ;  /* 0x00000006ff067e24 */ /* 0x000fc4000f8e00ff */
[----:B------:R-:W-:Y:S02]  /*1350*/  IMAD.U32 R5, RZ, RZ, UR5 ;  /* 0x00000005ff057e24 */ /* 0x000fe4000f8e00ff */
[----:B------:R-:W-:-:S03]  /*1360*/  IMAD.U32 R7, RZ, RZ, UR7 ;  /* 0x00000007ff077e24 */ /* 0x000fc6000f8e00ff */
[----:B------:R-:W2:Y:S04]  /*1370*/  @P0 LDG.E R3, desc[UR48][R4.64] ;  /* 0x0000003004030981 */ /* 0x000ea8000c1e1900 */
[----:B------:R-:W2:Y:S01]  /*1380*/  @P1 LDG.E R0, desc[UR48][R6.64] ;  /* 0x0000003006001981 */ /* 0x000ea2000c1e1900 */
[----:B------:R-:W-:Y:S01]  /*1390*/  ULOP3.LUT UR4, UR45, 0x1, URZ, 0xc0, !UPT ;  /* 0x000000012d047892 */ /* 0x000fe2000f8ec03f */
[----:B------:R-:W-:-:S05]  /*13a0*/  IMAD.U32 R9, RZ, RZ, UR46 ;  /* 0x0000002eff097e24 */ /* 0x000fca000f8e00ff */
[----:B------:R-:W-:Y:S01]  /*13b0*/  IMAD.U32 R8, RZ, RZ, UR4 ;  /* 0x00000004ff087e24 */ /* 0x000fe2000f8e00ff */
[----:B------:R-:W-:Y:S01]  /*13c0*/  ULDC UR4, c[0x0][0x9d8] ;  /* 0x0002760000047ab9 */ /* 0x000fe20000000800 */
[----:B------:R-:W-:-:S03]  /*13d0*/  ISETP.NE.AND P0, PT, R9, 0x3, PT ;  /* 0x000000030900780c */ /* 0x000fc60003f05270 */
[----:B------:R-:W-:-:S04]  /*13e0*/  SHF.L.U32 R8, R8, 0x1f, RZ ;  /* 0x0000001f08087819 */ /* 0x000fc800000006ff */
[----:B------:R-:W0:Y:S01]  /*13f0*/  SYNCS.PHASECHK.TRANS64.TRYWAIT P1, [UR39+0x33400], R8 ;  /* 0x03340008ff0075a7 */ /* 0x000e220008020167 */
[----:B--2---:R-:W-:-:S04]  /*1400*/  FMUL.FTZ R0, R3, R0 ;  /* 0x0000000003007220 */ /* 0x004fc80000410000 */
[----:B------:R-:W-:Y:S01]  /*1410*/  FMUL.FTZ R0, R0, UR4 ;  /* 0x0000000400007c20 */ /* 0x000fe20008410000 */
[----:B0-----:R-:W-:Y:S06]  /*1420*/  @!P1 BRA `(.L_x_8) ;  /* 0x000000f800109947 */ /* 0x001fec0003800000 */
.L_x_107:
[----:B------:R-:W-:Y:S05]  /*1430*/  @!P0 BRA `(.L_x_9) ;  /* 0x0000000000048947 */ /* 0x000fea0003800000 */
[----:B------:R-:W-:Y:S01]  /*1440*/  BPT.TRAP 0x1 ;  /* 0x000000040000795c */ /* 0x000fe20000300000 */
.L_x_9:
[----:B0-----:R-:W-:Y:S02]  /*1450*/  IMAD.U32 R3, RZ, RZ, UR43 ;  /* 0x0000002bff037e24 */ /* 0x001fe4000f8e00ff */
[----:B------:R-:W-:-:S03]  /*1460*/  IMAD.U32 R4, RZ, RZ, UR44 ;  /* 0x0000002cff047e24 */ /* 0x000fc6000f8e00ff */
[----:B------:R-:W-:Y:S02]  /*1470*/  LEA R3, R3, UR39, 0x3 ;  /* 0x0000002703037c11 */ /* 0x000fe4000f8e18ff */
[----:B------:R-:W-:-:S04]  /*1480*/  SHF.L.U32 R4, R4, 0x1f, RZ ;  /* 0x0000001f04047819 */ /* 0x000fc800000006ff */
[----:B------:R0:W1:Y:S01]  /*1490*/  SYNCS.PHASECHK.TRANS64.TRYWAIT P1, [R3+URZ+0x33430], R4 ;  /* 0x03343004030075a7 */ /* 0x000062000802017f */
[----:B------:R-:W-:Y:S05]  /*14a0*/  @!P0 BRA `(.L_x_10) ;  /* 0x0000000000048947 */ /* 0x000fea0003800000 */
[----:B------:R-:W-:Y:S01]  /*14b0*/  BPT.TRAP 0x1 ;  /* 0x000000040000795c */ /* 0x000fe20000300000 */
.L_x_10:
[----:B------:R-:W-:Y:S01]  /*14c0*/  IMAD.MOV.U32 R119, RZ, RZ, RZ ;  /* 0x000000ffff777224 */ /* 0x000fe200078e00ff */
[----:B-1----:R-:W-:Y:S06]  /*14d0*/  @P1 BRA `(.L_x_11) ;  /* 0x0000000000081947 */ /* 0x002fec0003800000 */
[----:B------:R-:W1:Y:S02]  /*14e0*/  SYNCS.PHASECHK.TRANS64.TRYWAIT P1, [R3+URZ+0x33430], R4 ;  /* 0x03343004030075a7 */ /* 0x000e64000802017f */
[----:B-1----:R-:W-:Y:S05]  /*14f0*/  @!P1 BRA `(.L_x_12) ;  /* 0x000000f400f49947 */ /* 0x002fea0003800000 */
.L_x_11:
[----:B------:R-:W-:Y:S05]  /*1500*/  WARPSYNC.ALL ;  /* 0x0000000000007948 */ /* 0x000fea0003800000 */
[----:B------:R-:W-:Y:S01]  /*1510*/  UIADD3 UR4, UR39, 0x24200, URZ ;  /* 0x0002420027047890 */ /* 0x000fe2000fffe03f */
[----:B------:R-:W-:Y:S01]  /*1520*/  WARPGROUP.ARRIVE ;  /* 0x00000000000079c5 */ /* 0x000fe20000000000 */
[----:B------:R-:W-:Y:S02]  /*1530*/  ULOP3.LUT UR28, UR47, 0x10000, URZ, 0xfc, !UPT ;  /* 0x000100002f1c7892 */ /* 0x000fe4000f8efc3f */
[----:B------:R-:W-:Y:S01]  /*1540*/  USHF.R.U32.HI UR4, URZ, 0x4, UR4 ;  /* 0x000000043f047899 */ /* 0x000fe20008011604 */
[----:B------:R-:W-:Y:S01]  /*1550*/  UMOV UR25, 0x80000020 ;  /* 0x8000002000197882 */ /* 0x000fe20000000000 */
[----:B------:R-:W-:-:S02]  /*1560*/  UMOV UR27, 0x80000020 ;  /* 0x80000020001b7882 */ /* 0x000fc40000000000 */
[----:B------:R-:W-:Y:S01]  /*1570*/  ULOP3.LUT UR4, UR4, 0x3fff, URZ, 0xc0, !UPT ;  /* 0x00003fff04047892 */ /* 0x000fe2000f8ec03f */
[----:B------:R-:W-:Y:S01]  /*1580*/  UMOV UR24, UR28 ;  /* 0x0000001c00187c82 */ /* 0x000fe20008000000 */
[----:B------:R-:W-:Y:S02]  /*1590*/  UMOV UR5, UR25 ;  /* 0x0000001900057c82 */ /* 0x000fe40008000000 */
[----:B------:R-:W-:Y:S01]  /*15a0*/  ULOP3.LUT UR47, UR4, 0x10000, URZ, 0xfc, !UPT ;  /* 0x00010000042f7892 */ /* 0x000fe2000f8efc3f */
[----:B------:R-:W-:Y:S02]  /*15b0*/  UMOV UR7, 0x80000020 ;  /* 0x8000002000077882 */ /* 0x000fe40000000000 */
[----:B------:R-:W-:Y:S01]  /*15c0*/  UMOV UR4, UR24 ;  /* 0x0000001800047c82 */ /* 0x000fe20008000000 */
[----:B------:R-:W-:Y:S01]  /*15d0*/  UIMAD UR30, UR43, 0x780, UR47 ;  /* 0x000007802b1e78a4 */ /* 0x000fe2000f8e022f */
[----:B------:R-:W-:Y:S01]  /*15e0*/  UMOV UR11, 0x80000020 ;  /* 0x80000020000b7882 */ /* 0x000fe20000000000 */
[----:B------:R-:W-:-:S02]  /*15f0*/  UMOV UR15, 0x80000020 ;  /* 0x80000020000f7882 */ /* 0x000fc40000000000 */
[----:B------:R-:W-:Y:S02]  /*1600*/  UIADD3 UR6, UR30, 0x80, URZ ;  /* 0x000000801e067890 */ /* 0x000fe4000fffe03f */
[----:B------:R-:W-:Y:S02]  /*1610*/  UIADD3 UR8, UR30, 0x100, URZ ;  /* 0x000001001e087890 */ /* 0x000fe4000fffe03f */
[----:B------:R-:W-:Y:S01]  /*1620*/  UMOV UR26, UR30 ;  /* 0x0000001e001a7c82 */ /* 0x000fe20008000000 */
[----:B------:R-:W-:Y:S01]  /*1630*/  UIADD3 UR9, UR30, 0x180, URZ ;  /* 0x000001801e097890 */ /* 0x000fe2000fffe03f */
[----:B------:R-:W-:Y:S01]  /*1640*/  QGMMA.64x32x32.F32.E4M3.E4M3 R88, gdesc[UR24], RZ, !UPT, gsb0 ;  /* 0x00600000185879f3 */ /* 0x000fe2000c0008ff */
[----:B------:R-:W-:Y:S01]  /*1650*/  UMOV UR26, UR6 ;  /* 0x00000006001a7c82 */ /* 0x000fe20008000000 */
[----:B------:R-:W-:Y:S01]  /*1660*/  UMOV UR27, 0x80000020 ;  /* 0x80000020001b7882 */ /* 0x000fe20000000000 */
[----:B------:R-:W-:Y:S01]  /*1670*/  UMOV UR6, UR8 ;  /* 0x0000000800067c82 */ /* 0x000fe20008000000 */
[----:B------:R-:W-:-:S02]  /*1680*/  UIADD3 UR10, UR30, 0x200, URZ ;  /* 0x000002001e0a7890 */ /* 0x000fc4000fffe03f */
[----:B------:R-:W-:Y:S02]  /*1690*/  UIADD3 UR12, UR30, 0x102, URZ ;  /* 0x000001021e0c7890 */ /* 0x000fe4000fffe03f */
[----:B------:R-:W-:Y:S02]  /*16a0*/  UIADD3 UR13, UR30, 0x182, URZ ;  /* 0x000001821e0d7890 */ /* 0x000fe4000fffe03f */
[----:B------:R-:W-:Y:S02]  /*16b0*/  UIADD3 UR14, UR30, 0x202, URZ ;  /* 0x000002021e0e7890 */ /* 0x000fe4000fffe03f */
[----:B------:R-:W-:Y:S01]  /*16c0*/  UIADD3 UR18, UR30, 0x382, URZ ;  /* 0x000003821e127890 */ /* 0x000fe2000fffe03f */
[----:B------:R-:W-:Y:S01]  /*16d0*/  UMOV UR19, 0x80000020 ;  /* 0x8000002000137882 */ /* 0x000fe20000000000 */
[----:B------:R-:W-:Y:S01]  /*16e0*/  UIADD3 UR22, UR30, 0x600, URZ ;  /* 0x000006001e167890 */ /* 0x000fe2000fffe03f */
[----:B------:R-:W-:Y:S01]  /*16f0*/  UMOV UR23, 0x80000020 ;  /* 0x8000002000177882 */ /* 0x000fe20000000000 */
[----:B------:R-:W-:Y:S01]  /*1700*/  UMOV UR31, 0x80000020 ;  /* 0x80000020001f7882 */ /* 0x000fe20000000000 */
[----:B------:R-:W-:-:S02]  /*1710*/  WARPGROUP.DEPBAR.LE gsb0, 0x0 ;  /* 0x00008000000079c5 */ /* 0x000fc40000010000 */
[----:B------:R-:W-:-:S06]  /*1720*/  WARPGROUP.ARRIVE ;  /* 0x00000000000079c5 */ /* 0x000fcc0000000000 */
[----:B------:R-:W-:Y:S01]  /*1730*/  QGMMA.64x32x32.F32.E4M3.E4M3 R72, gdesc[UR24], RZ, !UPT, gsb0 ;  /* 0x00600000184879f3 */ /* 0x000fe2000c0008ff */
[----:B------:R-:W-:Y:S01]  /*1740*/  UMOV UR26, UR9 ;  /* 0x00000009001a7c82 */ /* 0x000fe20008000000 */
[----:B------:R-:W-:Y:S01]  /*1750*/  UMOV UR27, 0x80000020 ;  /* 0x80000020001b7882 */ /* 0x000fe20000000000 */
[----:B------:R-:W-:Y:S02]  /*1760*/  WARPGROUP.DEPBAR.LE gsb0, 0x0 ;  /* 0x00008000000079c5 */ /* 0x000fe40000010000 */
[----:B------:R-:W-:-:S06]  /*1770*/  WARPGROUP.ARRIVE ;  /* 0x00000000000079c5 */ /* 0x000fcc0000000000 */
[----:B------:R-:W-:Y:S01]  /*1780*/  QGMMA.64x32x32.F32.E4M3.E4M3 R56, gdesc[UR4], RZ, !UPT, gsb0 ;  /* 0x00600000043879f3 */ /* 0x000fe2000c0008ff */
[----:B------:R-:W-:Y:S02]  /*1790*/  UIADD3 UR4, UR28, 0x2, URZ ;  /* 0x000000021c047890 */ /* 0x000fe4000fffe03f */
[----:B------:R-:W-:Y:S01]  /*17a0*/  UIADD3 UR6, UR30, 0x2, URZ ;  /* 0x000000021e067890 */ /* 0x000fe2000fffe03f */
[----:B------:R-:W-:Y:S01]  /*17b0*/  UMOV UR5, 0x80000020 ;  /* 0x8000002000057882 */ /* 0x000fe20000000000 */
[----:B------:R-:W-:Y:S01]  /*17c0*/  UMOV UR7, 0x80000020 ;  /* 0x8000002000077882 */ /* 0x000fe20000000000 */
[----:B------:R-:W-:Y:S02]  /*17d0*/  UMOV UR9, UR5 ;  /* 0x0000000500097c82 */ /* 0x000fe40008000000 */
[----:B------:R-:W-:Y:S01]  /*17e0*/  UMOV UR8, UR4 ;  /* 0x0000000400087c82 */ /* 0x000fe20008000000 */
[----:B------:R-:W-:Y:S02]  /*17f0*/  WARPGROUP.DEPBAR.LE gsb0, 0x0 ;  /* 0x00008000000079c5 */ /* 0x000fe40000010000 */
[----:B------:R-:W-:-:S06]  /*1800*/  WARPGROUP.ARRIVE ;  /* 0x00000000000079c5 */ /* 0x000fcc0000000000 */
[----:B------:R-:W-:Y:S01]  /*1810*/  QGMMA.64x32x32.F32.E4M3.E4M3 R40, gdesc[UR24], RZ, !UPT, gsb0 ;  /* 0x00600000182879f3 */ /* 0x000fe2000c0008ff */
[----:B------:R-:W-:Y:S01]  /*1820*/  UMOV UR26, UR10 ;  /* 0x0000000a001a7c82 */ /* 0x000fe20008000000 */
[----:B------:R-:W-:Y:S01]  /*1830*/  UMOV UR27, 0x80000020 ;  /* 0x80000020001b7882 */ /* 0x000fe20000000000 */
[----:B------:R-:W-:Y:S01]  /*1840*/  UIADD3 UR10, UR30, 0x82, URZ ;  /* 0x000000821e0a7890 */ /* 0x000fe2000fffe03f */
[----:B------:R-:W-:Y:S02]  /*1850*/  WARPGROUP.DEPBAR.LE gsb0, 0x0 ;  /* 0x00008000000079c5 */ /* 0x000fe40000010000 */
[----:B------:R-:W-:-:S06]  /*1860*/  WARPGROUP.ARRIVE ;  /* 0x00000000000079c5 */ /* 0x000fcc0000000000 */
[----:B------:R-:W-:Y:S03]  /*1870*/  QGMMA.64x32x32.F32.E4M3.E4M3 R24, gdesc[UR24], RZ, !UPT, gsb0 ;  /* 0x00600000181879f3 */ /* 0x000fe6000c0008ff */
[----:B------:R-:W-:Y:S02]  /*1880*/  WARPGROUP.DEPBAR.LE gsb0, 0x0 ;  /* 0x00008000000079c5 */ /* 0x000fe40000010000 */
[----:B------:R-:W-:-:S06]  /*1890*/  WARPGROUP.ARRIVE ;  /* 0x00000000000079c5 */ /* 0x000fcc0000000000 */
[----:B------:R-:W-:Y:S01]  /*18a0*/  QGMMA.64x32x32.F32.E4M3.E4M3 R88, gdesc[UR4], R88, gsb0 ;  /* 0x00600000045879f3 */ /* 0x000fe20008000858 */
[----:B------:R-:W-:Y:S01]  /*18b0*/  UMOV UR6, UR10 ;  /* 0x0000000a00067c82 */ /* 0x000fe20008000000 */
[----:B------:R-:W-:Y:S01]  /*18c0*/  UMOV UR7, 0x80000020 ;  /* 0x8000002000077882 */ /* 0x000fe20000000000 */
[----:B------:R-:W-:Y:S01]  /*18d0*/  UMOV UR10, UR12 ;  /* 0x0000000c000a7c82 */ /* 0x000fe20008000000 */
[----:B------:R-:W-:Y:S02]  /*18e0*/  WARPGROUP.DEPBAR.LE gsb0, 0x0 ;  /* 0x00008000000079c5 */ /* 0x000fe40000010000 */
[----:B------:R-:W-:-:S06]  /*18f0*/  WARPGROUP.ARRIVE ;  /* 0x00000000000079c5 */ /* 0x000fcc0000000000 */
[----:B------:R-:W-:Y:S01]  /*1900*/  QGMMA.64x32x32.F32.E4M3.E4M3 R72, gdesc[UR4], R72, gsb0 ;  /* 0x00600000044879f3 */ /* 0x000fe20008000848 */
[----:B------:R-:W-:Y:S01]  /*1910*/  UMOV UR6, UR13 ;  /* 0x0000000d00067c82 */ /* 0x000fe20008000000 */
[----:B------:R-:W-:Y:S01]  /*1920*/  UMOV UR7, 0x80000020 ;  /* 0x8000002000077882 */ /* 0x000fe20000000000 */
[----:B------:R-:W-:Y:S02]  /*1930*/  WARPGROUP.DEPBAR.LE gsb0, 0x0 ;  /* 0x00008000000079c5 */ /* 0x000fe40000010000 */
[----:B------:R-:W-:-:S06]  /*1940*/  WARPGROUP.ARRIVE ;  /* 0x00000000000079c5 */ /* 0x000fcc0000000000 */
[----:B------:R-:W-:Y:S01]  /*1950*/  QGMMA.64x32x32.F32.E4M3.E4M3 R56, gdesc[UR8], R56, gsb0 ;  /* 0x00600000083879f3 */ /* 0x000fe20008000838 */
        /* <DEDUP_REMOVED lines=8> */
[----:B------:R-:W-:Y:S01]  /*19e0*/  QGMMA.64x32x32.F32.E4M3.E4M3 R40, gdesc[UR4], R40, gsb0 ;  /* 0x00600000042879f3 */ /* 0x000fe20008000828 */
[----:B------:R-:W-:Y:S01]  /*19f0*/  UMOV UR6, UR14 ;  /* 0x0000000e00067c82 */ /* 0x000fe20008000000 */
[----:B------:R-:W-:Y:S01]  /*1a00*/  UMOV UR7, 0x80000020 ;  /* 0x8000002000077882 */ /* 0x000fe20000000000 */
[----:B------:R-:W-:Y:S01]  /*1a10*/  UIADD3 UR14, UR30, 0x380, URZ ;  /* 0x000003801e0e7890 */ /* 0x000fe2000fffe03f */
[----:B------:R-:W-:Y:S02]  /*1a20*/  WARPGROUP.DEPBAR.LE gsb0, 0x0 ;  /* 0x00008000000079c5 */ /* 0x000fe40000010000 */
[----:B------:R-:W-:-:S06]  /*1a30*/  WARPGROUP.ARRIVE ;  /* 0x00000000000079c5 */ /* 0x000fcc0000000000 */
[----:B------:R-:W-:Y:S01]  /*1a40*/  QGMMA.64x32x32.F32.E4M3.E4M3 R24, gdesc[UR4], R24, gsb0 ;  /* 0x00600000041879f3 */ /* 0x000fe20008000818 */
[----:B------:R-:W-:Y:S02]  /*1a50*/  UIADD3 UR6, UR30, 0x300, URZ ;  /* 0x000003001e067890 */ /* 0x000fe4000fffe03f */
[----:B------:R-:W-:Y:S01]  /*1a60*/  UIADD3 UR7, UR30, 0x400, URZ ;  /* 0x000004001e077890 */ /* 0x000fe2000fffe03f */
        /* <DEDUP_REMOVED lines=60> */
[----:B------:R-:W-:Y:S03]  /*1e30*/  QGMMA.64x32x32.F32.E4M3.E4M3 R24, gdesc[UR12], R24, gsb0 ;  /* 0x006000000c1879f3 */ /* 0x000fe60008000818 */
        /* <DEDUP_REMOVED lines=35> */
[----:B------:R-:W-:-:S03]  /*2070*/  UIADD3 UR6, UR30, 0x702, URZ ;  /* 0x000007021e067890 */ /* 0x000fc6000fffe03f */
        /* <DEDUP_REMOVED lines=18> */
[----:B------:R-:W-:Y:S05]  /*21a0*/  @!P0 BRA `(.L_x_13) ;  /* 0x0000000000048947 */ /* 0x000fea0003800000 */
[----:B------:R-:W-:Y:S01]  /*21b0*/  BPT.TRAP 0x1 ;  /* 0x000000040000795c */ /* 0x000fe20000300000 */
.L_x_13:
[C---:B------:R-:W-:Y:S01]  /*21c0*/  FMUL.FTZ R6, R0.reuse, R88 ;  /* 0x0000005800067220 */ /* 0x040fe20000410000 */
[C---:B------:R-:W-:Y:S01]  /*21d0*/  FMUL.FTZ R7, R0.reuse, R89 ;  /* 0x0000005900077220 */ /* 0x040fe20000410000 */
[C---:B------:R-:W-:Y:S01]  /*21e0*/  FMUL.FTZ R60, R0.reuse, R60 ;  /* 0x0000003c003c7220 */ /* 0x040fe20000410000 */
[C---:B------:R-:W-:Y:S01]  /*21f0*/  FMUL.FTZ R10, R0.reuse, R92 ;  /* 0x0000005c000a7220 */ /* 0x040fe20000410000 */
[C---:B------:R-:W-:Y:S01]  /*2200*/  FMUL.FTZ R92, R0.reuse, R76 ;  /* 0x0000004c005c7220 */ /* 0x040fe20000410000 */
[C---:B------:R-:W-:Y:S01]  /*2210*/  FMUL.FTZ R40, R0.reuse, R40 ;  /* 0x0000002800287220 */ /* 0x040fe20000410000 */
[C---:B------:R-:W-:Y:S01]  /*2220*/  FMUL.FTZ R76, R0.reuse, R83 ;  /* 0x00000053004c7220 */ /* 0x040fe20000410000 */
[C---:B------:R-:W-:Y:S01]  /*2230*/  FMUL.FTZ R25, R0.reuse, R25 ;  /* 0x0000001900197220 */ /* 0x040fe20000410000 */
[----:B------:R-:W2:Y:S01]  /*2240*/  MUFU.TANH R6, R6 ;  /* 0x0000000600067308 */ /* 0x000ea20000002400 */
[C---:B------:R-:W-:Y:S01]  /*2250*/  FMUL.FTZ R11, R0.reuse, R93 ;  /* 0x0000005d000b7220 */ /* 0x040fe20000410000 */
[C---:B------:R-:W-:Y:S01]  /*2260*/  FMUL.FTZ R20, R0.reuse, R96 ;  /* 0x0000006000147220 */ /* 0x040fe20000410000 */
[C---:B------:R-:W-:Y:S01]  /*2270*/  FMUL.FTZ R5, R0.reuse, R90 ;  /* 0x0000005a00057220 */ /* 0x040fe20000410000 */
[C---:B------:R-:W-:Y:S01]  /*2280*/  FMUL.FTZ R21, R0.reuse, R97 ;  /* 0x0000006100157220 */ /* 0x040fe20000410000 */
[C---:B------:R-:W-:Y:S01]  /*2290*/  FMUL.FTZ R26, R0.reuse, R26 ;  /* 0x0000001a001a7220 */ /* 0x040fe20000410000 */
[C---:B01----:R-:W-:Y:S01]  /*22a0*/  FMUL.FTZ R4, R0.reuse, R91 ;  /* 0x0000005b00047220 */ /* 0x043fe20000410000 */
[C---:B------:R-:W-:Y:S01]  /*22b0*/  FMUL.FTZ R89, R0.reuse, R100 ;  /* 0x0000006400597220 */ /* 0x040fe20000410000 */
[----:B------:R-:W-:Y:S01]  /*22c0*/  MUFU.TANH R7, R7 ;  /* 0x0000000700077308 */ /* 0x000fe20000002400 */
[C---:B------:R-:W-:Y:S01]  /*22d0*/  FMUL.FTZ R28, R0.reuse, R28 ;  /* 0x0000001c001c7220 */ /* 0x040fe20000410000 */
[C---:B------:R-:W-:Y:S01]  /*22e0*/  FMUL.FTZ R8, R0.reuse, R94 ;  /* 0x0000005e00087220 */ /* 0x040fe20000410000 */
[C---:B------:R-:W-:Y:S01]  /*22f0*/  FMUL.FTZ R88, R0.reuse, R101 ;  /* 0x0000006500587220 */ /* 0x040fe20000410000 */
[C---:B------:R-:W-:Y:S01]  /*2300*/  FMUL.FTZ R29, R0.reuse, R29 ;  /* 0x0000001d001d7220 */ /* 0x040fe20000410000 */
[C---:B------:R-:W-:Y:S01]  /*2310*/  FMUL.FTZ R9, R0.reuse, R95 ;  /* 0x0000005f00097220 */ /* 0x040fe20000410000 */
[C---:B------:R-:W-:Y:S01]  /*2320*/  FMUL.FTZ R93, R0.reuse, R77 ;  /* 0x0000004d005d7220 */ /* 0x040fe20000410000 */
[C---:B------:R-:W-:Y:S01]  /*2330*/  FMUL.FTZ R90, R0.reuse, R72 ;  /* 0x00000048005a7220 */ /* 0x040fe20000410000 */
[----:B------:R0:W-:Y:S01]  /*2340*/  MUFU.TANH R83, R60 ;  /* 0x0000003c00537308 */ /* 0x0001e20000002400 */
        /* <DEDUP_REMOVED lines=8> */
[C---:B0-----:R-:W-:Y:S01]  /*23d0*/  FMUL.FTZ R60, R0.reuse, R66 ;  /* 0x00000042003c7220 */ /* 0x041fe20000410000 */
[C---:B------:R-:W-:Y:S01]  /*23e0*/  FMUL.FTZ R44, R0.reuse, R44 ;  /* 0x0000002c002c7220 */ /* 0x040fe20000410000 */
[C---:B------:R-:W-:Y:S01]  /*23f0*/  FMUL.FTZ R12, R0.reuse, R99 ;  /* 0x00000063000c7220 */ /* 0x040fe20000410000 */
[C---:B------:R-:W-:Y:S01]  /*2400*/  FMUL.FTZ R15, R0.reuse, R102 ;  /* 0x00000066000f7220 */ /* 0x040fe20000410000 */
[C---:B------:R-:W-:Y:S01]  /*2410*/  FMUL.FTZ R14, R0.reuse, R103 ;  /* 0x00000067000e7220 */ /* 0x040fe20000410000 */
[C---:B------:R-:W-:Y:S01]  /*2420*/  FMUL.FTZ R94, R0.reuse, R80 ;  /* 0x00000050005e7220 */ /* 0x040fe20000410000 */
[----:B------:R-:W-:Y:S01]  /*2430*/  FMUL.FTZ R73, R0, R74 ;  /* 0x0000004a00497220 */ /* 0x000fe20000410000 */
[----:B------:R0:W-:Y:S01]  /*2440*/  MUFU.TANH R66, R40 ;  /* 0x0000002800427308 */ /* 0x0001e20000002400 */
[----:B-1----:R-:W-:-:S02]  /*2450*/  IMAD.U32 R25, RZ, RZ, UR50 ;  /* 0x00000032ff197e24 */ /* 0x002fc4000f8e00ff */
[C---:B------:R-:W-:Y:S01]  /*2460*/  FMUL.FTZ R80, R0.reuse, R81 ;  /* 0x0000005100507220 */ /* 0x040fe20000410000 */
[C---:B------:R-:W-:Y:S01]  /*2470*/  FMUL.FTZ R72, R0.reuse, R75 ;  /* 0x0000004b00487220 */ /* 0x040fe20000410000 */
[C---:B------:R-:W-:Y:S01]  /*2480*/  FMUL.FTZ R84, R0.reuse, R84 ;  /* 0x0000005400547220 */ /* 0x040fe20000410000 */
[C---:B------:R-:W-:Y:S01]  /*2490*/  FMUL.FTZ R75, R0.reuse, R78 ;  /* 0x0000004e004b7220 */ /* 0x040fe20000410000 */
[C---:B------:R-:W-:Y:S01]  /*24a0*/  FMUL.FTZ R85, R0.reuse, R85 ;  /* 0x0000005500557220 */ /* 0x040fe20000410000 */
[----:B------:R-:W-:Y:S01]  /*24b0*/  FMUL.FTZ R74, R0, R79 ;  /* 0x0000004f004a7220 */ /* 0x000fe20000410000 */
[----:B------:R-:W-:Y:S01]  /*24c0*/  MUFU.TANH R10, R10 ;  /* 0x0000000a000a7308 */ /* 0x000fe20000002400 */
[----:B0-----:R-:W-:Y:S01]  /*24d0*/  IADD3 R40, R224, UR51, RZ ;  /* 0x00000033e0287c10 */ /* 0x001fe2000fffe0ff */
[C---:B------:R-:W-:Y:S01]  /*24e0*/  FMUL.FTZ R81, R0.reuse, R56 ;  /* 0x0000003800517220 */ /* 0x040fe20000410000 */
[C---:B------:R-:W-:Y:S01]  /*24f0*/  FMUL.FTZ R55, R0.reuse, R55 ;  /* 0x0000003700377220 */ /* 0x040fe20000410000 */
[C---:B------:R-:W-:Y:S01]  /*2500*/  FMUL.FTZ R50, R0.reuse, R50 ;  /* 0x0000003200327220 */ /* 0x040fe20000410000 */
[----:B------:R-:W-:Y:S01]  /*2510*/  FMUL.FTZ R79, R0, R86 ;  /* 0x00000056004f7220 */ /* 0x000fe20000410000 */
[----:B------:R-:W-:-:S02]  /*2520*/  IMAD R116, R25, -0xa0, R40 ;  /* 0xffffff6019747824 */ /* 0x000fc400078e0228 */
[C---:B------:R-:W-:Y:S01]  /*2530*/  FMUL.FTZ R61, R0.reuse, R61 ;  /* 0x0000003d003d7220 */ /* 0x040fe20000410000 */
[----:B------:R-:W-:Y:S01]  /*2540*/  MUFU.TANH R11, R11 ;  /* 0x0000000b000b7308 */ /* 0x000fe20000002400 */
[C---:B------:R-:W-:Y:S01]  /*2550*/  FMUL.FTZ R64, R0.reuse, R64 ;  /* 0x0000004000407220 */ /* 0x040fe20000410000 */
[----:B------:R-:W-:Y:S01]  /*2560*/  FMUL.FTZ R78, R0, R87 ;  /* 0x00000057004e7220 */ /* 0x000fe20000410000 */
[----:B------:R-:W-:Y:S01]  /*2570*/  ISETP.GT.AND P4, PT, R116, RZ, PT ;  /* 0x000000ff7400720c */ /* 0x000fe20003f84270 */
[----:B------:R-:W-:Y:S01]  /*2580*/  FMUL.FTZ R54, R0, R54 ;  /* 0x0000003600367220 */ /* 0x000fe20000410000 */
[----:B------:R-:W-:Y:S01]  /*2590*/  ISETP.GT.AND P3, PT, R116, 0x1, PT ;  /* 0x000000017400780c */ /* 0x000fe20003f64270 */
[----:B------:R-:W-:Y:S01]  /*25a0*/  FMUL.FTZ R53, R0, R53 ;  /* 0x0000003500357220 */ /* 0x000fe20000410000 */
[----:B------:R-:W-:Y:S01]  /*25b0*/  ISETP.GT.AND P2, PT, R116, 0x8, PT ;  /* 0x000000087400780c */ /* 0x000fe20003f44270 */
[----:B------:R-:W0:Y:S01]  /*25c0*/  MUFU.TANH R20, R20 ;  /* 0x0000001400147308 */ /* 0x000e220000002400 */
[----:B--2---:R-:W-:Y:S01]  /*25d0*/  FSEL R25, R6, -INF , P4 ;  /* 0xff80000006197808 */ /* 0x004fe20002000000 */
[----:B------:R-:W-:Y:S01]  /*25e0*/  FMUL.FTZ R56, R0, R59 ;  /* 0x0000003b00387220 */ /* 0x000fe20000410000 */
[----:B------:R-:W-:Y:S01]  /*25f0*/  ISETP.GT.AND P1, PT, R116, 0x9, PT ;  /* 0x000000097400780c */ /* 0x000fe20003f24270 */
[----:B------:R-:W-:Y:S01]  /*2600*/  FMUL.FTZ R68, R0, R68 ;  /* 0x0000004400447220 */ /* 0x000fe20000410000 */
[----:B------:R-:W-:Y:S01]  /*2610*/  ISETP.GT.AND P6, PT, R116, 0x10, PT ;  /* 0x000000107400780c */ /* 0x000fe20003fc4270 */
[----:B------:R-:W-:Y:S01]  /*2620*/  FMUL.FTZ R48, R0, R48 ;  /* 0x0000003000307220 */ /* 0x000fe20000410000 */
[----:B------:R-:W-:Y:S01]  /*2630*/  ISETP.GT.AND P5, PT, R116, 0x11, PT ;  /* 0x000000117400780c */ /* 0x000fe20003fa4270 */
[----:B------:R-:W1:Y:S01]  /*2640*/  MUFU.TANH R5, R5 ;  /* 0x0000000500057308 */ /* 0x000e620000002400 */
[C---:B------:R-:W-:Y:S01]  /*2650*/  FMUL.FTZ R69, R0.reuse, R69 ;  /* 0x0000004500457220 */ /* 0x040fe20000410000 */
[C---:B------:R-:W-:Y:S01]  /*2660*/  FMUL.FTZ R59, R0.reuse, R63 ;  /* 0x0000003f003b7220 */ /* 0x040fe20000410000 */
[C---:B------:R-:W-:Y:S01]  /*2670*/  FMUL.FTZ R52, R0.reuse, R52 ;  /* 0x0000003400347220 */ /* 0x040fe20000410000 */
[C---:B------:R-:W-:Y:S01]  /*2680*/  FMUL.FTZ R41, R0.reuse, R41 ;  /* 0x0000002900297220 */ /* 0x040fe20000410000 */
[C---:B------:R-:W-:Y:S01]  /*2690*/  FMUL.FTZ R51, R0.reuse, R51 ;  /* 0x0000003300337220 */ /* 0x040fe20000410000 */
[C---:B------:R-:W-:Y:S01]  /*26a0*/  FMUL.FTZ R49, R0.reuse, R49 ;  /* 0x0000003100317220 */ /* 0x040fe20000410000 */
[----:B------:R-:W-:Y:S01]  /*26b0*/  FMUL.FTZ R65, R0, R70 ;  /* 0x0000004600417220 */ /* 0x000fe20000410000 */
[----:B------:R-:W-:Y:S01]  /*26c0*/  MUFU.TANH R21, R21 ;  /* 0x0000001500157308 */ /* 0x000fe20000002400 */
[----:B0-----:R-:W-:Y:S01]  /*26d0*/  FSEL R40, R20, -INF , P6 ;  /* 0xff80000014287808 */ /* 0x001fe20003000000 */
[C---:B------:R-:W-:Y:S01]  /*26e0*/  FMUL.FTZ R45, R0.reuse, R45 ;  /* 0x0000002d002d7220 */ /* 0x040fe20000410000 */
[C---:B------:R-:W-:Y:S01]  /*26f0*/  FMUL.FTZ R42, R0.reuse, R42 ;  /* 0x0000002a002a7220 */ /* 0x040fe20000410000 */
[C---:B------:R-:W-:Y:S01]  /*2700*/  FMUL.FTZ R33, R0.reuse, R33 ;  /* 0x0000002100217220 */ /* 0x040fe20000410000 */
[C---:B------:R-:W-:Y:S01]  /*2710*/  FMUL.FTZ R43, R0.reuse, R43 ;  /* 0x0000002b002b7220 */ /* 0x040fe20000410000 */
[C---:B------:R-:W-:Y:S01]  /*2720*/  FMUL.FTZ R46, R0.reuse, R46 ;  /* 0x0000002e002e7220 */ /* 0x040fe20000410000 */
[C---:B------:R-:W-:Y:S01]  /*2730*/  FMUL.FTZ R36, R0.reuse, R36 ;  /* 0x0000002400247220 */ /* 0x040fe20000410000 */
[----:B------:R0:W-:Y:S01]  /*2740*/  MUFU.TANH R108, R26 ;  /* 0x0000001a006c7308 */ /* 0x0001e20000002400 */
[----:B-1----:R-:W-:Y:S01]  /*2750*/  FSEL R5, R5, -INF , P4 ;  /* 0xff80000005057808 */ /* 0x002fe20002000000 */
[----:B------:R-:W-:Y:S01]  /*2760*/  FMUL.FTZ R24, R0, R24 ;  /* 0x0000001800187220 */ /* 0x000fe20000410000 */
[----:B------:R-:W-:Y:S01]  /*2770*/  ISETP.GT.AND P4, PT, R116, 0x18, PT ;  /* 0x000000187400780c */ /* 0x000fe20003f84270 */
[C---:B------:R-:W-:Y:S01]  /*2780*/  FMUL.FTZ R47, R0.reuse, R47 ;  /* 0x0000002f002f7220 */ /* 0x040fe20000410000 */
[C---:B------:R-:W-:Y:S01]  /*2790*/  FMUL.FTZ R32, R0.reuse, R32 ;  /* 0x0000002000207220 */ /* 0x040fe20000410000 */
[C---:B------:R-:W-:Y:S01]  /*27a0*/  FMUL.FTZ R27, R0.reuse, R27 ;  /* 0x0000001b001b7220 */ /* 0x040fe20000410000 */
[C---:B------:R-:W-:Y:S01]  /*27b0*/  FMUL.FTZ R37, R0.reuse, R37 ;  /* 0x0000002500257220 */ /* 0x040fe20000410000 */
[----:B------:R-:W1:Y:S01]  /*27c0*/  MUFU.TANH R4, R4 ;  /* 0x0000000400047308 */ /* 0x000e620000002400 */
[----:B0-----:R-:W-:Y:S01]  /*27d0*/  FSEL R26, R7, -INF , P3 ;  /* 0xff800000071a7808 */ /* 0x001fe20001800000 */
[C---:B------:R-:W-:Y:S01]  /*27e0*/  FMUL.FTZ R35, R0.reuse, R35 ;  /* 0x0000002300237220 */ /* 0x040fe20000410000 */
[----:B------:R-:W-:Y:S01]  /*27f0*/  ULDC UR6, c[0x0][0x988] ;  /* 0x0002620000067ab9 */ /* 0x000fe20000000800 */
[C---:B------:R-:W-:Y:S01]  /*2800*/  FMUL.FTZ R38, R0.reuse, R38 ;  /* 0x0000002600267220 */ /* 0x040fe20000410000 */
[----:B------:R-:W-:Y:S01]  /*2810*/  FMNMX.FTZ R7, R25, R26, !PT ;  /* 0x0000001a19077209 */ /* 0x000fe20007810000 */
[C---:B------:R-:W-:Y:S01]  /*2820*/  FMUL.FTZ R39, R0.reuse, R39 ;  /* 0x0000002700277220 */ /* 0x040fe20000410000 */
[----:B------:R-:W-:Y:S01]  /*2830*/  P2R R104, PR, RZ, 0x1 ;  /* 0x00000001ff687803 */ /* 0x000fe20000000000 */
[----:B------:R-:W0:Y:S01]  /*2840*/  MUFU.TANH R89, R89 ;  /* 0x0000005900597308 */ /* 0x000e220000002400 */
[C---:B------:R-:W-:Y:S01]  /*2850*/  FMUL.FTZ R30, R0.reuse, R30 ;  /* 0x0000001e001e7220 */ /* 0x040fe20000410000 */
[C---:B------:R-:W-:Y:S01]  /*2860*/  FMUL.FTZ R31, R0.reuse, R31 ;  /* 0x0000001f001f7220 */ /* 0x040fe20000410000 */
[----:B------:R-:W-:Y:S01]  /*2870*/  FMUL.FTZ R34, R0, R34 ;  /* 0x0000002200227220 */ /* 0x000fe20000410000 */
[----:B------:R-:W-:Y:S01]  /*2880*/  R2UR UR7, R3 ;  /* 0x00000000030772ca */ /* 0x000fe200000e0000 */
[----:B------:R-:W-:Y:S01]  /*2890*/  UISETP.GE.AND UP0, UPT, UR51, 0xa1, UPT ;  /* 0x000000a13300788c */ /* 0x000fe2000bf06270 */
[----:B------:R-:W-:-:S02]  /*28a0*/  IMAD.MOV.U32 R118, RZ, RZ, R119 ;  /* 0x000000ffff767224 */ /* 0x000fc400078e0077 */
[----:B------:R2:W-:Y:S01]  /*28b0*/  MUFU.TANH R110, R28 ;  /* 0x0000001c006e7308 */ /* 0x0005e20000002400 */
[----:B-1----:R-:W-:Y:S01]  /*28c0*/  FSEL R4, R4, -INF , P3 ;  /* 0xff80000004047808 */ /* 0x002fe20001800000 */
[----:B------:R-:W-:Y:S01]  /*28d0*/  IMAD.MOV.U32 R117, RZ, RZ, R119 ;  /* 0x000000ffff757224 */ /* 0x000fe200078e0077 */
[----:B------:R-:W-:-:S05]  /*28e0*/  ISETP.GT.AND P3, PT, R116, 0x19, PT ;  /* 0x000000197400780c */ /* 0x000fca0003f64270 */
[----:B------:R-:W1:Y:S01]  /*28f0*/  MUFU.TANH R8, R8 ;  /* 0x0000000800087308 */ /* 0x000e620000002400 */
[----:B--2---:R-:W-:Y:S01]  /*2900*/  FSEL R28, R10, -INF , P2 ;  /* 0xff8000000a1c7808 */ /* 0x004fe20001000000 */
[----:B------:R-:W-:Y:S01]  /*2910*/  UIADD3 UR7, UR7, 0x33440, URZ ;  /* 0x0003344007077890 */ /* 0x000fe2000fffe03f */
[----:B0-----:R-:W-:Y:S02]  /*2920*/  FSEL R89, R89, -INF , P4 ;  /* 0xff80000059597808 */ /* 0x001fe40002000000 */
[----:B------:R-:W-:Y:S01]  /*2930*/  FMNMX.FTZ R6, R28, R7, !PT ;  /* 0x000000071c067209 */ /* 0x000fe20007810000 */
[----:B------:R-:W-:Y:S02]  /*2940*/  UPRMT UR7, UR37, 0x654, UR7 ;  /* 0x0000065425077896 */ /* 0x000fe40008000007 */
[----:B------:R-:W0:Y:S07]  /*2950*/  MUFU.TANH R88, R88 ;  /* 0x0000005800587308 */ /* 0x000e2e0000002400 */
[----:B------:R-:W-:Y:S01]  /*2960*/  SYNCS.ARRIVE.TRANS64.RED.A1T0 RZ, [UR7], RZ ;  /* 0x000000ffffff79a7 */ /* 0x000fe20008100407 */
[----:B------:R2:W-:Y:S01]  /*2970*/  MUFU.TANH R111, R29 ;  /* 0x0000001d006f7308 */ /* 0x0005e20000002400 */
[----:B-1----:R-:W-:-:S02]  /*2980*/  FSEL R8, R8, -INF , P2 ;  /* 0xff80000008087808 */ /* 0x002fc40001000000 */
[----:B------:R-:W-:-:S05]  /*2990*/  ISETP.GT.AND P2, PT, R116, 0x20, PT ;  /* 0x000000207400780c */ /* 0x000fca0003f44270 */
[----:B------:R-:W1:Y:S01]  /*29a0*/  MUFU.TANH R9, R9 ;  /* 0x0000000900097308 */ /* 0x000e620000002400 */
[----:B--2---:R-:W-:Y:S02]  /*29b0*/  FSEL R29, R11, -INF , P1 ;  /* 0xff8000000b1d7808 */ /* 0x004fe40000800000 */
[----:B0-----:R-:W-:Y:S02]  /*29c0*/  FSEL R88, R88, -INF , P3 ;  /* 0xff80000058587808 */ /* 0x001fe40001800000 */
[----:B------:R-:W-:-:S03]  /*29d0*/  FMNMX.FTZ R7, R29, R6, !PT ;  /* 0x000000061d077209 */ /* 0x000fc60007810000 */
[----:B------:R-:W0:Y:S01]  /*29e0*/  MUFU.TANH R90, R90 ;  /* 0x0000005a005a7308 */ /* 0x000e220000002400 */
[----:B------:R-:W-:-:S07]  /*29f0*/  FMNMX.FTZ R7, R40, R7, !PT ;  /* 0x0000000728077209 */ /* 0x000fce0007810000 */
[----:B------:R2:W-:Y:S01]  /*2a00*/  MUFU.TANH R95, R62 ;  /* 0x0000003e005f7308 */ /* 0x0005e20000002400 */
[----:B-1----:R-:W-:Y:S02]  /*2a10*/  FSEL R9, R9, -INF , P1 ;  /* 0xff80000009097808 */ /* 0x002fe40000800000 */
[----:B------:R-:W-:-:S05]  /*2a20*/  ISETP.GT.AND P1, PT, R116, 0x21, PT ;  /* 0x000000217400780c */ /* 0x000fca0003f24270 */
[----:B------:R-:W1:Y:S01]  /*2a30*/  MUFU.TANH R13, R13 ;  /* 0x0000000d000d7308 */ /* 0x000e620000002400 */
[----:B--2---:R-:W-:Y:S01]  /*2a40*/  FMUL.FTZ R62, R0, R71 ;  /* 0x00000047003e7220 */ /* 0x004fe20000410000 */
[----:B0-----:R-:W-:-:S06]  /*2a50*/  FSEL R90, R90, -INF , P2 ;  /* 0xff8000005a5a7808 */ /* 0x001fcc0001000000 */
[----:B------:R-:W0:Y:S08]  /*2a60*/  MUFU.TANH R91, R91 ;  /* 0x0000005b005b7308 */ /* 0x000e300000002400 */
[----:B------:R2:W-:Y:S01]  /*2a70*/  MUFU.TANH R71, R44 ;  /* 0x0000002c00477308 */ /* 0x0005e20000002400 */
[----:B-1----:R-:W-:Y:S02]  /*2a80*/  FSEL R13, R13, -INF , P6 ;  /* 0xff8000000d0d7808 */ /* 0x002fe40003000000 */
[----:B------:R-:W-:-:S05]  /*2a90*/  ISETP.GT.AND P6, PT, R116, 0x28, PT ;  /* 0x000000287400780c */ /* 0x000fca0003fc4270 */
[----:B------:R-:W1:Y:S01]  /*2aa0*/  MUFU.TANH R12, R12 ;  /* 0x0000000c000c7308 */ /* 0x000e620000002400 */
[----:B--2---:R-:W-:Y:S02]  /*2ab0*/  FSEL R44, R21, -INF , P5 ;  /* 0xff800000152c7808 */ /* 0x004fe40002800000 */
[----:B0-----:R-:W-:Y:S02]  /*2ac0*/  FSEL R91, R91, -INF , P1 ;  /* 0xff8000005b5b7808 */ /* 0x001fe40000800000 */
[----:B------:R-:W-:-:S03]  /*2ad0*/  FMNMX.FTZ R6, R44, R7, !PT ;  /* 0x000000072c067209 */ /* 0x000fc60007810000 */
[----:B------:R-:W0:Y:S01]  /*2ae0*/  MUFU.TANH R92, R92 ;  /* 0x0000005c005c7308 */ /* 0x000e220000002400 */
[----:B------:R-:W-:-:S04]  /*2af0*/  FMNMX.FTZ R7, R89, R6, !PT ;  /* 0x0000000659077209 */ /* 0x000fc80007810000 */
[----:B------:R-:W-:-:S03]  /*2b00*/  FMNMX.FTZ R7, R88, R7, !PT ;  /* 0x0000000758077209 */ /* 0x000fc60007810000 */
[----:B------:R-:W2:Y:S01]  /*2b10*/  MUFU.TANH R15, R15 ;  /* 0x0000000f000f7308 */ /* 0x000ea20000002400 */
[----:B------:R-:W-:Y:S02]  /*2b20*/  FMNMX.FTZ R6, R90, R7, !PT ;  /* 0x000000075a067209 */ /* 0x000fe40007810000 */
[----:B-1----:R-:W-:Y:S02]  /*2b30*/  FSEL R12, R12, -INF , P5 ;  /* 0xff8000000c0c7808 */ /* 0x002fe40002800000 */
[----:B------:R-:W-:Y:S02]  /*2b40*/  ISETP.GT.AND P5, PT, R116, 0x29, PT ;  /* 0x000000297400780c */ /* 0x000fe40003fa4270 */
[----:B------:R-:W-:Y:S01]  /*2b50*/  FMNMX.FTZ R7, R91, R6, !PT ;  /* 0x000000065b077209 */ /* 0x000fe20007810000 */
[----:B------:R-:W1:Y:S01]  /*2b60*/  MUFU.TANH R93, R93 ;  /* 0x0000005d005d7308 */ /* 0x000e620000002400 */
[----:B0-----:R-:W-:-:S04]  /*2b70*/  FSEL R92, R92, -INF , P6 ;  /* 0xff8000005c5c7808 */ /* 0x001fc80003000000 */
[----:B------:R-:W-:-:S03]  /*2b80*/  FMNMX.FTZ R6, R92, R7, !PT ;  /* 0x000000075c067209 */ /* 0x000fc60007810000 */
[----:B------:R-:W0:Y:S01]  /*2b90*/  MUFU.TANH R14, R14 ;  /* 0x0000000e000e7308 */ /* 0x000e220000002400 */
[----:B--2---:R-:W-:Y:S02]  /*2ba0*/  FSEL R15, R15, -INF , P4 ;  /* 0xff8000000f0f7808 */ /* 0x004fe40002000000 */
[----:B------:R-:W-:-:S05]  /*2bb0*/  ISETP.GT.AND P4, PT, R116, 0x30, PT ;  /* 0x000000307400780c */ /* 0x000fca0003f84270 */
[----:B------:R-:W-:Y:S01]  /*2bc0*/  MUFU.TANH R94, R94 ;  /* 0x0000005e005e7308 */ /* 0x000fe20000002400 */
[----:B-1----:R-:W-:-:S04]  /*2bd0*/  FSEL R93, R93, -INF , P5 ;  /* 0xff8000005d5d7808 */ /* 0x002fc80002800000 */
[----:B------:R-:W-:-:S03]  /*2be0*/  FMNMX.FTZ R6, R93, R6, !PT ;  /* 0x000000065d067209 */ /* 0x000fc60007810000 */
[----:B------:R-:W1:Y:S01]  /*2bf0*/  MUFU.TANH R73, R73 ;  /* 0x0000004900497308 */ /* 0x000e620000002400 */
[----:B0-----:R-:W-:Y:S02]  /*2c00*/  FSEL R14, R14, -INF , P3 ;  /* 0xff8000000e0e7808 */ /* 0x001fe40001800000 */
[----:B------:R-:W-:-:S05]  /*2c10*/  ISETP.GT.AND P3, PT, R116, 0x31, PT ;  /* 0x000000317400780c */ /* 0x000fca0003f64270 */
[----:B------:R-:W0:Y:S08]  /*2c20*/  MUFU.TANH R80, R80 ;  /* 0x0000005000507308 */ /* 0x000e300000002400 */
[----:B------:R-:W2:Y:S01]  /*2c30*/  MUFU.TANH R72, R72 ;  /* 0x0000004800487308 */ /* 0x000ea20000002400 */
[----:B-1----:R-:W-:Y:S02]  /*2c40*/  FSEL R73, R73, -INF , P2 ;  /* 0xff80000049497808 */ /* 0x002fe40001000000 */
[----:B------:R-:W-:-:S05]  /*2c50*/  ISETP.GT.AND P2, PT, R116, 0x38, PT ;  /* 0x000000387400780c */ /* 0x000fca0003f44270 */
[----:B------:R-:W-:Y:S01]  /*2c60*/  MUFU.TANH R84, R84 ;  /* 0x0000005400547308 */ /* 0x000fe20000002400 */
[----:B0-----:R-:W-:-:S07]  /*2c70*/  FSEL R80, R80, -INF , P3 ;  /* 0xff80000050507808 */ /* 0x001fce0001800000 */
[----:B------:R-:W0:Y:S01]  /*2c80*/  MUFU.TANH R75, R75 ;  /* 0x0000004b004b7308 */ /* 0x000e220000002400 */
[----:B--2---:R-:W-:Y:S02]  /*2c90*/  FSEL R72, R72, -INF , P1 ;  /* 0xff80000048487808 */ /* 0x004fe40000800000 */
[----:B------:R-:W-:-:S05]  /*2ca0*/  ISETP.GT.AND P1, PT, R116, 0x39, PT ;  /* 0x000000397400780c */ /* 0x000fca0003f24270 */
[----:B------:R-:W-:Y:S08]  /*2cb0*/  MUFU.TANH R85, R85 ;  /* 0x0000005500557308 */ /* 0x000ff00000002400 */
[----:B------:R-:W1:Y:S01]  /*2cc0*/  MUFU.TANH R74, R74 ;  /* 0x0000004a004a7308 */ /* 0x000e620000002400 */
[----:B0-----:R-:W-:Y:S02]  /*2cd0*/  FSEL R75, R75, -INF , P6 ;  /* 0xff8000004b4b7808 */ /* 0x001fe40003000000 */
[----:B------:R-:W-:-:S05]  /*2ce0*/  ISETP.GT.AND P6, PT, R116, 0x40, PT ;  /* 0x000000407400780c */ /* 0x000fca0003fc4270 */
[----:B------:R-:W-:Y:S08]  /*2cf0*/  MUFU.TANH R81, R81 ;  /* 0x0000005100517308 */ /* 0x000ff00000002400 */
[----:B------:R0:W-:Y:S01]  /*2d00*/  MUFU.TANH R106, R55 ;  /* 0x00000037006a7308 */ /* 0x0001e20000002400 */
[----:B-1----:R-:W-:Y:S02]  /*2d10*/  FSEL R74, R74, -INF , P5 ;  /* 0xff8000004a4a7808 */ /* 0x002fe40002800000 */
[----:B------:R-:W-:-:S05]  /*2d20*/  ISETP.GT.AND P5, PT, R116, 0x41, PT ;  /* 0x000000417400780c */ /* 0x000fca0003fa4270 */
[----:B------:R-:W1:Y:S01]  /*2d30*/  MUFU.TANH R77, R77 ;  /* 0x0000004d004d7308 */ /* 0x000e620000002400 */
[----:B0-----:R-:W-:-:S04]  /*2d40*/  FSEL R55, R94, -INF , P4 ;  /* 0xff8000005e377808 */ /* 0x001fc80002000000 */
[----:B------:R-:W-:-:S03]  /*2d50*/  FMNMX.FTZ R7, R55, R6, !PT ;  /* 0x0000000637077209 */ /* 0x000fc60007810000 */
[----:B------:R-:W-:Y:S01]  /*2d60*/  MUFU.TANH R82, R82 ;  /* 0x0000005200527308 */ /* 0x000fe20000002400 */
[----:B------:R-:W-:-:S07]  /*2d70*/  FMNMX.FTZ R7, R80, R7, !PT ;  /* 0x0000000750077209 */ /* 0x000fce0007810000 */
[----:B------:R-:W0:Y:S01]  /*2d80*/  MUFU.TANH R76, R76 ;  /* 0x0000004c004c7308 */ /* 0x000e220000002400 */
[----:B-1----:R-:W-:Y:S02]  /*2d90*/  FSEL R77, R77, -INF , P4 ;  /* 0xff8000004d4d7808 */ /* 0x002fe40002000000 */
[----:B------:R-:W-:-:S05]  /*2da0*/  ISETP.GT.AND P4, PT, R116, 0x48, PT ;  /* 0x000000487400780c */ /* 0x000fca0003f84270 */
[----:B------:R1:W-:Y:S08]  /*2db0*/  MUFU.TANH R100, R50 ;  /* 0x0000003200647308 */ /* 0x0003f00000002400 */
[----:B------:R-:W2:Y:S01]  /*2dc0*/  MUFU.TANH R79, R79 ;  /* 0x0000004f004f7308 */ /* 0x000ea20000002400 */
[----:B-1----:R-:W-:Y:S02]  /*2dd0*/  FSEL R50, R84, -INF , P2 ;  /* 0xff80000054327808 */ /* 0x002fe40001000000 */
[----:B0-----:R-:W-:-:S02]  /*2de0*/  FSEL R76, R76, -INF , P3 ;  /* 0xff8000004c4c7808 */ /* 0x001fc40001800000 */
[----:B------:R-:W-:Y:S02]  /*2df0*/  FMNMX.FTZ R7, R50, R7, !PT ;  /* 0x0000000732077209 */ /* 0x000fe40007810000 */
[----:B------:R-:W-:Y:S01]  /*2e00*/  ISETP.GT.AND P3, PT, R116, 0x49, PT ;  /* 0x000000497400780c */ /* 0x000fe20003f64270 */
[----:B------:R0:W1:Y:S08]  /*2e10*/  MUFU.TANH R86, R61 ;  /* 0x0000003d00567308 */ /* 0x0000700000002400 */
[----:B------:R3:W-:Y:S01]  /*2e20*/  MUFU.TANH R87, R64 ;  /* 0x0000004000577308 */ /* 0x0007e20000002400 */
[----:B--2---:R-:W-:Y:S01]  /*2e30*/  FSEL R79, R79, -INF , P2 ;  /* 0xff8000004f4f7808 */ /* 0x004fe20001000000 */
[----:B0-----:R-:W-:Y:S01]  /*2e40*/  FMUL.FTZ R61, R0, R67 ;  /* 0x00000043003d7220 */ /* 0x001fe20000410000 */
[----:B------:R-:W-:-:S05]  /*2e50*/  ISETP.GT.AND P2, PT, R116, 0x50, PT ;  /* 0x000000507400780c */ /* 0x000fca0003f44270 */
[----:B------:R-:W0:Y:S01]  /*2e60*/  MUFU.TANH R78, R78 ;  /* 0x0000004e004e7308 */ /* 0x000e220000002400 */
[----:B---3--:R-:W-:Y:S02]  /*2e70*/  FSEL R64, R85, -INF , P1 ;  /* 0xff80000055407808 */ /* 0x008fe40000800000 */
[----:B-1----:R-:W-:Y:S02]  /*2e80*/  FSEL R63, R86, -INF , P3 ;  /* 0xff800000563f7808 */ /* 0x002fe40001800000 */
[----:B------:R-:W-:-:S03]  /*2e90*/  FMNMX.FTZ R7, R64, R7, !PT ;  /* 0x0000000740077209 */ /* 0x000fc60007810000 */
[----:B------:R1:W-:Y:S08]  /*2ea0*/  MUFU.TANH R105, R54 ;  /* 0x0000003600697308 */ /* 0x0003f00000002400 */
[----:B------:R-:W2:Y:S01]  /*2eb0*/  MUFU.TANH R57, R57 ;  /* 0x0000003900397308 */ /* 0x000ea20000002400 */
[----:B-1----:R-:W-:Y:S02]  /*2ec0*/  FSEL R54, R81, -INF , P6 ;  /* 0xff80000051367808 */ /* 0x002fe40003000000 */
[----:B0-----:R-:W-:-:S02]  /*2ed0*/  FSEL R78, R78, -INF , P1 ;  /* 0xff8000004e4e7808 */ /* 0x001fc40000800000 */
[----:B------:R-:W-:Y:S02]  /*2ee0*/  FMNMX.FTZ R6, R54, R7, !PT ;  /* 0x0000000736067209 */ /* 0x000fe40007810000 */
[----:B------:R-:W-:Y:S01]  /*2ef0*/  ISETP.GT.AND P1, PT, R116, 0x51, PT ;  /* 0x000000517400780c */ /* 0x000fe20003f24270 */
[----:B------:R0:W-:Y:S08]  /*2f00*/  MUFU.TANH R103, R53 ;  /* 0x0000003500677308 */ /* 0x0001f00000002400 */
[----:B------:R-:W1:Y:S01]  /*2f10*/  MUFU.TANH R56, R56 ;  /* 0x0000003800387308 */ /* 0x000e620000002400 */
[----:B0-----:R-:W-:-:S02]  /*2f20*/  FSEL R53, R82, -INF , P5 ;  /* 0xff80000052357808 */ /* 0x001fc40002800000 */
[----:B--2---:R-:W-:Y:S02]  /*2f30*/  FSEL R57, R57, -INF , P6 ;  /* 0xff80000039397808 */ /* 0x004fe40003000000 */
[----:B------:R-:W-:Y:S02]  /*2f40*/  FMNMX.FTZ R7, R53, R6, !PT ;  /* 0x0000000635077209 */ /* 0x000fe40007810000 */
[----:B------:R-:W-:Y:S01]  /*2f50*/  ISETP.GT.AND P6, PT, R116, 0x58, PT ;  /* 0x000000587400780c */ /* 0x000fe20003fc4270 */
[----:B------:R-:W-:Y:S08]  /*2f60*/  MUFU.TANH R68, R68 ;  /* 0x0000004400447308 */ /* 0x000ff00000002400 */
[----:B------:R0:W-:Y:S01]  /*2f70*/  MUFU.TANH R98, R48 ;  /* 0x0000003000627308 */ /* 0x0001e20000002400 */
[----:B-1----:R-:W-:-:S02]  /*2f80*/  FSEL R56, R56, -INF , P5 ;  /* 0xff80000038387808 */ /* 0x002fc40002800000 */
        /* <DEDUP_REMOVED lines=15> */
[----:B------:R-:W-:Y:S08]  /*3080*/  MUFU.TANH R41, R41 ;  /* 0x0000002900297308 */ /* 0x000ff00000002400 */
[----:B------:R0:W-:Y:S01]  /*3090*/  MUFU.TANH R101, R51 ;  /* 0x0000003300657308 */ /* 0x0001e20000002400 */
[----:B--2---:R-:W-:-:S02]  /*30a0*/  FSEL R60, R60, -INF , P2 ;  /* 0xff8000003c3c7808 */ /* 0x004fc40001000000 */
[----:B------:R-:W-:-:S05]  /*30b0*/  ISETP.GT.AND P2, PT, R116, 0x68, PT ;  /* 0x000000687400780c */ /* 0x000fca0003f44270 */
[----:B------:R-:W1:Y:S01]  /*30c0*/  MUFU.TANH R61, R61 ;  /* 0x0000003d003d7308 */ /* 0x000e620000002400 */
[----:B0-----:R-:W-:Y:S01]  /*30d0*/  FSEL R51, R95, -INF , P1 ;  /* 0xff8000005f337808 */ /* 0x001fe20000800000 */
[----:B------:R-:W-:-:S03]  /*30e0*/  IMAD.U32 R95, RZ, RZ, UR6 ;  /* 0x00000006ff5f7e24 */ /* 0x000fc6000f8e00ff */
[----:B------:R-:W-:-:S03]  /*30f0*/  FMNMX.FTZ R6, R51, R6, !PT ;  /* 0x0000000633067209 */ /* 0x000fc60007810000 */
[----:B------:R0:W-:Y:S08]  /*3100*/  MUFU.TANH R99, R49 ;  /* 0x0000003100637308 */ /* 0x0001f00000002400 */
[----:B------:R-:W-:Y:S01]  /*3110*/  MUFU.TANH R65, R65 ;  /* 0x0000004100417308 */ /* 0x000fe20000002400 */
[----:B0-----:R-:W-:Y:S02]  /*3120*/  FSEL R49, R68, -INF , P6 ;  /* 0xff80000044317808 */ /* 0x001fe40003000000 */
[----:B-1----:R-:W-:-:S02]  /*3130*/  FSEL R61, R61, -INF , P1 ;  /* 0xff8000003d3d7808 */ /* 0x002fc40000800000 */
[----:B------:R-:W-:Y:S02]  /*3140*/  FMNMX.FTZ R6, R49, R6, !PT ;  /* 0x0000000631067209 */ /* 0x000fe40007810000 */
[----:B------:R-:W-:Y:S01]  /*3150*/  ISETP.GT.AND P1, PT, R116, 0x69, PT ;  /* 0x000000697400780c */ /* 0x000fe20003f24270 */
[----:B------:R0:W-:Y:S08]  /*3160*/  MUFU.TANH R96, R45 ;  /* 0x0000002d00607308 */ /* 0x0001f00000002400 */
[----:B------:R-:W1:Y:S01]  /*3170*/  MUFU.TANH R62, R62 ;  /* 0x0000003e003e7308 */ /* 0x000e620000002400 */
[----:B0-----:R-:W-:-:S04]  /*3180*/  FSEL R45, R69, -INF , P5 ;  /* 0xff800000452d7808 */ /* 0x001fc80002800000 */
[----:B------:R-:W-:-:S03]  /*3190*/  FMNMX.FTZ R7, R45, R6, !PT ;  /* 0x000000062d077209 */ /* 0x000fc60007810000 */
[----:B------:R0:W2:Y:S08]  /*31a0*/  MUFU.TANH R67, R42 ;  /* 0x0000002a00437308 */ /* 0x0000b00000002400 */
[----:B------:R3:W-:Y:S01]  /*31b0*/  MUFU.TANH R113, R33 ;  /* 0x0000002100717308 */ /* 0x0007e20000002400 */
[----:B0-----:R-:W-:Y:S02]  /*31c0*/  FSEL R42, R66, -INF , P4 ;  /* 0xff800000422a7808 */ /* 0x001fe40002000000 */
[----:B-1----:R-:W-:-:S02]  /*31d0*/  FSEL R62, R62, -INF , P5 ;  /* 0xff8000003e3e7808 */ /* 0x002fc40002800000 */
[----:B------:R-:W-:Y:S02]  /*31e0*/  FMNMX.FTZ R6, R42, R7, !PT ;  /* 0x000000072a067209 */ /* 0x000fe40007810000 */
[----:B------:R-:W-:Y:S01]  /*31f0*/  ISETP.GT.AND P5, PT, R116, 0x71, PT ;  /* 0x000000717400780c */ /* 0x000fe20003fa4270 */
[----:B------:R0:W1:Y:S01]  /*3200*/  MUFU.TANH R70, R43 ;  /* 0x0000002b00467308 */ /* 0x0000620000002400 */
[----:B---3--:R-:W-:Y:S02]  /*3210*/  FSEL R33, R41, -INF , P3 ;  /* 0xff80000029217808 */ /* 0x008fe40001800000 */
[----:B------:R-:W-:Y:S02]  /*3220*/  FSEL R41, R96, -INF , P1 ;  /* 0xff80000060297808 */ /* 0x000fe40000800000 */
[----:B------:R-:W-:Y:S02]  /*3230*/  FMNMX.FTZ R7, R33, R6, !PT ;  /* 0x0000000621077209 */ /* 0x000fe40007810000 */
[----:B------:R-:W-:Y:S01]  /*3240*/  FSEL R6, R65, -INF , P6 ;  /* 0xff80000041067808 */ /* 0x000fe20003000000 */
[----:B------:R3:W-:Y:S01]  /*3250*/  MUFU.TANH R114, R36 ;  /* 0x0000002400727308 */ /* 0x0007e20000002400 */
[----:B------:R-:W-:-:S04]  /*3260*/  ISETP.GT.AND P6, PT, R116, 0x70, PT ;  /* 0x000000707400780c */ /* 0x000fc80003fc4270 */
[----:B0-----:R-:W-:-:S03]  /*3270*/  FSEL R43, R98, -INF , P6 ;  /* 0xff800000622b7808 */ /* 0x001fc60003000000 */
[----:B------:R-:W0:Y:S01]  /*3280*/  MUFU.TANH R46, R46 ;  /* 0x0000002e002e7308 */ /* 0x000e220000002400 */
[----:B---3--:R-:W-:-:S04]  /*3290*/  FSEL R36, R71, -INF , P2 ;  /* 0xff80000047247808 */ /* 0x008fc80001000000 */
[----:B------:R-:W-:Y:S02]  /*32a0*/  FMNMX.FTZ R10, R36, R7, !PT ;  /* 0x00000007240a7209 */ /* 0x000fe40007810000 */
[----:B--2---:R-:W-:Y:S01]  /*32b0*/  FSEL R7, R67, -INF , P4 ;  /* 0xff80000043077808 */ /* 0x004fe20002000000 */
[----:B------:R2:W3:Y:S01]  /*32c0*/  MUFU.TANH R97, R47 ;  /* 0x0000002f00617308 */ /* 0x0004e20000002400 */
[----:B------:R-:W-:Y:S02]  /*32d0*/  FMNMX.FTZ R10, R41, R10, !PT ;  /* 0x0000000a290a7209 */ /* 0x000fe40007810000 */
[----:B------:R-:W-:Y:S02]  /*32e0*/  ISETP.GT.AND P4, PT, R116, 0x78, PT ;  /* 0x000000787400780c */ /* 0x000fe40003f84270 */
[----:B------:R-:W-:Y:S02]  /*32f0*/  FMNMX.FTZ R20, R43, R10, !PT ;  /* 0x0000000a2b147209 */ /* 0x000fe40007810000 */
[----:B-1----:R-:W-:Y:S01]  /*3300*/  FSEL R10, R70, -INF , P3 ;  /* 0xff800000460a7808 */ /* 0x002fe20001800000 */
[----:B------:R-:W1:Y:S01]  /*3310*/  MUFU.TANH R24, R24 ;  /* 0x0000001800187308 */ /* 0x000e620000002400 */
[----:B--2---:R-:W-:Y:S01]  /*3320*/  FSEL R47, R99, -INF , P5 ;  /* 0xff800000632f7808 */ /* 0x004fe20002800000 */
[----:B------:R-:W-:Y:S01]  /*3330*/  IMAD.MOV.U32 R99, RZ, RZ, R119 ;  /* 0x000000ffff637224 */ /* 0x000fe200078e0077 */
[----:B------:R-:W-:-:S02]  /*3340*/  ISETP.GT.AND P3, PT, R116, 0x79, PT ;  /* 0x000000797400780c */ /* 0x000fc40003f64270 */
[----:B------:R-:W-:Y:S01]  /*3350*/  FSEL R65, R102, -INF , P4 ;  /* 0xff80000066417808 */ /* 0x000fe20002000000 */
[--C-:B------:R-:W-:Y:S01]  /*3360*/  IMAD.MOV.U32 R102, RZ, RZ, R119.reuse ;  /* 0x000000ffff667224 */ /* 0x100fe200078e0077 */
[----:B------:R-:W-:Y:S01]  /*3370*/  FMNMX.FTZ R20, R47, R20, !PT ;  /* 0x000000142f147209 */ /* 0x000fe20007810000 */
[----:B------:R-:W2:Y:S01]  /*3380*/  MUFU.TANH R112, R32 ;  /* 0x0000002000707308 */ /* 0x000ea20000002400 */
[----:B0-----:R-:W-:Y:S02]  /*3390*/  FSEL R11, R46, -INF , P2 ;  /* 0xff8000002e0b7808 */ /* 0x001fe40001000000 */
[----:B------:R-:W-:Y:S02]  /*33a0*/  ISETP.GT.AND P2, PT, R116, 0x80, PT ;  /* 0x000000807400780c */ /* 0x000fe40003f44270 */
[----:B------:R-:W-:Y:S01]  /*33b0*/  FSEL R66, R103, -INF , P3 ;  /* 0xff80000067427808 */ /* 0x000fe20001800000 */
[----:B------:R-:W-:Y:S01]  /*33c0*/  IMAD.MOV.U32 R103, RZ, RZ, R119 ;  /* 0x000000ffff677224 */ /* 0x000fe200078e0077 */
[----:B------:R-:W-:Y:S01]  /*33d0*/  FMNMX.FTZ R21, R65, R20, !PT ;  /* 0x0000001441157209 */ /* 0x000fe20007810000 */
[----:B------:R0:W4:Y:S01]  /*33e0*/  MUFU.TANH R109, R27 ;  /* 0x0000001b006d7308 */ /* 0x0001220000002400 */
[----:B---3--:R-:W-:-:S02]  /*33f0*/  FSEL R20, R97, -INF , P1 ;  /* 0xff80000061147808 */ /* 0x008fc40000800000 */
[----:B-1----:R-:W-:Y:S02]  /*3400*/  FSEL R67, R24, -INF , P2 ;  /* 0xff80000018437808 */ /* 0x002fe40001000000 */
[----:B------:R-:W-:Y:S02]  /*3410*/  ISETP.GT.AND P1, PT, R116, 0x81, PT ;  /* 0x000000817400780c */ /* 0x000fe40003f24270 */
[----:B------:R-:W-:Y:S01]  /*3420*/  FMNMX.FTZ R24, R66, R21, !PT ;  /* 0x0000001542187209 */ /* 0x000fe20007810000 */
[----:B------:R1:W3:Y:S01]  /*3430*/  MUFU.TANH R115, R37 ;  /* 0x0000002500737308 */ /* 0x0002e20000002400 */
[----:B------:R-:W-:Y:S01]  /*3440*/  FSEL R21, R100, -INF , P6 ;  /* 0xff80000064157808 */ /* 0x000fe20003000000 */
[--C-:B------:R-:W-:Y:S01]  /*3450*/  IMAD.MOV.U32 R100, RZ, RZ, R119.reuse ;  /* 0x000000ffff647224 */ /* 0x100fe200078e0077 */
[C---:B------:R-:W-:Y:S02]  /*3460*/  ISETP.GT.AND P6, PT, R116.reuse, 0x88, PT ;  /* 0x000000887400780c */ /* 0x040fe40003fc4270 */
[----:B------:R-:W-:Y:S01]  /*3470*/  FSEL R68, R107, -INF , P1 ;  /* 0xff8000006b447808 */ /* 0x000fe20000800000 */
[--C-:B------:R-:W-:Y:S01]  /*3480*/  IMAD.MOV.U32 R107, RZ, RZ, R119.reuse ;  /* 0x000000ffff6b7224 */ /* 0x100fe200078e0077 */
[----:B0-----:R-:W-:Y:S01]  /*3490*/  FMNMX.FTZ R27, R67, R24, !PT ;  /* 0x00000018431b7209 */ /* 0x001fe20007810000 */
[----:B------:R0:W-:Y:S01]  /*34a0*/  MUFU.TANH R96, R35 ;  /* 0x0000002300607308 */ /* 0x0001e20000002400 */
[----:B------:R-:W-:Y:S01]  /*34b0*/  FSEL R24, R101, -INF , P5 ;  /* 0xff80000065187808 */ /* 0x000fe20002800000 */
[----:B------:R-:W-:Y:S01]  /*34c0*/  IMAD.MOV.U32 R101, RZ, RZ, R119 ;  /* 0x000000ffff657224 */ /* 0x000fe200078e0077 */
[----:B------:R-:W-:-:S02]  /*34d0*/  ISETP.GT.AND P5, PT, R116, 0x89, PT ;  /* 0x000000897400780c */ /* 0x000fc40003fa4270 */
[----:B------:R-:W-:Y:S01]  /*34e0*/  FSEL R69, R110, -INF , P6 ;  /* 0xff8000006e457808 */ /* 0x000fe20003000000 */
[--C-:B------:R-:W-:Y:S01]  /*34f0*/  IMAD.MOV.U32 R110, RZ, RZ, R119.reuse ;  /* 0x000000ffff6e7224 */ /* 0x100fe200078e0077 */
[----:B------:R-:W-:Y:S01]  /*3500*/  FMNMX.FTZ R32, R68, R27, !PT ;  /* 0x0000001b44207209 */ /* 0x000fe20007810000 */
[----:B------:R5:W-:Y:S01]  /*3510*/  MUFU.TANH R97, R38 ;  /* 0x0000002600617308 */ /* 0x000be20000002400 */
[----:B------:R-:W-:Y:S01]  /*3520*/  FSEL R27, R105, -INF , P4 ;  /* 0xff800000691b7808 */ /* 0x000fe20002000000 */
[--C-:B------:R-:W-:Y:S01]  /*3530*/  IMAD.MOV.U32 R105, RZ, RZ, R119.reuse ;  /* 0x000000ffff697224 */ /* 0x100fe200078e0077 */
[----:B------:R-:W-:Y:S02]  /*3540*/  ISETP.GT.AND P4, PT, R116, 0x90, PT ;  /* 0x000000907400780c */ /* 0x000fe40003f84270 */
[----:B------:R-:W-:Y:S01]  /*3550*/  FSEL R70, R111, -INF , P5 ;  /* 0xff8000006f467808 */ /* 0x000fe20002800000 */
[--C-:B------:R-:W-:Y:S01]  /*3560*/  IMAD.MOV.U32 R111, RZ, RZ, R119.reuse ;  /* 0x000000ffff6f7224 */ /* 0x100fe200078e0077 */
[----:B-1----:R-:W-:Y:S01]  /*3570*/  FMNMX.FTZ R37, R69, R32, !PT ;  /* 0x0000002045257209 */ /* 0x002fe20007810000 */
[----:B------:R1:W1:Y:S01]  /*3580*/  MUFU.TANH R98, R39 ;  /* 0x0000002700627308 */ /* 0x0002620000002400 */
[----:B------:R-:W-:Y:S01]  /*3590*/  FSEL R32, R106, -INF , P3 ;  /* 0xff8000006a207808 */ /* 0x000fe20001800000 */
[----:B------:R-:W-:Y:S01]  /*35a0*/  IMAD.MOV.U32 R106, RZ, RZ, R119 ;  /* 0x000000ffff6a7224 */ /* 0x000fe200078e0077 */
[----:B------:R-:W-:-:S02]  /*35b0*/  ISETP.GT.AND P3, PT, R116, 0x91, PT ;  /* 0x000000917400780c */ /* 0x000fc40003f64270 */
[----:B--2---:R-:W-:Y:S01]  /*35c0*/  FSEL R71, R112, -INF , P4 ;  /* 0xff80000070477808 */ /* 0x004fe20002000000 */
[--C-:B------:R-:W-:Y:S01]  /*35d0*/  IMAD.MOV.U32 R112, RZ, RZ, R119.reuse ;  /* 0x000000ffff707224 */ /* 0x100fe200078e0077 */
[----:B------:R-:W-:Y:S01]  /*35e0*/  FMNMX.FTZ R46, R70, R37, !PT ;  /* 0x00000025462e7209 */ /* 0x000fe20007810000 */
[----:B------:R2:W2:Y:S01]  /*35f0*/  MUFU.TANH R86, R30 ;  /* 0x0000001e00567308 */ /* 0x0004a20000002400 */
[----:B------:R-:W-:Y:S02]  /*3600*/  FSEL R37, R108, -INF , P2 ;  /* 0xff8000006c257808 */ /* 0x000fe40001000000 */
[C---:B------:R-:W-:Y:S02]  /*3610*/  ISETP.GT.AND P2, PT, R116.reuse, 0x98, PT ;  /* 0x000000987400780c */ /* 0x040fe40003f44270 */
[----:B------:R-:W-:Y:S01]  /*3620*/  FSEL R81, R113, -INF , P3 ;  /* 0xff80000071517808 */ /* 0x000fe20001800000 */
[--C-:B------:R-:W-:Y:S01]  /*3630*/  IMAD.MOV.U32 R113, RZ, RZ, R119.reuse ;  /* 0x000000ffff717224 */ /* 0x100fe200078e0077 */
[----:B------:R-:W-:Y:S01]  /*3640*/  FMNMX.FTZ R84, R71, R46, !PT ;  /* 0x0000002e47547209 */ /* 0x000fe20007810000 */
[----:B------:R2:W2:Y:S01]  /*3650*/  MUFU.TANH R94, R31 ;  /* 0x0000001f005e7308 */ /* 0x0004a20000002400 */
[----:B----4-:R-:W-:Y:S01]  /*3660*/  FSEL R46, R109, -INF , P1 ;  /* 0xff8000006d2e7808 */ /* 0x010fe20000800000 */
[--C-:B------:R-:W-:Y:S01]  /*3670*/  IMAD.MOV.U32 R109, RZ, RZ, R119.reuse ;  /* 0x000000ffff6d7224 */ /* 0x100fe200078e0077 */
[----:B------:R-:W-:Y:S01]  /*3680*/  ISETP.GT.AND P1, PT, R116, 0x99, PT ;  /* 0x000000997400780c */ /* 0x000fe20003f24270 */
[--C-:B------:R-:W-:Y:S01]  /*3690*/  IMAD.MOV.U32 R116, RZ, RZ, R119.reuse ;  /* 0x000000ffff747224 */ /* 0x100fe200078e0077 */
[----:B------:R-:W-:Y:S01]  /*36a0*/  FSEL R82, R114, -INF , P2 ;  /* 0xff80000072527808 */ /* 0x000fe20001000000 */
[----:B------:R-:W-:Y:S01]  /*36b0*/  IMAD.MOV.U32 R114, RZ, RZ, R119 ;  /* 0x000000ffff727224 */ /* 0x000fe200078e0077 */
[----:B------:R-:W-:-:S02]  /*36c0*/  FMNMX.FTZ R85, R81, R84, !PT ;  /* 0x0000005451557209 */ /* 0x000fc40007810000 */
[----:B---3--:R-:W-:Y:S01]  /*36d0*/  FSEL R83, R115, -INF , P1 ;  /* 0xff80000073537808 */ /* 0x008fe20000800000 */
[----:B------:R-:W-:Y:S01]  /*36e0*/  IMAD.MOV.U32 R115, RZ, RZ, R119 ;  /* 0x000000ffff737224 */ /* 0x000fe200078e0077 */
[----:B------:R-:W-:Y:S02]  /*36f0*/  FMNMX.FTZ R84, R82, R85, !PT ;  /* 0x0000005552547209 */ /* 0x000fe40007810000 */
[----:B0-----:R-:W-:Y:S02]  /*3700*/  FMNMX.FTZ R35, R5, R4, !PT ;  /* 0x0000000405237209 */ /* 0x001fe40007810000 */
[----:B------:R-:W-:Y:S02]  /*3710*/  FMNMX.FTZ R85, R83, R84, !PT ;  /* 0x0000005453557209 */ /* 0x000fe40007810000 */
[----:B-----5:R-:W-:Y:S02]  /*3720*/  FMNMX.FTZ R38, R8, R35, !PT ;  /* 0x0000002308267209 */ /* 0x020fe40007810000 */
[----:B------:R-:W-:Y:S01]  /*3730*/  MOV R108, R119 ;  /* 0x00000077006c7202 */ /* 0x000fe20000000f00 */
[----:B------:R-:W0:Y:S01]  /*3740*/  SHFL.BFLY PT, R84, R85, 0x2, 0x1f ;  /* 0x0c401f0055547f89 */ /* 0x000e2200000e0000 */
[----:B------:R-:W-:-:S04]  /*3750*/  FMNMX.FTZ R38, R9, R38, !PT ;  /* 0x0000002609267209 */ /* 0x000fc80007810000 */
[----:B-1----:R-:W-:Y:S02]  /*3760*/  FMNMX.FTZ R39, R13, R38, !PT ;  /* 0x000000260d277209 */ /* 0x002fe40007810000 */
[----:B0-----:R-:W-:-:S05]  /*3770*/  FMNMX.FTZ R87, R85, R84, !PT ;  /* 0x0000005455577209 */ /* 0x001fca0007810000 */
[----:B------:R-:W0:Y:S02]  /*3780*/  SHFL.BFLY PT, R120, R87, 0x1, 0x1f ;  /* 0x0c201f0057787f89 */ /* 0x000e2400000e0000 */
[----:B0-----:R-:W-:-:S04]  /*3790*/  FMNMX.FTZ R120, R87, R120, !PT ;  /* 0x0000007857787209 */ /* 0x001fc80007810000 */
[C---:B------:R-:W-:Y:S01]  /*37a0*/  FSETP.NEU.FTZ.AND P0, PT, R120.reuse, -INF , PT ;  /* 0xff8000007800780b */ /* 0x040fe20003f1d000 */
[----:B------:R-:W-:-:S02]  /*37b0*/  FFMA.FTZ R84, R120, R95, -8 ;  /* 0xc100000078547423 */ /* 0x000fc4000001005f */
[----:B------:R0:W-:Y:S03]  /*37c0*/  MUFU.TANH R95, R34 ;  /* 0x00000022005f7308 */ /* 0x0001e60000002400 */
[----:B------:R-:W-:Y:S02]  /*37d0*/  FSEL R84, R84, RZ, P0 ;  /* 0x000000ff54547208 */ /* 0x000fe40000000000 */
[----:B------:R-:W-:Y:S01]  /*37e0*/  ISETP.NE.AND P0, PT, R104, RZ, PT ;  /* 0x000000ff6800720c */ /* 0x000fe20003f05270 */
[----:B------:R-:W-:Y:S02]  /*37f0*/  IMAD.MOV.U32 R104, RZ, RZ, R119 ;  /* 0x000000ffff687224 */ /* 0x000fe400078e0077 */
[--C-:B--2---:R-:W-:Y:S01]  /*3800*/  FFMA.FTZ R30, R40, UR6, -R84.reuse ;  /* 0x00000006281e7c23 */ /* 0x104fe20008010854 */
[----:B------:R-:W-:Y:S01]  /*3810*/  FMNMX.FTZ R40, R12, R39, !PT ;  /* 0x000000270c287209 */ /* 0x000fe20007810000 */
[--C-:B------:R-:W-:Y:S01]  /*3820*/  FFMA.FTZ R31, R44, UR6, -R84.reuse ;  /* 0x000000062c1f7c23 */ /* 0x100fe20008010854 */
[----:B0-----:R-:W-:-:S01]  /*3830*/  FFMA.FTZ R34, R89, UR6, -R84 ;  /* 0x0000000659227c23 */ /* 0x001fc20008010854 */
[--C-:B------:R-:W-:Y:S01]  /*3840*/  FFMA.FTZ R88, R88, UR6, -R84.reuse ;  /* 0x0000000658587c23 */ /* 0x100fe20008010854 */
[----:B------:R-:W-:Y:S01]  /*3850*/  FMNMX.FTZ R85, R15, R40, !PT ;  /* 0x000000280f557209 */ /* 0x000fe20007810000 */
[--C-:B------:R-:W-:Y:S01]  /*3860*/  FFMA.FTZ R89, R55, UR6, -R84.reuse ;  /* 0x0000000637597c23 */ /* 0x100fe20008010854 */
[----:B------:R-:W-:-:S01]  /*3870*/  FFMA.FTZ R90, R90, UR6, -R84 ;  /* 0x000000065a5a7c23 */ /* 0x000fc20008010854 */
[----:B------:R0:W-:Y:S01]  /*3880*/  MUFU.EX2 R35, R88 ;  /* 0x0000005800237308 */ /* 0x0001e20000000800 */
[----:B------:R-:W-:Y:S01]  /*3890*/  FMNMX.FTZ R40, R14, R85, !PT ;  /* 0x000000550e287209 */ /* 0x000fe20007810000 */
[--C-:B------:R-:W-:Y:S01]  /*38a0*/  FFMA.FTZ R92, R92, UR6, -R84.reuse ;  /* 0x000000065c5c7c23 */ /* 0x100fe20008010854 */
[----:B------:R-:W-:-:S01]  /*38b0*/  FFMA.FTZ R39, R91, UR6, -R84 ;  /* 0x000000065b277c23 */ /* 0x000fc20008010854 */
[----:B------:R-:W-:Y:S01]  /*38c0*/  FSEL R91, R98, -INF , P1 ;  /* 0xff800000625b7808 */ /* 0x000fe20000800000 */
[----:B------:R-:W-:-:S01]  /*38d0*/  FFMA.FTZ R25, R25, UR6, -R84 ;  /* 0x0000000619197c23 */ /* 0x000fc20008010854 */
[----:B------:R-:W-:Y:S01]  /*38e0*/  FMNMX.FTZ R85, R73, R40, !PT ;  /* 0x0000002849557209 */ /* 0x000fe20007810000 */
[----:B------:R-:W-:-:S01]  /*38f0*/  FFMA.FTZ R26, R26, UR6, -R84 ;  /* 0x000000061a1a7c23 */ /* 0x000fc20008010854 */
[----:B------:R-:W-:Y:S01]  /*3900*/  MUFU.EX2 R38, R90 ;  /* 0x0000005a00267308 */ /* 0x000fe20000000800 */
[----:B------:R-:W-:-:S01]  /*3910*/  FFMA.FTZ R28, R28, UR6, -R84 ;  /* 0x000000061c1c7c23 */ /* 0x000fc20008010854 */
[----:B------:R-:W-:Y:S01]  /*3920*/  FMNMX.FTZ R44, R72, R85, !PT ;  /* 0x00000055482c7209 */ /* 0x000fe20007810000 */
[----:B------:R-:W-:-:S01]  /*3930*/  FFMA.FTZ R85, R93, UR6, -R84 ;  /* 0x000000065d557c23 */ /* 0x000fc20008010854 */
[--C-:B------:R-:W-:Y:S01]  /*3940*/  FFMA.FTZ R29, R29, UR6, -R84.reuse ;  /* 0x000000061d1d7c23 */ /* 0x100fe20008010854 */
        /* <DEDUP_REMOVED lines=11> */
[----:B------:R1:W-:Y:S01]  /*3a00*/  MUFU.EX2 R44, R89 ;  /* 0x00000059002c7308 */ /* 0x0003e20000000800 */
[----:B------:R-:W-:-:S01]  /*3a10*/  FFMA.FTZ R49, R49, UR6, -R84 ;  /* 0x0000000631317c23 */ /* 0x000fc20008010854 */
[----:B0-----:R-:W-:Y:S01]  /*3a20*/  FMNMX.FTZ R88, R76, R55, !PT ;  /* 0x000000374c587209 */ /* 0x001fe20007810000 */
[----:B------:R-:W-:-:S01]  /*3a30*/  FFMA.FTZ R55, R80, UR6, -R84 ;  /* 0x0000000650377c23 */ /* 0x000fc20008010854 */
[--C-:B------:R-:W-:Y:S01]  /*3a40*/  FFMA.FTZ R42, R42, UR6, -R84.reuse ;  /* 0x000000062a2a7c23 */ /* 0x100fe20008010854 */
[----:B------:R-:W-:-:S01]  /*3a50*/  FFMA.FTZ R33, R33, UR6, -R84 ;  /* 0x0000000621217c23 */ /* 0x000fc20008010854 */
[----:B------:R-:W-:Y:S01]  /*3a60*/  FMNMX.FTZ R87, R79, R88, !PT ;  /* 0x000000584f577209 */ /* 0x000fe20007810000 */
[----:B------:R-:W-:-:S01]  /*3a70*/  FFMA.FTZ R36, R36, UR6, -R84 ;  /* 0x0000000624247c23 */ /* 0x000fc20008010854 */
[----:B------:R-:W-:Y:S01]  /*3a80*/  FSEL R88, R96, -INF , P3 ;  /* 0xff80000060587808 */ /* 0x000fe20001800000 */
[----:B------:R-:W-:Y:S01]  /*3a90*/  MUFU.EX2 R25, R25 ;  /* 0x0000001900197308 */ /* 0x000fe20000000800 */
[----:B------:R-:W-:Y:S01]  /*3aa0*/  FMNMX.FTZ R80, R78, R87, !PT ;  /* 0x000000574e507209 */ /* 0x000fe20007810000 */
[--C-:B------:R-:W-:Y:S01]  /*3ab0*/  FFMA.FTZ R66, R66, UR6, -R84.reuse ;  /* 0x0000000642427c23 */ /* 0x100fe20008010854 */
[----:B------:R-:W-:-:S01]  /*3ac0*/  FFMA.FTZ R68, R68, UR6, -R84 ;  /* 0x0000000644447c23 */ /* 0x000fc20008010854 */
[--C-:B------:R-:W-:Y:S01]  /*3ad0*/  FFMA.FTZ R70, R70, UR6, -R84.reuse ;  /* 0x0000000646467c23 */ /* 0x100fe20008010854 */
[----:B------:R-:W-:Y:S01]  /*3ae0*/  FMNMX.FTZ R87, R57, R80, !PT ;  /* 0x0000005039577209 */ /* 0x000fe20007810000 */
[----:B------:R-:W-:-:S02]  /*3af0*/  FFMA.FTZ R80, R64, UR6, -R84 ;  /* 0x0000000640507c23 */ /* 0x000fc40008010854 */
[----:B------:R-:W-:Y:S01]  /*3b00*/  MUFU.EX2 R26, R26 ;  /* 0x0000001a001a7308 */ /* 0x000fe20000000800 */
[----:B------:R-:W-:-:S04]  /*3b10*/  FMNMX.FTZ R87, R56, R87, !PT ;  /* 0x0000005738577209 */ /* 0x000fc80007810000 */
[----:B------:R-:W-:-:S03]  /*3b20*/  FMNMX.FTZ R64, R58, R87, !PT ;  /* 0x000000573a407209 */ /* 0x000fc60007810000 */
[----:B------:R0:W-:Y:S01]  /*3b30*/  MUFU.EX2 R87, R80 ;  /* 0x0000005000577308 */ /* 0x0001e20000000800 */
[----:B-1----:R-:W-:-:S04]  /*3b40*/  FMNMX.FTZ R89, R59, R64, !PT ;  /* 0x000000403b597209 */ /* 0x002fc80007810000 */
[----:B------:R-:W-:-:S03]  /*3b50*/  FMNMX.FTZ R64, R60, R89, !PT ;  /* 0x000000593c407209 */ /* 0x000fc60007810000 */
[----:B------:R-:W-:Y:S01]  /*3b60*/  MUFU.EX2 R28, R28 ;  /* 0x0000001c001c7308 */ /* 0x000fe20000000800 */
[----:B------:R-:W-:Y:S02]  /*3b70*/  FMNMX.FTZ R89, R61, R64, !PT ;  /* 0x000000403d597209 */ /* 0x000fe40007810000 */
[----:B0-----:R-:W-:Y:S02]  /*3b80*/  FSEL R80, R86, -INF , P6 ;  /* 0xff80000056507808 */ /* 0x001fe40003000000 */
[----:B------:R-:W-:Y:S02]  /*3b90*/  FMNMX.FTZ R89, R6, R89, !PT ;  /* 0x0000005906597209 */ /* 0x000fe40007810000 */
[----:B------:R-:W-:Y:S01]  /*3ba0*/  FSEL R86, R94, -INF , P5 ;  /* 0xff8000005e567808 */ /* 0x000fe20002800000 */
[----:B------:R-:W0:Y:S01]  /*3bb0*/  MUFU.EX2 R29, R29 ;  /* 0x0000001d001d7308 */ /* 0x000e220000000800 */
[----:B------:R-:W-:-:S04]  /*3bc0*/  FMNMX.FTZ R64, R62, R89, !PT ;  /* 0x000000593e407209 */ /* 0x000fc80007810000 */
[----:B------:R-:W-:-:S03]  /*3bd0*/  FMNMX.FTZ R89, R7, R64, !PT ;  /* 0x0000004007597209 */ /* 0x000fc60007810000 */
[----:B------:R-:W-:Y:S01]  /*3be0*/  MUFU.EX2 R30, R30 ;  /* 0x0000001e001e7308 */ /* 0x000fe20000000800 */
[----:B------:R-:W-:-:S04]  /*3bf0*/  FMNMX.FTZ R64, R10, R89, !PT ;  /* 0x000000590a407209 */ /* 0x000fc80007810000 */
[----:B------:R-:W-:-:S03]  /*3c00*/  FMNMX.FTZ R89, R11, R64, !PT ;  /* 0x000000400b597209 */ /* 0x000fc60007810000 */
[----:B------:R-:W-:Y:S01]  /*3c10*/  MUFU.EX2 R31, R31 ;  /* 0x0000001f001f7308 */ /* 0x000fe20000000800 */
[----:B------:R-:W-:Y:S02]  /*3c20*/  FMNMX.FTZ R64, R20, R89, !PT ;  /* 0x0000005914407209 */ /* 0x000fe40007810000 */
[----:B0-----:R-:W-:Y:S02]  /*3c30*/  F2FP.SATFINITE.E4M3.F32.PACK_AB_MERGE_C R200, R29, R28, RZ ;  /* 0x0000001c1dc8723e */ /* 0x001fe400048070ff */
[----:B------:R-:W-:Y:S02]  /*3c40*/  FMNMX.FTZ R89, R21, R64, !PT ;  /* 0x0000004015597209 */ /* 0x000fe40007810000 */
[----:B------:R-:W-:Y:S01]  /*3c50*/  F2FP.SATFINITE.E4M3.F32.PACK_AB_MERGE_C R200, R26, R25, R200 ;  /* 0x000000191ac8723e */ /* 0x000fe200048070c8 */
[----:B------:R-:W0:Y:S01]  /*3c60*/  MUFU.EX2 R34, R34 ;  /* 0x0000002200227308 */ /* 0x000e220000000800 */
[----:B------:R-:W-:-:S04]  /*3c70*/  FMNMX.FTZ R64, R24, R89, !PT ;  /* 0x0000005918407209 */ /* 0x000fc80007810000 */
[----:B------:R-:W-:-:S03]  /*3c80*/  FMNMX.FTZ R89, R27, R64, !PT ;  /* 0x000000401b597209 */ /* 0x000fc60007810000 */
[----:B------:R-:W-:Y:S01]  /*3c90*/  MUFU.EX2 R39, R39 ;  /* 0x0000002700277308 */ /* 0x000fe20000000800 */
[----:B------:R-:W-:-:S04]  /*3ca0*/  FMNMX.FTZ R64, R32, R89, !PT ;  /* 0x0000005920407209 */ /* 0x000fc80007810000 */
[----:B------:R-:W-:Y:S01]  /*3cb0*/  FMNMX.FTZ R89, R37, R64, !PT ;  /* 0x0000004025597209 */ /* 0x000fe20007810000 */
[----:B------:R-:W-:-:S01]  /*3cc0*/  FFMA.FTZ R64, R45, UR6, -R84 ;  /* 0x000000062d407c23 */ /* 0x000fc20008010854 */
[----:B------:R-:W-:Y:S01]  /*3cd0*/  FSEL R45, R95, -INF , P4 ;  /* 0xff8000005f2d7808 */ /* 0x000fe20002000000 */
[----:B------:R-:W1:Y:S01]  /*3ce0*/  MUFU.EX2 R85, R85 ;  /* 0x0000005500557308 */ /* 0x000e620000000800 */
[----:B------:R-:W-:Y:S02]  /*3cf0*/  FMNMX.FTZ R89, R46, R89, !PT ;  /* 0x000000592e597209 */ /* 0x000fe40007810000 */
[----:B0-----:R-:W-:Y:S02]  /*3d00*/  F2FP.SATFINITE.E4M3.F32.PACK_AB_MERGE_C R202, R35, R34, RZ ;  /* 0x0000002223ca723e */ /* 0x001fe400048070ff */
[----:B------:R-:W-:Y:S02]  /*3d10*/  FMNMX.FTZ R89, R80, R89, !PT ;  /* 0x0000005950597209 */ /* 0x000fe40007810000 */
[----:B------:R-:W-:Y:S01]  /*3d20*/  F2FP.SATFINITE.E4M3.F32.PACK_AB_MERGE_C R202, R31, R30, R202 ;  /* 0x0000001e1fca723e */ /* 0x000fe200048070ca */
[----:B------:R-:W-:Y:S01]  /*3d30*/  MUFU.EX2 R55, R55 ;  /* 0x0000003700377308 */ /* 0x000fe20000000800 */
[----:B------:R-:W-:-:S04]  /*3d40*/  FMNMX.FTZ R90, R86, R89, !PT ;  /* 0x00000059565a7209 */ /* 0x000fc80007810000 */
[----:B------:R-:W-:Y:S02]  /*3d50*/  FMNMX.FTZ R89, R45, R90, !PT ;  /* 0x0000005a2d597209 */ /* 0x000fe40007810000 */
[----:B------:R-:W-:Y:S01]  /*3d60*/  FSEL R90, R97, -INF , P2 ;  /* 0xff800000615a7808 */ /* 0x000fe20001000000 */
[----:B------:R-:W0:Y:S01]  /*3d70*/  MUFU.EX2 R50, R50 ;  /* 0x0000003200327308 */ /* 0x000e220000000800 */
[----:B------:R-:W-:Y:S01]  /*3d80*/  FMNMX.FTZ R89, R88, R89, !PT ;  /* 0x0000005958597209 */ /* 0x000fe20007810000 */
[----:B------:R-:W-:Y:S01]  /*3d90*/  IMAD.MOV.U32 R97, RZ, RZ, R119 ;  /* 0x000000ffff617224 */ /* 0x000fe200078e0077 */
[----:B-1----:R-:W-:Y:S02]  /*3da0*/  F2FP.SATFINITE.E4M3.F32.PACK_AB_MERGE_C R204, R85, R40, RZ ;  /* 0x0000002855cc723e */ /* 0x002fe400048070ff */
[----:B------:R-:W-:Y:S01]  /*3db0*/  FMNMX.FTZ R92, R90, R89, !PT ;  /* 0x000000595a5c7209 */ /* 0x000fe20007810000 */
[----:B------:R-:W-:-:S01]  /*3dc0*/  FFMA.FTZ R89, R41, UR6, -R84 ;  /* 0x0000000629597c23 */ /* 0x000fc20008010854 */
[--C-:B------:R-:W-:Y:S01]  /*3dd0*/  FFMA.FTZ R41, R43, UR6, -R84.reuse ;  /* 0x000000062b297c23 */ /* 0x100fe20008010854 */
[----:B------:R-:W-:-:S01]  /*3de0*/  FFMA.FTZ R43, R65, UR6, -R84 ;  /* 0x00000006412b7c23 */ /* 0x000fc20008010854 */
[----:B------:R-:W-:Y:S01]  /*3df0*/  FMNMX.FTZ R93, R91, R92, !PT ;  /* 0x0000005c5b5d7209 */ /* 0x000fe20007810000 */
[----:B------:R-:W-:-:S01]  /*3e00*/  FFMA.FTZ R92, R47, UR6, -R84 ;  /* 0x000000062f5c7c23 */ /* 0x000fc20008010854 */
[--C-:B------:R-:W-:Y:S01]  /*3e10*/  FFMA.FTZ R47, R67, UR6, -R84.reuse ;  /* 0x00000006432f7c23 */ /* 0x100fe20008010854 */
[----:B------:R-:W-:-:S01]  /*3e20*/  FFMA.FTZ R67, R71, UR6, -R84 ;  /* 0x0000000647437c23 */ /* 0x000fc20008010854 */
[----:B------:R-:W-:Y:S01]  /*3e30*/  IMAD.U32 R71, RZ, RZ, UR6 ;  /* 0x00000006ff477e24 */ /* 0x000fe2000f8e00ff */
[----:B------:R-:W1:Y:S01]  /*3e40*/  SHFL.BFLY PT, R94, R93, 0x2, 0x1f ;  /* 0x0c401f005d5e7f89 */ /* 0x000e6200000e0000 */
[----:B------:R-:W-:-:S01]  /*3e50*/  FFMA.FTZ R65, R69, UR6, -R84 ;  /* 0x0000000645417c23 */ /* 0x000fc20008010854 */
[--C-:B------:R-:W-:Y:S01]  /*3e60*/  FFMA.FTZ R69, R82, UR6, -R84.reuse ;  /* 0x0000000652457c23 */ /* 0x100fe20008010854 */
[----:B------:R-:W-:-:S01]  /*3e70*/  FFMA.FTZ R82, R83, UR6, -R84 ;  /* 0x0000000653527c23 */ /* 0x000fc20008010854 */
[----:B------:R-:W-:Y:S01]  /*3e80*/  MUFU.EX2 R54, R54 ;  /* 0x0000003600367308 */ /* 0x000fe20000000800 */
[----:B0-----:R-:W-:-:S02]  /*3e90*/  F2FP.SATFINITE.E4M3.F32.PACK_AB_MERGE_C R206, R87, R50, RZ ;  /* 0x0000003257ce723e */ /* 0x001fc400048070ff */
[----:B------:R-:W-:Y:S02]  /*3ea0*/  F2FP.SATFINITE.E4M3.F32.PACK_AB_MERGE_C R204, R39, R38, R204 ;  /* 0x0000002627cc723e */ /* 0x000fe400048070cc */
[----:B------:R-:W-:-:S03]  /*3eb0*/  F2FP.SATFINITE.E4M3.F32.PACK_AB_MERGE_C R206, R55, R44, R206 ;  /* 0x0000002c37ce723e */ /* 0x000fc600048070ce */
[----:B------:R-:W-:Y:S08]  /*3ec0*/  MUFU.EX2 R53, R53 ;  /* 0x0000003500357308 */ /* 0x000ff00000000800 */
[----:B------:R-:W-:Y:S01]  /*3ed0*/  MUFU.EX2 R48, R48 ;  /* 0x0000003000307308 */ /* 0x000fe20000000800 */
[----:B-1----:R-:W-:-:S07]  /*3ee0*/  FMNMX.FTZ R94, R93, R94, !PT ;  /* 0x0000005e5d5e7209 */ /* 0x002fce0007810000 */
[----:B------:R-:W0:Y:S01]  /*3ef0*/  MUFU.EX2 R63, R63 ;  /* 0x0000003f003f7308 */ /* 0x000e220000000800 */
[----:B------:R-:W1:Y:S07]  /*3f00*/  SHFL.BFLY PT, R93, R94, 0x1, 0x1f ;  /* 0x0c201f005e5d7f89 */ /* 0x000e6e00000e0000 */
[----:B------:R-:W-:Y:S08]  /*3f10*/  MUFU.EX2 R52, R52 ;  /* 0x0000003400347308 */ /* 0x000ff00000000800 */
[----:B------:R-:W-:Y:S01]  /*3f20*/  MUFU.EX2 R51, R51 ;  /* 0x0000003300337308 */ /* 0x000fe20000000800 */
[----:B0-----:R-:W-:-:S04]  /*3f30*/  F2FP.SATFINITE.E4M3.F32.PACK_AB_MERGE_C R208, R63, R48, RZ ;  /* 0x000000303fd0723e */ /* 0x001fc800048070ff */
[----:B------:R-:W-:-:S03]  /*3f40*/  F2FP.SATFINITE.E4M3.F32.PACK_AB_MERGE_C R208, R53, R54, R208 ;  /* 0x0000003635d0723e */ /* 0x000fc600048070d0 */
[----:B------:R-:W-:Y:S01]  /*3f50*/  MUFU.EX2 R49, R49 ;  /* 0x0000003100317308 */ /* 0x000fe20000000800 */
[----:B-1----:R-:W-:Y:S01]  /*3f60*/  FMNMX.FTZ R122, R94, R93, !PT ;  /* 0x0000005d5e7a7209 */ /* 0x002fe20007810000 */
[----:B------:R-:W-:-:S03]  /*3f70*/  FFMA.FTZ R94, R81, UR6, -R84 ;  /* 0x00000006515e7c23 */ /* 0x000fc60008010854 */
[C---:B------:R-:W-:Y:S01]  /*3f80*/  FSETP.NEU.FTZ.AND P1, PT, R122.reuse, -INF , PT ;  /* 0xff8000007a00780b */ /* 0x040fe20003f3d000 */
[----:B------:R-:W-:-:S02]  /*3f90*/  FFMA.FTZ R71, R122, R71, -8 ;  /* 0xc10000007a477423 */ /* 0x000fc40000010047 */
[----:B------:R-:W-:Y:S03]  /*3fa0*/  MUFU.EX2 R64, R64 ;  /* 0x0000004000407308 */ /* 0x000fe60000000800 */
[----:B------:R-:W-:Y:S02]  /*3fb0*/  FSEL R71, R71, RZ, P1 ;  /* 0x000000ff47477208 */ /* 0x000fe40000800000 */
[----:B------:R-:W-:-:S03]  /*3fc0*/  PLOP3.LUT P1, PT, PT, PT, UP0, 0x80, 0x0 ;  /* 0x000000000000781c */ /* 0x000fc60003f2f008 */
[--C-:B------:R-:W-:Y:S01]  /*3fd0*/  FFMA.FTZ R5, R5, UR6, -R71.reuse ;  /* 0x0000000605057c23 */ /* 0x100fe20008010847 */
[----:B------:R-:W-:-:S01]  /*3fe0*/  FFMA.FTZ R4, R4, UR6, -R71 ;  /* 0x0000000604047c23 */ /* 0x000fc20008010847 */
[--C-:B------:R-:W-:Y:S01]  /*3ff0*/  FFMA.FTZ R81, R8, UR6, -R71.reuse ;  /* 0x0000000608517c23 */ /* 0x100fe20008010847 */
[----:B------:R-:W-:-:S01]  /*4000*/  FFMA.FTZ R83, R9, UR6, -R71 ;  /* 0x0000000609537c23 */ /* 0x000fc20008010847 */
[--C-:B------:R-:W-:Y:S01]  /*4010*/  FFMA.FTZ R8, R13, UR6, -R71.reuse ;  /* 0x000000060d087c23 */ /* 0x100fe20008010847 */
[----:B------:R-:W-:-:S01]  /*4020*/  FFMA.FTZ R9, R12, UR6, -R71 ;  /* 0x000000060c097c23 */ /* 0x000fc20008010847 */
[----:B------:R-:W-:Y:S01]  /*4030*/  MUFU.EX2 R5, R5 ;  /* 0x0000000500057308 */ /* 0x000fe20000000800 */
[----:B------:R-:W-:-:S01]  /*4040*/  FFMA.FTZ R15, R15, UR6, -R71 ;  /* 0x000000060f0f7c23 */ /* 0x000fc20008010847 */
[--C-:B------:R-:W-:Y:S01]  /*4050*/  FFMA.FTZ R95, R14, UR6, -R71.reuse ;  /* 0x000000060e5f7c23 */ /* 0x100fe20008010847 */
[----:B------:R-:W-:-:S01]  /*4060*/  FFMA.FTZ R13, R72, UR6, -R71 ;  /* 0x00000006480d7c23 */ /* 0x000fc20008010847 */
[--C-:B------:R-:W-:Y:S01]  /*4070*/  FFMA.FTZ R14, R77, UR6, -R71.reuse ;  /* 0x000000064d0e7c23 */ /* 0x100fe20008010847 */
[----:B------:R-:W-:-:S01]  /*4080*/  FFMA.FTZ R72, R58, UR6, -R71 ;  /* 0x000000063a487c23 */ /* 0x000fc20008010847 */
[----:B------:R-:W-:Y:S01]  /*4090*/  FFMA.FTZ R58, R60, UR6, -R71 ;  /* 0x000000063c3a7c23 */ /* 0x000fe20008010847 */
[----:B------:R-:W-:-:S01]  /*40a0*/  FADD.FTZ R77, R25, R26 ;  /* 0x0000001a194d7221 */ /* 0x000fc20000010000 */
[----:B------:R-:W0:Y:S01]  /*40b0*/  MUFU.EX2 R4, R4 ;  /* 0x0000000400047308 */ /* 0x000e220000000800 */
[----:B------:R-:W-:-:S01]  /*40c0*/  FFMA.FTZ R60, R6, UR6, -R71 ;  /* 0x00000006063c7c23 */ /* 0x000fc20008010847 */
[--C-:B------:R-:W-:Y:S01]  /*40d0*/  FFMA.FTZ R12, R73, UR6, -R71.reuse ;  /* 0x00000006490c7c23 */ /* 0x100fe20008010847 */
[----:B------:R-:W-:-:S01]  /*40e0*/  FFMA.FTZ R75, R75, UR6, -R71 ;  /* 0x000000064b4b7c23 */ /* 0x000fc20008010847 */
[--C-:B------:R-:W-:Y:S01]  /*40f0*/  FFMA.FTZ R62, R62, UR6, -R71.reuse ;  /* 0x000000063e3e7c23 */ /* 0x100fe20008010847 */
[----:B------:R-:W-:-:S01]  /*4100*/  FFMA.FTZ R73, R59, UR6, -R71 ;  /* 0x000000063b497c23 */ /* 0x000fc20008010847 */
[--C-:B------:R-:W-:Y:S01]  /*4110*/  FFMA.FTZ R59, R61, UR6, -R71.reuse ;  /* 0x000000063d3b7c23 */ /* 0x100fe20008010847 */
[----:B------:R-:W-:-:S01]  /*4120*/  FFMA.FTZ R74, R74, UR6, -R71 ;  /* 0x000000064a4a7c23 */ /* 0x000fc20008010847 */
[----:B------:R-:W1:Y:S01]  /*4130*/  MUFU.EX2 R81, R81 ;  /* 0x0000005100517308 */ /* 0x000e620000000800 */
[----:B------:R-:W-:-:S01]  /*4140*/  FFMA.FTZ R10, R10, UR6, -R71 ;  /* 0x000000060a0a7c23 */ /* 0x000fc20008010847 */
[--C-:B------:R-:W-:Y:S01]  /*4150*/  FFMA.FTZ R79, R79, UR6, -R71.reuse ;  /* 0x000000064f4f7c23 */ /* 0x100fe20008010847 */
[----:B------:R-:W-:-:S01]  /*4160*/  FFMA.FTZ R78, R78, UR6, -R71 ;  /* 0x000000064e4e7c23 */ /* 0x000fc20008010847 */
[--C-:B------:R-:W-:Y:S01]  /*4170*/  FFMA.FTZ R57, R57, UR6, -R71.reuse ;  /* 0x0000000639397c23 */ /* 0x100fe20008010847 */
[----:B------:R-:W-:-:S01]  /*4180*/  FFMA.FTZ R56, R56, UR6, -R71 ;  /* 0x0000000638387c23 */ /* 0x000fc20008010847 */
[--C-:B------:R-:W-:Y:S01]  /*4190*/  FFMA.FTZ R11, R11, UR6, -R71.reuse ;  /* 0x000000060b0b7c23 */ /* 0x100fe20008010847 */
[----:B------:R-:W-:-:S01]  /*41a0*/  FFMA.FTZ R20, R20, UR6, -R71 ;  /* 0x0000000614147c23 */ /* 0x000fc20008010847 */
[----:B------:R2:W3:Y:S01]  /*41b0*/  MUFU.EX2 R84, R83 ;  /* 0x0000005300547308 */ /* 0x0004e20000000800 */
[----:B0-----:R-:W-:-:S01]  /*41c0*/  FADD.FTZ R6, R5, R4 ;  /* 0x0000000405067221 */ /* 0x001fc20000010000 */
[--C-:B------:R-:W-:Y:S01]  /*41d0*/  FFMA.FTZ R21, R21, UR6, -R71.reuse ;  /* 0x0000000615157c23 */ /* 0x100fe20008010847 */
[----:B------:R-:W-:-:S01]  /*41e0*/  FFMA.FTZ R24, R24, UR6, -R71 ;  /* 0x0000000618187c23 */ /* 0x000fc20008010847 */
[--C-:B------:R-:W-:Y:S01]  /*41f0*/  FFMA.FTZ R27, R27, UR6, -R71.reuse ;  /* 0x000000061b1b7c23 */ /* 0x100fe20008010847 */
[----:B------:R-:W-:-:S01]  /*4200*/  FFMA.FTZ R32, R32, UR6, -R71 ;  /* 0x0000000620207c23 */ /* 0x000fc20008010847 */
[--C-:B------:R-:W-:Y:S01]  /*4210*/  FFMA.FTZ R37, R37, UR6, -R71.reuse ;  /* 0x0000000625257c23 */ /* 0x100fe20008010847 */
[----:B------:R-:W-:-:S01]  /*4220*/  FFMA.FTZ R46, R46, UR6, -R71 ;  /* 0x000000062e2e7c23 */ /* 0x000fc20008010847 */
[----:B------:R-:W0:Y:S01]  /*4230*/  MUFU.EX2 R8, R8 ;  /* 0x0000000800087308 */ /* 0x000e220000000800 */
[----:B------:R-:W-:-:S01]  /*4240*/  FFMA.FTZ R80, R80, UR6, -R71 ;  /* 0x0000000650507c23 */ /* 0x000fc20008010847 */
[--C-:B------:R-:W-:Y:S01]  /*4250*/  FFMA.FTZ R86, R86, UR6, -R71.reuse ;  /* 0x0000000656567c23 */ /* 0x100fe20008010847 */
[----:B------:R-:W-:-:S01]  /*4260*/  FFMA.FTZ R45, R45, UR6, -R71 ;  /* 0x000000062d2d7c23 */ /* 0x000fc20008010847 */
[--C-:B------:R-:W-:Y:S01]  /*4270*/  FFMA.FTZ R88, R88, UR6, -R71.reuse ;  /* 0x0000000658587c23 */ /* 0x100fe20008010847 */
[----:B------:R-:W-:-:S01]  /*4280*/  FFMA.FTZ R90, R90, UR6, -R71 ;  /* 0x000000065a5a7c23 */ /* 0x000fc20008010847 */
[----:B--2---:R-:W-:-:S02]  /*4290*/  IMAD.MOV.U32 R83, RZ, RZ, R119 ;  /* 0x000000ffff537224 */ /* 0x004fc400078e0077 */
[----:B------:R-:W2:Y:S08]  /*42a0*/  MUFU.EX2 R9, R9 ;  /* 0x0000000900097308 */ /* 0x000eb00000000800 */
[----:B------:R4:W5:Y:S08]  /*42b0*/  MUFU.EX2 R93, R15 ;  /* 0x0000000f005d7308 */ /* 0x0009700000000800 */
[----:B------:R2:W5:Y:S01]  /*42c0*/  MUFU.EX2 R96, R95 ;  /* 0x0000005f00607308 */ /* 0x0005620000000800 */
[----:B----4-:R-:W-:-:S01]  /*42d0*/  FFMA.FTZ R15, R76, UR6, -R71 ;  /* 0x000000064c0f7c23 */ /* 0x010fc20008010847 */
[----:B------:R-:W-:Y:S01]  /*42e0*/  FADD.FTZ R76, R28, R77 ;  /* 0x0000004d1c4c7221 */ /* 0x000fe20000010000 */
[----:B-1----:R-:W-:-:S01]  /*42f0*/  FADD.FTZ R77, R81, R6 ;  /* 0x00000006514d7221 */ /* 0x002fc20000010000 */
[----:B------:R-:W-:Y:S01]  /*4300*/  FFMA.FTZ R6, R7, UR6, -R71 ;  /* 0x0000000607067c23 */ /* 0x000fe20008010847 */
[C---:B---3--:R-:W-:Y:S01]  /*4310*/  F2FP.SATFINITE.E4M3.F32.PACK_AB_MERGE_C R81, R84.reuse, R81, RZ ;  /* 0x000000515451723e */ /* 0x048fe200048070ff */
[----:B------:R-:W-:Y:S01]  /*4320*/  FADD.FTZ R7, R29, R76 ;  /* 0x0000004c1d077221 */ /* 0x000fe20000010000 */
[----:B------:R-:W-:-:S01]  /*4330*/  FADD.FTZ R77, R84, R77 ;  /* 0x0000004d544d7221 */ /* 0x000fc20000010000 */
[----:B------:R-:W1:Y:S01]  /*4340*/  MUFU.EX2 R12, R12 ;  /* 0x0000000c000c7308 */ /* 0x000e620000000800 */
[----:B------:R-:W-:Y:S01]  /*4350*/  F2FP.SATFINITE.E4M3.F32.PACK_AB_MERGE_C R201, R4, R5, R81 ;  /* 0x0000000504c9723e */ /* 0x000fe20004807051 */
[----:B------:R-:W-:Y:S01]  /*4360*/  FADD.FTZ R76, R30, R7 ;  /* 0x000000071e4c7221 */ /* 0x000fe20000010000 */
[----:B0-----:R-:W-:-:S01]  /*4370*/  FADD.FTZ R98, R8, R77 ;  /* 0x0000004d08627221 */ /* 0x001fc20000010000 */
[----:B------:R-:W-:Y:S01]  /*4380*/  FFMA.FTZ R71, R91, UR6, -R71 ;  /* 0x000000065b477c23 */ /* 0x000fe20008010847 */
[----:B--2---:R-:W-:-:S02]  /*4390*/  IMAD.MOV.U32 R95, RZ, RZ, R119 ;  /* 0x000000ffff5f7224 */ /* 0x004fc400078e0077 */
[----:B------:R-:W-:Y:S01]  /*43a0*/  FADD.FTZ R7, R31, R76 ;  /* 0x0000004c1f077221 */ /* 0x000fe20000010000 */
[----:B------:R-:W-:-:S01]  /*43b0*/  FADD.FTZ R98, R9, R98 ;  /* 0x0000006209627221 */ /* 0x000fc20000010000 */
[----:B------:R-:W0:Y:S01]  /*43c0*/  MUFU.EX2 R13, R13 ;  /* 0x0000000d000d7308 */ /* 0x000e220000000800 */
[--C-:B------:R-:W-:Y:S02]  /*43d0*/  IMAD.MOV.U32 R91, RZ, RZ, R119.reuse ;  /* 0x000000ffff5b7224 */ /* 0x100fe400078e0077 */
[--C-:B------:R-:W-:Y:S02]  /*43e0*/  IMAD.MOV.U32 R84, RZ, RZ, R119.reuse ;  /* 0x000000ffff547224 */ /* 0x100fe400078e0077 */
[--C-:B------:R-:W-:Y:S02]  /*43f0*/  IMAD.MOV.U32 R81, RZ, RZ, R119.reuse ;  /* 0x000000ffff517224 */ /* 0x100fe400078e0077 */
[--C-:B------:R-:W-:Y:S01]  /*4400*/  IMAD.MOV.U32 R76, RZ, RZ, R119.reuse ;  /* 0x000000ffff4c7224 */ /* 0x100fe200078e0077 */
[----:B------:R2:W-:Y:S01]  /*4410*/  MUFU.EX2 R61, R62 ;  /* 0x0000003e003d7308 */ /* 0x0005e20000000800 */
[----:B------:R-:W-:-:S02]  /*4420*/  IMAD.MOV.U32 R31, RZ, RZ, R119 ;  /* 0x000000ffff1f7224 */ /* 0x000fc400078e0077 */
[----:B------:R-:W-:-:S05]  /*4430*/  IMAD.MOV.U32 R30, RZ, RZ, R119 ;  /* 0x000000ffff1e7224 */ /* 0x000fca00078e0077 */
[----:B------:R-:W3:Y:S01]  /*4440*/  MUFU.EX2 R75, R75 ;  /* 0x0000004b004b7308 */ /* 0x000ee20000000800 */
[----:B--2---:R-:W-:-:S01]  /*4450*/  FADD.FTZ R62, R34, R7 ;  /* 0x00000007223e7221 */ /* 0x004fc20000010000 */
[----:B-----5:R-:W-:Y:S01]  /*4460*/  FADD.FTZ R7, R93, R98 ;  /* 0x000000625d077221 */ /* 0x020fe20000010000 */
[----:B------:R-:W-:Y:S01]  /*4470*/  F2FP.SATFINITE.E4M3.F32.PACK_AB_MERGE_C R93, R96, R93, RZ ;  /* 0x0000005d605d723e */ /* 0x000fe200048070ff */
[----:B------:R-:W-:Y:S02]  /*4480*/  IMAD.MOV.U32 R98, RZ, RZ, R119 ;  /* 0x000000ffff627224 */ /* 0x000fe400078e0077 */
[----:B------:R-:W-:-:S01]  /*4490*/  FADD.FTZ R77, R35, R62 ;  /* 0x0000003e234d7221 */ /* 0x000fc20000010000 */
[----:B------:R-:W-:Y:S01]  /*44a0*/  FADD.FTZ R7, R96, R7 ;  /* 0x0000000760077221 */ /* 0x000fe20000010000 */
[----:B------:R-:W-:Y:S01]  /*44b0*/  F2FP.SATFINITE.E4M3.F32.PACK_AB_MERGE_C R203, R9, R8, R93 ;  /* 0x0000000809cb723e */ /* 0x000fe2000480705d */
[----:B------:R-:W2:Y:S01]  /*44c0*/  MUFU.EX2 R74, R74 ;  /* 0x0000004a004a7308 */ /* 0x000ea20000000800 */
[----:B------:R-:W-:-:S01]  /*44d0*/  FADD.FTZ R62, R38, R77 ;  /* 0x0000004d263e7221 */ /* 0x000fc20000010000 */
[--C-:B------:R-:W-:Y:S01]  /*44e0*/  IMAD.MOV.U32 R96, RZ, RZ, R119.reuse ;  /* 0x000000ffff607224 */ /* 0x100fe200078e0077 */
[----:B------:R-:W-:Y:S01]  /*44f0*/  MOV R38, R119 ;  /* 0x0000007700267202 */ /* 0x000fe20000000f00 */
[----:B------:R-:W-:-:S02]  /*4500*/  IMAD.MOV.U32 R93, RZ, RZ, R119 ;  /* 0x000000ffff5d7224 */ /* 0x000fc400078e0077 */
[--C-:B------:R-:W-:Y:S02]  /*4510*/  IMAD.MOV.U32 R35, RZ, RZ, R119.reuse ;  /* 0x000000ffff237224 */ /* 0x100fe400078e0077 */
[----:B------:R-:W4:Y:S01]  /*4520*/  MUFU.EX2 R14, R14 ;  /* 0x0000000e000e7308 */ /* 0x000f220000000800 */
[----:B------:R-:W-:-:S07]  /*4530*/  IMAD.MOV.U32 R34, RZ, RZ, R119 ;  /* 0x000000ffff227224 */ /* 0x000fce00078e0077 */
[----:B------:R1:W-:Y:S08]  /*4540*/  MUFU.EX2 R3, R10 ;  /* 0x0000000a00037308 */ /* 0x0003f00000000800 */
[----:B------:R-:W5:Y:S01]  /*4550*/  MUFU.EX2 R15, R15 ;  /* 0x0000000f000f7308 */ /* 0x000f620000000800 */
[----:B-1----:R-:W-:-:S01]  /*4560*/  FADD.FTZ R10, R12, R7 ;  /* 0x000000070c0a7221 */ /* 0x002fc20000010000 */
[----:B------:R-:W-:Y:S01]  /*4570*/  FADD.FTZ R7, R39, R62 ;  /* 0x0000003e27077221 */ /* 0x000fe20000010000 */
[----:B------:R-:W-:-:S02]  /*4580*/  IMAD.MOV.U32 R39, RZ, RZ, R119 ;  /* 0x000000ffff277224 */ /* 0x000fc400078e0077 */
[----:B0-----:R-:W-:Y:S01]  /*4590*/  FADD.FTZ R10, R13, R10 ;  /* 0x0000000a0d0a7221 */ /* 0x001fe20000010000 */
[----:B------:R-:W-:-:S01]  /*45a0*/  FADD.FTZ R62, R40, R7 ;  /* 0x00000007283e7221 */ /* 0x000fc20000010000 */
[----:B------:R-:W-:Y:S01]  /*45b0*/  IMAD.MOV.U32 R40, RZ, RZ, R119 ;  /* 0x000000ffff287224 */ /* 0x000fe200078e0077 */
[----:B------:R-:W0:Y:S01]  /*45c0*/  MUFU.EX2 R79, R79 ;  /* 0x0000004f004f7308 */ /* 0x000e220000000800 */
[----:B---3--:R-:W-:-:S01]  /*45d0*/  FADD.FTZ R7, R75, R10 ;  /* 0x0000000a4b077221 */ /* 0x008fc20000010000 */
[----:B------:R-:W-:Y:S01]  /*45e0*/  FADD.FTZ R77, R85, R62 ;  /* 0x0000003e554d7221 */ /* 0x000fe20000010000 */
[----:B------:R-:W-:Y:S02]  /*45f0*/  IMAD.MOV.U32 R85, RZ, RZ, R119 ;  /* 0x000000ffff557224 */ /* 0x000fe400078e0077 */
[----:B--2---:R-:W-:Y:S01]  /*4600*/  FADD.FTZ R7, R74, R7 ;  /* 0x000000074a077221 */ /* 0x004fe20000010000 */
[----:B------:R-:W-:-:S01]  /*4610*/  FADD.FTZ R10, R44, R77 ;  /* 0x0000004d2c0a7221 */ /* 0x000fc20000010000 */
[----:B------:R-:W-:Y:S01]  /*4620*/  F2FP.SATFINITE.E4M3.F32.PACK_AB_MERGE_C R74, R74, R75, RZ ;  /* 0x0000004b4a4a723e */ /* 0x000fe200048070ff */
[----:B------:R-:W1:Y:S01]  /*4630*/  MUFU.EX2 R78, R78 ;  /* 0x0000004e004e7308 */ /* 0x000e620000000800 */
[----:B----4-:R-:W-:-:S01]  /*4640*/  FADD.FTZ R62, R14, R7 ;  /* 0x000000070e3e7221 */ /* 0x010fc20000010000 */
[----:B------:R-:W-:Y:S01]  /*4650*/  FADD.FTZ R7, R55, R10 ;  /* 0x0000000a37077221 */ /* 0x000fe20000010000 */
[----:B------:R-:W-:Y:S01]  /*4660*/  F2FP.SATFINITE.E4M3.F32.PACK_AB_MERGE_C R205, R13, R12, R74 ;  /* 0x0000000c0dcd723e */ /* 0x000fe2000480704a */
[----:B------:R-:W-:-:S02]  /*4670*/  IMAD.MOV.U32 R75, RZ, RZ, R119 ;  /* 0x000000ffff4b7224 */ /* 0x000fc400078e0077 */
[----:B-----5:R-:W-:-:S01]  /*4680*/  FADD.FTZ R62, R15, R62 ;  /* 0x0000003e0f3e7221 */ /* 0x020fc20000010000 */
[----:B------:R-:W-:Y:S01]  /*4690*/  FADD.FTZ R10, R50, R7 ;  /* 0x00000007320a7221 */ /* 0x000fe20000010000 */
[----:B------:R-:W-:Y:S01]  /*46a0*/  IMAD.MOV.U32 R74, RZ, RZ, R119 ;  /* 0x000000ffff4a7224 */ /* 0x000fe200078e0077 */
[----:B------:R-:W2:Y:S01]  /*46b0*/  MUFU.EX2 R57, R57 ;  /* 0x0000003900397308 */ /* 0x000ea20000000800 */
[----:B0-----:R-:W-:-:S01]  /*46c0*/  FADD.FTZ R7, R79, R62 ;  /* 0x0000003e4f077221 */ /* 0x001fc20000010000 */
[----:B------:R-:W-:Y:S01]  /*46d0*/  FADD.FTZ R77, R87, R10 ;  /* 0x0000000a574d7221 */ /* 0x000fe20000010000 */
[--C-:B------:R-:W-:Y:S02]  /*46e0*/  IMAD.MOV.U32 R87, RZ, RZ, R119.reuse ;  /* 0x000000ffff577224 */ /* 0x100fe400078e0077 */
[----:B------:R-:W-:Y:S02]  /*46f0*/  IMAD.MOV.U32 R62, RZ, RZ, R119 ;  /* 0x000000ffff3e7224 */ /* 0x000fe400078e0077 */
[----:B------:R-:W-:-:S01]  /*4700*/  FADD.FTZ R28, R54, R77 ;  /* 0x0000004d361c7221 */ /* 0x000fc20000010000 */
[----:B------:R-:W-:Y:S01]  /*4710*/  IMAD.MOV.U32 R77, RZ, RZ, R119 ;  /* 0x000000ffff4d7224 */ /* 0x000fe200078e0077 */
[----:B------:R-:W0:Y:S01]  /*4720*/  MUFU.EX2 R56, R56 ;  /* 0x0000003800387308 */ /* 0x000e220000000800 */
[----:B-1----:R-:W-:-:S01]  /*4730*/  FADD.FTZ R10, R78, R7 ;  /* 0x000000074e0a7221 */ /* 0x002fc20000010000 */
[----:B------:R-:W-:Y:S01]  /*4740*/  FADD.FTZ R29, R53, R28 ;  /* 0x0000001c351d7221 */ /* 0x000fe20000010000 */
[----:B------:R-:W-:Y:S01]  /*4750*/  F2FP.SATFINITE.E4M3.F32.PACK_AB_MERGE_C R78, R78, R79, RZ ;  /* 0x0000004f4e4e723e */ /* 0x000fe200048070ff */
[----:B------:R-:W-:-:S02]  /*4760*/  IMAD.MOV.U32 R79, RZ, RZ, R119 ;  /* 0x000000ffff4f7224 */ /* 0x000fc400078e0077 */
[----:B------:R-:W-:Y:S01]  /*4770*/  IMAD.MOV.U32 R55, RZ, RZ, R119 ;  /* 0x000000ffff377224 */ /* 0x000fe200078e0077 */
[----:B------:R-:W-:Y:S01]  /*4780*/  F2FP.SATFINITE.E4M3.F32.PACK_AB_MERGE_C R207, R15, R14, R78 ;  /* 0x0000000e0fcf723e */ /* 0x000fe2000480704e */
[----:B------:R-:W1:Y:S01]  /*4790*/  MUFU.EX2 R72, R72 ;  /* 0x0000004800487308 */ /* 0x000e620000000800 */
[----:B--2---:R-:W-:-:S01]  /*47a0*/  FADD.FTZ R7, R57, R10 ;  /* 0x0000000a39077221 */ /* 0x004fc20000010000 */
[----:B------:R-:W-:Y:S01]  /*47b0*/  FADD.FTZ R10, R48, R29 ;  /* 0x0000001d300a7221 */ /* 0x000fe20000010000 */
[--C-:B------:R-:W-:Y:S02]  /*47c0*/  IMAD.MOV.U32 R78, RZ, RZ, R119.reuse ;  /* 0x000000ffff4e7224 */ /* 0x100fe400078e0077 */
[----:B------:R-:W-:Y:S02]  /*47d0*/  IMAD.MOV.U32 R54, RZ, RZ, R119 ;  /* 0x000000ffff367224 */ /* 0x000fe400078e0077 */
[----:B------:R-:W-:-:S01]  /*47e0*/  FADD.FTZ R63, R63, R10 ;  /* 0x0000000a3f3f7221 */ /* 0x000fc20000010000 */
[----:B------:R-:W-:Y:S01]  /*47f0*/  IMAD.MOV.U32 R53, RZ, RZ, R119 ;  /* 0x000000ffff357224 */ /* 0x000fe200078e0077 */
[----:B------:R-:W2:Y:S01]  /*4800*/  MUFU.EX2 R73, R73 ;  /* 0x0000004900497308 */ /* 0x000ea20000000800 */
[----:B0-----:R-:W-:-:S01]  /*4810*/  FADD.FTZ R7, R56, R7 ;  /* 0x0000000738077221 */ /* 0x001fc20000010000 */
[----:B------:R-:W-:Y:S01]  /*4820*/  FADD.FTZ R10, R52, R63 ;  /* 0x0000003f340a7221 */ /* 0x000fe20000010000 */
[----:B------:R-:W-:-:S02]  /*4830*/  IMAD.MOV.U32 R63, RZ, RZ, R119 ;  /* 0x000000ffff3f7224 */ /* 0x000fc400078e0077 */
[----:B------:R-:W-:Y:S02]  /*4840*/  IMAD.MOV.U32 R50, RZ, RZ, R119 ;  /* 0x000000ffff327224 */ /* 0x000fe400078e0077 */
[----:B------:R-:W-:-:S01]  /*4850*/  FADD.FTZ R10, R51, R10 ;  /* 0x0000000a330a7221 */ /* 0x000fc20000010000 */
[----:B------:R-:W-:Y:S01]  /*4860*/  IMAD.MOV.U32 R48, RZ, RZ, R119 ;  /* 0x000000ffff307224 */ /* 0x000fe200078e0077 */
[----:B------:R-:W0:Y:S01]  /*4870*/  MUFU.EX2 R58, R58 ;  /* 0x0000003a003a7308 */ /* 0x000e220000000800 */
[----:B-1----:R-:W-:-:S01]  /*4880*/  FADD.FTZ R28, R72, R7 ;  /* 0x00000007481c7221 */ /* 0x002fc20000010000 */
[----:B------:R-:W-:Y:S01]  /*4890*/  FADD.FTZ R29, R49, R10 ;  /* 0x0000000a311d7221 */ /* 0x000fe20000010000 */
[C---:B------:R-:W-:Y:S01]  /*48a0*/  F2FP.SATFINITE.E4M3.F32.PACK_AB_MERGE_C R49, R64.reuse, R49, RZ ;  /* 0x000000314031723e */ /* 0x040fe200048070ff */
[----:B------:R-:W-:Y:S02]  /*48b0*/  IMAD.MOV.U32 R44, RZ, RZ, R119 ;  /* 0x000000ffff2c7224 */ /* 0x000fe400078e0077 */
[----:B------:R-:W-:-:S01]  /*48c0*/  FADD.FTZ R29, R64, R29 ;  /* 0x0000001d401d7221 */ /* 0x000fc20000010000 */
[----:B------:R-:W-:Y:S01]  /*48d0*/  F2FP.SATFINITE.E4M3.F32.PACK_AB_MERGE_C R210, R51, R52, R49 ;  /* 0x0000003433d2723e */ /* 0x000fe20004807031 */
[----:B------:R-:W1:Y:S01]  /*48e0*/  MUFU.EX2 R59, R59 ;  /* 0x0000003b003b7308 */ /* 0x000e620000000800 */
[----:B--2---:R-:W-:-:S01]  /*48f0*/  FADD.FTZ R7, R73, R28 ;  /* 0x0000001c49077221 */ /* 0x004fc20000010000 */
[----:B------:R-:W-:Y:S01]  /*4900*/  F2FP.SATFINITE.E4M3.F32.PACK_AB_MERGE_C R72, R73, R72, RZ ;  /* 0x000000484948723e */ /* 0x000fe200048070ff */
[--C-:B------:R-:W-:Y:S01]  /*4910*/  IMAD.MOV.U32 R73, RZ, RZ, R119.reuse ;  /* 0x000000ffff497224 */ /* 0x100fe200078e0077 */
[----:B------:R-:W-:Y:S01]  /*4920*/  MOV R52, R119 ;  /* 0x0000007700347202 */ /* 0x000fe20000000f00 */
[--C-:B------:R-:W-:Y:S01]  /*4930*/  IMAD.MOV.U32 R64, RZ, RZ, R119.reuse ;  /* 0x000000ffff407224 */ /* 0x100fe200078e0077 */
[----:B------:R-:W-:Y:S01]  /*4940*/  F2FP.SATFINITE.E4M3.F32.PACK_AB_MERGE_C R209, R56, R57, R72 ;  /* 0x0000003938d1723e */ /* 0x000fe20004807048 */
[----:B------:R-:W-:Y:S01]  /*4950*/  IMAD.MOV.U32 R72, RZ, RZ, R119 ;  /* 0x000000ffff487224 */ /* 0x000fe200078e0077 */
[----:B------:R-:W2:Y:S01]  /*4960*/  MUFU.EX2 R60, R60 ;  /* 0x0000003c003c7308 */ /* 0x000ea20000000800 */
[----:B0-----:R-:W-:-:S01]  /*4970*/  FADD.FTZ R28, R58, R7 ;  /* 0x000000073a1c7221 */ /* 0x001fc20000010000 */
[----:B------:R-:W-:-:S02]  /*4980*/  IMAD.MOV.U32 R57, RZ, RZ, R119 ;  /* 0x000000ffff397224 */ /* 0x000fc400078e0077 */
[--C-:B------:R-:W-:Y:S02]  /*4990*/  IMAD.MOV.U32 R56, RZ, RZ, R119.reuse ;  /* 0x000000ffff387224 */ /* 0x100fe400078e0077 */
[----:B------:R-:W-:Y:S02]  /*49a0*/  IMAD.MOV.U32 R51, RZ, RZ, R119 ;  /* 0x000000ffff337224 */ /* 0x000fe400078e0077 */
[----:B------:R-:W0:Y:S01]  /*49b0*/  MUFU.EX2 R42, R42 ;  /* 0x0000002a002a7308 */ /* 0x000e220000000800 */
[----:B-1----:R-:W-:-:S01]  /*49c0*/  FADD.FTZ R7, R59, R28 ;  /* 0x0000001c3b077221 */ /* 0x002fc20000010000 */
[--C-:B------:R-:W-:Y:S02]  /*49d0*/  IMAD.MOV.U32 R49, RZ, RZ, R119.reuse ;  /* 0x000000ffff317224 */ /* 0x100fe400078e0077 */
[----:B------:R-:W-:-:S04]  /*49e0*/  IMAD.MOV.U32 R28, RZ, RZ, R119 ;  /* 0x000000ffff1c7224 */ /* 0x000fc800078e0077 */
[----:B------:R-:W1:Y:S01]  /*49f0*/  MUFU.EX2 R6, R6 ;  /* 0x0000000600067308 */ /* 0x000e620000000800 */
[----:B--2---:R-:W-:-:S01]  /*4a00*/  FADD.FTZ R10, R60, R7 ;  /* 0x000000073c0a7221 */ /* 0x004fc20000010000 */
[----:B------:R-:W-:-:S03]  /*4a10*/  F2FP.SATFINITE.E4M3.F32.PACK_AB_MERGE_C R60, R61, R60, RZ ;  /* 0x0000003c3d3c723e */ /* 0x000fc600048070ff */
[----:B------:R-:W-:Y:S01]  /*4a20*/  FADD.FTZ R61, R61, R10 ;  /* 0x0000000a3d3d7221 */ /* 0x000fe20000010000 */
[----:B------:R-:W-:Y:S01]  /*4a30*/  F2FP.SATFINITE.E4M3.F32.PACK_AB_MERGE_C R211, R59, R58, R60 ;  /* 0x0000003a3bd3723e */ /* 0x000fe2000480703c */
[----:B------:R-:W-:Y:S01]  /*4a40*/  IMAD.MOV.U32 R60, RZ, RZ, R119 ;  /* 0x000000ffff3c7224 */ /* 0x000fe200078e0077 */
[----:B------:R-:W2:Y:S01]  /*4a50*/  MUFU.EX2 R33, R33 ;  /* 0x0000002100217308 */ /* 0x000ea20000000800 */
[----:B0-----:R-:W-:-:S01]  /*4a60*/  FADD.FTZ R10, R42, R29 ;  /* 0x0000001d2a0a7221 */ /* 0x001fc20000010000 */
[--C-:B------:R-:W-:Y:S02]  /*4a70*/  IMAD.MOV.U32 R59, RZ, RZ, R119.reuse ;  /* 0x000000ffff3b7224 */ /* 0x100fe400078e0077 */
[--C-:B------:R-:W-:Y:S02]  /*4a80*/  IMAD.MOV.U32 R58, RZ, RZ, R119.reuse ;  /* 0x000000ffff3a7224 */ /* 0x100fe400078e0077 */
[----:B------:R-:W-:Y:S02]  /*4a90*/  IMAD.MOV.U32 R29, RZ, RZ, R119 ;  /* 0x000000ffff1d7224 */ /* 0x000fe400078e0077 */
[----:B------:R-:W0:Y:S01]  /*4aa0*/  MUFU.EX2 R36, R36 ;  /* 0x0000002400247308 */ /* 0x000e220000000800 */
[----:B-1----:R-:W-:-:S01]  /*4ab0*/  FADD.FTZ R26, R6, R61 ;  /* 0x0000003d061a7221 */ /* 0x002fc20000010000 */
[----:B------:R-:W-:-:S03]  /*4ac0*/  IMAD.MOV.U32 R61, RZ, RZ, R119 ;  /* 0x000000ffff3d7224 */ /* 0x000fc600078e0077 */
[----:B------:R-:W-:-:S03]  /*4ad0*/  FADD.FTZ R26, R3, R26 ;  /* 0x0000001a031a7221 */ /* 0x000fc60000010000 */
[----:B------:R-:W1:Y:S01]  /*4ae0*/  MUFU.EX2 R11, R11 ;  /* 0x0000000b000b7308 */ /* 0x000e620000000800 */
[----:B--2---:R-:W-:-:S07]  /*4af0*/  FADD.FTZ R25, R33, R10 ;  /* 0x0000000a21197221 */ /* 0x004fce0000010000 */
[----:B------:R-:W2:Y:S01]  /*4b00*/  MUFU.EX2 R89, R89 ;  /* 0x0000005900597308 */ /* 0x000ea20000000800 */
[----:B0-----:R-:W-:-:S07]  /*4b10*/  FADD.FTZ R10, R36, R25 ;  /* 0x00000019240a7221 */ /* 0x001fce0000010000 */
[----:B------:R-:W0:Y:S01]  /*4b20*/  MUFU.EX2 R20, R20 ;  /* 0x0000001400147308 */ /* 0x000e220000000800 */
[----:B-1----:R-:W-:-:S07]  /*4b30*/  FADD.FTZ R25, R11, R26 ;  /* 0x0000001a0b197221 */ /* 0x002fce0000010000 */
[----:B------:R-:W1:Y:S01]  /*4b40*/  MUFU.EX2 R41, R41 ;  /* 0x0000002900297308 */ /* 0x000e620000000800 */
[----:B--2---:R-:W-:-:S01]  /*4b50*/  FADD.FTZ R10, R89, R10 ;  /* 0x0000000a590a7221 */ /* 0x004fc20000010000 */
[----:B------:R-:W-:Y:S01]  /*4b60*/  F2FP.SATFINITE.E4M3.F32.PACK_AB_MERGE_C R36, R89, R36, RZ ;  /* 0x000000245924723e */ /* 0x000fe200048070ff */
[----:B------:R-:W-:-:S03]  /*4b70*/  IMAD.MOV.U32 R89, RZ, RZ, R119 ;  /* 0x000000ffff597224 */ /* 0x000fc600078e0077 */
[----:B------:R-:W-:Y:S01]  /*4b80*/  F2FP.SATFINITE.E4M3.F32.PACK_AB_MERGE_C R212, R33, R42, R36 ;  /* 0x0000002a21d4723e */ /* 0x000fe20004807024 */
[----:B------:R-:W-:Y:S01]  /*4b90*/  IMAD.MOV.U32 R42, RZ, RZ, R119 ;  /* 0x000000ffff2a7224 */ /* 0x000fe200078e0077 */
[----:B------:R-:W2:Y:S01]  /*4ba0*/  MUFU.EX2 R21, R21 ;  /* 0x0000001500157308 */ /* 0x000ea20000000800 */
[C---:B0-----:R-:W-:Y:S01]  /*4bb0*/  F2FP.SATFINITE.E4M3.F32.PACK_AB_MERGE_C R26, R20.reuse, R11, RZ ;  /* 0x0000000b141a723e */ /* 0x041fe200048070ff */
[----:B------:R-:W-:Y:S01]  /*4bc0*/  FADD.FTZ R20, R20, R25 ;  /* 0x0000001914147221 */ /* 0x000fe20000010000 */
[--C-:B------:R-:W-:Y:S02]  /*4bd0*/  IMAD.MOV.U32 R36, RZ, RZ, R119.reuse ;  /* 0x000000ffff247224 */ /* 0x100fe400078e0077 */
[----:B------:R-:W-:Y:S01]  /*4be0*/  F2FP.SATFINITE.E4M3.F32.PACK_AB_MERGE_C R213, R3, R6, R26 ;  /* 0x0000000603d5723e */ /* 0x000fe2000480701a */
[----:B------:R-:W-:Y:S02]  /*4bf0*/  IMAD.MOV.U32 R33, RZ, RZ, R119 ;  /* 0x000000ffff217224 */ /* 0x000fe400078e0077 */
[----:B------:R-:W0:Y:S01]  /*4c00*/  MUFU.EX2 R92, R92 ;  /* 0x0000005c005c7308 */ /* 0x000e220000000800 */
[----:B-1----:R-:W-:-:S01]  /*4c10*/  FADD.FTZ R11, R41, R10 ;  /* 0x0000000a290b7221 */ /* 0x002fc20000010000 */
[----:B------:R-:W-:-:S06]  /*4c20*/  IMAD.MOV.U32 R26, RZ, RZ, R119 ;  /* 0x000000ffff1a7224 */ /* 0x000fcc00078e0077 */
[----:B------:R-:W-:Y:S01]  /*4c30*/  MUFU.EX2 R43, R43 ;  /* 0x0000002b002b7308 */ /* 0x000fe20000000800 */
[----:B--2---:R-:W-:-:S07]  /*4c40*/  FADD.FTZ R25, R21, R20 ;  /* 0x0000001415197221 */ /* 0x004fce0000010000 */
[----:B------:R-:W1:Y:S01]  /*4c50*/  MUFU.EX2 R66, R66 ;  /* 0x0000004200427308 */ /* 0x000e620000000800 */
[----:B0-----:R-:W-:-:S07]  /*4c60*/  FADD.FTZ R10, R92, R11 ;  /* 0x0000000b5c0a7221 */ /* 0x001fce0000010000 */
[----:B------:R-:W0:Y:S08]  /*4c70*/  MUFU.EX2 R24, R24 ;  /* 0x0000001800187308 */ /* 0x000e300000000800 */
[----:B------:R-:W2:Y:S01]  /*4c80*/  MUFU.EX2 R27, R27 ;  /* 0x0000001b001b7308 */ /* 0x000ea20000000800 */
[----:B-1----:R-:W-:Y:S01]  /*4c90*/  F2FP.SATFINITE.E4M3.F32.PACK_AB_MERGE_C R11, R66, R43, RZ ;  /* 0x0000002b420b723e */ /* 0x002fe200048070ff */
[----:B------:R-:W-:-:S03]  /*4ca0*/  FADD.FTZ R43, R43, R10 ;  /* 0x0000000a2b2b7221 */ /* 0x000fc60000010000 */
[----:B------:R-:W-:Y:S01]  /*4cb0*/  F2FP.SATFINITE.E4M3.F32.PACK_AB_MERGE_C R214, R92, R41, R11 ;  /* 0x000000295cd6723e */ /* 0x000fe2000480700b */
[----:B------:R-:W-:-:S01]  /*4cc0*/  FADD.FTZ R66, R66, R43 ;  /* 0x0000002b42427221 */ /* 0x000fc20000010000 */
[----:B------:R-:W-:Y:S01]  /*4cd0*/  IMAD.MOV.U32 R92, RZ, RZ, R119 ;  /* 0x000000ffff5c7224 */ /* 0x000fe200078e0077 */
[----:B------:R-:W1:Y:S01]  /*4ce0*/  MUFU.EX2 R32, R32 ;  /* 0x0000002000207308 */ /* 0x000e620000000800 */
[----:B0-----:R-:W-:-:S01]  /*4cf0*/  FADD.FTZ R20, R24, R25 ;  /* 0x0000001918147221 */ /* 0x001fc20000010000 */
[--C-:B------:R-:W-:Y:S02]  /*4d00*/  IMAD.MOV.U32 R43, RZ, RZ, R119.reuse ;  /* 0x000000ffff2b7224 */ /* 0x100fe400078e0077 */
[--C-:B------:R-:W-:Y:S02]  /*4d10*/  IMAD.MOV.U32 R41, RZ, RZ, R119.reuse ;  /* 0x000000ffff297224 */ /* 0x100fe400078e0077 */
[----:B------:R-:W-:Y:S02]  /*4d20*/  IMAD.MOV.U32 R25, RZ, RZ, R119 ;  /* 0x000000ffff197224 */ /* 0x000fe400078e0077 */
[----:B------:R-:W-:Y:S01]  /*4d30*/  MUFU.EX2 R65, R65 ;  /* 0x0000004100417308 */ /* 0x000fe20000000800 */
[----:B--2---:R-:W-:-:S07]  /*4d40*/  FADD.FTZ R11, R27, R20 ;  /* 0x000000141b0b7221 */ /* 0x004fce0000010000 */
[----:B------:R-:W0:Y:S01]  /*4d50*/  MUFU.EX2 R70, R70 ;  /* 0x0000004600467308 */ /* 0x000e220000000800 */
[C---:B-1----:R-:W-:Y:S01]  /*4d60*/  F2FP.SATFINITE.E4M3.F32.PACK_AB_MERGE_C R27, R32.reuse, R27, RZ ;  /* 0x0000001b201b723e */ /* 0x042fe200048070ff */
[----:B------:R-:W-:-:S03]  /*4d70*/  FADD.FTZ R32, R32, R11 ;  /* 0x0000000b20207221 */ /* 0x000fc60000010000 */
[----:B------:R-:W-:Y:S01]  /*4d80*/  F2FP.SATFINITE.E4M3.F32.PACK_AB_MERGE_C R215, R24, R21, R27 ;  /* 0x0000001518d7723e */ /* 0x000fe2000480701b */
[----:B------:R-:W-:Y:S01]  /*4d90*/  IMAD.MOV.U32 R27, RZ, RZ, R119 ;  /* 0x000000ffff1b7224 */ /* 0x000fe200078e0077 */
[----:B------:R-:W-:Y:S01]  /*4da0*/  MOV R24, R119 ;  /* 0x0000007700187202 */ /* 0x000fe20000000f00 */
[----:B------:R-:W1:Y:S08]  /*4db0*/  MUFU.EX2 R47, R47 ;  /* 0x0000002f002f7308 */ /* 0x000e700000000800 */
[----:B------:R-:W2:Y:S01]  /*4dc0*/  MUFU.EX2 R37, R37 ;  /* 0x0000002500257308 */ /* 0x000ea20000000800 */
[----:B0-----:R-:W-:-:S07]  /*4dd0*/  F2FP.SATFINITE.E4M3.F32.PACK_AB_MERGE_C R4, R70, R65, RZ ;  /* 0x000000414604723e */ /* 0x001fce00048070ff */
[----:B------:R-:W0:Y:S01]  /*4de0*/  MUFU.EX2 R68, R68 ;  /* 0x0000004400447308 */ /* 0x000e220000000800 */
[----:B-1----:R-:W-:-:S01]  /*4df0*/  FADD.FTZ R5, R47, R66 ;  /* 0x000000422f057221 */ /* 0x002fc20000010000 */
[----:B------:R-:W-:-:S06]  /*4e00*/  MOV R66, R119 ;  /* 0x0000007700427202 */ /* 0x000fcc0000000f00 */
[----:B------:R-:W1:Y:S01]  /*4e10*/  MUFU.EX2 R46, R46 ;  /* 0x0000002e002e7308 */ /* 0x000e620000000800 */
[----:B--2---:R-:W-:-:S01]  /*4e20*/  FADD.FTZ R9, R37, R32 ;  /* 0x0000002025097221 */ /* 0x004fc20000010000 */
[----:B------:R-:W-:-:S06]  /*4e30*/  IMAD.MOV.U32 R32, RZ, RZ, R119 ;  /* 0x000000ffff207224 */ /* 0x000fcc00078e0077 */
[----:B------:R-:W2:Y:S01]  /*4e40*/  MUFU.EX2 R80, R80 ;  /* 0x0000005000507308 */ /* 0x000ea20000000800 */
[C---:B0-----:R-:W-:Y:S01]  /*4e50*/  F2FP.SATFINITE.E4M3.F32.PACK_AB_MERGE_C R216, R68.reuse, R47, R4 ;  /* 0x0000002f44d8723e */ /* 0x041fe20004807004 */
[----:B------:R-:W-:Y:S01]  /*4e60*/  FADD.FTZ R68, R68, R5 ;  /* 0x0000000544447221 */ /* 0x000fe20000010000 */
[----:B------:R-:W-:-:S03]  /*4e70*/  IMAD.MOV.U32 R47, RZ, RZ, R119 ;  /* 0x000000ffff2f7224 */ /* 0x000fc600078e0077 */
[----:B------:R-:W-:Y:S01]  /*4e80*/  FADD.FTZ R65, R65, R68 ;  /* 0x0000004441417221 */ /* 0x000fe20000010000 */
[----:B------:R-:W-:Y:S01]  /*4e90*/  IMAD.MOV.U32 R68, RZ, RZ, R119 ;  /* 0x000000ffff447224 */ /* 0x000fe200078e0077 */
[----:B------:R0:W3:Y:S01]  /*4ea0*/  MUFU.EX2 R7, R86 ;  /* 0x0000005600077308 */ /* 0x0000e20000000800 */
[----:B-1----:R-:W-:-:S01]  /*4eb0*/  FADD.FTZ R9, R46, R9 ;  /* 0x000000092e097221 */ /* 0x002fc20000010000 */
[----:B------:R-:W-:Y:S01]  /*4ec0*/  FADD.FTZ R70, R70, R65 ;  /* 0x0000004146467221 */ /* 0x000fe20000010000 */
[----:B------:R-:W-:-:S05]  /*4ed0*/  IMAD.MOV.U32 R65, RZ, RZ, R119 ;  /* 0x000000ffff417224 */ /* 0x000fca00078e0077 */
[----:B------:R-:W-:Y:S01]  /*4ee0*/  MUFU.EX2 R69, R69 ;  /* 0x0000004500457308 */ /* 0x000fe20000000800 */
[----:B--2---:R-:W-:-:S01]  /*4ef0*/  FADD.FTZ R4, R80, R9 ;  /* 0x0000000950047221 */ /* 0x004fc20000010000 */
[----:B0-----:R-:W-:-:S06]  /*4f00*/  IMAD.MOV.U32 R86, RZ, RZ, R119 ;  /* 0x000000ffff567224 */ /* 0x001fcc00078e0077 */
[----:B------:R-:W0:Y:S01]  /*4f10*/  MUFU.EX2 R82, R82 ;  /* 0x0000005200527308 */ /* 0x000e220000000800 */
[----:B---3--:R-:W-:-:S01]  /*4f20*/  FADD.FTZ R4, R7, R4 ;  /* 0x0000000407047221 */ /* 0x008fc20000010000 */
[----:B------:R-:W-:-:S04]  /*4f30*/  F2FP.SATFINITE.E4M3.F32.PACK_AB_MERGE_C R80, R7, R80, RZ ;  /* 0x000000500750723e */ /* 0x000fc800048070ff */
[----:B------:R-:W-:Y:S01]  /*4f40*/  F2FP.SATFINITE.E4M3.F32.PACK_AB_MERGE_C R217, R46, R37, R80 ;  /* 0x000000252ed9723e */ /* 0x000fe20004807050 */
[--C-:B------:R-:W-:Y:S01]  /*4f50*/  IMAD.MOV.U32 R46, RZ, RZ, R119.reuse ;  /* 0x000000ffff2e7224 */ /* 0x100fe200078e0077 */
[----:B------:R-:W1:Y:S01]  /*4f60*/  MUFU.EX2 R67, R67 ;  /* 0x0000004300437308 */ /* 0x000e620000000800 */
[----:B------:R-:W-:Y:S01]  /*4f70*/  MOV R80, R119 ;  /* 0x0000007700507202 */ /* 0x000fe20000000f00 */
[----:B------:R-:W-:-:S06]  /*4f80*/  IMAD.MOV.U32 R37, RZ, RZ, R119 ;  /* 0x000000ffff257224 */ /* 0x000fcc00078e0077 */
[----:B------:R-:W2:Y:S01]  /*4f90*/  MUFU.EX2 R45, R45 ;  /* 0x0000002d002d7308 */ /* 0x000ea20000000800 */
[----:B0-----:R-:W-:-:S07]  /*4fa0*/  F2FP.SATFINITE.E4M3.F32.PACK_AB_MERGE_C R8, R82, R69, RZ ;  /* 0x000000455208723e */ /* 0x001fce00048070ff */
[----:B------:R-:W0:Y:S01]  /*4fb0*/  MUFU.EX2 R94, R94 ;  /* 0x0000005e005e7308 */ /* 0x000e220000000800 */
[----:B-1----:R-:W-:-:S01]  /*4fc0*/  FADD.FTZ R5, R67, R70 ;  /* 0x0000004643057221 */ /* 0x002fc20000010000 */
[----:B------:R-:W-:-:S06]  /*4fd0*/  IMAD.MOV.U32 R70, RZ, RZ, R119 ;  /* 0x000000ffff467224 */ /* 0x000fcc00078e0077 */
[----:B------:R-:W1:Y:S01]  /*4fe0*/  MUFU.EX2 R88, R88 ;  /* 0x0000005800587308 */ /* 0x000e620000000800 */
[----:B--2---:R-:W-:-:S07]  /*4ff0*/  FADD.FTZ R7, R45, R4 ;  /* 0x000000042d077221 */ /* 0x004fce0000010000 */
[----:B------:R-:W2:Y:S01]  /*5000*/  MUFU.EX2 R90, R90 ;  /* 0x0000005a005a7308 */ /* 0x000ea20000000800 */
[C---:B0-----:R-:W-:Y:S01]  /*5010*/  F2FP.SATFINITE.E4M3.F32.PACK_AB_MERGE_C R218, R94.reuse, R67, R8 ;  /* 0x000000435eda723e */ /* 0x041fe20004807008 */
[----:B------:R-:W-:Y:S01]  /*5020*/  FADD.FTZ R94, R94, R5 ;  /* 0x000000055e5e7221 */ /* 0x000fe20000010000 */
[----:B------:R-:W-:-:S03]  /*5030*/  IMAD.MOV.U32 R67, RZ, RZ, R119 ;  /* 0x000000ffff437224 */ /* 0x000fc600078e0077 */
[----:B------:R-:W-:Y:S01]  /*5040*/  FADD.FTZ R69, R69, R94 ;  /* 0x0000005e45457221 */ /* 0x000fe20000010000 */
[----:B------:R-:W-:Y:S01]  /*5050*/  MOV R94, R119 ;  /* 0x00000077005e7202 */ /* 0x000fe20000000f00 */
[----:B------:R-:W0:Y:S01]  /*5060*/  MUFU.EX2 R71, R71 ;  /* 0x0000004700477308 */ /* 0x000e220000000800 */
[----:B-1----:R-:W-:-:S01]  /*5070*/  FADD.FTZ R7, R88, R7 ;  /* 0x0000000758077221 */ /* 0x002fc20000010000 */
[----:B------:R-:W-:Y:S01]  /*5080*/  FADD.FTZ R4, R82, R69 ;  /* 0x0000004552047221 */ /* 0x000fe20000010000 */
[--C-:B------:R-:W-:Y:S02]  /*5090*/  IMAD.MOV.U32 R82, RZ, RZ, R119.reuse ;  /* 0x000000ffff527224 */ /* 0x100fe400078e0077 */
[----:B------:R-:W-:Y:S02]  /*50a0*/  IMAD.MOV.U32 R69, RZ, RZ, R119 ;  /* 0x000000ffff457224 */ /* 0x000fe400078e0077 */
[----:B--2---:R-:W-:-:S01]  /*50b0*/  FADD.FTZ R6, R90, R7 ;  /* 0x000000075a067221 */ /* 0x004fc20000010000 */
[----:B0-----:R-:W-:-:S03]  /*50c0*/  F2FP.SATFINITE.E4M3.F32.PACK_AB_MERGE_C R3, R71, R90, RZ ;  /* 0x0000005a4703723e */ /* 0x001fc600048070ff */
[----:B------:R-:W-:Y:S01]  /*50d0*/  FADD.FTZ R6, R71, R6 ;  /* 0x0000000647067221 */ /* 0x000fe20000010000 */
[----:B------:R-:W-:Y:S01]  /*50e0*/  IMAD.MOV.U32 R90, RZ, RZ, R119 ;  /* 0x000000ffff5a7224 */ /* 0x000fe200078e0077 */
[----:B------:R-:W-:Y:S01]  /*50f0*/  F2FP.SATFINITE.E4M3.F32.PACK_AB_MERGE_C R219, R88, R45, R3 ;  /* 0x0000002d58db723e */ /* 0x000fe20004807003 */
[--C-:B------:R-:W-:Y:S02]  /*5100*/  IMAD.MOV.U32 R88, RZ, RZ, R119.reuse ;  /* 0x000000ffff587224 */ /* 0x100fe400078e0077 */
[--C-:B------:R-:W-:Y:S02]  /*5110*/  IMAD.MOV.U32 R71, RZ, RZ, R119.reuse ;  /* 0x000000ffff477224 */ /* 0x100fe400078e0077 */
[----:B------:R-:W-:Y:S01]  /*5120*/  IMAD.MOV.U32 R45, RZ, RZ, R119 ;  /* 0x000000ffff2d7224 */ /* 0x000fe200078e0077 */
[----:B------:R-:W-:Y:S06]  /*5130*/  @!P1 BRA `(.L_x_14) ;  /* 0x0000003800f89947 */ /* 0x000fec0003800000 */
[----:B------:R-:W-:Y:S01]  /*5140*/  IMAD.MOV.U32 R5, RZ, RZ, R122 ;  /* 0x000000ffff057224 */ /* 0x000fe200078e007a */
[----:B------:R-:W-:Y:S01]  /*5150*/  CS2R R118, SRZ ;  /* 0x0000000000767805 */ /* 0x000fe2000001ff00 */
[----:B------:R-:W-:Y:S01]  /*5160*/  IMAD.MOV.U32 R3, RZ, RZ, R120 ;  /* 0x000000ffff037224 */ /* 0x000fe200078e0078 */
[----:B------:R-:W-:Y:S02]  /*5170*/  CS2R R116, SRZ ;  /* 0x0000000000747805 */ /* 0x000fe4000001ff00 */
[----:B------:R-:W-:Y:S02]  /*5180*/  CS2R R114, SRZ ;  /* 0x0000000000727805 */ /* 0x000fe4000001ff00 */
[----:B------:R-:W-:Y:S02]  /*5190*/  CS2R R112, SRZ ;  /* 0x0000000000707805 */ /* 0x000fe4000001ff00 */
[----:B------:R-:W-:Y:S02]  /*51a0*/  CS2R R110, SRZ ;  /* 0x00000000006e7805 */ /* 0x000fe4000001ff00 */
[----:B------:R-:W-:-:S02]  /*51b0*/  CS2R R108, SRZ ;  /* 0x00000000006c7805 */ /* 0x000fc4000001ff00 */
[----:B------:R-:W-:Y:S02]  /*51c0*/  CS2R R106, SRZ ;  /* 0x00000000006a7805 */ /* 0x000fe4000001ff00 */
        /* <DEDUP_REMOVED lines=40> */
[----:B------:R-:W-:Y:S01]  /*5450*/  CS2R R24, SRZ ;  /* 0x0000000000187805 */ /* 0x000fe2000001ff00 */
[----:B------:R-:W-:Y:S01]  /*5460*/  UIADD3 UR52, UR50, -0x2, URZ ;  /* 0xfffffffe32347890 */ /* 0x000fe2000fffe03f */
[----:B------:R-:W-:Y:S01]  /*5470*/  UMOV UR53, UR44 ;  /* 0x0000002c00357c82 */ /* 0x000fe20008000000 */
[----:B------:R-:W-:Y:S01]  /*5480*/  UMOV UR51, UR43 ;  /* 0x0000002b00337c82 */ /* 0x000fe20008000000 */
[----:B------:R-:W-:-:S09]  /*5490*/  ULDC UR50, c[0x0][0x988] ;  /* 0x0002620000327ab9 */ /* 0x000fd20000000800 */
.L_x_25:
[----:B------:R-:W-:Y:S01]  /*54a0*/  ISETP.NE.AND P2, PT, RZ, UR38, PT ;  /* 0x00000026ff007c0c */ /* 0x000fe2000bf45270 */
[----:B------:R-:W-:-:S04]  /*54b0*/  UISETP.NE.AND UP0, UPT, UR51, 0x1, UPT ;  /* 0x000000013300788c */ /* 0x000fc8000bf05270 */
[----:B------:R-:W-:-:S04]  /*54c0*/  USEL UR44, URZ, 0x1, UP0 ;  /* 0x000000013f2c7887 */ /* 0x000fc80008000000 */
[----:B------:R-:W-:-:S04]  /*54d0*/  ULOP3.LUT UR44, UR53, UR44, URZ, 0x3c, !UPT ;  /* 0x0000002c352c7292 */ /* 0x000fc8000f8e3c3f */
[----:B------:R-:W-:Y:S08]  /*54e0*/  @P2 BRA `(.L_x_15) ;  /* 0x0000000000382947 */ /* 0x000ff00003800000 */
[----:B------:R-:W-:Y:S05]  /*54f0*/  @!P0 BRA `(.L_x_16) ;  /* 0x0000000000048947 */ /* 0x000fea0003800000 */
[----:B------:R-:W-:Y:S01]  /*5500*/  BPT.TRAP 0x1 ;  /* 0x000000040000795c */ /* 0x000fe20000300000 */
.L_x_16:
[----:B------:R-:W-:Y:S01]  /*5510*/  UIADD3 UR6, UR51, 0x1, URZ ;  /* 0x0000000133067890 */ /* 0x000fe2000fffe03f */
[----:B------:R-:W-:-:S03]  /*5520*/  IMAD.U32 R7, RZ, RZ, UR44 ;  /* 0x0000002cff077e24 */ /* 0x000fc6000f8e00ff */
[----:B------:R-:W-:Y:S02]  /*5530*/  UISETP.NE.AND UP0, UPT, UR6, 0x2, UPT ;  /* 0x000000020600788c */ /* 0x000fe4000bf05270 */
[----:B------:R-:W-:Y:S02]  /*5540*/  SHF.L.U32 R7, R7, 0x1f, RZ ;  /* 0x0000001f07077819 */ /* 0x000fe400000006ff */
[----:B------:R-:W-:-:S04]  /*5550*/  USEL UR6, UR6, URZ, UP0 ;  /* 0x0000003f06067287 */ /* 0x000fc80008000000 */
[----:B------:R-:W-:-:S09]  /*5560*/  ULEA UR6, UR6, UR39, 0x3 ;  /* 0x0000002706067291 */ /* 0x000fd2000f8e183f */
[----:B------:R0:W1:Y:S01]  /*5570*/  SYNCS.PHASECHK.TRANS64.TRYWAIT P1, [UR6+0x33430], R7 ;  /* 0x03343007ff0075a7 */ /* 0x0000620008020146 */
[----:B------:R-:W-:Y:S05]  /*5580*/  @!P0 BRA `(.L_x_17) ;  /* 0x0000000000048947 */ /* 0x000fea0003800000 */
[----:B------:R-:W-:Y:S01]  /*5590*/  BPT.TRAP 0x1 ;  /* 0x000000040000795c */ /* 0x000fe20000300000 */
.L_x_17:
[----:B-1----:R-:W-:Y:S05]  /*55a0*/  @P1 BRA `(.L_x_15) ;  /* 0x0000000000081947 */ /* 0x002fea0003800000 */
[----:B------:R-:W1:Y:S02]  /*55b0*/  SYNCS.PHASECHK.TRANS64.TRYWAIT P1, [UR6+0x33430], R7 ;  /* 0x03343007ff0075a7 */ /* 0x000e640008020146 */
[----:B-1----:R-:W-:Y:S05]  /*55c0*/  @!P1 BRA `(.L_x_18) ;  /* 0x000000b400d49947 */ /* 0x002fea0003800000 */
.L_x_15:
[----:B01----:R-:W-:Y:S01]  /*55d0*/  VIADD R7, R23, 0x8 ;  /* 0x0000000817077836 */ /* 0x003fe20000000000 */
[----:B------:R-:W-:Y:S01]  /*55e0*/  UIADD3 UR43, UR51, 0x1, URZ ;  /* 0x00000001332b7890 */ /* 0x000fe2000fffe03f */
[----:B------:R-:W-:Y:S01]  /*55f0*/  UMOV UR27, 0x80000020 ;  /* 0x80000020001b7882 */ /* 0x000fe20000000000 */
[----:B------:R-:W-:Y:S02]  /*5600*/  UMOV UR28, UR24 ;  /* 0x00000018001c7c82 */ /* 0x000fe40008000000 */
[----:B------:R0:W-:Y:S01]  /*5610*/  BAR.SYNC.DEFER_BLOCKING R7, 0x100 ;  /* 0x000400070000751d */ /* 0x0001e20000010000 */
[----:B------:R-:W-:-:S04]  /*5620*/  UISETP.NE.AND UP0, UPT, UR43, 0x2, UPT ;  /* 0x000000022b00788c */ /* 0x000fc8000bf05270 */
[----:B------:R-:W-:Y:S01]  /*5630*/  USEL UR43, UR43, URZ, UP0 ;  /* 0x0000003f2b2b7287 */ /* 0x000fe20008000000 */
[----:B------:R-:W-:Y:S01]  /*5640*/  UMOV UR29, UR25 ;  /* 0x00000019001d7c82 */ /* 0x000fe20008000000 */
[----:B------:R-:W-:Y:S02]  /*5650*/  UMOV UR31, 0x80000020 ;  /* 0x80000020001f7882 */ /* 0x000fe40000000000 */
[----:B------:R-:W-:Y:S01]  /*5660*/  UIMAD UR54, UR43, 0x780, UR47 ;  /* 0x000007802b3678a4 */ /* 0x000fe2000f8e022f */
[----:B------:R-:W-:Y:S01]  /*5670*/  UMOV UR32, UR24 ;  /* 0x0000001800207c82 */ /* 0x000fe20008000000 */
[----:B------:R-:W-:Y:S02]  /*5680*/  UMOV UR33, UR25 ;  /* 0x0000001900217c82 */ /* 0x000fe40008000000 */
[----:B------:R-:W-:Y:S02]  /*5690*/  UIADD3 UR30, UR54, 0x80, URZ ;  /* 0x00000080361e7890 */ /* 0x000fe4000fffe03f */
[----:B------:R-:W-:-:S02]  /*56a0*/  UIADD3 UR34, UR54, 0x100, URZ ;  /* 0x0000010036227890 */ /* 0x000fc4000fffe03f */
[----:B------:R-:W-:Y:S01]  /*56b0*/  UMOV UR26, UR54 ;  /* 0x00000036001a7c82 */ /* 0x000fe20008000000 */
[----:B------:R-:W-:Y:S01]  /*56c0*/  UMOV UR35, 0x80000020 ;  /* 0x8000002000237882 */ /* 0x000fe20000000000 */
[----:B------:R-:W-:Y:S01]  /*56d0*/  UIADD3 UR6, UR54, 0x200, URZ ;  /* 0x0000020036067890 */ /* 0x000fe2000fffe03f */
[----:B------:R-:W-:Y:S01]  /*56e0*/  UMOV UR7, 0x80000020 ;  /* 0x8000002000077882 */ /* 0x000fe20000000000 */
[----:B------:R-:W-:Y:S01]  /*56f0*/  UIADD3 UR10, UR54, 0x202, URZ ;  /* 0x00000202360a7890 */ /* 0x000fe2000fffe03f */
[----:B------:R-:W-:Y:S01]  /*5700*/  WARPGROUP.ARRIVE ;  /* 0x00000000000079c5 */ /* 0x000fe20000000000 */
[----:B------:R-:W-:Y:S01]  /*5710*/  UMOV UR11, 0x80000020 ;  /* 0x80000020000b7882 */ /* 0x000fe20000000000 */
[----:B------:R-:W-:Y:S01]  /*5720*/  UIADD3 UR14, UR54, 0x282, URZ ;  /* 0x00000282360e7890 */ /* 0x000fe2000fffe03f */
[----:B------:R-:W-:Y:S01]  /*5730*/  UMOV UR15, 0x80000020 ;  /* 0x80000020000f7882 */ /* 0x000fe20000000000 */
[----:B------:R-:W-:Y:S02]  /*5740*/  UIADD3 UR18, UR54, 0x500, URZ ;  /* 0x0000050036127890 */ /* 0x000fe4000fffe03f */
[----:B------:R-:W-:Y:S01]  /*5750*/  QGMMA.64x32x32.F32.E4M3.E4M3 R184, gdesc[UR24], RZ, !UPT, gsb0 ;  /* 0x0060000018b879f3 */ /* 0x000fe2000c0008ff */
[----:B------:R-:W-:Y:S01]  /*5760*/  UIADD3 UR26, UR54, 0x180, URZ ;  /* 0x00000180361a7890 */ /* 0x000fe2000fffe03f */
[----:B------:R-:W-:Y:S01]  /*5770*/  UMOV UR27, 0x80000020 ;  /* 0x80000020001b7882 */ /* 0x000fe20000000000 */
[----:B------:R-:W-:Y:S01]  /*5780*/  UMOV UR19, 0x80000020 ;  /* 0x8000002000137882 */ /* 0x000fe20000000000 */
[----:B------:R-:W-:Y:S01]  /*5790*/  UIADD3 UR22, UR54, 0x502, URZ ;  /* 0x0000050236167890 */ /* 0x000fe2000fffe03f */
[----:B------:R-:W-:Y:S01]  /*57a0*/  UMOV UR23, 0x80000020 ;  /* 0x8000002000177882 */ /* 0x000fe20000000000 */
[----:B------:R-:W-:-:S02]  /*57b0*/  WARPGROUP.DEPBAR.LE gsb0, 0x0 ;  /* 0x00008000000079c5 */ /* 0x000fc40000010000 */
[----:B------:R-:W-:-:S06]  /*57c0*/  WARPGROUP.ARRIVE ;  /* 0x00000000000079c5 */ /* 0x000fcc0000000000 */
[----:B------:R-:W-:Y:S01]  /*57d0*/  QGMMA.64x32x32.F32.E4M3.E4M3 R168, gdesc[UR28], RZ, !UPT, gsb0 ;  /* 0x006000001ca879f3 */ /* 0x000fe2000c0008ff */
[----:B------:R-:W-:Y:S01]  /*57e0*/  UIADD3 UR30, UR54, 0x82, URZ ;  /* 0x00000082361e7890 */ /* 0x000fe2000fffe03f */
[----:B------:R-:W-:Y:S01]  /*57f0*/  UMOV UR28, UR4 ;  /* 0x00000004001c7c82 */ /* 0x000fe20008000000 */
[----:B------:R-:W-:Y:S01]  /*5800*/  UMOV UR29, UR5 ;  /* 0x00000005001d7c82 */ /* 0x000fe20008000000 */
[----:B------:R-:W-:Y:S01]  /*5810*/  UMOV UR31, 0x80000020 ;  /* 0x80000020001f7882 */ /* 0x000fe20000000000 */
[----:B------:R-:W-:Y:S02]  /*5820*/  WARPGROUP.DEPBAR.LE gsb0, 0x0 ;  /* 0x00008000000079c5 */ /* 0x000fe40000010000 */
        /* <DEDUP_REMOVED lines=18> */
[----:B------:R-:W-:Y:S01]  /*5950*/  UIADD3 UR6, UR54, 0x182, URZ ;  /* 0x0000018236067890 */ /* 0x000fe2000fffe03f */
[----:B------:R-:W-:Y:S01]  /*5960*/  UMOV UR7, 0x80000020 ;  /* 0x8000002000077882 */ /* 0x000fe20000000000 */
[----:B------:R-:W-:Y:S02]  /*5970*/  WARPGROUP.DEPBAR.LE gsb0, 0x0 ;  /* 0x00008000000079c5 */ /* 0x000fe40000010000 */
[----:B------:R-:W-:-:S06]  /*5980*/  WARPGROUP.ARRIVE ;  /* 0x00000000000079c5 */ /* 0x000fcc0000000000 */
[----:B------:R-:W-:Y:S01]  /*5990*/  QGMMA.64x32x32.F32.E4M3.E4M3 R168, gdesc[UR28], R168, gsb0 ;  /* 0x006000001ca879f3 */ /* 0x000fe200080008a8 */
[----:B------:R-:W-:Y:S01]  /*59a0*/  UIADD3 UR30, UR54, 0x300, URZ ;  /* 0x00000300361e7890 */ /* 0x000fe2000fffe03f */
[----:B------:R-:W-:Y:S01]  /*59b0*/  UMOV UR28, UR8 ;  /* 0x00000008001c7c82 */ /* 0x000fe20008000000 */
[----:B------:R-:W-:Y:S01]  /*59c0*/  UMOV UR29, UR9 ;  /* 0x00000009001d7c82 */ /* 0x000fe20008000000 */
        /* <DEDUP_REMOVED lines=106> */
[----:B------:R-:W-:Y:S01]  /*6070*/  UIADD3 UR54, UR54, 0x702, URZ ;  /* 0x0000070236367890 */ /* 0x000fe2000fffe03f */
[----:B------:R-:W-:Y:S02]  /*6080*/  WARPGROUP.DEPBAR.LE gsb0, 0x0 ;  /* 0x00008000000079c5 */ /* 0x000fe40000010000 */
[----:B------:R-:W-:-:S06]  /*6090*/  WARPGROUP.ARRIVE ;  /* 0x00000000000079c5 */ /* 0x000fcc0000000000 */
[----:B------:R-:W-:Y:S03]  /*60a0*/  QGMMA.64x32x32.F32.E4M3.E4M3 R168, gdesc[UR28], R168, gsb0 ;  /* 0x006000001ca879f3 */ /* 0x000fe600080008a8 */
        /* <DEDUP_REMOVED lines=12> */
[----:B0-----:R-:W-:Y:S05]  /*6170*/  @P2 BRA `(.L_x_19) ;  /* 0x00000000002c2947 */ /* 0x001fea0003800000 */
[----:B------:R-:W-:Y:S05]  /*6180*/  @!P0 BRA `(.L_x_20) ;  /* 0x0000000000048947 */ /* 0x000fea0003800000 */
[----:B------:R-:W-:Y:S01]  /*6190*/  BPT.TRAP 0x1 ;  /* 0x000000040000795c */ /* 0x000fe20000300000 */
.L_x_20:
[----:B------:R-:W-:Y:S01]  /*61a0*/  ULEA UR6, UR51, UR39, 0x3 ;  /* 0x0000002733067291 */ /* 0x000fe2000f8e183f */
[----:B------:R-:W-:-:S05]  /*61b0*/  IMAD.U32 R7, RZ, RZ, UR53 ;  /* 0x00000035ff077e24 */ /* 0x000fca000f8e00ff */
[----:B------:R-:W-:-:S04]  /*61c0*/  SHF.L.U32 R7, R7, 0x1f, RZ ;  /* 0x0000001f07077819 */ /* 0x000fc800000006ff */
[----:B------:R0:W1:Y:S01]  /*61d0*/  SYNCS.PHASECHK.TRANS64.TRYWAIT P1, [UR6+0x33450], R7 ;  /* 0x03345007ff0075a7 */ /* 0x0000620008020146 */
[----:B------:R-:W-:Y:S05]  /*61e0*/  @!P0 BRA `(.L_x_21) ;  /* 0x0000000000048947 */ /* 0x000fea0003800000 */
[----:B------:R-:W-:Y:S01]  /*61f0*/  BPT.TRAP 0x1 ;  /* 0x000000040000795c */ /* 0x000fe20000300000 */
.L_x_21:
[----:B-1----:R-:W-:Y:S05]  /*6200*/  @P1 BRA `(.L_x_19) ;  /* 0x0000000000081947 */ /* 0x002fea0003800000 */
[----:B------:R-:W1:Y:S02]  /*6210*/  SYNCS.PHASECHK.TRANS64.TRYWAIT P1, [UR6+0x33450], R7 ;  /* 0x03345007ff0075a7 */ /* 0x000e640008020146 */
[----:B-1----:R-:W-:Y:S05]  /*6220*/  @!P1 BRA `(.L_x_22) ;  /* 0x000000a800d49947 */ /* 0x002fea0003800000 */
.L_x_19:
[----:B------:R-:W-:Y:S01]  /*6230*/  UIADD3 UR6, UR39, 0x200, URZ ;  /* 0x0000020027067890 */ /* 0x000fe2000fffe03f */
[----:B------:R-:W-:Y:S01]  /*6240*/  WARPGROUP.ARRIVE ;  /* 0x00000000000079c5 */ /* 0x000fe20000000000 */
[----:B------:R-:W-:Y:S01]  /*6250*/  UMOV UR7, 0xc0000010 ;  /* 0xc000001000077882 */ /* 0x000fe20000000000 */
[----:B01----:R-:W-:Y:S01]  /*6260*/  IADD3 R7, -R23, 0xb, RZ ;  /* 0x0000000b17077810 */ /* 0x003fe20007ffe1ff */
[----:B------:R-:W-:-:S04]  /*6270*/  USHF.R.U32.HI UR6, URZ, 0x4, UR6 ;  /* 0x000000043f067899 */ /* 0x000fc80008011606 */
[----:B------:R-:W-:-:S04]  /*6280*/  ULOP3.LUT UR6, UR6, 0x3fff, URZ, 0xc0, !UPT ;  /* 0x00003fff06067892 */ /* 0x000fc8000f8ec03f */
[----:B------:R-:W-:-:S04]  /*6290*/  ULOP3.LUT UR6, UR6, 0x10000, URZ, 0xfc, !UPT ;  /* 0x0001000006067892 */ /* 0x000fc8000f8efc3f */
[----:B------:R-:W-:-:S07]  /*62a0*/  UIMAD UR10, UR51, 0x780, UR6 ;  /* 0x00000780330a78a4 */ /* 0x000fce000f8e0206 */
[----:B------:R-:W-:Y:S02]  /*62b0*/  UMOV UR6, UR10 ;  /* 0x0000000a00067c82 */ /* 0x000fe40008000000 */
[----:B------:R-:W-:Y:S01]  /*62c0*/  QGMMA.64x192x32.F32.E4M3.E4M3 R24, R200, gdesc[UR4], R24, gsb0 ;  /* 0x02e00004c8187df3 */ /* 0x000fe20008000818 */
[----:B------:R-:W-:Y:S01]  /*62d0*/  UIADD3 UR6, UR10, 0x180, URZ ;  /* 0x000001800a067890 */ /* 0x000fe2000fffe03f */
[----:B------:R-:W-:Y:S01]  /*62e0*/  UMOV UR7, 0xc0000010 ;  /* 0xc000001000077882 */ /* 0x000fe20000000000 */
[----:B------:R-:W-:Y:S02]  /*62f0*/  WARPGROUP.DEPBAR.LE gsb0, 0x0 ;  /* 0x00008000000079c5 */ /* 0x000fe40000010000 */
[----:B------:R-:W-:-:S15]  /*6300*/  WARPGROUP.ARRIVE ;  /* 0x00000000000079c5 */ /* 0x000fde0000000000 */
        /* <DEDUP_REMOVED lines=15> */
[----:B------:R-:W-:Y:S03]  /*6400*/  QGMMA.64x192x32.F32.E4M3.E4M3 R24, R216, gdesc[UR4], R24, gsb0 ;  /* 0x02e00004d8187df3 */ /* 0x000fe60008000818 */
[----:B------:R-:W-:Y:S02]  /*6410*/  WARPGROUP.DEPBAR.LE gsb0, 0x0 ;  /* 0x00008000000079c5 */ /* 0x000fe40000010000 */
[----:B------:R0:W-:Y:S06]  /*6420*/  BAR.ARV R7, 0x100 ;  /* 0x000400070000751d */ /* 0x0001ec0000002000 */
[----:B------:R-:W-:Y:S05]  /*6430*/  @!P0 BRA `(.L_x_23) ;  /* 0x0000000000048947 */ /* 0x000fea0003800000 */
[----:B------:R-:W-:Y:S01]  /*6440*/  BPT.TRAP 0x1 ;  /* 0x000000040000795c */ /* 0x000fe20000300000 */
.L_x_23:
[C---:B------:R-:W-:Y:S01]  /*6450*/  FMUL.FTZ R8, R0.reuse, R184 ;  /* 0x000000b800087220 */ /* 0x040fe20000410000 */
[C---:B------:R-:W-:Y:S01]  /*6460*/  FMUL.FTZ R10, R0.reuse, R186 ;  /* 0x000000ba000a7220 */ /* 0x040fe20000410000 */
[C---:B0-----:R-:W-:Y:S01]  /*6470*/  FMUL.FTZ R7, R0.reuse, R185 ;  /* 0x000000b900077220 */ /* 0x041fe20000410000 */
[C---:B------:R-:W-:Y:S01]  /*6480*/  FMUL.FTZ R9, R0.reuse, R187 ;  /* 0x000000bb00097220 */ /* 0x040fe20000410000 */
[C---:B------:R-:W-:Y:S01]  /*6490*/  FMUL.FTZ R11, R0.reuse, R188 ;  /* 0x000000bc000b7220 */ /* 0x040fe20000410000 */
[C---:B------:R-:W-:Y:S01]  /*64a0*/  FMUL.FTZ R13, R0.reuse, R190 ;  /* 0x000000be000d7220 */ /* 0x040fe20000410000 */
[----:B------:R-:W0:Y:S01]  /*64b0*/  MUFU.TANH R8, R8 ;  /* 0x0000000800087308 */ /* 0x000e220000002400 */
[C---:B------:R-:W-:Y:S01]  /*64c0*/  FMUL.FTZ R12, R0.reuse, R189 ;  /* 0x000000bd000c7220 */ /* 0x040fe20000410000 */
[C---:B------:R-:W-:Y:S01]  /*64d0*/  FMUL.FTZ R14, R0.reuse, R191 ;  /* 0x000000bf000e7220 */ /* 0x040fe20000410000 */
[C---:B------:R-:W-:Y:S01]  /*64e0*/  FMUL.FTZ R15, R0.reuse, R192 ;  /* 0x000000c0000f7220 */ /* 0x040fe20000410000 */
[C---:B------:R-:W-:Y:S01]  /*64f0*/  FMUL.FTZ R21, R0.reuse, R194 ;  /* 0x000000c200157220 */ /* 0x040fe20000410000 */
[C---:B------:R-:W-:Y:S01]  /*6500*/  FMUL.FTZ R20, R0.reuse, R193 ;  /* 0x000000c100147220 */ /* 0x040fe20000410000 */
[C---:B------:R-:W-:Y:S01]  /*6510*/  FMUL.FTZ R184, R0.reuse, R195 ;  /* 0x000000c300b87220 */ /* 0x040fe20000410000 */
[C---:B------:R-:W-:Y:S01]  /*6520*/  FMUL.FTZ R185, R0.reuse, R196 ;  /* 0x000000c400b97220 */ /* 0x040fe20000410000 */
        /* <DEDUP_REMOVED lines=8> */
[----:B------:R-:W2:Y:S01]  /*65b0*/  MUFU.TANH R7, R7 ;  /* 0x0000000700077308 */ /* 0x000ea20000002400 */
[----:B0-----:R-:W-:Y:S01]  /*65c0*/  FMNMX.FTZ R190, R8, R3, !PT ;  /* 0x0000000308be7209 */ /* 0x001fe20007810000 */
[C---:B------:R-:W-:Y:S01]  /*65d0*/  FMUL.FTZ R172, R0.reuse, R172 ;  /* 0x000000ac00ac7220 */ /* 0x040fe20000410000 */
[C---:B------:R-:W-:Y:S01]  /*65e0*/  FMUL.FTZ R174, R0.reuse, R174 ;  /* 0x000000ae00ae7220 */ /* 0x040fe20000410000 */
[C---:B------:R-:W-:Y:S01]  /*65f0*/  FMUL.FTZ R173, R0.reuse, R173 ;  /* 0x000000ad00ad7220 */ /* 0x040fe20000410000 */
[C---:B------:R-:W-:Y:S01]  /*6600*/  FMUL.FTZ R175, R0.reuse, R175 ;  /* 0x000000af00af7220 */ /* 0x040fe20000410000 */
[C---:B------:R-:W-:Y:S01]  /*6610*/  FMUL.FTZ R176, R0.reuse, R176 ;  /* 0x000000b000b07220 */ /* 0x040fe20000410000 */
[----:B------:R-:W-:Y:S01]  /*6620*/  FMUL.FTZ R178, R0, R178 ;  /* 0x000000b200b27220 */ /* 0x000fe20000410000 */
[----:B------:R-:W0:Y:S01]  /*6630*/  MUFU.TANH R9, R9 ;  /* 0x0000000900097308 */ /* 0x000e220000002400 */
[----:B-1----:R-:W-:Y:S01]  /*6640*/  FMNMX.FTZ R192, R10, R5, !PT ;  /* 0x000000050ac07209 */ /* 0x002fe20007810000 */
[C---:B------:R-:W-:Y:S01]  /*6650*/  FMUL.FTZ R177, R0.reuse, R177 ;  /* 0x000000b100b17220 */ /* 0x040fe20000410000 */
[C---:B------:R-:W-:Y:S01]  /*6660*/  FMUL.FTZ R179, R0.reuse, R179 ;  /* 0x000000b300b37220 */ /* 0x040fe20000410000 */
[C---:B------:R-:W-:Y:S01]  /*6670*/  FMUL.FTZ R180, R0.reuse, R180 ;  /* 0x000000b400b47220 */ /* 0x040fe20000410000 */
[C---:B------:R-:W-:Y:S01]  /*6680*/  FMUL.FTZ R182, R0.reuse, R182 ;  /* 0x000000b600b67220 */ /* 0x040fe20000410000 */
[C---:B------:R-:W-:Y:S01]  /*6690*/  FMUL.FTZ R181, R0.reuse, R181 ;  /* 0x000000b500b57220 */ /* 0x040fe20000410000 */
[C---:B------:R-:W-:Y:S01]  /*66a0*/  FMUL.FTZ R183, R0.reuse, R183 ;  /* 0x000000b700b77220 */ /* 0x040fe20000410000 */
[----:B------:R-:W1:Y:S01]  /*66b0*/  MUFU.TANH R11, R11 ;  /* 0x0000000b000b7308 */ /* 0x000e620000002400 */
[----:B--2---:R-:W-:Y:S01]  /*66c0*/  FMNMX.FTZ R190, R7, R190, !PT ;  /* 0x000000be07be7209 */ /* 0x004fe20007810000 */
[C---:B------:R-:W-:Y:S01]  /*66d0*/  FMUL.FTZ R152, R0.reuse, R152 ;  /* 0x0000009800987220 */ /* 0x040fe20000410000 */
[C---:B------:R-:W-:Y:S01]  /*66e0*/  FMUL.FTZ R154, R0.reuse, R154 ;  /* 0x0000009a009a7220 */ /* 0x040fe20000410000 */
[C---:B------:R-:W-:Y:S01]  /*66f0*/  FMUL.FTZ R153, R0.reuse, R153 ;  /* 0x0000009900997220 */ /* 0x040fe20000410000 */
[C---:B------:R-:W-:Y:S01]  /*6700*/  FMUL.FTZ R155, R0.reuse, R155 ;  /* 0x0000009b009b7220 */ /* 0x040fe20000410000 */
[C---:B------:R-:W-:Y:S01]  /*6710*/  FMUL.FTZ R156, R0.reuse, R156 ;  /* 0x0000009c009c7220 */ /* 0x040fe20000410000 */
[C---:B------:R-:W-:Y:S01]  /*6720*/  FMUL.FTZ R158, R0.reuse, R158 ;  /* 0x0000009e009e7220 */ /* 0x040fe20000410000 */
[----:B------:R-:W2:Y:S01]  /*6730*/  MUFU.TANH R13, R13 ;  /* 0x0000000d000d7308 */ /* 0x000ea20000002400 */
[----:B0-----:R-:W-:Y:S01]  /*6740*/  FMNMX.FTZ R192, R9, R192, !PT ;  /* 0x000000c009c07209 */ /* 0x001fe20007810000 */
[C---:B------:R-:W-:Y:S01]  /*6750*/  FMUL.FTZ R157, R0.reuse, R157 ;  /* 0x0000009d009d7220 */ /* 0x040fe20000410000 */
[C---:B------:R-:W-:Y:S01]  /*6760*/  FMUL.FTZ R159, R0.reuse, R159 ;  /* 0x0000009f009f7220 */ /* 0x040fe20000410000 */
[C---:B------:R-:W-:Y:S01]  /*6770*/  FMUL.FTZ R160, R0.reuse, R160 ;  /* 0x000000a000a07220 */ /* 0x040fe20000410000 */
[C---:B------:R-:W-:Y:S01]  /*6780*/  FMUL.FTZ R162, R0.reuse, R162 ;  /* 0x000000a200a27220 */ /* 0x040fe20000410000 */
[C---:B------:R-:W-:Y:S01]  /*6790*/  FMUL.FTZ R161, R0.reuse, R161 ;  /* 0x000000a100a17220 */ /* 0x040fe20000410000 */
[C---:B------:R-:W-:Y:S01]  /*67a0*/  FMUL.FTZ R163, R0.reuse, R163 ;  /* 0x000000a300a37220 */ /* 0x040fe20000410000 */
        /* <DEDUP_REMOVED lines=46> */
[----:B------:R-:W-:Y:S01]  /*6a90*/  FMUL.FTZ R135, R0, R135 ;  /* 0x0000008700877220 */ /* 0x000fe20000410000 */
[----:B------:R-:W-:Y:S01]  /*6aa0*/  UMOV UR6, UR50 ;  /* 0x0000003200067c82 */ /* 0x000fe20008000000 */
[----:B------:R-:W0:Y:S01]  /*6ab0*/  MUFU.TANH R185, R185 ;  /* 0x000000b900b97308 */ /* 0x000e220000002400 */
[----:B-1----:R-:W-:Y:S01]  /*6ac0*/  FMNMX.FTZ R120, R20, R191, !PT ;  /* 0x000000bf14787209 */ /* 0x002fe20007810000 */
[----:B------:R-:W-:Y:S01]  /*6ad0*/  IMAD.U32 R197, RZ, RZ, UR6 ;  /* 0x00000006ffc57e24 */ /* 0x000fe2000f8e00ff */
[----:B------:R-:W-:-:S04]  /*6ae0*/  ULEA UR7, UR43, UR39, 0x3 ;  /* 0x000000272b077291 */ /* 0x000fc8000f8e183f */
[----:B------:R-:W-:Y:S01]  /*6af0*/  UIADD3 UR7, UR7, 0x33440, URZ ;  /* 0x0003344007077890 */ /* 0x000fe2000fffe03f */
[----:B------:R-:W1:Y:S01]  /*6b00*/  MUFU.TANH R187, R187 ;  /* 0x000000bb00bb7308 */ /* 0x000e620000002400 */
[----:B--2---:R-:W-:Y:S02]  /*6b10*/  FMNMX.FTZ R190, R184, R193, !PT ;  /* 0x000000c1b8be7209 */ /* 0x004fe40007810000 */
[----:B------:R-:W-:-:S05]  /*6b20*/  UPRMT UR7, UR37, 0x654, UR7 ;  /* 0x0000065425077896 */ /* 0x000fca0008000007 */
[----:B------:R-:W2:Y:S01]  /*6b30*/  MUFU.TANH R186, R186 ;  /* 0x000000ba00ba7308 */ /* 0x000ea20000002400 */
[----:B0-----:R-:W-:-:S03]  /*6b40*/  FMNMX.FTZ R191, R185, R120, !PT ;  /* 0x00000078b9bf7209 */ /* 0x001fc60007810000 */
[----:B------:R-:W-:Y:S04]  /*6b50*/  SYNCS.ARRIVE.TRANS64.RED.A1T0 RZ, [UR7], RZ ;  /* 0x000000ffffff79a7 */ /* 0x000fe80008100407 */
[----:B------:R-:W0:Y:S01]  /*6b60*/  MUFU.TANH R188, R188 ;  /* 0x000000bc00bc7308 */ /* 0x000e220000002400 */
[----:B-1----:R-:W-:Y:S01]  /*6b70*/  FMNMX.FTZ R193, R187, R190, !PT ;  /* 0x000000bebbc17209 */ /* 0x002fe20007810000 */
[----:B------:R-:W-:-:S06]  /*6b80*/  FMUL.FTZ R190, R0, R122 ;  /* 0x0000007a00be7220 */ /* 0x000fcc0000410000 */
[----:B------:R-:W1:Y:S01]  /*6b90*/  MUFU.TANH R168, R168 ;  /* 0x000000a800a87308 */ /* 0x000e620000002400 */
[----:B--2---:R-:W-:-:S07]  /*6ba0*/  FMNMX.FTZ R191, R186, R191, !PT ;  /* 0x000000bfbabf7209 */ /* 0x004fce0007810000 */
[----:B------:R-:W2:Y:S01]  /*6bb0*/  MUFU.TANH R170, R170 ;  /* 0x000000aa00aa7308 */ /* 0x000ea20000002400 */
[----:B0-----:R-:W-:-:S07]  /*6bc0*/  FMNMX.FTZ R193, R188, R193, !PT ;  /* 0x000000c1bcc17209 */ /* 0x001fce0007810000 */
[----:B------:R-:W0:Y:S01]  /*6bd0*/  MUFU.TANH R169, R169 ;  /* 0x000000a900a97308 */ /* 0x000e220000002400 */
[----:B-1----:R-:W-:-:S07]  /*6be0*/  FMNMX.FTZ R120, R168, R191, !PT ;  /* 0x000000bfa8787209 */ /* 0x002fce0007810000 */
        /* <DEDUP_REMOVED lines=121> */
[----:B--2---:R-:W-:-:S05]  /*7380*/  FMNMX.FTZ R191, R133, R120, !PT ;  /* 0x0000007885bf7209 */ /* 0x004fca0007810000 */
[----:B------:R-:W2:Y:S01]  /*7390*/  SHFL.BFLY PT, R120, R191, 0x2, 0x1f ;  /* 0x0c401f00bf787f89 */ /* 0x000ea200000e0000 */
[----:B0-----:R-:W-:-:S04]  /*73a0*/  FMNMX.FTZ R122, R134, R193, !PT ;  /* 0x000000c1867a7209 */ /* 0x001fc80007810000 */
[----:B-1----:R-:W-:-:S05]  /*73b0*/  FMNMX.FTZ R192, R135, R122, !PT ;  /* 0x0000007a87c07209 */ /* 0x002fca0007810000 */
[----:B------:R-:W0:Y:S01]  /*73c0*/  SHFL.BFLY PT, R195, R192, 0x2, 0x1f ;  /* 0x0c401f00c0c37f89 */ /* 0x000e2200000e0000 */
[----:B--2---:R-:W-:-:S05]  /*73d0*/  FMNMX.FTZ R193, R191, R120, !PT ;  /* 0x00000078bfc17209 */ /* 0x004fca0007810000 */
[----:B------:R-:W1:Y:S01]  /*73e0*/  SHFL.BFLY PT, R120, R193, 0x1, 0x1f ;  /* 0x0c201f00c1787f89 */ /* 0x000e6200000e0000 */
[----:B0-----:R-:W-:-:S05]  /*73f0*/  FMNMX.FTZ R195, R192, R195, !PT ;  /* 0x000000c3c0c37209 */ /* 0x001fca0007810000 */
[----:B------:R-:W0:Y:S01]  /*7400*/  SHFL.BFLY PT, R122, R195, 0x1, 0x1f ;  /* 0x0c201f00c37a7f89 */ /* 0x000e2200000e0000 */
[----:B-1----:R-:W-:-:S05]  /*7410*/  FMNMX.FTZ R120, R193, R120, !PT ;  /* 0x00000078c1787209 */ /* 0x002fca0007810000 */
[C---:B------:R-:W-:Y:S01]  /*7420*/  FADD.FTZ R3, -R120.reuse, R3 ;  /* 0x0000000378037221 */ /* 0x040fe20000010100 */
[----:B------:R-:W-:-:S03]  /*7430*/  FFMA.FTZ R192, R120, R197, -8 ;  /* 0xc100000078c07423 */ /* 0x000fc600000100c5 */
[----:B------:R-:W-:Y:S01]  /*7440*/  FMUL.FTZ R191, R3, UR6 ;  /* 0x0000000603bf7c20 */ /* 0x000fe20008410000 */
[----:B------:R-:W-:-:S01]  /*7450*/  FFMA.FTZ R194, R121, UR6, -R192 ;  /* 0x0000000679c27c23 */ /* 0x000fc200080108c0 */
[--C-:B------:R-:W-:Y:S01]  /*7460*/  FFMA.FTZ R121, R124, UR6, -R192.reuse ;  /* 0x000000067c797c23 */ /* 0x100fe200080108c0 */
[----:B------:R-:W-:-:S01]  /*7470*/  FFMA.FTZ R124, R125, UR6, -R192 ;  /* 0x000000067d7c7c23 */ /* 0x000fc200080108c0 */
[--C-:B------:R-:W-:Y:S01]  /*7480*/  FFMA.FTZ R125, R128, UR6, -R192.reuse ;  /* 0x00000006807d7c23 */ /* 0x100fe200080108c0 */
[----:B------:R-:W-:-:S01]  /*7490*/  FFMA.FTZ R128, R129, UR6, -R192 ;  /* 0x0000000681807c23 */ /* 0x000fc200080108c0 */
[--C-:B------:R-:W-:Y:S01]  /*74a0*/  FFMA.FTZ R129, R132, UR6, -R192.reuse ;  /* 0x0000000684817c23 */ /* 0x100fe200080108c0 */
[----:B0-----:R-:W-:Y:S01]  /*74b0*/  FMNMX.FTZ R122, R195, R122, !PT ;  /* 0x0000007ac37a7209 */ /* 0x001fe20007810000 */
[--C-:B------:R-:W-:Y:S01]  /*74c0*/  FFMA.FTZ R132, R133, UR6, -R192.reuse ;  /* 0x0000000685847c23 */ /* 0x100fe200080108c0 */
[----:B------:R-:W-:-:S01]  /*74d0*/  FFMA.FTZ R8, R8, UR6, -R192 ;  /* 0x0000000608087c23 */ /* 0x000fc200080108c0 */
[--C-:B------:R-:W-:Y:S01]  /*74e0*/  FFMA.FTZ R7, R7, UR6, -R192.reuse ;  /* 0x0000000607077c23 */ /* 0x100fe200080108c0 */
[----:B------:R-:W-:-:S01]  /*74f0*/  FFMA.FTZ R11, R11, UR6, -R192 ;  /* 0x000000060b0b7c23 */ /* 0x000fc200080108c0 */
[----:B------:R-:W-:Y:S01]  /*7500*/  FADD.FTZ R3, -R122, R5 ;  /* 0x000000057a037221 */ /* 0x000fe20000010100 */
[----:B------:R-:W-:-:S01]  /*7510*/  FFMA.FTZ R12, R12, UR6, -R192 ;  /* 0x000000060c0c7c23 */ /* 0x000fc200080108c0 */
[----:B------:R0:W-:Y:S01]  /*7520*/  MUFU.EX2 R5, R191 ;  /* 0x000000bf00057308 */ /* 0x0001e20000000800 */
[----:B------:R-:W-:-:S01]  /*7530*/  FFMA.FTZ R15, R15, UR6, -R192 ;  /* 0x000000060f0f7c23 */ /* 0x000fc200080108c0 */
[----:B------:R-:W-:Y:S01]  /*7540*/  FMUL.FTZ R3, R3, UR6 ;  /* 0x0000000603037c20 */ /* 0x000fe20008410000 */
[----:B------:R-:W-:-:S01]  /*7550*/  FFMA.FTZ R20, R20, UR6, -R192 ;  /* 0x0000000614147c23 */ /* 0x000fc200080108c0 */
[--C-:B------:R-:W-:Y:S01]  /*7560*/  FFMA.FTZ R185, R185, UR6, -R192.reuse ;  /* 0x00000006b9b97c23 */ /* 0x100fe200080108c0 */
[----:B------:R-:W-:-:S01]  /*7570*/  FFMA.FTZ R186, R186, UR6, -R192 ;  /* 0x00000006baba7c23 */ /* 0x000fc200080108c0 */
[--C-:B------:R-:W-:Y:S01]  /*7580*/  FFMA.FTZ R168, R168, UR6, -R192.reuse ;  /* 0x00000006a8a87c23 */ /* 0x100fe200080108c0 */
[----:B------:R-:W-:-:S01]  /*7590*/  FFMA.FTZ R169, R169, UR6, -R192 ;  /* 0x00000006a9a97c23 */ /* 0x000fc200080108c0 */
[----:B------:R-:W1:Y:S01]  /*75a0*/  MUFU.EX2 R8, R8 ;  /* 0x0000000800087308 */ /* 0x000e620000000800 */
[----:B0-----:R-:W-:-:S02]  /*75b0*/  IMAD.U32 R191, RZ, RZ, UR6 ;  /* 0x00000006ffbf7e24 */ /* 0x001fc4000f8e00ff */
[--C-:B------:R-:W-:Y:S01]  /*75c0*/  FFMA.FTZ R172, R172, UR6, -R192.reuse ;  /* 0x00000006acac7c23 */ /* 0x100fe200080108c0 */
[----:B------:R-:W-:-:S01]  /*75d0*/  FFMA.FTZ R173, R173, UR6, -R192 ;  /* 0x00000006adad7c23 */ /* 0x000fc200080108c0 */
[----:B------:R-:W-:Y:S01]  /*75e0*/  FFMA.FTZ R176, R176, UR6, -R192 ;  /* 0x00000006b0b07c23 */ /* 0x000fe200080108c0 */
[----:B------:R-:W-:-:S01]  /*75f0*/  FFMA.FTZ R133, R122, R191, -8 ;  /* 0xc10000007a857423 */ /* 0x000fc200000100bf */
        /* <DEDUP_REMOVED lines=8> */
[--C-:B------:R-:W-:Y:S01]  /*7680*/  FFMA.FTZ R184, R184, UR6, -R133.reuse ;  /* 0x00000006b8b87c23 */ /* 0x100fe20008010885 */
[----:B------:R-:W-:-:S01]  /*7690*/  FFMA.FTZ R187, R187, UR6, -R133 ;  /* 0x00000006bbbb7c23 */ /* 0x000fc20008010885 */
[----:B------:R-:W0:Y:S01]  /*76a0*/  MUFU.EX2 R10, R10 ;  /* 0x0000000a000a7308 */ /* 0x000e220000000800 */
[----:B-1----:R-:W-:-:S01]  /*76b0*/  FFMA.FTZ R4, R5, R4, R8 ;  /* 0x0000000405047223 */ /* 0x002fc20000010008 */
        /* <DEDUP_REMOVED lines=8> */
[----:B------:R-:W-:Y:S01]  /*7740*/  FFMA.FTZ R182, R182, UR6, -R133 ;  /* 0x00000006b6b67c23 */ /* 0x000fe20008010885 */
[----:B------:R-:W-:-:S01]  /*7750*/  FFMA.FTZ R181, R181, UR6, -R192 ;  /* 0x00000006b5b57c23 */ /* 0x000fc200080108c0 */
[----:B------:R-:W-:Y:S01]  /*7760*/  FFMA.FTZ R183, R183, UR6, -R133 ;  /* 0x00000006b7b77c23 */ /* 0x000fe20008010885 */
[----:B------:R-:W-:-:S01]  /*7770*/  FFMA.FTZ R152, R152, UR6, -R192 ;  /* 0x0000000698987c23 */ /* 0x000fc200080108c0 */
[----:B------:R-:W-:Y:S01]  /*7780*/  FFMA.FTZ R154, R154, UR6, -R133 ;  /* 0x000000069a9a7c23 */ /* 0x000fe20008010885 */
[----:B------:R-:W-:-:S01]  /*7790*/  FFMA.FTZ R153, R153, UR6, -R192 ;  /* 0x0000000699997c23 */ /* 0x000fc200080108c0 */
[----:B------:R-:W2:Y:S01]  /*77a0*/  MUFU.EX2 R9, R9 ;  /* 0x0000000900097308 */ /* 0x000ea20000000800 */
[----:B0-----:R-:W-:-:S01]  /*77b0*/  FFMA.FTZ R6, R3, R6, R10 ;  /* 0x0000000603067223 */ /* 0x001fc2000001000a */
[----:B------:R-:W-:Y:S01]  /*77c0*/  FFMA.FTZ R155, R155, UR6, -R133 ;  /* 0x000000069b9b7c23 */ /* 0x000fe20008010885 */
[----:B------:R-:W-:-:S01]  /*77d0*/  FFMA.FTZ R156, R156, UR6, -R192 ;  /* 0x000000069c9c7c23 */ /* 0x000fc200080108c0 */
[----:B------:R-:W-:Y:S01]  /*77e0*/  FFMA.FTZ R158, R158, UR6, -R133 ;  /* 0x000000069e9e7c23 */ /* 0x000fe20008010885 */
[----:B------:R-:W-:-:S01]  /*77f0*/  FFMA.FTZ R157, R157, UR6, -R192 ;  /* 0x000000069d9d7c23 */ /* 0x000fc200080108c0 */
[----:B------:R-:W-:Y:S01]  /*7800*/  FFMA.FTZ R159, R159, UR6, -R133 ;  /* 0x000000069f9f7c23 */ /* 0x000fe20008010885 */
[----:B------:R-:W-:-:S01]  /*7810*/  FFMA.FTZ R160, R160, UR6, -R192 ;  /* 0x00000006a0a07c23 */ /* 0x000fc200080108c0 */
[----:B------:R-:W0:Y:S01]  /*7820*/  MUFU.EX2 R11, R11 ;  /* 0x0000000b000b7308 */ /* 0x000e220000000800 */
[----:B-1----:R-:W-:-:S01]  /*7830*/  FADD.FTZ R4, R7, R4 ;  /* 0x0000000407047221 */ /* 0x002fc20000010000 */
[----:B------:R-:W-:Y:S01]  /*7840*/  FFMA.FTZ R162, R162, UR6, -R133 ;  /* 0x00000006a2a27c23 */ /* 0x000fe20008010885 */
[----:B------:R-:W-:-:S01]  /*7850*/  FFMA.FTZ R161, R161, UR6, -R192 ;  /* 0x00000006a1a17c23 */ /* 0x000fc200080108c0 */
[----:B------:R-:W-:Y:S01]  /*7860*/  FFMA.FTZ R163, R163, UR6, -R133 ;  /* 0x00000006a3a37c23 */ /* 0x000fe20008010885 */
[----:B------:R-:W-:-:S01]  /*7870*/  FFMA.FTZ R164, R164, UR6, -R192 ;  /* 0x00000006a4a47c23 */ /* 0x000fc200080108c0 */
[----:B------:R-:W-:Y:S01]  /*7880*/  FFMA.FTZ R166, R166, UR6, -R133 ;  /* 0x00000006a6a67c23 */ /* 0x000fe20008010885 */
[----:B------:R-:W-:-:S01]  /*7890*/  FFMA.FTZ R165, R165, UR6, -R192 ;  /* 0x00000006a5a57c23 */ /* 0x000fc200080108c0 */
[----:B------:R-:W1:Y:S01]  /*78a0*/  MUFU.EX2 R13, R13 ;  /* 0x0000000d000d7308 */ /* 0x000e620000000800 */
[----:B--2---:R-:W-:-:S01]  /*78b0*/  FADD.FTZ R6, R9, R6 ;  /* 0x0000000609067221 */ /* 0x004fc20000010000 */
[----:B------:R-:W-:Y:S01]  /*78c0*/  FFMA.FTZ R167, R167, UR6, -R133 ;  /* 0x00000006a7a77c23 */ /* 0x000fe20008010885 */
[----:B------:R-:W-:-:S01]  /*78d0*/  FFMA.FTZ R136, R136, UR6, -R192 ;  /* 0x0000000688887c23 */ /* 0x000fc200080108c0 */
[----:B------:R-:W-:Y:S01]  /*78e0*/  FFMA.FTZ R138, R138, UR6, -R133 ;  /* 0x000000068a8a7c23 */ /* 0x000fe20008010885 */
[----:B------:R-:W-:-:S01]  /*78f0*/  FFMA.FTZ R137, R137, UR6, -R192 ;  /* 0x0000000689897c23 */ /* 0x000fc200080108c0 */
[----:B------:R-:W-:Y:S01]  /*7900*/  FFMA.FTZ R139, R139, UR6, -R133 ;  /* 0x000000068b8b7c23 */ /* 0x000fe20008010885 */
[----:B------:R-:W-:-:S01]  /*7910*/  FFMA.FTZ R140, R140, UR6, -R192 ;  /* 0x000000068c8c7c23 */ /* 0x000fc200080108c0 */
[----:B------:R-:W2:Y:S01]  /*7920*/  MUFU.EX2 R12, R12 ;  /* 0x0000000c000c7308 */ /* 0x000ea20000000800 */
[----:B0-----:R-:W-:-:S01]  /*7930*/  FADD.FTZ R191, R11, R4 ;  /* 0x000000040bbf7221 */ /* 0x001fc20000010000 */
        /* <DEDUP_REMOVED lines=16> */
[--C-:B------:R-:W-:Y:S01]  /*7a40*/  FFMA.FTZ R190, R190, UR6, -R133.reuse ;  /* 0x00000006bebe7c23 */ /* 0x100fe20008010885 */
[----:B------:R-:W-:-:S01]  /*7a50*/  FFMA.FTZ R123, R123, UR6, -R133 ;  /* 0x000000067b7b7c23 */ /* 0x000fc20008010885 */
[--C-:B------:R-:W-:Y:S01]  /*7a60*/  FFMA.FTZ R126, R126, UR6, -R133.reuse ;  /* 0x000000067e7e7c23 */ /* 0x100fe20008010885 */
[----:B------:R-:W-:-:S01]  /*7a70*/  FFMA.FTZ R127, R127, UR6, -R133 ;  /* 0x000000067f7f7c23 */ /* 0x000fc20008010885 */
[--C-:B------:R-:W-:Y:S01]  /*7a80*/  FFMA.FTZ R130, R130, UR6, -R133.reuse ;  /* 0x0000000682827c23 */ /* 0x100fe20008010885 */
[----:B------:R-:W-:-:S01]  /*7a90*/  FFMA.FTZ R131, R131, UR6, -R133 ;  /* 0x0000000683837c23 */ /* 0x000fc20008010885 */
[----:B------:R-:W2:Y:S01]  /*7aa0*/  MUFU.EX2 R21, R21 ;  /* 0x0000001500157308 */ /* 0x000ea20000000800 */
[----:B0-----:R-:W-:-:S01]  /*7ab0*/  FADD.FTZ R6, R14, R193 ;  /* 0x000000c10e067221 */ /* 0x001fc20000010000 */
[--C-:B------:R-:W-:Y:S01]  /*7ac0*/  FFMA.FTZ R134, R134, UR6, -R133.reuse ;  /* 0x0000000686867c23 */ /* 0x100fe20008010885 */
[----:B------:R-:W-:-:S05]  /*7ad0*/  FFMA.FTZ R133, R135, UR6, -R133 ;  /* 0x0000000687857c23 */ /* 0x000fca0008010885 */
[----:B------:R-:W0:Y:S01]  /*7ae0*/  MUFU.EX2 R20, R20 ;  /* 0x0000001400147308 */ /* 0x000e220000000800 */
[----:B-1----:R-:W-:-:S07]  /*7af0*/  FADD.FTZ R191, R15, R4 ;  /* 0x000000040fbf7221 */ /* 0x002fce0000010000 */
[----:B------:R-:W1:Y:S01]  /*7b00*/  MUFU.EX2 R184, R184 ;  /* 0x000000b800b87308 */ /* 0x000e620000000800 */
[----:B--2---:R-:W-:-:S07]  /*7b10*/  FADD.FTZ R193, R21, R6 ;  /* 0x0000000615c17221 */ /* 0x004fce0000010000 */
[----:B------:R-:W2:Y:S01]  /*7b20*/  MUFU.EX2 R185, R185 ;  /* 0x000000b900b97308 */ /* 0x000ea20000000800 */
[----:B0-----:R-:W-:-:S07]  /*7b30*/  FADD.FTZ R4, R20, R191 ;  /* 0x000000bf14047221 */ /* 0x001fce0000010000 */
        /* <DEDUP_REMOVED lines=133> */
[----:B-1----:R-:W-:-:S01]  /*8390*/  FADD.FTZ R135, R134, R135 ;  /* 0x0000008786877221 */ /* 0x002fc20000010000 */
[----:B--2---:R-:W-:-:S03]  /*83a0*/  FADD.FTZ R4, R132, R191 ;  /* 0x000000bf84047221 */ /* 0x004fc60000010000 */
[----:B0-----:R-:W-:Y:S01]  /*83b0*/  FADD.FTZ R6, R133, R135 ;  /* 0x0000008785067221 */ /* 0x001fe20000010000 */
[----:B------:R-:W-:Y:S06]  /*83c0*/  @!P0 BRA `(.L_x_24) ;  /* 0x0000000000048947 */ /* 0x000fec0003800000 */
[----:B------:R-:W-:Y:S01]  /*83d0*/  BPT.TRAP 0x1 ;  /* 0x000000040000795c */ /* 0x000fe20000300000 */
.L_x_24:
[----:B------:R-:W-:Y:S01]  /*83e0*/  ULEA UR7, UR51, UR39, 0x3 ;  /* 0x0000002733077291 */ /* 0x000fe2000f8e183f */
[----:B------:R-:W-:Y:S01]  /*83f0*/  ISETP.LT.AND P1, PT, RZ, UR52, PT ;  /* 0x00000034ff007c0c */ /* 0x000fe2000bf21270 */
[----:B------:R-:W-:Y:S01]  /*8400*/  UIADD3 UR10, UR52, -0x1, URZ ;  /* 0xffffffff340a7890 */ /* 0x000fe2000fffe03f */
[----:B------:R-:W-:Y:S01]  /*8410*/  F2FP.SATFINITE.E4M3.F32.PACK_AB_MERGE_C R11, R12, R11, RZ ;  /* 0x0000000b0c0b723e */ /* 0x000fe200048070ff */
[----:B------:R-:W-:Y:S01]  /*8420*/  UIADD3 UR7, UR7, 0x33460, URZ ;  /* 0x0003346007077890 */ /* 0x000fe2000fffe03f */
[----:B------:R-:W-:Y:S01]  /*8430*/  F2FP.SATFINITE.E4M3.F32.PACK_AB_MERGE_C R13, R14, R13, RZ ;  /* 0x0000000d0e0d723e */ /* 0x000fe200048070ff */
[----:B------:R-:W-:Y:S01]  /*8440*/  UMOV UR53, UR44 ;  /* 0x0000002c00357c82 */ /* 0x000fe20008000000 */
[----:B------:R-:W-:Y:S01]  /*8450*/  F2FP.SATFINITE.E4M3.F32.PACK_AB_MERGE_C R185, R186, R185, RZ ;  /* 0x000000b9bab9723e */ /* 0x000fe200048070ff */
[----:B------:R-:W-:Y:S01]  /*8460*/  UPRMT UR7, UR37, 0x654, UR7 ;  /* 0x0000065425077896 */ /* 0x000fe20008000007 */
[----:B------:R-:W-:Y:S01]  /*8470*/  F2FP.SATFINITE.E4M3.F32.PACK_AB_MERGE_C R187, R188, R187, RZ ;  /* 0x000000bbbcbb723e */ /* 0x000fe200048070ff */
[----:B------:R-:W-:Y:S01]  /*8480*/  UMOV UR52, UR10 ;  /* 0x0000000a00347c82 */ /* 0x000fe20008000000 */
[----:B------:R-:W-:Y:S01]  /*8490*/  F2FP.SATFINITE.E4M3.F32.PACK_AB_MERGE_C R172, R173, R172, RZ ;  /* 0x000000acadac723e */ /* 0x000fe200048070ff */
[----:B------:R-:W-:Y:S01]  /*84a0*/  UMOV UR51, UR43 ;  /* 0x0000002b00337c82 */ /* 0x000fe20008000000 */
[----:B------:R-:W-:Y:S01]  /*84b0*/  F2FP.SATFINITE.E4M3.F32.PACK_AB_MERGE_C R174, R175, R174, RZ ;  /* 0x000000aeafae723e */ /* 0x000fe200048070ff */
[-C--:B------:R-:W-:Y:S01]  /*84c0*/  FMUL.FTZ R24, R24, R5.reuse ;  /* 0x0000000518187220 */ /* 0x080fe20000410000 */
[----:B------:R-:W-:Y:S01]  /*84d0*/  F2FP.SATFINITE.E4M3.F32.PACK_AB_MERGE_C R180, R181, R180, RZ ;  /* 0x000000b4b5b4723e */ /* 0x000fe200048070ff */
[-C--:B------:R-:W-:Y:S01]  /*84e0*/  FMUL.FTZ R25, R25, R5.reuse ;  /* 0x0000000519197220 */ /* 0x080fe20000410000 */
[----:B------:R-:W-:Y:S01]  /*84f0*/  F2FP.SATFINITE.E4M3.F32.PACK_AB_MERGE_C R182, R183, R182, RZ ;  /* 0x000000b6b7b6723e */ /* 0x000fe200048070ff */
[----:B------:R-:W-:Y:S01]  /*8500*/  SYNCS.ARRIVE.TRANS64.RED.A1T0 RZ, [UR7], RZ ;  /* 0x000000ffffff79a7 */ /* 0x000fe20008100407 */
[----:B------:R-:W-:Y:S01]  /*8510*/  F2FP.SATFINITE.E4M3.F32.PACK_AB_MERGE_C R156, R157, R156, RZ ;  /* 0x0000009c9d9c723e */ /* 0x000fe200048070ff */
[-C--:B------:R-:W-:Y:S01]  /*8520*/  FMUL.FTZ R28, R28, R5.reuse ;  /* 0x000000051c1c7220 */ /* 0x080fe20000410000 */
        /* <DEDUP_REMOVED lines=13> */
[----:B------:R-:W-:Y:S01]  /*8600*/  FMUL.FTZ R41, R41, R5 ;  /* 0x0000000529297220 */ /* 0x000fe20000410000 */
[----:B------:R-:W-:Y:S01]  /*8610*/  F2FP.SATFINITE.E4M3.F32.PACK_AB_MERGE_C R121, R124, R121, RZ ;  /* 0x000000797c79723e */ /* 0x000fe200048070ff */
[-C--:B------:R-:W-:Y:S01]  /*8620*/  FMUL.FTZ R44, R44, R5.reuse ;  /* 0x000000052c2c7220 */ /* 0x080fe20000410000 */
[----:B------:R-:W-:Y:S01]  /*8630*/  F2FP.SATFINITE.E4M3.F32.PACK_AB_MERGE_C R126, R127, R126, RZ ;  /* 0x0000007e7f7e723e */ /* 0x000fe200048070ff */
[----:B------:R-:W-:Y:S01]  /*8640*/  FMUL.FTZ R45, R45, R5 ;  /* 0x000000052d2d7220 */ /* 0x000fe20000410000 */
[----:B------:R-:W-:Y:S01]  /*8650*/  F2FP.SATFINITE.E4M3.F32.PACK_AB_MERGE_C R129, R132, R129, RZ ;  /* 0x000000818481723e */ /* 0x000fe200048070ff */
[-C--:B------:R-:W-:Y:S01]  /*8660*/  FMUL.FTZ R48, R48, R5.reuse ;  /* 0x0000000530307220 */ /* 0x080fe20000410000 */
[----:B------:R-:W-:Y:S01]  /*8670*/  F2FP.SATFINITE.E4M3.F32.PACK_AB_MERGE_C R134, R133, R134, RZ ;  /* 0x000000868586723e */ /* 0x000fe200048070ff */
[-C--:B------:R-:W-:Y:S01]  /*8680*/  FMUL.FTZ R49, R49, R5.reuse ;  /* 0x0000000531317220 */ /* 0x080fe20000410000 */
        /* <DEDUP_REMOVED lines=33> */
[----:B------:R-:W-:Y:S01]  /*88a0*/  FMUL.FTZ R117, R117, R5 ;  /* 0x0000000575757220 */ /* 0x000fe20000410000 */
        /* <DEDUP_REMOVED lines=48> */
[----:B------:R-:W-:Y:S01]  /*8bb0*/  F2FP.SATFINITE.E4M3.F32.PACK_AB_MERGE_C R200, R7, R8, R11 ;  /* 0x0000000807c8723e */ /* 0x000fe2000480700b */
[----:B------:R-:W-:Y:S01]  /*8bc0*/  IMAD.MOV.U32 R5, RZ, RZ, R122 ;  /* 0x000000ffff057224 */ /* 0x000fe200078e007a */
[----:B------:R-:W-:Y:S01]  /*8bd0*/  F2FP.SATFINITE.E4M3.F32.PACK_AB_MERGE_C R201, R9, R10, R13 ;  /* 0x0000000a09c9723e */ /* 0x000fe2000480700d */
[----:B------:R-:W-:Y:S01]  /*8be0*/  IMAD.MOV.U32 R3, RZ, RZ, R120 ;  /* 0x000000ffff037224 */ /* 0x000fe200078e0078 */
[----:B------:R-:W-:-:S02]  /*8bf0*/  F2FP.SATFINITE.E4M3.F32.PACK_AB_MERGE_C R202, R20, R15, R185 ;  /* 0x0000000f14ca723e */ /* 0x000fc400048070b9 */
[----:B------:R-:W-:Y:S02]  /*8c00*/  F2FP.SATFINITE.E4M3.F32.PACK_AB_MERGE_C R203, R184, R21, R187 ;  /* 0x00000015b8cb723e */ /* 0x000fe400048070bb */
[----:B------:R-:W-:Y:S02]  /*8c10*/  F2FP.SATFINITE.E4M3.F32.PACK_AB_MERGE_C R204, R169, R168, R172 ;  /* 0x000000a8a9cc723e */ /* 0x000fe400048070ac */
[----:B------:R-:W-:Y:S02]  /*8c20*/  F2FP.SATFINITE.E4M3.F32.PACK_AB_MERGE_C R205, R171, R170, R174 ;  /* 0x000000aaabcd723e */ /* 0x000fe400048070ae */
[----:B------:R-:W-:Y:S02]  /*8c30*/  F2FP.SATFINITE.E4M3.F32.PACK_AB_MERGE_C R206, R177, R176, R180 ;  /* 0x000000b0b1ce723e */ /* 0x000fe400048070b4 */
[----:B------:R-:W-:Y:S02]  /*8c40*/  F2FP.SATFINITE.E4M3.F32.PACK_AB_MERGE_C R207, R179, R178, R182 ;  /* 0x000000b2b3cf723e */ /* 0x000fe400048070b6 */
        /* <DEDUP_REMOVED lines=11> */
[----:B------:R-:W-:Y:S01]  /*8d00*/  F2FP.SATFINITE.E4M3.F32.PACK_AB_MERGE_C R219, R131, R130, R134 ;  /* 0x0000008283db723e */ /* 0x000fe20004807086 */
[----:B------:R-:W-:Y:S06]  /*8d10*/  @P1 BRA `(.L_x_25) ;  /* 0xffffffc400e01947 */ /* 0x000fec000383ffff */
.L_x_14:
[----:B------:R-:W-:Y:S06]  /*8d20*/  BAR.ARV 0x8, 0x180 ;  /* 0x0206000000007b1d */ /* 0x000fec0000002000 */
[----:B------:R-:W-:Y:S05]  /*8d30*/  @!P0 BRA `(.L_x_26) ;  /* 0x0000000000048947 */ /* 0x000fea0003800000 */
[----:B------:R-:W-:Y:S01]  /*8d40*/  BPT.TRAP 0x1 ;  /* 0x000000040000795c */ /* 0x000fe20000300000 */
.L_x_26:
[----:B------:R-:W-:Y:S01]  /*8d50*/  ULEA UR4, UR43, UR39, 0x3 ;  /* 0x000000272b047291 */ /* 0x000fe2000f8e183f */
[----:B------:R-:W-:-:S05]  /*8d60*/  IMAD.U32 R0, RZ, RZ, UR44 ;  /* 0x0000002cff007e24 */ /* 0x000fca000f8e00ff */
[----:B------:R-:W-:-:S04]  /*8d70*/  SHF.L.U32 R0, R0, 0x1f, RZ ;  /* 0x0000001f00007819 */ /* 0x000fc800000006ff */
[----:B------:R0:W1:Y:S01]  /*8d80*/  SYNCS.PHASECHK.TRANS64.TRYWAIT P1, [UR4+0x33450], R0 ;  /* 0x03345000ff0075a7 */ /* 0x0000620008020144 */
[----:B------:R-:W-:Y:S05]  /*8d90*/  @!P0 BRA `(.L_x_27) ;  /* 0x0000000000048947 */ /* 0x000fea0003800000 */
[----:B------:R-:W-:Y:S01]  /*8da0*/  BPT.TRAP 0x1 ;  /* 0x000000040000795c */ /* 0x000fe20000300000 */
.L_x_27:
[----:B-1----:R-:W-:Y:S05]  /*8db0*/  @P1 BRA `(.L_x_28) ;  /* 0x0000000000081947 */ /* 0x002fea0003800000 */
[----:B------:R-:W1:Y:S02]  /*8dc0*/  SYNCS.PHASECHK.TRANS64.TRYWAIT P1, [UR4+0x33450], R0 ;  /* 0x03345000ff0075a7 */ /* 0x000e640008020144 */
[----:B-1----:R-:W-:Y:S05]  /*8dd0*/  @!P1 BRA `(.L_x_29) ;  /* 0x0000008000009947 */ /* 0x002fea0003800000 */
.L_x_28:
[----:B------:R-:W-:Y:S01]  /*8de0*/  UIADD3 UR5, UR39, 0x200, URZ ;  /* 0x0000020027057890 */ /* 0x000fe2000fffe03f */
[----:B------:R-:W-:Y:S01]  /*8df0*/  WARPGROUP.ARRIVE ;  /* 0x00000000000079c5 */ /* 0x000fe20000000000 */
[----:B------:R-:W-:Y:S01]  /*8e00*/  UMOV UR11, 0xc0000010 ;  /* 0xc0000010000b7882 */ /* 0x000fe20000000000 */
[----:B------:R-:W-:Y:S01]  /*8e10*/  ULDC.64 UR8, c[0x0][0x9a0] ;  /* 0x0002680000087ab9 */ /* 0x000fe20000000a00 */
[----:B------:R-:W-:Y:S01]  /*8e20*/  USHF.R.U32.HI UR5, URZ, 0x4, UR5 ;  /* 0x000000043f057899 */ /* 0x000fe20008011605 */
[----:B------:R-:W-:Y:S01]  /*8e30*/  IMAD.MOV.U32 R5, RZ, RZ, 0x3f800000 ;  /* 0x3f800000ff057424 */ /* 0x000fe200078e00ff */
[----:B------:R-:W-:Y:S02]  /*8e40*/  UISETP.NE.U32.AND UP0, UPT, UR8, URZ, UPT ;  /* 0x0000003f0800728c */ /* 0x000fe4000bf05070 */
[----:B------:R-:W-:Y:S02]  /*8e50*/  ULOP3.LUT UR5, UR5, 0x3fff, URZ, 0xc0, !UPT ;  /* 0x00003fff05057892 */ /* 0x000fe4000f8ec03f */
[----:B------:R-:W-:-:S02]  /*8e60*/  UISETP.NE.AND.EX UP0, UPT, UR9, URZ, UPT, UP0 ;  /* 0x0000003f0900728c */ /* 0x000fc4000bf05300 */
[----:B------:R-:W-:-:S04]  /*8e70*/  ULOP3.LUT UR5, UR5, 0x10000, URZ, 0xfc, !UPT ;  /* 0x0001000005057892 */ /* 0x000fc8000f8efc3f */
[----:B------:R-:W-:Y:S01]  /*8e80*/  UIMAD UR5, UR43, 0x780, UR5 ;  /* 0x000007802b0578a4 */ /* 0x000fe2000f8e0205 */
[----:B------:R-:W-:-:S04]  /*8e90*/  PLOP3.LUT P1, PT, PT, PT, UP0, 0x80, 0x0 ;  /* 0x000000000000781c */ /* 0x000fc80003f2f008 */
[----:B------:R-:W-:Y:S02]  /*8ea0*/  @UP0 USHF.R.S32.HI UR7, URZ, 0x1f, UR40 ;  /* 0x0000001f3f070899 */ /* 0x000fe40008011428 */
[----:B------:R-:W-:Y:S01]  /*8eb0*/  UMOV UR10, UR5 ;  /* 0x00000005000a7c82 */ /* 0x000fe20008000000 */
[----:B------:R-:W-:Y:S01]  /*8ec0*/  @UP0 ULDC.64 UR12, c[0x0][0x9c8] ;  /* 0x00027200000c0ab9 */ /* 0x000fe20000000a00 */
[----:B------:R-:W-:Y:S01]  /*8ed0*/  QGMMA.64x192x32.F32.E4M3.E4M3 R24, R200, gdesc[UR8], R24, gsb0 ;  /* 0x02e00008c8187df3 */ /* 0x000fe20008000818 */
[----:B------:R-:W-:Y:S01]  /*8ee0*/  UIADD3 UR10, UR5, 0x180, URZ ;  /* 0x00000180050a7890 */ /* 0x000fe2000fffe03f */
[----:B------:R-:W-:Y:S01]  /*8ef0*/  UMOV UR11, 0xc0000010 ;  /* 0xc0000010000b7882 */ /* 0x000fe20000000000 */
[----:B------:R-:W-:-:S04]  /*8f00*/  @UP0 UIMAD UR7, UR7, UR12, URZ ;  /* 0x0000000c070702a4 */ /* 0x000fc8000f8e023f */
[----:B------:R-:W-:Y:S01]  /*8f10*/  @UP0 UIMAD UR7, UR40, UR13, UR7 ;  /* 0x0000000d280702a4 */ /* 0x000fe2000f8e0207 */
[----:B------:R-:W-:Y:S02]  /*8f20*/  WARPGROUP.DEPBAR.LE gsb0, 0x0 ;  /* 0x00008000000079c5 */ /* 0x000fe40000010000 */
[----:B------:R-:W-:-:S10]  /*8f30*/  WARPGROUP.ARRIVE ;  /* 0x00000000000079c5 */ /* 0x000fd40000000000 */
[----:B------:R-:W-:Y:S01]  /*8f40*/  QGMMA.64x192x32.F32.E4M3.E4M3 R24, R204, gdesc[UR8], R24, gsb0 ;  /* 0x02e00008cc187df3 */ /* 0x000fe20008000818 */
[----:B------:R-:W-:Y:S01]  /*8f50*/  UIADD3 UR10, UR5, 0x300, URZ ;  /* 0x00000300050a7890 */ /* 0x000fe2000fffe03f */
[----:B------:R-:W-:Y:S01]  /*8f60*/  UMOV UR11, 0xc0000010 ;  /* 0xc0000010000b7882 */ /* 0x000fe20000000000 */
[----:B------:R-:W-:Y:S02]  /*8f70*/  WARPGROUP.DEPBAR.LE gsb0, 0x0 ;  /* 0x00008000000079c5 */ /* 0x000fe40000010000 */
[----:B------:R-:W-:-:S15]  /*8f80*/  WARPGROUP.ARRIVE ;  /* 0x00000000000079c5 */ /* 0x000fde0000000000 */
[----:B------:R-:W-:Y:S01]  /*8f90*/  QGMMA.64x192x32.F32.E4M3.E4M3 R24, R208, gdesc[UR8], R24, gsb0 ;  /* 0x02e00008d0187df3 */ /* 0x000fe20008000818 */
[----:B------:R-:W-:Y:S01]  /*8fa0*/  @UP0 UIADD3 UR10, -UR40, URZ, URZ ;  /* 0x0000003f280a0290 */ /* 0x000fe2000fffe13f */
[----:B------:R-:W-:-:S03]  /*8fb0*/  @UP0 ULDC UR11, c[0x0][0xc44] ;  /* 0x00031100000b0ab9 */ /* 0x000fc60000000800 */
[----:B------:R-:W-:Y:S02]  /*8fc0*/  @UP0 UIMAD UR14, UR11, UR10, UR42 ;  /* 0x0000000a0b0e02a4 */ /* 0x000fe4000f8e022a */
[----:B------:R-:W-:Y:S02]  /*8fd0*/  @UP0 UIMAD.WIDE.U32 UR10, UR40, UR12, URZ ;  /* 0x0000000c280a02a5 */ /* 0x000fe4000f8e003f */
[----:B------:R-:W-:Y:S01]  /*8fe0*/  @UP0 USHF.R.S32.HI UR15, URZ, 0x1f, UR14 ;  /* 0x0000001f3f0f0899 */ /* 0x000fe2000801140e */
[----:B------:R-:W-:Y:S01]  /*8ff0*/  @UP0 ULDC.64 UR12, c[0x0][0x9d0] ;  /* 0x00027400000c0ab9 */ /* 0x000fe20000000a00 */
[----:B------:R-:W-:Y:S02]  /*9000*/  @UP0 UIADD3 UR11, UR11, UR7, URZ ;  /* 0x000000070b0b0290 */ /* 0x000fe4000fffe03f */
[----:B------:R-:W-:Y:S02]  /*9010*/  @UP0 UIMAD UR7, UR15, UR12, URZ ;  /* 0x0000000c0f0702a4 */ /* 0x000fe4000f8e023f */
[----:B------:R-:W-:-:S02]  /*9020*/  @UP0 UIMAD.WIDE.U32 UR10, UR14, UR12, UR10 ;  /* 0x0000000c0e0a02a5 */ /* 0x000fc4000f8e000a */
[----:B------:R-:W-:Y:S02]  /*9030*/  @UP0 UIMAD UR7, UR14, UR13, UR7 ;  /* 0x0000000d0e0702a4 */ /* 0x000fe4000f8e0207 */
[----:B------:R-:W-:Y:S02]  /*9040*/  @UP0 ULEA UR8, UP1, UR10, UR8, 0x2 ;  /* 0x000000080a080291 */ /* 0x000fe4000f82103f */
[----:B------:R-:W-:-:S04]  /*9050*/  @UP0 UIADD3 UR7, UR11, UR7, URZ ;  /* 0x000000070b070290 */ /* 0x000fc8000fffe03f */
[----:B------:R-:W-:Y:S01]  /*9060*/  @UP0 ULEA.HI.X UR9, UR10, UR9, UR7, 0x2, UP1 ;  /* 0x000000090a090291 */ /* 0x000fe200088f1407 */
[----:B------:R-:W-:-:S05]  /*9070*/  IMAD.U32 R8, RZ, RZ, UR8 ;  /* 0x00000008ff087e24 */ /* 0x000fca000f8e00ff */
[----:B------:R-:W-:-:S05]  /*9080*/  IMAD.U32 R9, RZ, RZ, UR9 ;  /* 0x00000009ff097e24 */ /* 0x000fca000f8e00ff */
[----:B------:R2:W3:Y:S01]  /*9090*/  @P1 LDG.E R5, desc[UR48][R8.64] ;  /* 0x0000003008051981 */ /* 0x0004e2000c1e1900 */
[----:B------:R-:W-:Y:S01]  /*90a0*/  UIADD3 UR10, UR5, 0x480, URZ ;  /* 0x00000480050a7890 */ /* 0x000fe2000fffe03f */
[----:B------:R-:W-:Y:S01]  /*90b0*/  UMOV UR11, 0xc0000010 ;  /* 0xc0000010000b7882 */ /* 0x000fe20000000000 */
[----:B------:R-:W-:Y:S02]  /*90c0*/  WARPGROUP.DEPBAR.LE gsb0, 0x0 ;  /* 0x00008000000079c5 */ /* 0x000fe40000010000 */
[----:B------:R-:W-:-:S06]  /*90d0*/  WARPGROUP.ARRIVE ;  /* 0x00000000000079c5 */ /* 0x000fcc0000000000 */
[----:B------:R-:W-:Y:S01]  /*90e0*/  QGMMA.64x192x32.F32.E4M3.E4M3 R24, R212, gdesc[UR8], R24, gsb0 ;  /* 0x02e00008d4187df3 */ /* 0x000fe20008000818 */
[----:B------:R-:W-:Y:S01]  /*90f0*/  UIADD3 UR10, UR5, 0x600, URZ ;  /* 0x00000600050a7890 */ /* 0x000fe2000fffe03f */
[----:B------:R-:W-:Y:S01]  /*9100*/  UMOV UR11, 0xc0000010 ;  /* 0xc0000010000b7882 */ /* 0x000fe20000000000 */
[----:B-1----:R-:W1:Y:S04]  /*9110*/  SHFL.BFLY PT, R3, R4, 0x2, 0x1f ;  /* 0x0c401f0004037f89 */ /* 0x002e6800000e0000 */
[----:B------:R-:W4:Y:S01]  /*9120*/  SHFL.BFLY PT, R7, R6, 0x2, 0x1f ;  /* 0x0c401f0006077f89 */ /* 0x000f2200000e0000 */
[----:B-1----:R-:W-:-:S01]  /*9130*/  FADD.FTZ R3, R3, R4 ;  /* 0x0000000403037221 */ /* 0x002fc20000010000 */
[----:B----4-:R-:W-:-:S04]  /*9140*/  FADD.FTZ R7, R7, R6 ;  /* 0x0000000607077221 */ /* 0x010fc80000010000 */
[----:B0-----:R-:W0:Y:S04]  /*9150*/  SHFL.BFLY PT, R0, R3, 0x1, 0x1f ;  /* 0x0c201f0003007f89 */ /* 0x001e2800000e0000 */
[----:B--2---:R-:W1:Y:S01]  /*9160*/  SHFL.BFLY PT, R8, R7, 0x1, 0x1f ;  /* 0x0c201f0007087f89 */ /* 0x004e6200000e0000 */
[----:B------:R-:W-:Y:S01]  /*9170*/  MOV R4, RZ ;  /* 0x000000ff00047202 */ /* 0x000fe20000000f00 */
[----:B0-----:R-:W-:Y:S01]  /*9180*/  FADD.FTZ R10, R3, R0 ;  /* 0x00000000030a7221 */ /* 0x001fe20000010000 */
[----:B-1----:R-:W-:-:S04]  /*9190*/  FADD.FTZ R11, R7, R8 ;  /* 0x00000008070b7221 */ /* 0x002fc80000010000 */
[C---:B------:R-:W-:Y:S01]  /*91a0*/  FSETP.NE.FTZ.AND P1, PT, R10.reuse, RZ, PT ;  /* 0x000000ff0a00720b */ /* 0x040fe20003f35000 */
[----:B------:R-:W-:Y:S01]  /*91b0*/  FMUL.FTZ R12, R10, 0.00390625 ;  /* 0x3b8000000a0c7820 */ /* 0x000fe20000410000 */
[----:B------:R-:W-:-:S04]  /*91c0*/  FMUL.FTZ R13, R11, 0.00390625 ;  /* 0x3b8000000b0d7820 */ /* 0x000fc80000410000 */
[----:B------:R-:W-:Y:S02]  /*91d0*/  FSETP.NE.FTZ.AND P2, PT, R12, RZ, PT ;  /* 0x000000ff0c00720b */ /* 0x000fe40003f55000 */
[----:B------:R-:W-:-:S05]  /*91e0*/  FSETP.NE.FTZ.AND P3, PT, R13, RZ, PT ;  /* 0x000000ff0d00720b */ /* 0x000fca0003f75000 */
[----:B------:R-:W-:Y:S01]  /*91f0*/  @P1 MUFU.RCP R4, R10 ;  /* 0x0000000a00041308 */ /* 0x000fe20000001000 */
[----:B------:R-:W-:Y:S01]  /*9200*/  FSETP.NE.FTZ.AND P1, PT, R11, RZ, PT ;  /* 0x000000ff0b00720b */ /* 0x000fe20003f35000 */
[----:B------:R-:W-:-:S06]  /*9210*/  IMAD.MOV.U32 R8, RZ, RZ, RZ ;  /* 0x000000ffff087224 */ /* 0x000fcc00078e00ff */
[----:B------:R-:W0:Y:S01]  /*9220*/  @P2 MUFU.LG2 R6, R12 ;  /* 0x0000000c00062308 */ /* 0x000e220000000c00 */
[----:B------:R-:W-:Y:S02]  /*9230*/  WARPGROUP.DEPBAR.LE gsb0, 0x0 ;  /* 0x00008000000079c5 */ /* 0x000fe40000010000 */
[----:B------:R-:W-:-:S06]  /*9240*/  WARPGROUP.ARRIVE ;  /* 0x00000000000079c5 */ /* 0x000fcc0000000000 */
[----:B------:R-:W-:Y:S01]  /*9250*/  QGMMA.64x192x32.F32.E4M3.E4M3 R24, R216, gdesc[UR8], R24, gsb0 ;  /* 0x02e00008d8187df3 */ /* 0x000fe20008000818 */
[----:B------:R-:W1:Y:S08]  /*9260*/  @P3 MUFU.LG2 R9, R13 ;  /* 0x0000000d00093308 */ /* 0x000e700000000c00 */
[----:B------:R-:W2:Y:S01]  /*9270*/  @P1 MUFU.RCP R8, R11 ;  /* 0x0000000b00081308 */ /* 0x000ea20000001000 */
[----:B------:R-:W-:-:S02]  /*9280*/  IMAD.U32 R7, RZ, RZ, UR6 ;  /* 0x00000006ff077e24 */ /* 0x000fc4000f8e00ff */
[----:B------:R-:W-:Y:S02]  /*9290*/  IMAD.U32 R14, RZ, RZ, UR6 ;  /* 0x00000006ff0e7e24 */ /* 0x000fe4000f8e00ff */
[----:B0-----:R-:W-:Y:S01]  /*92a0*/  @P2 FMUL.FTZ R6, R6, 0.69314718246459960938 ;  /* 0x3f31721806062820 */ /* 0x001fe20000410000 */
[----:B------:R-:W-:Y:S01]  /*92b0*/  @P2 FMUL.FTZ R7, R7, 0.69314718246459960938 ;  /* 0x3f31721807072820 */ /* 0x000fe20000410000 */
[----:B------:R-:W-:Y:S01]  /*92c0*/  @P3 FMUL.FTZ R10, R14, 0.69314718246459960938 ;  /* 0x3f3172180e0a3820 */ /* 0x000fe20000410000 */
[----:B-1----:R-:W-:Y:S01]  /*92d0*/  @P3 FMUL.FTZ R9, R9, 0.69314718246459960938 ;  /* 0x3f31721809093820 */ /* 0x002fe20000410000 */
[----:B------:R-:W-:Y:S02]  /*92e0*/  IMAD.MOV.U32 R3, RZ, RZ, -0x800000 ;  /* 0xff800000ff037424 */ /* 0x000fe400078e00ff */
[----:B------:R-:W-:Y:S01]  /*92f0*/  @P2 FFMA.FTZ R3, R7, R120, R6 ;  /* 0x0000007807032223 */ /* 0x000fe20000010006 */
[----:B------:R-:W-:Y:S02]  /*9300*/  IMAD.MOV.U32 R0, RZ, RZ, -0x800000 ;  /* 0xff800000ff007424 */ /* 0x000fe400078e00ff */
[----:B------:R-:W-:Y:S01]  /*9310*/  @P3 FFMA.FTZ R0, R10, R122, R9 ;  /* 0x0000007a0a003223 */ /* 0x000fe20000010009 */
[-C--:B---3--:R-:W-:Y:S01]  /*9320*/  FMUL.FTZ R9, R4, R5.reuse ;  /* 0x0000000504097220 */ /* 0x088fe20000410000 */
[----:B--2---:R-:W-:Y:S01]  /*9330*/  FMUL.FTZ R120, R8, R5 ;  /* 0x0000000508787220 */ /* 0x004fe20000410000 */
[----:B------:R-:W-:-:S02]  /*9340*/  WARPGROUP.DEPBAR.LE gsb0, 0x0 ;  /* 0x00008000000079c5 */ /* 0x000fc40000010000 */
[----:B------:R-:W-:Y:S05]  /*9350*/  @!P0 BRA `(.L_x_30) ;  /* 0x0000000000048947 */ /* 0x000fea0003800000 */
[----:B------:R-:W-:Y:S01]  /*9360*/  BPT.TRAP 0x1 ;  /* 0x000000040000795c */ /* 0x000fe20000300000 */
.L_x_30:
[----:B------:R-:W0:Y:S01]  /*9370*/  S2R R121, SR_TID.X ;  /* 0x0000000000797919 */ /* 0x000e220000002100 */
[----:B------:R-:W-:Y:S01]  /*9380*/  ULDC.64 UR6, c[0x4][0x38] ;  /* 0x01000e0000067ab9 */ /* 0x000fe20000000a00 */
[-C--:B------:R-:W-:Y:S01]  /*9390*/  FMUL.FTZ R14, R36, R9.reuse ;  /* 0x00000009240e7220 */ /* 0x080fe20000410000 */
[----:B------:R-:W1:Y:S01]  /*93a0*/  S2UR UR5, SR_SWINHI ;  /* 0x00000000000579c3 */ /* 0x000e620000002f00 */
        /* <DEDUP_REMOVED lines=28> */
[----:B0-----:R-:W-:-:S02]  /*9570*/  IMAD.SHL.U32 R4, R121, 0x4, RZ ;  /* 0x0000000479047824 */ /* 0x001fc400078e00ff */
[-C--:B------:R-:W-:Y:S01]  /*9580*/  FMUL.FTZ R48, R56, R9.reuse ;  /* 0x0000000938307220 */ /* 0x080fe20000410000 */
[-C--:B------:R-:W-:Y:S01]  /*9590*/  FMUL.FTZ R85, R93, R9.reuse ;  /* 0x000000095d557220 */ /* 0x080fe20000410000 */
[-C--:B------:R-:W-:Y:S01]  /*95a0*/  FMUL.FTZ R89, R100, R9.reuse ;  /* 0x0000000964597220 */ /* 0x080fe20000410000 */
[-C--:B------:R-:W-:Y:S01]  /*95b0*/  FMUL.FTZ R96, R97, R9.reuse ;  /* 0x0000000961607220 */ /* 0x080fe20000410000 */
[----:B------:R-:W-:Y:S01]  /*95c0*/  LOP3.LUT R4, R4, 0xc, RZ, 0xc0, !PT ;  /* 0x0000000c04047812 */ /* 0x000fe200078ec0ff */
[-C--:B------:R-:W-:Y:S01]  /*95d0*/  FMUL.FTZ R49, R61, R9.reuse ;  /* 0x000000093d317220 */ /* 0x080fe20000410000 */
[-C--:B------:R-:W-:Y:S01]  /*95e0*/  FMUL.FTZ R56, R64, R9.reuse ;  /* 0x0000000940387220 */ /* 0x080fe20000410000 */
[-C--:B------:R-:W-:Y:S01]  /*95f0*/  FMUL.FTZ R93, R101, R9.reuse ;  /* 0x00000009655d7220 */ /* 0x080fe20000410000 */
[----:B------:R-:W-:Y:S01]  /*9600*/  IADD3 R4, P0, R4, UR6, RZ ;  /* 0x0000000604047c10 */ /* 0x000fe2000ff1e0ff */
[-C--:B------:R-:W-:Y:S01]  /*9610*/  FMUL.FTZ R97, R108, R9.reuse ;  /* 0x000000096c617220 */ /* 0x080fe20000410000 */
[----:B------:R-:W-:Y:S01]  /*9620*/  FMUL.FTZ R100, R104, R9 ;  /* 0x0000000968647220 */ /* 0x000fe20000410000 */
[-C--:B------:R-:W-:Y:S01]  /*9630*/  FMUL.FTZ R8, R30, R120.reuse ;  /* 0x000000781e087220 */ /* 0x080fe20000410000 */
[-C--:B------:R-:W-:Y:S01]  /*9640*/  FMUL.FTZ R12, R31, R120.reuse ;  /* 0x000000781f0c7220 */ /* 0x080fe20000410000 */
[----:B------:R-:W-:Y:S01]  /*9650*/  IMAD.X R5, RZ, RZ, UR7, P0 ;  /* 0x00000007ff057e24 */ /* 0x000fe200080e06ff */
[----:B------:R-:W-:Y:S01]  /*9660*/  F2FP.BF16.F32.PACK_AB R11, R10, R11 ;  /* 0x0000000b0a0b723e */ /* 0x000fe200000010ff */
[-C--:B------:R-:W-:Y:S01]  /*9670*/  FMUL.FTZ R61, R76, R9.reuse ;  /* 0x000000094c3d7220 */ /* 0x080fe20000410000 */
[-C--:B------:R-:W-:Y:S01]  /*9680*/  FMUL.FTZ R64, R72, R9.reuse ;  /* 0x0000000948407220 */ /* 0x080fe20000410000 */
[-C--:B------:R-:W-:Y:S01]  /*9690*/  FMUL.FTZ R101, R109, R9.reuse ;  /* 0x000000096d657220 */ /* 0x080fe20000410000 */
[----:B------:R0:W2:Y:S01]  /*96a0*/  LDG.E.CONSTANT R36, desc[UR48][R4.64] ;  /* 0x0000003004247981 */ /* 0x0000a2000c1e9900 */
[-C--:B------:R-:W-:Y:S01]  /*96b0*/  FMUL.FTZ R104, R105, R9.reuse ;  /* 0x0000000969687220 */ /* 0x080fe20000410000 */
[-C--:B------:R-:W-:Y:S01]  /*96c0*/  FMUL.FTZ R108, R112, R9.reuse ;  /* 0x00000009706c7220 */ /* 0x080fe20000410000 */
[-C--:B------:R-:W-:Y:S01]  /*96d0*/  FMUL.FTZ R30, R46, R120.reuse ;  /* 0x000000782e1e7220 */ /* 0x080fe20000410000 */
[-C--:B------:R-:W-:Y:S01]  /*96e0*/  FMUL.FTZ R31, R42, R120.reuse ;  /* 0x000000782a1f7220 */ /* 0x080fe20000410000 */
[----:B------:R-:W-:Y:S01]  /*96f0*/  LOP3.LUT P0, R10, R121, 0x3, RZ, 0xc0, !PT ;  /* 0x00000003790a7812 */ /* 0x000fe2000780c0ff */
        /* <DEDUP_REMOVED lines=10> */
[-C--:B0-----:R-:W-:Y:S01]  /*97a0*/  FMUL.FTZ R4, R47, R120.reuse ;  /* 0x000000782f047220 */ /* 0x081fe20000410000 */
        /* <DEDUP_REMOVED lines=15> */
[----:B------:R-:W-:Y:S01]  /*98a0*/  F2FP.BF16.F32.PACK_AB R28, R28, R29 ;  /* 0x0000001d1c1c723e */ /* 0x000fe200000010ff */
[-C--:B------:R-:W-:Y:S01]  /*98b0*/  FMUL.FTZ R51, R66, R120.reuse ;  /* 0x0000007842337220 */ /* 0x080fe20000410000 */
[----:B------:R-:W-:Y:S01]  /*98c0*/  F2FP.BF16.F32.PACK_AB R33, R32, R33 ;  /* 0x000000212021723e */ /* 0x000fe200000010ff */
[-C--:B------:R-:W-:Y:S01]  /*98d0*/  FMUL.FTZ R74, R94, R120.reuse ;  /* 0x000000785e4a7220 */ /* 0x080fe20000410000 */
[----:B------:R-:W-:Y:S01]  /*98e0*/  ISETP.EQ.OR P0, PT, R10, 0x3, !P0 ;  /* 0x000000030a00780c */ /* 0x000fe20004702670 */
[-C--:B------:R-:W-:Y:S01]  /*98f0*/  FMUL.FTZ R78, R95, R120.reuse ;  /* 0x000000785f4e7220 */ /* 0x080fe20000410000 */
[-C--:B------:R-:W-:Y:S01]  /*9900*/  FMUL.FTZ R82, R102, R120.reuse ;  /* 0x0000007866527220 */ /* 0x080fe20000410000 */
[-C--:B------:R-:W-:Y:S01]  /*9910*/  FMUL.FTZ R83, R98, R120.reuse ;  /* 0x0000007862537220 */ /* 0x080fe20000410000 */
[-C--:B------:R-:W-:Y:S01]  /*9920*/  FMUL.FTZ R66, R86, R120.reuse ;  /* 0x0000007856427220 */ /* 0x080fe20000410000 */
[-C--:B------:R-:W-:Y:S01]  /*9930*/  FMUL.FTZ R94, R111, R120.reuse ;  /* 0x000000786f5e7220 */ /* 0x080fe20000410000 */
[-C--:B------:R-:W-:Y:S01]  /*9940*/  FMUL.FTZ R95, R107, R120.reuse ;  /* 0x000000786b5f7220 */ /* 0x080fe20000410000 */
[----:B------:R-:W-:Y:S01]  /*9950*/  F2FP.BF16.F32.PACK_AB R6, R6, R7 ;  /* 0x000000070606723e */ /* 0x000fe200000010ff */
[----:B------:R-:W-:Y:S01]  /*9960*/  UMOV UR6, UR39 ;  /* 0x0000002700067c82 */ /* 0x000fe20008000000 */
[----:B-1----:R-:W-:Y:S01]  /*9970*/  UMOV UR7, UR5 ;  /* 0x0000000500077c82 */ /* 0x002fe20008000000 */
[----:B------:R-:W-:Y:S01]  /*9980*/  F2FP.BF16.F32.PACK_AB R7, R62, R63 ;  /* 0x0000003f3e07723e */ /* 0x000fe200000010ff */
[----:B------:R-:W-:Y:S01]  /*9990*/  FMUL.FTZ R13, R27, R120 ;  /* 0x000000781b0d7220 */ /* 0x000fe20000410000 */
[----:B------:R-:W-:Y:S01]  /*99a0*/  F2FP.BF16.F32.PACK_AB R92, R89, R92 ;  /* 0x0000005c595c723e */ /* 0x000fe200000010ff */
[----:B------:R-:W-:Y:S01]  /*99b0*/  IMAD.U32 R32, RZ, RZ, UR6 ;  /* 0x00000006ff207e24 */ /* 0x000fe2000f8e00ff */
[----:B------:R-:W-:Y:S01]  /*99c0*/  F2FP.BF16.F32.PACK_AB R53, R53, R56 ;  /* 0x000000383535723e */ /* 0x000fe200000010ff */
[----:B------:R-:W-:Y:S01]  /*99d0*/  FMUL.FTZ R115, R115, R120 ;  /* 0x0000007873737220 */ /* 0x000fe20000410000 */
[----:B------:R-:W-:Y:S01]  /*99e0*/  F2FP.BF16.F32.PACK_AB R60, R57, R60 ;  /* 0x0000003c393c723e */ /* 0x000fe200000010ff */
[----:B------:R-:W0:Y:S01]  /*99f0*/  LDC R133, c[0x0][0xc38] ;  /* 0x00030e00ff857b82 */ /* 0x000e220000000800 */
[----:B------:R-:W-:Y:S01]  /*9a00*/  F2FP.BF16.F32.PACK_AB R61, R61, R64 ;  /* 0x000000403d3d723e */ /* 0x000fe200000010ff */
[----:B------:R-:W-:Y:S01]  /*9a10*/  ULDC.64 UR8, c[0x0][0xb90] ;  /* 0x0002e40000087ab9 */ /* 0x000fe20000000a00 */
[----:B------:R-:W-:-:S02]  /*9a20*/  F2FP.BF16.F32.PACK_AB R68, R65, R68 ;  /* 0x000000444144723e */ /* 0x000fc400000010ff */
[----:B------:R-:W-:Y:S01]  /*9a30*/  SEL R63, R33, R28, P0 ;  /* 0x0000001c213f7207 */ /* 0x000fe20000000000 */
[-C--:B------:R-:W-:Y:S01]  /*9a40*/  FMUL.FTZ R27, R35, R120.reuse ;  /* 0x00000078231b7220 */ /* 0x080fe20000410000 */
[----:B------:R-:W-:Y:S01]  /*9a50*/  SEL R89, R28, R33, P0 ;  /* 0x000000211c597207 */ /* 0x000fe20000000000 */
[----:B------:R-:W-:Y:S01]  /*9a60*/  IMAD.U32 R33, RZ, RZ, UR7 ;  /* 0x00000007ff217e24 */ /* 0x000fe2000f8e00ff */
[----:B------:R-:W-:Y:S01]  /*9a70*/  F2FP.BF16.F32.PACK_AB R82, R82, R83 ;  /* 0x000000535252723e */ /* 0x000fe200000010ff */
[----:B------:R-:W-:Y:S01]  /*9a80*/  FMUL.FTZ R35, R50, R120 ;  /* 0x0000007832237220 */ /* 0x000fe20000410000 */
[----:B------:R-:W-:Y:S02]  /*9a90*/  F2FP.BF16.F32.PACK_AB R80, R66, R67 ;  /* 0x000000434250723e */ /* 0x000fe400000010ff */
[----:B------:R-:W-:Y:S01]  /*9aa0*/  F2FP.BF16.F32.PACK_AB R100, R97, R100 ;  /* 0x000000646164723e */ /* 0x000fe200000010ff */
[-C--:B------:R-:W-:Y:S01]  /*9ab0*/  FMUL.FTZ R79, R91, R120.reuse ;  /* 0x000000785b4f7220 */ /* 0x080fe20000410000 */
[----:B------:R-:W-:Y:S01]  /*9ac0*/  F2FP.BF16.F32.PACK_AB R83, R94, R95 ;  /* 0x0000005f5e53723e */ /* 0x000fe200000010ff */
[----:B------:R-:W-:Y:S01]  /*9ad0*/  FMUL.FTZ R50, R70, R120 ;  /* 0x0000007846327220 */ /* 0x000fe20000410000 */
[----:B------:R-:W-:Y:S01]  /*9ae0*/  SEL R95, R53, R60, P0 ;  /* 0x0000003c355f7207 */ /* 0x000fe20000000000 */
[----:B------:R-:W-:Y:S01]  /*9af0*/  FMUL.FTZ R86, R103, R120 ;  /* 0x0000007867567220 */ /* 0x000fe20000410000 */
[----:B------:R-:W-:-:S02]  /*9b00*/  SEL R67, R60, R53, P0 ;  /* 0x000000353c437207 */ /* 0x000fc40000000000 */
[----:B------:R-:W-:Y:S02]  /*9b10*/  F2FP.BF16.F32.PACK_AB R30, R30, R31 ;  /* 0x0000001f1e1e723e */ /* 0x000fe400000010ff */
[----:B------:R-:W-:Y:S02]  /*9b20*/  F2FP.BF16.F32.PACK_AB R5, R4, R5 ;  /* 0x000000050405723e */ /* 0x000fe400000010ff */
[----:B------:R-:W-:Y:S02]  /*9b30*/  F2FP.BF16.F32.PACK_AB R58, R58, R59 ;  /* 0x0000003b3a3a723e */ /* 0x000fe400000010ff */
[----:B------:R-:W-:Y:S02]  /*9b40*/  F2FP.BF16.F32.PACK_AB R76, R73, R76 ;  /* 0x0000004c494c723e */ /* 0x000fe400000010ff */
[----:B------:R-:W-:Y:S02]  /*9b50*/  F2FP.BF16.F32.PACK_AB R14, R14, R15 ;  /* 0x0000000f0e0e723e */ /* 0x000fe400000010ff */
[----:B------:R-:W-:Y:S01]  /*9b60*/  F2FP.BF16.F32.PACK_AB R20, R20, R21 ;  /* 0x000000151414723e */ /* 0x000fe200000010ff */
[----:B------:R-:W-:Y:S01]  /*9b70*/  FMUL.FTZ R98, R118, R120 ;  /* 0x0000007876627220 */ /* 0x000fe20000410000 */
[----:B------:R-:W-:-:S02]  /*9b80*/  SEL R97, R61, R68, P0 ;  /* 0x000000443d617207 */ /* 0x000fc40000000000 */
[----:B------:R-:W-:Y:S02]  /*9b90*/  F2FP.BF16.F32.PACK_AB R25, R24, R25 ;  /* 0x000000191819723e */ /* 0x000fe400000010ff */
[----:B------:R-:W-:Y:S02]  /*9ba0*/  F2FP.BF16.F32.PACK_AB R8, R8, R9 ;  /* 0x000000090808723e */ /* 0x000fe400000010ff */
[----:B------:R-:W-:Y:S02]  /*9bb0*/  F2FP.BF16.F32.PACK_AB R69, R69, R72 ;  /* 0x000000484545723e */ /* 0x000fe400000010ff */
[----:B------:R-:W-:Y:S02]  /*9bc0*/  F2FP.BF16.F32.PACK_AB R108, R105, R108 ;  /* 0x0000006c696c723e */ /* 0x000fe400000010ff */
[----:B------:R-:W-:Y:S02]  /*9bd0*/  F2FP.BF16.F32.PACK_AB R77, R77, R84 ;  /* 0x000000544d4d723e */ /* 0x000fe400000010ff */
[----:B------:R-:W-:-:S02]  /*9be0*/  F2FP.BF16.F32.PACK_AB R88, R85, R88 ;  /* 0x000000585558723e */ /* 0x000fc400000010ff */
[----:B------:R-:W-:Y:S02]  /*9bf0*/  F2FP.BF16.F32.PACK_AB R45, R45, R48 ;  /* 0x000000302d2d723e */ /* 0x000fe400000010ff */
[----:B------:R-:W-:Y:S02]  /*9c00*/  F2FP.BF16.F32.PACK_AB R42, R42, R43 ;  /* 0x0000002b2a2a723e */ /* 0x000fe400000010ff */
[----:B------:R-:W-:Y:S02]  /*9c10*/  F2FP.BF16.F32.PACK_AB R52, R49, R52 ;  /* 0x000000343134723e */ /* 0x000fe400000010ff */
[----:B------:R-:W-:Y:S02]  /*9c20*/  F2FP.BF16.F32.PACK_AB R47, R46, R47 ;  /* 0x0000002f2e2f723e */ /* 0x000fe400000010ff */
[----:B------:R-:W-:Y:S02]  /*9c30*/  F2FP.BF16.F32.PACK_AB R55, R54, R55 ;  /* 0x000000373637723e */ /* 0x000fe400000010ff */
[----:B------:R-:W-:Y:S01]  /*9c40*/  F2FP.BF16.F32.PACK_AB R109, R109, R112 ;  /* 0x000000706d6d723e */ /* 0x000fe200000010ff */
[----:B------:R-:W-:Y:S01]  /*9c50*/  FMUL.FTZ R75, R90, R120 ;  /* 0x000000785a4b7220 */ /* 0x000fe20000410000 */
[----:B------:R-:W-:Y:S01]  /*9c60*/  SEL R66, R68, R61, P0 ;  /* 0x0000003d44427207 */ /* 0x000fe20000000000 */
[----:B------:R-:W-:-:S04]  /*9c70*/  IMAD.WIDE R60, R223, 0x2, R32 ;  /* 0x00000002df3c7825 */ /* 0x000fc800078e0220 */
[-C--:B------:R-:W-:Y:S01]  /*9c80*/  FMUL.FTZ R70, R87, R120.reuse ;  /* 0x0000007857467220 */ /* 0x080fe20000410000 */
[-C--:B------:R-:W-:Y:S01]  /*9c90*/  FMUL.FTZ R87, R99, R120.reuse ;  /* 0x0000007863577220 */ /* 0x080fe20000410000 */
[----:B------:R-:W-:Y:S01]  /*9ca0*/  SEL R113, R30, R5, P0 ;  /* 0x000000051e717207 */ /* 0x000fe20000000000 */
[----:B------:R-:W-:Y:S01]  /*9cb0*/  FMUL.FTZ R102, R119, R120 ;  /* 0x0000007877667220 */ /* 0x000fe20000410000 */
[----:B------:R-:W-:Y:S02]  /*9cc0*/  IADD3 R59, P4, R60, 0x8060, RZ ;  /* 0x000080603c3b7810 */ /* 0x000fe40007f9e0ff */
[----:B------:R-:W-:Y:S02]  /*9cd0*/  F2FP.BF16.F32.PACK_AB R40, R37, R40 ;  /* 0x000000282528723e */ /* 0x000fe400000010ff */
[----:B------:R-:W-:Y:S02]  /*9ce0*/  F2FP.BF16.F32.PACK_AB R39, R38, R39 ;  /* 0x000000272627723e */ /* 0x000fe400000010ff */
[----:B------:R-:W-:Y:S01]  /*9cf0*/  F2FP.BF16.F32.PACK_AB R41, R41, R44 ;  /* 0x0000002c2929723e */ /* 0x000fe200000010ff */
[----:B------:R-:W-:Y:S01]  /*9d00*/  UIADD3 UR4, UR4, 0x33460, URZ ;  /* 0x0003346004047890 */ /* 0x000fe2000fffe03f */
[----:B------:R-:W-:Y:S01]  /*9d10*/  SEL R73, R5, R30, P0 ;  /* 0x0000001e05497207 */ /* 0x000fe20000000000 */
[----:B------:R-:W-:Y:S01]  /*9d20*/  IMAD R5, R19, 0x40, R2 ;  /* 0x0000004013057824 */ /* 0x000fe200078e0202 */
[----:B------:R-:W-:Y:S01]  /*9d30*/  F2FP.BF16.F32.PACK_AB R4, R78, R79 ;  /* 0x0000004f4e04723e */ /* 0x000fe200000010ff */
[----:B------:R-:W-:Y:S01]  /*9d40*/  UIADD3 UR5, -UR40, URZ, URZ ;  /* 0x0000003f28057290 */ /* 0x000fe2000fffe13f */
[----:B------:R-:W-:Y:S01]  /*9d50*/  F2FP.BF16.F32.PACK_AB R15, R86, R87 ;  /* 0x00000057560f723e */ /* 0x000fe200000010ff */
[----:B------:R-:W-:Y:S01]  /*9d60*/  FMUL.FTZ R99, R114, R120 ;  /* 0x0000007872637220 */ /* 0x000fe20000410000 */
[----:B------:R-:W-:Y:S01]  /*9d70*/  F2FP.BF16.F32.PACK_AB R21, R101, R104 ;  /* 0x000000686515723e */ /* 0x000fe200000010ff */
[----:B------:R-:W-:Y:S01]  /*9d80*/  ULDC UR6, c[0x0][0xc44] ;  /* 0x0003110000067ab9 */ /* 0x000fe20000000800 */
[----:B------:R-:W-:-:S02]  /*9d90*/  SEL R121, R58, R7, P0 ;  /* 0x000000073a797207 */ /* 0x000fc40000000000 */
[----:B------:R-:W-:Y:S02]  /*9da0*/  SEL R78, R7, R58, P0 ;  /* 0x0000003a074e7207 */ /* 0x000fe40000000000 */
[----:B------:R-:W-:Y:S01]  /*9db0*/  LOP3.LUT R58, R59, 0x380, RZ, 0xc0, !PT ;  /* 0x000003803b3a7812 */ /* 0x000fe200078ec0ff */
[----:B------:R-:W-:Y:S01]  /*9dc0*/  IMAD.WIDE R32, R5, 0x2, R32 ;  /* 0x0000000205207825 */ /* 0x000fe200078e0220 */
[----:B------:R-:W-:Y:S02]  /*9dd0*/  F2FP.BF16.F32.PACK_AB R9, R70, R71 ;  /* 0x000000474609723e */ /* 0x000fe400000010ff */
[----:B------:R-:W-:Y:S02]  /*9de0*/  SEL R127, R82, R15, P0 ;  /* 0x0000000f527f7207 */ /* 0x000fe40000000000 */
[----:B------:R-:W-:Y:S02]  /*9df0*/  SEL R87, R14, R25, P0 ;  /* 0x000000190e577207 */ /* 0x000fe40000000000 */
[----:B------:R-:W-:-:S02]  /*9e00*/  SEL R62, R25, R14, P0 ;  /* 0x0000000e193e7207 */ /* 0x000fc40000000000 */
[----:B------:R-:W-:Y:S02]  /*9e10*/  SEL R105, R100, R21, P0 ;  /* 0x0000001564697207 */ /* 0x000fe40000000000 */
[----:B------:R-:W-:Y:S02]  /*9e20*/  SEL R70, R21, R100, P0 ;  /* 0x0000006415467207 */ /* 0x000fe40000000000 */
[----:B------:R-:W-:Y:S02]  /*9e30*/  SEL R82, R15, R82, P0 ;  /* 0x000000520f527207 */ /* 0x000fe40000000000 */
[----:B------:R-:W-:Y:S02]  /*9e40*/  LOP3.LUT R5, R60, 0x380, RZ, 0xc0, !PT ;  /* 0x000003803c057812 */ /* 0x000fe400078ec0ff */
[----:B------:R-:W-:Y:S02]  /*9e50*/  F2FP.BF16.F32.PACK_AB R50, R50, R51 ;  /* 0x000000333232723e */ /* 0x000fe400000010ff */
[----:B------:R-:W-:-:S02]  /*9e60*/  SHF.R.U64 R58, R58, 0x3, RZ ;  /* 0x000000033a3a7819 */ /* 0x000fc400000012ff */
[C---:B------:R-:W-:Y:S02]  /*9e70*/  IADD3 R25, P3, R60.reuse, 0x8040, RZ ;  /* 0x000080403c197810 */ /* 0x040fe40007f7e0ff */
[C---:B------:R-:W-:Y:S02]  /*9e80*/  IADD3 R21, P6, R60.reuse, 0x8020, RZ ;  /* 0x000080203c157810 */ /* 0x040fe40007fde0ff */
[----:B------:R-:W-:Y:S02]  /*9e90*/  IADD3 R15, P2, R60, 0x4060, RZ ;  /* 0x000040603c0f7810 */ /* 0x000fe40007f5e0ff */
[----:B------:R-:W-:Y:S02]  /*9ea0*/  F2FP.BF16.F32.PACK_AB R13, R12, R13 ;  /* 0x0000000d0c0d723e */ /* 0x000fe400000010ff */
[----:B------:R-:W-:Y:S02]  /*9eb0*/  F2FP.BF16.F32.PACK_AB R98, R98, R99 ;  /* 0x000000636262723e */ /* 0x000fe400000010ff */
[----:B------:R-:W-:-:S02]  /*9ec0*/  IADD3 R10, P5, R60, 0x8000, RZ ;  /* 0x000080003c0a7810 */ /* 0x000fc40007fbe0ff */
[----:B------:R-:W-:Y:S02]  /*9ed0*/  SEL R99, R69, R76, P0 ;  /* 0x0000004c45637207 */ /* 0x000fe40000000000 */
[----:B------:R-:W-:Y:S02]  /*9ee0*/  SEL R68, R76, R69, P0 ;  /* 0x000000454c447207 */ /* 0x000fe40000000000 */
[----:B------:R-:W-:Y:S02]  /*9ef0*/  F2FP.BF16.F32.PACK_AB R71, R93, R96 ;  /* 0x000000605d47723e */ /* 0x000fe400000010ff */
[----:B------:R-:W-:Y:S02]  /*9f00*/  SEL R101, R77, R88, P0 ;  /* 0x000000584d657207 */ /* 0x000fe40000000000 */
[----:B------:R-:W-:Y:S02]  /*9f10*/  SEL R69, R88, R77, P0 ;  /* 0x0000004d58457207 */ /* 0x000fe40000000000 */
[----:B------:R-:W-:-:S02]  /*9f20*/  SHF.R.U64 R5, R5, 0x3, RZ ;  /* 0x0000000305057819 */ /* 0x000fc400000012ff */
[----:B------:R-:W-:Y:S02]  /*9f30*/  SEL R93, R45, R52, P0 ;  /* 0x000000342d5d7207 */ /* 0x000fe40000000000 */
[----:B------:R-:W-:Y:S01]  /*9f40*/  SEL R65, R52, R45, P0 ;  /* 0x0000002d34417207 */ /* 0x000fe20000000000 */
[--C-:B------:R-:W-:Y:S01]  /*9f50*/  IMAD.X R45, RZ, RZ, R61.reuse, P3 ;  /* 0x000000ffff2d7224 */ /* 0x100fe200018e063d */
[----:B------:R-:W-:Y:S02]  /*9f60*/  SEL R107, R108, R109, P0 ;  /* 0x0000006d6c6b7207 */ /* 0x000fe40000000000 */
[----:B------:R-:W-:Y:S02]  /*9f70*/  SEL R72, R109, R108, P0 ;  /* 0x0000006c6d487207 */ /* 0x000fe40000000000 */
[----:B------:R-:W-:Y:S02]  /*9f80*/  SEL R117, R42, R47, P0 ;  /* 0x0000002f2a757207 */ /* 0x000fe40000000000 */
[----:B------:R-:W-:Y:S01]  /*9f90*/  SEL R76, R47, R42, P0 ;  /* 0x0000002a2f4c7207 */ /* 0x000fe20000000000 */
[----:B------:R-:W-:Y:S01]  /*9fa0*/  IMAD.X R47, RZ, RZ, R61, P6 ;  /* 0x000000ffff2f7224 */ /* 0x000fe200030e063d */
[----:B------:R-:W-:-:S02]  /*9fb0*/  SEL R119, R50, R55, P0 ;  /* 0x0000003732777207 */ /* 0x000fc40000000000 */
[----:B------:R-:W-:Y:S01]  /*9fc0*/  SEL R77, R55, R50, P0 ;  /* 0x00000032374d7207 */ /* 0x000fe20000000000 */
[--C-:B------:R-:W-:Y:S01]  /*9fd0*/  IMAD.X R55, RZ, RZ, R61.reuse, P2 ;  /* 0x000000ffff377224 */ /* 0x100fe200010e063d */
[----:B------:R-:W-:Y:S02]  /*9fe0*/  SEL R123, R80, R9, P0 ;  /* 0x00000009507b7207 */ /* 0x000fe40000000000 */
[----:B------:R-:W-:Y:S01]  /*9ff0*/  LOP3.LUT R58, R58, R59, RZ, 0x3c, !PT ;  /* 0x0000003b3a3a7212 */ /* 0x000fe200078e3cff */
[----:B------:R-:W-:Y:S01]  /*a000*/  IMAD.X R59, RZ, RZ, R61, P4 ;  /* 0x000000ffff3b7224 */ /* 0x000fe200020e063d */
[----:B------:R-:W-:Y:S02]  /*a010*/  SEL R85, R6, R11, P0 ;  /* 0x0000000b06557207 */ /* 0x000fe40000000000 */
[----:B------:R-:W-:Y:S02]  /*a020*/  SEL R37, R11, R6, P0 ;  /* 0x000000060b257207 */ /* 0x000fe40000000000 */
[----:B------:R-:W-:-:S02]  /*a030*/  SEL R109, R8, R13, P0 ;  /* 0x0000000d086d7207 */ /* 0x000fc40000000000 */
[----:B------:R-:W-:Y:S02]  /*a040*/  SEL R79, R13, R8, P0 ;  /* 0x000000080d4f7207 */ /* 0x000fe40000000000 */
[----:B------:R-:W-:Y:S02]  /*a050*/  SEL R80, R9, R80, P0 ;  /* 0x0000005009507207 */ /* 0x000fe40000000000 */
[----:B------:R-:W-:Y:S02]  /*a060*/  IADD3.X R57, RZ, R61, RZ, P5, !PT ;  /* 0x0000003dff397210 */ /* 0x000fe40002ffe4ff */
[C---:B------:R-:W-:Y:S02]  /*a070*/  IADD3 R7, P1, R60.reuse, 0x20, RZ ;  /* 0x000000203c077810 */ /* 0x040fe40007f3e0ff */
[C---:B------:R-:W-:Y:S02]  /*a080*/  IADD3 R13, P4, R60.reuse, 0x4040, RZ ;  /* 0x000040403c0d7810 */ /* 0x040fe40007f9e0ff */
[----:B------:R-:W-:-:S02]  /*a090*/  IADD3 R11, P3, R60, 0x4020, RZ ;  /* 0x000040203c0b7810 */ /* 0x000fc40007f7e0ff */
[C---:B------:R-:W-:Y:S02]  /*a0a0*/  IADD3 R8, P6, R60.reuse, 0x4000, RZ ;  /* 0x000040003c087810 */ /* 0x040fe40007fde0ff */
[C---:B------:R-:W-:Y:S02]  /*a0b0*/  IADD3 R6, P5, R60.reuse, 0x60, RZ ;  /* 0x000000603c067810 */ /* 0x040fe40007fbe0ff */
[----:B------:R-:W-:Y:S02]  /*a0c0*/  IADD3 R9, P2, R60, 0x40, RZ ;  /* 0x000000403c097810 */ /* 0x000fe40007f5e0ff */
[----:B------:R-:W-:Y:S02]  /*a0d0*/  F2FP.BF16.F32.PACK_AB R81, R74, R75 ;  /* 0x0000004b4a51723e */ /* 0x000fe400000010ff */
[----:B------:R-:W-:Y:S02]  /*a0e0*/  LOP3.LUT R60, R5, R60, RZ, 0x3c, !PT ;  /* 0x0000003c053c7212 */ /* 0x000fe400078e3cff */
[----:B------:R-:W-:-:S02]  /*a0f0*/  LOP3.LUT R5, R10, 0x380, RZ, 0xc0, !PT ;  /* 0x000003800a057812 */ /* 0x000fc400078ec0ff */
[----:B------:R-:W-:Y:S02]  /*a100*/  SEL R125, R81, R4, P0 ;  /* 0x00000004517d7207 */ /* 0x000fe40000000000 */
[----:B------:R-:W-:Y:S02]  /*a110*/  F2FP.BF16.F32.PACK_AB R29, R102, R115 ;  /* 0x00000073661d723e */ /* 0x000fe400000010ff */
[----:B------:R-:W-:Y:S02]  /*a120*/  SEL R81, R4, R81, P0 ;  /* 0x0000005104517207 */ /* 0x000fe40000000000 */
[----:B------:R-:W-:Y:S02]  /*a130*/  SHF.R.U64 R5, R5, 0x3, RZ ;  /* 0x0000000305057819 */ /* 0x000fe400000012ff */
[----:B------:R-:W-:Y:S01]  /*a140*/  LOP3.LUT R4, R15, 0x380, RZ, 0xc0, !PT ;  /* 0x000003800f047812 */ /* 0x000fe200078ec0ff */
[----:B------:R-:W-:Y:S01]  /*a150*/  IMAD.X R49, RZ, RZ, R61, P3 ;  /* 0x000000ffff317224 */ /* 0x000fe200018e063d */
[----:B------:R-:W-:-:S02]  /*a160*/  F2FP.BF16.F32.PACK_AB R34, R34, R35 ;  /* 0x000000232222723e */ /* 0x000fc400000010ff */
[----:B------:R-:W-:Y:S02]  /*a170*/  SEL R131, R98, R29, P0 ;  /* 0x0000001d62837207 */ /* 0x000fe40000000000 */
[----:B------:R-:W-:Y:S02]  /*a180*/  SEL R84, R29, R98, P0 ;  /* 0x000000621d547207 */ /* 0x000fe40000000000 */
[----:B------:R-:W-:Y:S02]  /*a190*/  LOP3.LUT R56, R5, R10, RZ, 0x3c, !PT ;  /* 0x0000000a05387212 */ /* 0x000fe400078e3cff */
[----:B------:R-:W-:Y:S02]  /*a1a0*/  SHF.R.U64 R4, R4, 0x3, RZ ;  /* 0x0000000304047819 */ /* 0x000fe400000012ff */
[----:B------:R-:W-:Y:S02]  /*a1b0*/  LOP3.LUT R5, R8, 0x380, RZ, 0xc0, !PT ;  /* 0x0000038008057812 */ /* 0x000fe400078ec0ff */
[----:B------:R-:W-:-:S02]  /*a1c0*/  IADD3 R29, P3, R32, 0x2000, RZ ;  /* 0x00002000201d7810 */ /* 0x000fc40007f7e0ff */
[----:B------:R-:W-:Y:S02]  /*a1d0*/  SEL R115, R34, R39, P0 ;  /* 0x0000002722737207 */ /* 0x000fe40000000000 */
[----:B------:R-:W-:Y:S02]  /*a1e0*/  SEL R74, R39, R34, P0 ;  /* 0x00000022274a7207 */ /* 0x000fe40000000000 */
[----:B------:R-:W-:Y:S01]  /*a1f0*/  LOP3.LUT R54, R4, R15, RZ, 0x3c, !PT ;  /* 0x0000000f04367212 */ /* 0x000fe200078e3cff */
[----:B------:R-:W1:Y:S01]  /*a200*/  LDC R34, c[0x0][0xbe8] ;  /* 0x0002fa00ff227b82 */ /* 0x000e620000000800 */
[----:B------:R-:W-:Y:S02]  /*a210*/  SHF.R.U64 R5, R5, 0x3, RZ ;  /* 0x0000000305057819 */ /* 0x000fe400000012ff */
[----:B------:R-:W-:Y:S02]  /*a220*/  LOP3.LUT R28, R29, 0x380, RZ, 0xc0, !PT ;  /* 0x000003801d1c7812 */ /* 0x000fe400078ec0ff */
[----:B------:R-:W-:-:S02]  /*a230*/  LOP3.LUT R4, R7, 0x380, RZ, 0xc0, !PT ;  /* 0x0000038007047812 */ /* 0x000fc400078ec0ff */
[----:B------:R-:W-:Y:S02]  /*a240*/  LOP3.LUT R42, R5, R8, RZ, 0x3c, !PT ;  /* 0x00000008052a7212 */ /* 0x000fe400078e3cff */
[----:B------:R-:W-:Y:S01]  /*a250*/  SHF.R.U64 R28, R28, 0x3, RZ ;  /* 0x000000031c1c7819 */ /* 0x000fe200000012ff */
[-C--:B------:R-:W-:Y:S01]  /*a260*/  FMUL.FTZ R90, R110, R120.reuse ;  /* 0x000000786e5a7220 */ /* 0x080fe20000410000 */
[----:B------:R-:W-:Y:S01]  /*a270*/  SHF.R.U64 R4, R4, 0x3, RZ ;  /* 0x0000000304047819 */ /* 0x000fe200000012ff */
[----:B------:R-:W-:Y:S01]  /*a280*/  FMUL.FTZ R91, R106, R120 ;  /* 0x000000786a5b7220 */ /* 0x000fe20000410000 */
[----:B------:R-:W-:Y:S02]  /*a290*/  LOP3.LUT R5, R6, 0x380, RZ, 0xc0, !PT ;  /* 0x0000038006057812 */ /* 0x000fe400078ec0ff */
[----:B------:R-:W-:Y:S01]  /*a2a0*/  LOP3.LUT R28, R28, R29, RZ, 0x3c, !PT ;  /* 0x0000001d1c1c7212 */ /* 0x000fe200078e3cff */
[----:B------:R-:W-:Y:S01]  /*a2b0*/  IMAD.X R29, RZ, RZ, R33, P3 ;  /* 0x000000ffff1d7224 */ /* 0x000fe200018e0621 */
[----:B------:R-:W-:-:S02]  /*a2c0*/  LOP3.LUT R52, R4, R7, RZ, 0x3c, !PT ;  /* 0x0000000704347212 */ /* 0x000fc400078e3cff */
[----:B------:R-:W-:Y:S02]  /*a2d0*/  SHF.R.U64 R5, R5, 0x3, RZ ;  /* 0x0000000305057819 */ /* 0x000fe400000012ff */
[----:B------:R-:W-:Y:S02]  /*a2e0*/  IADD3 R7, P3, R32, 0x8000, RZ ;  /* 0x0000800020077810 */ /* 0x000fe40007f7e0ff */
[----:B------:R-:W-:Y:S02]  /*a2f0*/  F2FP.BF16.F32.PACK_AB R90, R90, R91 ;  /* 0x0000005b5a5a723e */ /* 0x000fe400000010ff */
[----:B------:R-:W-:Y:S02]  /*a300*/  SEL R91, R40, R41, P0 ;  /* 0x00000029285b7207 */ /* 0x000fe40000000000 */
[----:B------:R-:W-:Y:S02]  /*a310*/  SEL R64, R41, R40, P0 ;  /* 0x0000002829407207 */ /* 0x000fe40000000000 */
[----:B------:R-:W-:-:S02]  /*a320*/  LOP3.LUT R40, R5, R6, RZ, 0x3c, !PT ;  /* 0x0000000605287212 */ /* 0x000fc400078e3cff */
[----:B------:R-:W-:-:S04]  /*a330*/  LOP3.LUT R6, R7, 0x380, RZ, 0xc0, !PT ;  /* 0x0000038007067812 */ /* 0x000fc800078ec0ff */
[----:B------:R-:W-:Y:S02]  /*a340*/  SHF.R.U64 R6, R6, 0x3, RZ ;  /* 0x0000000306067819 */ /* 0x000fe400000012ff */
[----:B------:R-:W-:Y:S02]  /*a350*/  LOP3.LUT R4, R9, 0x380, RZ, 0xc0, !PT ;  /* 0x0000038009047812 */ /* 0x000fe400078ec0ff */
[----:B------:R-:W-:Y:S01]  /*a360*/  LOP3.LUT R6, R6, R7, RZ, 0x3c, !PT ;  /* 0x0000000706067212 */ /* 0x000fe200078e3cff */
[----:B------:R-:W-:Y:S01]  /*a370*/  IMAD.X R7, RZ, RZ, R33, P3 ;  /* 0x000000ffff077224 */ /* 0x000fe200018e0621 */
[----:B-1----:R-:W-:Y:S02]  /*a380*/  ISETP.NE.AND P3, PT, R34, 0x1, PT ;  /* 0x000000012200780c */ /* 0x002fe40003f65270 */
[----:B------:R-:W-:Y:S02]  /*a390*/  LOP3.LUT R12, R21, 0x380, RZ, 0xc0, !PT ;  /* 0x00000380150c7812 */ /* 0x000fe400078ec0ff */
[----:B------:R-:W-:-:S02]  /*a3a0*/  LOP3.LUT R14, R25, 0x380, RZ, 0xc0, !PT ;  /* 0x00000380190e7812 */ /* 0x000fc400078ec0ff */
[----:B------:R-:W-:Y:S02]  /*a3b0*/  SHF.R.U64 R4, R4, 0x3, RZ ;  /* 0x0000000304047819 */ /* 0x000fe400000012ff */
[----:B------:R-:W-:Y:S01]  /*a3c0*/  SHF.R.U64 R12, R12, 0x3, RZ ;  /* 0x000000030c0c7819 */ /* 0x000fe200000012ff */
[--C-:B------:R-:W-:Y:S01]  /*a3d0*/  IMAD.X R39, RZ, RZ, R61.reuse, P2 ;  /* 0x000000ffff277224 */ /* 0x100fe200010e063d */
[----:B------:R-:W-:Y:S02]  /*a3e0*/  SHF.R.U64 R14, R14, 0x3, RZ ;  /* 0x000000030e0e7819 */ /* 0x000fe400000012ff */
[----:B------:R-:W-:Y:S02]  /*a3f0*/  LOP3.LUT R38, R4, R9, RZ, 0x3c, !PT ;  /* 0x0000000904267212 */ /* 0x000fe400078e3cff */
[----:B------:R-:W-:Y:S02]  /*a400*/  LOP3.LUT R46, R12, R21, RZ, 0x3c, !PT ;  /* 0x000000150c2e7212 */ /* 0x000fe400078e3cff */
[----:B------:R-:W-:Y:S01]  /*a410*/  LOP3.LUT R10, R11, 0x380, RZ, 0xc0, !PT ;  /* 0x000003800b0a7812 */ /* 0x000fe200078ec0ff */
[--C-:B------:R-:W-:Y:S01]  /*a420*/  IMAD.X R41, RZ, RZ, R61.reuse, P5 ;  /* 0x000000ffff297224 */ /* 0x100fe200028e063d */
[----:B------:R-:W-:Y:S01]  /*a430*/  LOP3.LUT R12, R13, 0x380, RZ, 0xc0, !PT ;  /* 0x000003800d0c7812 */ /* 0x000fe200078ec0ff */
[----:B------:R-:W-:Y:S01]  /*a440*/  IMAD.X R43, RZ, RZ, R61, P6 ;  /* 0x000000ffff2b7224 */ /* 0x000fe200030e063d */
[----:B------:R-:W-:-:S02]  /*a450*/  LOP3.LUT R44, R14, R25, RZ, 0x3c, !PT ;  /* 0x000000190e2c7212 */ /* 0x000fc400078e3cff */
[----:B------:R-:W-:Y:S02]  /*a460*/  IADD3 R25, P2, R32, 0x5000, RZ ;  /* 0x0000500020197810 */ /* 0x000fe40007f5e0ff */
[----:B------:R-:W-:Y:S02]  /*a470*/  MOV R106, R38 ;  /* 0x00000026006a7202 */ /* 0x000fe40000000f00 */
[----:B------:R-:W-:Y:S01]  /*a480*/  F2FP.BF16.F32.PACK_AB R27, R26, R27 ;  /* 0x0000001b1a1b723e */ /* 0x000fe200000010ff */
[----:B------:R-:W1:Y:S01]  /*a490*/  @P3 LDC R39, c[0x0][0xbec] ;  /* 0x0002fb00ff273b82 */ /* 0x000e620000000800 */
[----:B------:R-:W-:Y:S02]  /*a4a0*/  SHF.R.U64 R10, R10, 0x3, RZ ;  /* 0x000000030a0a7819 */ /* 0x000fe400000012ff */
[----:B------:R-:W-:Y:S02]  /*a4b0*/  SHF.R.U64 R12, R12, 0x3, RZ ;  /* 0x000000030c0c7819 */ /* 0x000fe400000012ff */
[----:B------:R-:W-:-:S02]  /*a4c0*/  LOP3.LUT R24, R25, 0x380, RZ, 0xc0, !PT ;  /* 0x0000038019187812 */ /* 0x000fc400078ec0ff */
[----:B------:R-:W-:Y:S01]  /*a4d0*/  MOV R104, R40 ;  /* 0x0000002800687202 */ /* 0x000fe20000000f00 */
[--C-:B------:R-:W-:Y:S01]  /*a4e0*/  IMAD.X R51, RZ, RZ, R61.reuse, P4 ;  /* 0x000000ffff337224 */ /* 0x100fe200020e063d */
[----:B------:R-:W-:Y:S01]  /*a4f0*/  SEL R111, R20, R27, P0 ;  /* 0x0000001b146f7207 */ /* 0x000fe20000000000 */
[----:B------:R-:W-:Y:S01]  /*a500*/  UPRMT UR4, UR37, 0x654, UR4 ;  /* 0x0000065425047896 */ /* 0x000fe20008000004 */
[----:B------:R-:W-:Y:S02]  /*a510*/  LOP3.LUT R48, R10, R11, RZ, 0x3c, !PT ;  /* 0x0000000b0a307212 */ /* 0x000fe400078e3cff */
[----:B------:R-:W-:Y:S02]  /*a520*/  MOV R102, R42 ;  /* 0x0000002a00667202 */ /* 0x000fe40000000f00 */
[----:B--2---:R-:W-:Y:S01]  /*a530*/  LOP3.LUT R41, R36, 0x2, RZ, 0x3c, !PT ;  /* 0x0000000224297812 */ /* 0x004fe200078e3cff */
[----:B------:R-:W2:Y:S01]  /*a540*/  @P3 LDC R42, c[0x0][0xbf0] ;  /* 0x0002fc00ff2a3b82 */ /* 0x000ea20000000800 */
[----:B------:R-:W-:Y:S01]  /*a550*/  SEL R75, R27, R20, P0 ;  /* 0x000000141b4b7207 */ /* 0x000fe20000000000 */
[----:B------:R-:W-:Y:S01]  /*a560*/  IMAD.X R53, RZ, RZ, R61, P1 ;  /* 0x000000ffff357224 */ /* 0x000fe200008e063d */
[----:B------:R-:W-:-:S02]  /*a570*/  LOP3.LUT R50, R12, R13, RZ, 0x3c, !PT ;  /* 0x0000000d0c327212 */ /* 0x000fc400078e3cff */
[----:B------:R-:W-:Y:S01]  /*a580*/  SHF.R.U64 R24, R24, 0x3, RZ ;  /* 0x0000000318187819 */ /* 0x000fe200000012ff */
[----:B------:R-:W-:Y:S01]  /*a590*/  SHFL.IDX PT, R85, R85, R36, 0x1c1f ;  /* 0x001c1f2455557589 */ /* 0x000fe200000e0000 */
[----:B------:R-:W-:Y:S01]  /*a5a0*/  MOV R110, R60 ;  /* 0x0000003c006e7202 */ /* 0x000fe20000000f00 */
[----:B------:R-:W-:Y:S01]  /*a5b0*/  UIMAD UR11, UR6, UR5, UR42 ;  /* 0x00000005060b72a4 */ /* 0x000fe2000f8e022a */
[----:B------:R-:W-:Y:S01]  /*a5c0*/  MOV R100, R48 ;  /* 0x0000003000647202 */ /* 0x000fe20000000f00 */
[----:B------:R-:W-:Y:S01]  /*a5d0*/  SHFL.IDX PT, R38, R37, R41, 0x1c1f ;  /* 0x001c1f2925267589 */ /* 0x000fe200000e0000 */
[----:B------:R-:W-:Y:S01]  /*a5e0*/  MOV R61, R50 ;  /* 0x00000032003d7202 */ /* 0x000fe20000000f00 */
[----:B------:R-:W-:Y:S01]  /*a5f0*/  SYNCS.ARRIVE.TRANS64.RED.A1T0 RZ, [UR4], RZ ;  /* 0x000000ffffff79a7 */ /* 0x000fe20008100404 */
[----:B------:R-:W-:Y:S01]  /*a600*/  LOP3.LUT R24, R24, R25, RZ, 0x3c, !PT ;  /* 0x0000001918187212 */ /* 0x000fe200078e3cff */
[----:B------:R-:W-:Y:S01]  /*a610*/  SHFL.IDX PT, R109, R109, R36, 0x1c1f ;  /* 0x001c1f246d6d7589 */ /* 0x000fe200000e0000 */
[----:B------:R-:W-:Y:S01]  /*a620*/  MOV R45, R44 ;  /* 0x0000002c002d7202 */ /* 0x000fe20000000f00 */
[----:B------:R-:W-:Y:S01]  /*a630*/  IMAD.X R25, RZ, RZ, R33, P2 ;  /* 0x000000ffff197224 */ /* 0x000fe200010e0621 */
[----:B------:R-:W-:Y:S01]  /*a640*/  MOV R108, R52 ;  /* 0x00000034006c7202 */ /* 0x000fe20000000f00 */
[----:B------:R-:W-:Y:S01]  /*a650*/  SHFL.IDX PT, R111, R111, R36, 0x1c1f ;  /* 0x001c1f246f6f7589 */ /* 0x000fe200000e0000 */
[----:B------:R-:W-:-:S03]  /*a660*/  IMAD R44, RZ, RZ, -UR42 ;  /* 0x8000002aff2c7e24 */ /* 0x000fc6000f8e02ff */
[----:B------:R-:W3:Y:S01]  /*a670*/  SHFL.IDX PT, R40, R79, R41, 0x1c1f ;  /* 0x001c1f294f287589 */ /* 0x000ee200000e0000 */
[----:B------:R-:W-:-:S03]  /*a680*/  IADD3 R35, P2, R32, 0xb000, RZ ;  /* 0x0000b00020237810 */ /* 0x000fc60007f5e0ff */
[----:B------:R-:W4:Y:S04]  /*a690*/  SHFL.IDX PT, R48, R75, R41, 0x1c1f ;  /* 0x001c1f294b307589 */ /* 0x000f2800000e0000 */
[----:B------:R-:W-:Y:S04]  /*a6a0*/  SHFL.IDX PT, R87, R87, R36, 0x1c1f ;  /* 0x001c1f2457577589 */ /* 0x000fe800000e0000 */
[----:B------:R-:W-:Y:S04]  /*a6b0*/  SHFL.IDX PT, R89, R89, R36, 0x1c1f ;  /* 0x001c1f2459597589 */ /* 0x000fe800000e0000 */
[----:B------:R-:W4:Y:S04]  /*a6c0*/  SHFL.IDX PT, R62, R62, R41, 0x1c1f ;  /* 0x001c1f293e3e7589 */ /* 0x000f2800000e0000 */
[----:B------:R-:W-:Y:S04]  /*a6d0*/  SHFL.IDX PT, R50, R63, R41, 0x1c1f ;  /* 0x001c1f293f327589 */ /* 0x000fe800000e0000 */
[----:B------:R-:W-:Y:S04]  /*a6e0*/  SHFL.IDX PT, R113, R113, R36, 0x1c1f ;  /* 0x001c1f2471717589 */ /* 0x000fe800000e0000 */
[----:B------:R-:W4:Y:S01]  /*a6f0*/  SHFL.IDX PT, R52, R73, R41, 0x1c1f ;  /* 0x001c1f2949347589 */ /* 0x000f2200000e0000 */
[----:B------:R-:W-:Y:S01]  /*a700*/  MOV R46, R46 ;  /* 0x0000002e002e7202 */ /* 0x000fe20000000f00 */
[----:B0-----:R-:W-:Y:S01]  /*a710*/  IMAD R44, R133, R44, UR41 ;  /* 0x00000029852c7e24 */ /* 0x001fe2000f8e022c */
[----:B------:R-:W-:Y:S01]  /*a720*/  LOP3.LUT R4, R35, 0x380, RZ, 0xc0, !PT ;  /* 0x0000038023047812 */ /* 0x000fe200078ec0ff */
[----:B------:R-:W-:Y:S01]  /*a730*/  USHF.R.S32.HI UR10, URZ, 0x1f, UR11 ;  /* 0x0000001f3f0a7899 */ /* 0x000fe2000801140b */
[----:B------:R-:W-:Y:S01]  /*a740*/  MOV R47, R56 ;  /* 0x00000038002f7202 */ /* 0x000fe20000000f00 */
[----:B------:R-:W-:Y:S01]  /*a750*/  SHFL.IDX PT, R93, R93, R36, 0x1c1f ;  /* 0x001c1f245d5d7589 */ /* 0x000fe200000e0000 */
[----:B------:R-:W-:Y:S01]  /*a760*/  MOV R60, R54 ;  /* 0x00000036003c7202 */ /* 0x000fe20000000f00 */
[----:B------:R-:W-:-:S02]  /*a770*/  IMAD R54, R44, 0x80, R222 ;  /* 0x000000802c367824 */ /* 0x000fc400078e02de */
[----:B------:R-:W0:Y:S01]  /*a780*/  SHFL.IDX PT, R56, R65, R41, 0x1c1f ;  /* 0x001c1f2941387589 */ /* 0x000e2200000e0000 */
[----:B------:R-:W-:Y:S01]  /*a790*/  SHF.R.U64 R4, R4, 0x3, RZ ;  /* 0x0000000304047819 */ /* 0x000fe200000012ff */
[----:B------:R-:W-:Y:S01]  /*a7a0*/  UIMAD UR5, UR10, UR8, URZ ;  /* 0x000000080a0572a4 */ /* 0x000fe2000f8e023f */
[----:B-1----:R-:W-:Y:S01]  /*a7b0*/  @P3 IMAD.HI.U32 R39, R54, R39, RZ ;  /* 0x0000002736273227 */ /* 0x002fe200078e00ff */
[----:B------:R-:W-:Y:S01]  /*a7c0*/  USHF.R.S32.HI UR12, URZ, 0x1f, UR40 ;  /* 0x0000001f3f0c7899 */ /* 0x000fe20008011428 */
[----:B------:R-:W-:Y:S01]  /*a7d0*/  LOP3.LUT R4, R4, R35, RZ, 0x3c, !PT ;  /* 0x0000002304047212 */ /* 0x000fe200078e3cff */
[----:B------:R-:W-:Y:S01]  /*a7e0*/  SHFL.IDX PT, R91, R91, R36, 0x1c1f ;  /* 0x001c1f245b5b7589 */ /* 0x000fe200000e0000 */
[----:B------:R-:W-:Y:S01]  /*a7f0*/  UIMAD.WIDE.U32 UR6, UR11, UR8, URZ ;  /* 0x000000080b0672a5 */ /* 0x000fe2000f8e003f */
[----:B------:R-:W-:Y:S01]  /*a800*/  SEL R103, R92, R71, P0 ;  /* 0x000000475c677207 */ /* 0x000fe20000000000 */
[----:B------:R-:W-:Y:S01]  /*a810*/  UIMAD UR5, UR11, UR9, UR5 ;  /* 0x000000090b0572a4 */ /* 0x000fe2000f8e0205 */
[----:B------:R-:W-:Y:S01]  /*a820*/  SHFL.IDX PT, R115, R115, R36, 0x1c1f ;  /* 0x001c1f2473737589 */ /* 0x000fe200000e0000 */
[----:B------:R-:W-:Y:S01]  /*a830*/  SEL R129, R90, R83, P0 ;  /* 0x000000535a817207 */ /* 0x000fe20000000000 */
[----:B------:R-:W-:Y:S01]  /*a840*/  ULDC.64 UR8, c[0x0][0xb98] ;  /* 0x0002e60000087ab9 */ /* 0x000fe20000000a00 */
[----:B------:R-:W-:Y:S01]  /*a850*/  MOV R35, R58 ;  /* 0x0000003a00237202 */ /* 0x000fe20000000f00 */
[----:B------:R-:W1:Y:S01]  /*a860*/  SHFL.IDX PT, R64, R64, R41, 0x1c1f ;  /* 0x001c1f2940407589 */ /* 0x000e6200000e0000 */
[----:B------:R-:W-:-:S03]  /*a870*/  SEL R71, R71, R92, P0 ;  /* 0x0000005c47477207 */ /* 0x000fc60000000000 */
[----:B------:R-:W1:Y:S01]  /*a880*/  SHFL.IDX PT, R74, R74, R41, 0x1c1f ;  /* 0x001c1f294a4a7589 */ /* 0x000e6200000e0000 */
[----:B------:R-:W-:Y:S01]  /*a890*/  SEL R83, R83, R90, P0 ;  /* 0x0000005a53537207 */ /* 0x000fe20000000000 */
[----:B------:R-:W-:Y:S02]  /*a8a0*/  IMAD.MOV.U32 R57, RZ, RZ, R54 ;  /* 0x000000ffff397224 */ /* 0x000fe400078e0036 */
[----:B------:R-:W-:Y:S01]  /*a8b0*/  SHFL.IDX PT, R117, R117, R36, 0x1c1f ;  /* 0x001c1f2475757589 */ /* 0x000fe200000e0000 */
[----:B------:R-:W-:-:S03]  /*a8c0*/  UIMAD UR4, UR12, UR8, URZ ;  /* 0x000000080c0472a4 */ /* 0x000fc6000f8e023f */
[----:B------:R-:W1:Y:S01]  /*a8d0*/  SHFL.IDX PT, R76, R76, R41, 0x1c1f ;  /* 0x001c1f294c4c7589 */ /* 0x000e6200000e0000 */
[----:B------:R-:W-:-:S03]  /*a8e0*/  IADD3 R31, P4, R32, 0x1000, RZ ;  /* 0x00001000201f7810 */ /* 0x000fc60007f9e0ff */
[----:B------:R-:W-:Y:S01]  /*a8f0*/  SHFL.IDX PT, R95, R95, R36, 0x1c1f ;  /* 0x001c1f245f5f7589 */ /* 0x000fe200000e0000 */
[----:B------:R-:W-:-:S03]  /*a900*/  IADD3 R15, P1, R32, 0x6000, RZ ;  /* 0x00006000200f7810 */ /* 0x000fc60007f3e0ff */
[----:B------:R-:W-:Y:S01]  /*a910*/  SHFL.IDX PT, R119, R119, R36, 0x1c1f ;  /* 0x001c1f2477777589 */ /* 0x000fe200000e0000 */
[----:B--2---:R-:W-:-:S03]  /*a920*/  @P3 SHF.R.U32.HI R57, RZ, R42, R39 ;  /* 0x0000002aff393219 */ /* 0x004fc60000011627 */
[----:B------:R-:W2:Y:S04]  /*a930*/  SHFL.IDX PT, R58, R67, R41, 0x1c1f ;  /* 0x001c1f29433a7589 */ /* 0x000ea800000e0000 */
[----:B------:R-:W2:Y:S01]  /*a940*/  SHFL.IDX PT, R94, R77, R41, 0x1c1f ;  /* 0x001c1f294d5e7589 */ /* 0x000ea200000e0000 */
[----:B------:R-:W-:Y:S01]  /*a950*/  LOP3.LUT R30, R31, 0x380, RZ, 0xc0, !PT ;  /* 0x000003801f1e7812 */ /* 0x000fe200078ec0ff */
[----:B------:R-:W-:Y:S01]  /*a960*/  UIADD3 UR5, UR7, UR5, URZ ;  /* 0x0000000507057290 */ /* 0x000fe2000fffe03f */
[----:B------:R-:W-:Y:S01]  /*a970*/  LOP3.LUT R14, R15, 0x380, RZ, 0xc0, !PT ;  /* 0x000003800f0e7812 */ /* 0x000fe200078ec0ff */
[----:B------:R-:W-:Y:S01]  /*a980*/  SHFL.IDX PT, R97, R97, R36, 0x1c1f ;  /* 0x001c1f2461617589 */ /* 0x000fe200000e0000 */
[----:B---3--:R-:W-:Y:S01]  /*a990*/  SEL R37, R109, R40, P0 ;  /* 0x000000286d257207 */ /* 0x008fe20000000000 */
[----:B------:R-:W-:-:S02]  /*a9a0*/  IMAD.MOV R59, RZ, RZ, -R57 ;  /* 0x000000ffff3b7224 */ /* 0x000fc400078e0a39 */
[----:B------:R-:W-:Y:S01]  /*a9b0*/  SHFL.IDX PT, R99, R99, R36, 0x1c1f ;  /* 0x001c1f2463637589 */ /* 0x000fe200000e0000 */
[----:B------:R-:W-:Y:S01]  /*a9c0*/  SEL R39, R40, R109, P0 ;  /* 0x0000006d28277207 */ /* 0x000fe20000000000 */
[----:B------:R-:W-:Y:S02]  /*a9d0*/  UIMAD UR7, UR40, UR9, UR4 ;  /* 0x00000009280772a4 */ /* 0x000fe4000f8e0204 */
[----:B------:R-:W-:Y:S01]  /*a9e0*/  SHFL.IDX PT, R101, R101, R36, 0x1c1f ;  /* 0x001c1f2465657589 */ /* 0x000fe200000e0000 */
[----:B----4-:R-:W-:-:S03]  /*a9f0*/  SEL R43, R48, R111, P0 ;  /* 0x0000006f302b7207 */ /* 0x010fc60000000000 */
[----:B------:R-:W-:Y:S01]  /*aa00*/  SHFL.IDX PT, R103, R103, R36, 0x1c1f ;  /* 0x001c1f2467677589 */ /* 0x000fe200000e0000 */
[----:B------:R-:W-:-:S03]  /*aa10*/  SEL R40, R87, R62, P0 ;  /* 0x0000003e57287207 */ /* 0x000fc60000000000 */
[----:B------:R-:W-:Y:S01]  /*aa20*/  SHFL.IDX PT, R105, R105, R36, 0x1c1f ;  /* 0x001c1f2469697589 */ /* 0x000fe200000e0000 */
[----:B------:R-:W-:-:S03]  /*aa30*/  SEL R42, R62, R87, P0 ;  /* 0x000000573e2a7207 */ /* 0x000fc60000000000 */
[----:B------:R-:W-:Y:S01]  /*aa40*/  SHFL.IDX PT, R107, R107, R36, 0x1c1f ;  /* 0x001c1f246b6b7589 */ /* 0x000fe200000e0000 */
[----:B------:R-:W-:-:S03]  /*aa50*/  UMOV UR4, UR6 ;  /* 0x0000000600047c82 */ /* 0x000fc60008000000 */
[----:B------:R-:W-:Y:S04]  /*aa60*/  SHFL.IDX PT, R121, R121, R36, 0x1c1f ;  /* 0x001c1f2479797589 */ /* 0x000fe800000e0000 */
[----:B------:R-:W-:Y:S04]  /*aa70*/  SHFL.IDX PT, R123, R123, R36, 0x1c1f ;  /* 0x001c1f247b7b7589 */ /* 0x000fe800000e0000 */
[----:B------:R-:W-:Y:S04]  /*aa80*/  SHFL.IDX PT, R125, R125, R36, 0x1c1f ;  /* 0x001c1f247d7d7589 */ /* 0x000fe800000e0000 */
[----:B------:R-:W-:Y:S04]  /*aa90*/  SHFL.IDX PT, R127, R127, R36, 0x1c1f ;  /* 0x001c1f247f7f7589 */ /* 0x000fe800000e0000 */
[----:B------:R-:W-:Y:S04]  /*aaa0*/  SHFL.IDX PT, R129, R129, R36, 0x1c1f ;  /* 0x001c1f2481817589 */ /* 0x000fe800000e0000 */
[----:B------:R3:W-:Y:S01]  /*aab0*/  SHFL.IDX PT, R131, R131, R36, 0x1c1f ;  /* 0x001c1f2483837589 */ /* 0x0007e200000e0000 */
[----:B------:R-:W-:-:S03]  /*aac0*/  SEL R49, R113, R52, P0 ;  /* 0x0000003471317207 */ /* 0x000fc60000000000 */
[----:B------:R-:W4:Y:S01]  /*aad0*/  SHFL.IDX PT, R66, R66, R41, 0x1c1f ;  /* 0x001c1f2942427589 */ /* 0x000f2200000e0000 */
[----:B------:R-:W-:-:S03]  /*aae0*/  SEL R51, R52, R113, P0 ;  /* 0x0000007134337207 */ /* 0x000fc60000000000 */
[----:B------:R-:W-:Y:S01]  /*aaf0*/  SHFL.IDX PT, R68, R68, R41, 0x1c1f ;  /* 0x001c1f2944447589 */ /* 0x000fe200000e0000 */
[----:B---3--:R-:W-:-:S03]  /*ab00*/  SEL R36, R85, R38, P0 ;  /* 0x0000002655247207 */ /* 0x008fc60000000000 */
[----:B------:R-:W-:Y:S01]  /*ab10*/  SHFL.IDX PT, R86, R69, R41, 0x1c1f ;  /* 0x001c1f2945567589 */ /* 0x000fe200000e0000 */
[----:B------:R-:W-:Y:S01]  /*ab20*/  SEL R38, R38, R85, P0 ;  /* 0x0000005526267207 */ /* 0x000fe20000000000 */
[----:B------:R-:W-:Y:S01]  /*ab30*/  BAR.SYNC.DEFER_BLOCKING 0x1, 0x100 ;  /* 0x0044000000007b1d */ /* 0x000fe20000010000 */
[----:B------:R-:W-:Y:S01]  /*ab40*/  SHF.R.U64 R30, R30, 0x3, RZ ;  /* 0x000000031e1e7819 */ /* 0x000fe200000012ff */
[----:B------:R-:W-:Y:S01]  /*ab50*/  UIMAD.WIDE.U32 UR4, UR40, UR8, UR4 ;  /* 0x00000008280472a5 */ /* 0x000fe2000f8e0004 */
[----:B------:R-:W-:-:S03]  /*ab60*/  SHF.R.U64 R14, R14, 0x3, RZ ;  /* 0x000000030e0e7819 */ /* 0x000fc600000012ff */
[----:B------:R-:W-:Y:S04]  /*ab70*/  SHFL.IDX PT, R88, R71, R41, 0x1c1f ;  /* 0x001c1f2947587589 */ /* 0x000fe800000e0000 */
[----:B------:R-:W-:Y:S04]  /*ab80*/  SHFL.IDX PT, R90, R70, R41, 0x1c1f ;  /* 0x001c1f29465a7589 */ /* 0x000fe800000e0000 */
[----:B------:R-:W-:Y:S04]  /*ab90*/  SHFL.IDX PT, R92, R72, R41, 0x1c1f ;  /* 0x001c1f29485c7589 */ /* 0x000fe800000e0000 */
[----:B------:R-:W3:Y:S04]  /*aba0*/  SHFL.IDX PT, R78, R78, R41, 0x1c1f ;  /* 0x001c1f294e4e7589 */ /* 0x000ee800000e0000 */
[----:B------:R-:W3:Y:S04]  /*abb0*/  SHFL.IDX PT, R80, R80, R41, 0x1c1f ;  /* 0x001c1f2950507589 */ /* 0x000ee800000e0000 */
[----:B------:R-:W3:Y:S04]  /*abc0*/  SHFL.IDX PT, R96, R81, R41, 0x1c1f ;  /* 0x001c1f2951607589 */ /* 0x000ee800000e0000 */
[----:B------:R-:W3:Y:S04]  /*abd0*/  SHFL.IDX PT, R82, R82, R41, 0x1c1f ;  /* 0x001c1f2952527589 */ /* 0x000ee800000e0000 */
[----:B------:R-:W3:Y:S04]  /*abe0*/  SHFL.IDX PT, R98, R83, R41, 0x1c1f ;  /* 0x001c1f2953627589 */ /* 0x000ee800000e0000 */
[----:B------:R0:W3:Y:S01]  /*abf0*/  SHFL.IDX PT, R84, R84, R41, 0x1c1f ;  /* 0x001c1f2954547589 */ /* 0x0000e200000e0000 */
[----:B------:R-:W-:Y:S01]  /*ac00*/  IMAD R59, R34, R59, R54 ;  /* 0x0000003b223b7224 */ /* 0x000fe200078e0236 */
[----:B------:R-:W-:Y:S01]  /*ac10*/  LOP3.LUT R30, R30, R31, RZ, 0x3c, !PT ;  /* 0x0000001f1e1e7212 */ /* 0x000fe200078e3cff */
[----:B------:R-:W-:Y:S01]  /*ac20*/  ULDC.64 UR8, c[0x0][0xae8] ;  /* 0x0002ba0000087ab9 */ /* 0x000fe20000000a00 */
[----:B------:R1:W-:Y:S01]  /*ac30*/  STSM.16.M88.4 [R110], R36 ;  /* 0x000000246e007844 */ /* 0x0003e20000000200 */
[----:B0-----:R-:W-:-:S02]  /*ac40*/  SEL R41, R111, R48, P0 ;  /* 0x000000306f297207 */ /* 0x001fc40000000000 */
[----:B------:R-:W-:Y:S02]  /*ac50*/  SEL R48, R89, R50, P0 ;  /* 0x0000003259307207 */ /* 0x000fe40000000000 */
[----:B------:R-:W-:Y:S01]  /*ac60*/  SEL R50, R50, R89, P0 ;  /* 0x0000005932327207 */ /* 0x000fe20000000000 */
[----:B------:R-:W-:Y:S01]  /*ac70*/  STSM.16.M88.4 [R108], R40 ;  /* 0x000000286c007844 */ /* 0x000fe20000000200 */
[----:B------:R-:W-:Y:S01]  /*ac80*/  LOP3.LUT R14, R14, R15, RZ, 0x3c, !PT ;  /* 0x0000000f0e0e7212 */ /* 0x000fe200078e3cff */
[--C-:B------:R-:W-:Y:S02]  /*ac90*/  IMAD.X R31, RZ, RZ, R33.reuse, P4 ;  /* 0x000000ffff1f7224 */ /* 0x100fe400020e0621 */
[----:B------:R0:W-:Y:S01]  /*aca0*/  STSM.16.M88.4 [R106], R48 ;  /* 0x000000306a007844 */ /* 0x0001e20000000200 */
[----:B------:R-:W-:Y:S01]  /*acb0*/  IMAD.X R15, RZ, RZ, R33, P1 ;  /* 0x000000ffff0f7224 */ /* 0x000fe200008e0621 */
[----:B-1----:R-:W-:Y:S02]  /*acc0*/  SEL R36, R93, R56, P0 ;  /* 0x000000385d247207 */ /* 0x002fe40000000000 */
[----:B------:R-:W-:-:S02]  /*acd0*/  SEL R38, R56, R93, P0 ;  /* 0x0000005d38267207 */ /* 0x000fc40000000000 */
[C---:B------:R-:W-:Y:S02]  /*ace0*/  IADD3 R27, P6, R32.reuse, 0x3000, RZ ;  /* 0x00003000201b7810 */ /* 0x040fe40007fde0ff */
[C---:B------:R-:W-:Y:S02]  /*acf0*/  IADD3 R21, P5, R32.reuse, 0x4000, RZ ;  /* 0x0000400020157810 */ /* 0x040fe40007fbe0ff */
[----:B------:R-:W-:Y:S02]  /*ad00*/  IADD3 R13, P4, R32, 0x7000, RZ ;  /* 0x00007000200d7810 */ /* 0x000fe40007f9e0ff */
[----:B------:R-:W-:Y:S01]  /*ad10*/  IADD3 R56, P1, R57, UR4, RZ ;  /* 0x0000000439387c10 */ /* 0x000fe2000ff3e0ff */
[----:B0-----:R-:W-:Y:S01]  /*ad20*/  IMAD.U32 R50, RZ, RZ, UR7 ;  /* 0x00000007ff327e24 */ /* 0x001fe2000f8e00ff */
[----:B------:R-:W-:Y:S01]  /*ad30*/  SHF.R.S32.HI R49, RZ, 0x1f, R57 ;  /* 0x0000001fff317819 */ /* 0x000fe20000011439 */
[----:B------:R-:W-:Y:S01]  /*ad40*/  ULDC.64 UR6, c[0x0][0xb88] ;  /* 0x0002e20000067ab9 */ /* 0x000fe20000000a00 */
[----:B------:R-:W-:-:S02]  /*ad50*/  SHF.R.S32.HI R48, RZ, 0x1f, R59 ;  /* 0x0000001fff307819 */ /* 0x000fc4000001143b */
[----:B------:R-:W-:Y:S02]  /*ad60*/  LOP3.LUT R26, R27, 0x380, RZ, 0xc0, !PT ;  /* 0x000003801b1a7812 */ /* 0x000fe400078ec0ff */
[----:B------:R-:W-:Y:S01]  /*ad70*/  LOP3.LUT R20, R21, 0x380, RZ, 0xc0, !PT ;  /* 0x0000038015147812 */ /* 0x000fe200078ec0ff */
[----:B------:R-:W-:Y:S01]  /*ad80*/  IMAD R48, R48, UR6, RZ ;  /* 0x0000000630307c24 */ /* 0x000fe2000f8e02ff */
[----:B------:R-:W-:Y:S02]  /*ad90*/  LOP3.LUT R12, R13, 0x380, RZ, 0xc0, !PT ;  /* 0x000003800d0c7812 */ /* 0x000fe400078ec0ff */
[----:B------:R-:W-:Y:S02]  /*ada0*/  IADD3.X R57, R49, UR5, R50, P1, !PT ;  /* 0x0000000531397c10 */ /* 0x000fe40008ffe432 */
[----:B------:R-:W-:Y:S02]  /*adb0*/  SEL R52, R91, R64, P0 ;  /* 0x000000405b347207 */ /* 0x000fe40000000000 */
[----:B------:R-:W-:-:S02]  /*adc0*/  SEL R54, R64, R91, P0 ;  /* 0x0000005b40367207 */ /* 0x000fc40000000000 */
[----:B------:R-:W-:Y:S02]  /*add0*/  SEL R53, R115, R74, P0 ;  /* 0x0000004a73357207 */ /* 0x000fe40000000000 */
[----:B------:R-:W-:Y:S02]  /*ade0*/  SEL R55, R74, R115, P0 ;  /* 0x000000734a377207 */ /* 0x000fe40000000000 */
[----:B------:R-:W-:Y:S02]  /*adf0*/  LOP3.LUT R5, R32, 0x380, RZ, 0xc0, !PT ;  /* 0x0000038020057812 */ /* 0x000fe400078ec0ff */
[----:B------:R-:W-:Y:S02]  /*ae00*/  SEL R37, R117, R76, P0 ;  /* 0x0000004c75257207 */ /* 0x000fe40000000000 */
[----:B------:R-:W-:Y:S01]  /*ae10*/  SEL R39, R76, R117, P0 ;  /* 0x000000754c277207 */ /* 0x000fe20000000000 */
[C---:B------:R-:W-:Y:S01]  /*ae20*/  IMAD R63, R59.reuse, UR7, R48 ;  /* 0x000000073b3f7c24 */ /* 0x040fe2000f8e0230 */
[----:B------:R-:W-:Y:S01]  /*ae30*/  SHF.R.U64 R26, R26, 0x3, RZ ;  /* 0x000000031a1a7819 */ /* 0x000fe200000012ff */
[----:B------:R-:W-:Y:S01]  /*ae40*/  IMAD.WIDE.U32 R56, R59, UR6, R56 ;  /* 0x000000063b387c25 */ /* 0x000fe2000f8e0038 */
[----:B------:R-:W-:Y:S01]  /*ae50*/  SHF.R.U64 R20, R20, 0x3, RZ ;  /* 0x0000000314147819 */ /* 0x000fe200000012ff */
[----:B------:R-:W-:Y:S01]  /*ae60*/  ULDC UR6, c[0x0][0xa88] ;  /* 0x0002a20000067ab9 */ /* 0x000fe20000000800 */
[----:B------:R-:W-:-:S02]  /*ae70*/  SHF.R.U64 R12, R12, 0x3, RZ ;  /* 0x000000030c0c7819 */ /* 0x000fc400000012ff */
[----:B--2---:R-:W-:Y:S02]  /*ae80*/  SEL R40, R95, R58, P0 ;  /* 0x0000003a5f287207 */ /* 0x004fe40000000000 */
[----:B------:R-:W-:Y:S01]  /*ae90*/  SEL R42, R58, R95, P0 ;  /* 0x0000005f3a2a7207 */ /* 0x000fe20000000000 */
[----:B------:R-:W-:Y:S01]  /*aea0*/  IMAD R58, R44, 0x80, R221 ;  /* 0x000000802c3a7824 */ /* 0x000fe200078e02dd */
[----:B------:R-:W-:Y:S02]  /*aeb0*/  SEL R41, R119, R94, P0 ;  /* 0x0000005e77297207 */ /* 0x000fe40000000000 */
[----:B------:R-:W-:Y:S01]  /*aec0*/  SEL R43, R94, R119, P0 ;  /* 0x000000775e2b7207 */ /* 0x000fe20000000000 */
[----:B------:R-:W-:Y:S01]  /*aed0*/  STSM.16.M88.4 [R104], R52 ;  /* 0x0000003468007844 */ /* 0x000fe20000000200 */
[----:B------:R-:W-:Y:S01]  /*aee0*/  SHF.R.U64 R5, R5, 0x3, RZ ;  /* 0x0000000305057819 */ /* 0x000fe200000012ff */
[----:B------:R-:W-:Y:S01]  /*aef0*/  ULDC.64 UR4, c[0x0][0xb50] ;  /* 0x0002d40000047ab9 */ /* 0x000fe20000000a00 */
[----:B------:R-:W-:Y:S01]  /*af00*/  LOP3.LUT R26, R26, R27, RZ, 0x3c, !PT ;  /* 0x0000001b1a1a7212 */ /* 0x000fe200078e3cff */
[----:B------:R0:W-:Y:S01]  /*af10*/  STSM.16.M88.4 [R102], R36 ;  /* 0x0000002466007844 */ /* 0x0001e20000000200 */
[----:B------:R-:W-:Y:S01]  /*af20*/  LOP3.LUT R20, R20, R21, RZ, 0x3c, !PT ;  /* 0x0000001514147212 */ /* 0x000fe200078e3cff */
[----:B------:R-:W-:Y:S01]  /*af30*/  IMAD R93, R34, UR6, RZ ;  /* 0x00000006225d7c24 */ /* 0x000fe2000f8e02ff */
[----:B------:R-:W-:Y:S01]  /*af40*/  LOP3.LUT R12, R12, R13, RZ, 0x3c, !PT ;  /* 0x0000000d0c0c7212 */ /* 0x000fe200078e3cff */
[--C-:B------:R-:W-:Y:S01]  /*af50*/  IMAD.X R27, RZ, RZ, R33.reuse, P6 ;  /* 0x000000ffff1b7224 */ /* 0x100fe200030e0621 */
[----:B------:R-:W-:Y:S01]  /*af60*/  IADD3.X R13, RZ, R33, RZ, P4, !PT ;  /* 0x00000021ff0d7210 */ /* 0x000fe200027fe4ff */
[----:B------:R-:W-:Y:S01]  /*af70*/  IMAD.X R21, RZ, RZ, R33, P5 ;  /* 0x000000ffff157224 */ /* 0x000fe200028e0621 */
[----:B------:R1:W-:Y:S01]  /*af80*/  STSM.16.M88.4 [R100], R40 ;  /* 0x0000002864007844 */ /* 0x0003e20000000200 */
[----:B------:R-:W-:-:S02]  /*af90*/  LOP3.LUT P1, RZ, R22, 0x3, RZ, 0xc0, !PT ;  /* 0x0000000316ff7812 */ /* 0x000fc4000782c0ff */
[C---:B------:R-:W-:Y:S02]  /*afa0*/  IADD3 R9, P6, R32.reuse, 0x9000, RZ ;  /* 0x0000900020097810 */ /* 0x040fe40007fde0ff */
[----:B------:R-:W-:Y:S02]  /*afb0*/  IADD3 R11, P5, R32, 0xa000, RZ ;  /* 0x0000a000200b7810 */ /* 0x000fe40007fbe0ff */
[----:B----4-:R-:W-:Y:S01]  /*afc0*/  SEL R48, R97, R66, P0 ;  /* 0x0000004261307207 */ /* 0x010fe20000000000 */
[----:B0-----:R-:W-:Y:S01]  /*afd0*/  VIADD R36, R58, 0x8 ;  /* 0x000000083a247836 */ /* 0x001fe20000000000 */
[----:B------:R-:W-:Y:S01]  /*afe0*/  SEL R50, R66, R97, P0 ;  /* 0x0000006142327207 */ /* 0x000fe20000000000 */
[----:B------:R-:W-:Y:S01]  /*aff0*/  IMAD.IADD R37, R57, 0x1, R63 ;  /* 0x0000000139257824 */ /* 0x000fe200078e023f */
[----:B---3--:R-:W-:Y:S02]  /*b000*/  SEL R49, R121, R78, P0 ;  /* 0x0000004e79317207 */ /* 0x008fe40000000000 */
[----:B------:R-:W-:-:S02]  /*b010*/  SEL R51, R78, R121, P0 ;  /* 0x000000794e337207 */ /* 0x000fc40000000000 */
[----:B-1----:R-:W-:Y:S02]  /*b020*/  LEA R40, P4, R56, UR4, 0x2 ;  /* 0x0000000438287c11 */ /* 0x002fe4000f8810ff */
[----:B------:R-:W-:Y:S01]  /*b030*/  LOP3.LUT R32, R5, R32, RZ, 0x3c, !PT ;  /* 0x0000002005207212 */ /* 0x000fe200078e3cff */
[----:B------:R-:W-:Y:S01]  /*b040*/  IMAD.X R5, RZ, RZ, R33, P2 ;  /* 0x000000ffff057224 */ /* 0x000fe200010e0621 */
[-C--:B------:R-:W-:Y:S01]  /*b050*/  ISETP.GE.OR P2, PT, R58, R93.reuse, P1 ;  /* 0x0000005d3a00720c */ /* 0x080fe20000f46670 */
[----:B------:R0:W-:Y:S01]  /*b060*/  STSM.16.M88.4 [R61], R48 ;  /* 0x000000303d007844 */ /* 0x0001e20000000200 */
[----:B------:R-:W-:Y:S02]  /*b070*/  ISETP.GE.OR P1, PT, R36, R93, P1 ;  /* 0x0000005d2400720c */ /* 0x000fe40000f26670 */
[----:B------:R-:W-:Y:S02]  /*b080*/  LEA.HI.X R56, R56, UR5, R37, 0x2, P4 ;  /* 0x0000000538387c11 */ /* 0x000fe4000a0f1425 */
[----:B------:R-:W-:-:S02]  /*b090*/  SEL R36, R99, R68, P0 ;  /* 0x0000004463247207 */ /* 0x000fc40000000000 */
[----:B------:R-:W-:Y:S02]  /*b0a0*/  SEL R38, R68, R99, P0 ;  /* 0x0000006344267207 */ /* 0x000fe40000000000 */
[----:B------:R-:W-:Y:S02]  /*b0b0*/  SEL R37, R123, R80, P0 ;  /* 0x000000507b257207 */ /* 0x000fe40000000000 */
[----:B------:R-:W-:Y:S02]  /*b0c0*/  SEL R39, R80, R123, P0 ;  /* 0x0000007b50277207 */ /* 0x000fe40000000000 */
[----:B------:R-:W-:Y:S02]  /*b0d0*/  SEL R68, R103, R88, P0 ;  /* 0x0000005867447207 */ /* 0x000fe40000000000 */
[----:B------:R-:W-:Y:S02]  /*b0e0*/  SEL R70, R88, R103, P0 ;  /* 0x0000006758467207 */ /* 0x000fe40000000000 */
[----:B0-----:R-:W-:-:S02]  /*b0f0*/  SEL R48, R101, R86, P0 ;  /* 0x0000005665307207 */ /* 0x001fc40000000000 */
[----:B------:R-:W-:Y:S02]  /*b100*/  SEL R50, R86, R101, P0 ;  /* 0x0000006556327207 */ /* 0x000fe40000000000 */
[----:B------:R-:W-:Y:S02]  /*b110*/  SEL R49, R125, R96, P0 ;  /* 0x000000607d317207 */ /* 0x000fe40000000000 */
[----:B------:R-:W-:Y:S01]  /*b120*/  SEL R51, R96, R125, P0 ;  /* 0x0000007d60337207 */ /* 0x000fe20000000000 */
[----:B------:R-:W-:Y:S01]  /*b130*/  SHFL.IDX PT, R62, R40, RZ, 0x1c1f ;  /* 0x001c1fff283e7589 */ /* 0x000fe200000e0000 */
[----:B------:R-:W-:Y:S02]  /*b140*/  SEL R69, R127, R82, P0 ;  /* 0x000000527f457207 */ /* 0x000fe40000000000 */
[----:B------:R-:W-:Y:S01]  /*b150*/  SEL R71, R82, R127, P0 ;  /* 0x0000007f52477207 */ /* 0x000fe20000000000 */
[----:B------:R0:W-:Y:S01]  /*b160*/  SHFL.IDX PT, R72, R40, 0x1, 0x1c1f ;  /* 0x003c1f0028487f89 */ /* 0x0001e200000e0000 */
[----:B------:R-:W-:-:S02]  /*b170*/  SEL R88, R105, R90, P0 ;  /* 0x0000005a69587207 */ /* 0x000fc40000000000 */
[----:B------:R-:W-:Y:S02]  /*b180*/  SEL R90, R90, R105, P0 ;  /* 0x000000695a5a7207 */ /* 0x000fe40000000000 */
[----:B------:R-:W-:Y:S02]  /*b190*/  SEL R89, R129, R98, P0 ;  /* 0x0000006281597207 */ /* 0x000fe40000000000 */
[----:B------:R-:W-:Y:S01]  /*b1a0*/  SEL R91, R98, R129, P0 ;  /* 0x00000081625b7207 */ /* 0x000fe20000000000 */
[----:B------:R-:W-:Y:S01]  /*b1b0*/  STSM.16.M88.4 [R60], R36 ;  /* 0x000000243c007844 */ /* 0x000fe20000000200 */
[----:B------:R-:W-:Y:S02]  /*b1c0*/  SEL R41, R131, R84, P0 ;  /* 0x0000005483297207 */ /* 0x000fe40000000000 */
[----:B------:R-:W-:Y:S02]  /*b1d0*/  SEL R43, R84, R131, P0 ;  /* 0x00000083542b7207 */ /* 0x000fe40000000000 */
[----:B0-----:R-:W-:-:S02]  /*b1e0*/  SEL R40, R107, R92, P0 ;  /* 0x0000005c6b287207 */ /* 0x001fc40000000000 */
[----:B------:R-:W-:Y:S01]  /*b1f0*/  SEL R42, R92, R107, P0 ;  /* 0x0000006b5c2a7207 */ /* 0x000fe20000000000 */
[----:B------:R-:W-:Y:S04]  /*b200*/  STSM.16.M88.4 [R47], R48 ;  /* 0x000000302f007844 */ /* 0x000fe80000000200 */
[----:B------:R-:W-:Y:S04]  /*b210*/  STSM.16.M88.4 [R46], R68 ;  /* 0x000000442e007844 */ /* 0x000fe80000000200 */
[----:B------:R-:W-:Y:S04]  /*b220*/  STSM.16.M88.4 [R45], R88 ;  /* 0x000000582d007844 */ /* 0x000fe80000000200 */
[----:B------:R-:W-:Y:S04]  /*b230*/  STSM.16.M88.4 [R35], R40 ;  /* 0x0000002823007844 */ /* 0x000fe80000000200 */
[----:B------:R-:W0:Y:S01]  /*b240*/  SHFL.IDX PT, R63, R56, RZ, 0x1c1f ;  /* 0x001c1fff383f7589 */ /* 0x000e2200000e0000 */
[----:B------:R-:W-:Y:S06]  /*b250*/  BAR.SYNC.DEFER_BLOCKING 0x1, 0x100 ;  /* 0x0044000000007b1d */ /* 0x000fec0000010000 */
[----:B------:R-:W1:Y:S04]  /*b260*/  SHFL.IDX PT, R73, R56, 0x1, 0x1c1f ;  /* 0x003c1f0038497f89 */ /* 0x000e6800000e0000 */
[----:B0-----:R0:W-:Y:S04]  /*b270*/  @!P2 ST.E desc[UR48][R62.64], R3 ;  /* 0x000000033e00a985 */ /* 0x0011e8000c101930 */
[----:B-1----:R1:W-:Y:S04]  /*b280*/  @!P1 ST.E desc[UR48][R72.64], R0 ;  /* 0x0000000048009985 */ /* 0x0023e8000c101930 */
[----:B------:R2:W5:Y:S04]  /*b290*/  LD.E.128 R56, desc[UR48][R30.64] ;  /* 0x000000301e387980 */ /* 0x000568000c101d00 */
[----:B------:R3:W5:Y:S01]  /*b2a0*/  LD.E.128 R52, desc[UR48][R28.64] ;  /* 0x000000301c347980 */ /* 0x000762000c101d00 */
[----:B0-----:R-:W-:Y:S01]  /*b2b0*/  IMAD R3, R18, 0x20, R19 ;  /* 0x0000002012037824 */ /* 0x001fe200078e0213 */
[----:B------:R-:W-:-:S02]  /*b2c0*/  UIMAD UR6, UR10, UR8, URZ ;  /* 0x000000080a0672a4 */ /* 0x000fc4000f8e023f */
[----:B------:R0:W5:Y:S01]  /*b2d0*/  LD.E.128 R84, desc[UR48][R6.64] ;  /* 0x0000003006547980 */ /* 0x000162000c101d00 */
[----:B--2---:R-:W1:Y:S01]  /*b2e0*/  @P3 LDC R31, c[0x0][0xbec] ;  /* 0x0002fb00ff1f3b82 */ /* 0x004e620000000800 */
[----:B------:R-:W-:Y:S01]  /*b2f0*/  UIMAD.WIDE.U32 UR4, UR11, UR8, URZ ;  /* 0x000000080b0472a5 */ /* 0x000fe2000f8e003f */
[----:B------:R-:W-:Y:S01]  /*b300*/  LOP3.LUT R8, R9, 0x380, RZ, 0xc0, !PT ;  /* 0x0000038009087812 */ /* 0x000fe200078ec0ff */
[----:B------:R2:W5:Y:S01]  /*b310*/  LD.E.128 R60, desc[UR48][R4.64] ;  /* 0x00000030043c7980 */ /* 0x000562000c101d00 */
[----:B------:R-:W-:-:S03]  /*b320*/  LOP3.LUT R10, R11, 0x380, RZ, 0xc0, !PT ;  /* 0x000003800b0a7812 */ /* 0x000fc600078ec0ff */
[----:B------:R-:W5:Y:S01]  /*b330*/  LD.E.128 R64, desc[UR48][R32.64] ;  /* 0x0000003020407980 */ /* 0x000f62000c101d00 */
[----:B---3--:R-:W3:Y:S01]  /*b340*/  @P3 LDC R29, c[0x0][0xbf0] ;  /* 0x0002fc00ff1d3b82 */ /* 0x008ee20000000800 */
[----:B0-----:R-:W-:Y:S01]  /*b350*/  LEA R6, R44, R3, 0x7 ;  /* 0x000000032c067211 */ /* 0x001fe200078e38ff */
[----:B------:R-:W-:Y:S01]  /*b360*/  UIMAD UR6, UR11, UR9, UR6 ;  /* 0x000000090b0672a4 */ /* 0x000fe2000f8e0206 */
[----:B------:R-:W5:Y:S02]  /*b370*/  LD.E.128 R36, desc[UR48][R26.64] ;  /* 0x000000301a247980 */ /* 0x000f64000c101d00 */
[----:B------:R-:W-:Y:S01]  /*b380*/  ULDC.64 UR8, c[0x0][0xaf0] ;  /* 0x0002bc0000087ab9 */ /* 0x000fe20000000a00 */
[----:B------:R-:W-:Y:S01]  /*b390*/  UIADD3 UR5, UR5, UR6, URZ ;  /* 0x0000000605057290 */ /* 0x000fe2000fffe03f */
[----:B------:R-:W5:Y:S01]  /*b3a0*/  LD.E.128 R76, desc[UR48][R20.64] ;  /* 0x00000030144c7980 */ /* 0x000f62000c101d00 */
[----:B------:R-:W-:Y:S01]  /*b3b0*/  UIMAD UR7, UR12, UR8, URZ ;  /* 0x000000080c0772a4 */ /* 0x000fe2000f8e023f */
[----:B------:R-:W-:Y:S01]  /*b3c0*/  IMAD.MOV.U32 R3, RZ, RZ, R6 ;  /* 0x000000ffff037224 */ /* 0x000fe200078e0006 */
[----:B------:R-:W-:Y:S01]  /*b3d0*/  UIMAD.WIDE.U32 UR4, UR40, UR8, UR4 ;  /* 0x00000008280472a5 */ /* 0x000fe2000f8e0004 */
[----:B------:R-:W5:Y:S04]  /*b3e0*/  LD.E.128 R68, desc[UR48][R24.64] ;  /* 0x0000003018447980 */ /* 0x000f68000c101d00 */
[----:B------:R-:W5:Y:S01]  /*b3f0*/  LD.E.128 R48, desc[UR48][R14.64] ;  /* 0x000000300e307980 */ /* 0x000f62000c101d00 */
[----:B-1----:R-:W-:Y:S01]  /*b400*/  @P3 IMAD.HI.U32 R0, R6, R31, RZ ;  /* 0x0000001f06003227 */ /* 0x002fe200078e00ff */
[----:B------:R-:W-:Y:S01]  /*b410*/  UIMAD UR6, UR40, UR9, UR7 ;  /* 0x00000009280672a4 */ /* 0x000fe2000f8e0207 */
[----:B------:R-:W-:Y:S01]  /*b420*/  SHF.R.U64 R8, R8, 0x3, RZ ;  /* 0x0000000308087819 */ /* 0x000fe200000012ff */
[----:B------:R-:W5:Y:S01]  /*b430*/  LD.E.128 R40, desc[UR48][R12.64] ;  /* 0x000000300c287980 */ /* 0x000f62000c101d00 */
[----:B------:R-:W-:-:S02]  /*b440*/  SHF.R.U64 R10, R10, 0x3, RZ ;  /* 0x000000030a0a7819 */ /* 0x000fc400000012ff */
[----:B---3--:R-:W-:Y:S01]  /*b450*/  @P3 SHF.R.U32.HI R3, RZ, R29, R0 ;  /* 0x0000001dff033219 */ /* 0x008fe20000011600 */
[----:B------:R-:W-:Y:S01]  /*b460*/  UIADD3 UR6, UR5, UR6, URZ ;  /* 0x0000000605067290 */ /* 0x000fe2000fffe03f */
[----:B------:R-:W-:Y:S01]  /*b470*/  LOP3.LUT R8, R8, R9, RZ, 0x3c, !PT ;  /* 0x0000000908087212 */ /* 0x000fe200078e3cff */
[----:B------:R-:W-:Y:S01]  /*b480*/  ULDC.64 UR8, c[0x0][0xae0] ;  /* 0x0002b80000087ab9 */ /* 0x000fe20000000a00 */
[--C-:B------:R-:W-:Y:S01]  /*b490*/  SHF.R.S32.HI R0, RZ, 0x1f, R3.reuse ;  /* 0x0000001fff007819 */ /* 0x100fe20000011403 */
[----:B------:R-:W-:Y:S01]  /*b4a0*/  IMAD.MOV R7, RZ, RZ, -R3 ;  /* 0x000000ffff077224 */ /* 0x000fe200078e0a03 */
[----:B------:R-:W-:Y:S01]  /*b4b0*/  LOP3.LUT R10, R10, R11, RZ, 0x3c, !PT ;  /* 0x0000000b0a0a7212 */ /* 0x000fe200078e3cff */
[--C-:B------:R-:W-:Y:S02]  /*b4c0*/  IMAD.X R9, RZ, RZ, R33.reuse, P6 ;  /* 0x000000ffff097224 */ /* 0x100fe400030e0621 */
[----:B------:R-:W-:Y:S02]  /*b4d0*/  IMAD.X R11, RZ, RZ, R33, P5 ;  /* 0x000000ffff0b7224 */ /* 0x000fe400028e0621 */
[----:B------:R-:W-:Y:S01]  /*b4e0*/  IMAD R0, R0, UR8, RZ ;  /* 0x0000000800007c24 */ /* 0x000fe2000f8e02ff */
[----:B------:R0:W5:Y:S01]  /*b4f0*/  LD.E.128 R80, desc[UR48][R8.64] ;  /* 0x0000003008507980 */ /* 0x000162000c101d00 */
[----:B------:R-:W-:-:S02]  /*b500*/  IMAD R7, R34, R7, R6 ;  /* 0x0000000722077224 */ /* 0x000fc400078e0206 */
[----:B--2---:R-:W-:Y:S01]  /*b510*/  IMAD.U32 R5, RZ, RZ, UR5 ;  /* 0x00000005ff057e24 */ /* 0x004fe2000f8e00ff */
[----:B------:R1:W5:Y:S01]  /*b520*/  LD.E.128 R72, desc[UR48][R10.64] ;  /* 0x000000300a487980 */ /* 0x000362000c101d00 */
[----:B------:R-:W-:Y:S02]  /*b530*/  IMAD.U32 R4, RZ, RZ, UR4 ;  /* 0x00000004ff047e24 */ /* 0x000fe4000f8e00ff */
[----:B------:R-:W-:Y:S01]  /*b540*/  IMAD.U32 R5, RZ, RZ, UR6 ;  /* 0x00000006ff057e24 */ /* 0x000fe2000f8e00ff */
[----:B------:R-:W-:Y:S01]  /*b550*/  @!PT LDS RZ, [RZ] ;  /* 0x00000000fffff984 */ /* 0x000fe20000000800 */
[----:B------:R-:W-:Y:S01]  /*b560*/  @!PT LDS RZ, [RZ] ;  /* 0x00000000fffff984 */ /* 0x000fe20000000800 */
[----:B------:R-:W-:Y:S01]  /*b570*/  @!PT LDS RZ, [RZ] ;  /* 0x00000000fffff984 */ /* 0x000fe20000000800 */
[----:B------:R-:W-:Y:S01]  /*b580*/  @!PT LDS RZ, [RZ] ;  /* 0x00000000fffff984 */ /* 0x000fe20000000800 */
[----:B------:R2:W-:Y:S06]  /*b590*/  MEMBAR.ALL.CTA ;  /* 0x0000000000007992 */ /* 0x0005ec0000008000 */
[----:B--2---:R-:W2:Y:S01]  /*b5a0*/  FENCE.VIEW.ASYNC.S ;  /* 0x00000000000073c6 */ /* 0x004ea20000000000 */
[----:B------:R-:W-:Y:S01]  /*b5b0*/  ULDC.64 UR6, c[0x0][0xad8] ;  /* 0x0002b60000067ab9 */ /* 0x000fe20000000a00 */
[C---:B0-----:R-:W-:Y:S01]  /*b5c0*/  IMAD R9, R3.reuse, UR9, R0 ;  /* 0x0000000903097c24 */ /* 0x041fe2000f8e0200 */
[----:B------:R-:W-:Y:S01]  /*b5d0*/  SHF.R.S32.HI R0, RZ, 0x1f, R7 ;  /* 0x0000001fff007819 */ /* 0x000fe20000011407 */
[----:B------:R-:W-:-:S04]  /*b5e0*/  IMAD.WIDE.U32 R4, R3, UR8, R4 ;  /* 0x0000000803047c25 */ /* 0x000fc8000f8e0004 */
[----:B------:R-:W-:Y:S02]  /*b5f0*/  IMAD.IADD R5, R5, 0x1, R9 ;  /* 0x0000000105057824 */ /* 0x000fe400078e0209 */
[----:B------:R-:W-:Y:S02]  /*b600*/  IMAD R6, R0, UR6, RZ ;  /* 0x0000000600067c24 */ /* 0x000fe4000f8e02ff */
[----:B------:R-:W-:Y:S01]  /*b610*/  IMAD R44, R44, 0x80, R19 ;  /* 0x000000802c2c7824 */ /* 0x000fe200078e0213 */
[----:B------:R-:W-:Y:S01]  /*b620*/  UIADD3 UR39, UR39, 0x33420, URZ ;  /* 0x0003342027277890 */ /* 0x000fe2000fffe03f */
[C---:B------:R-:W-:Y:S02]  /*b630*/  IMAD R3, R7.reuse, UR7, R6 ;  /* 0x0000000707037c24 */ /* 0x040fe4000f8e0206 */
[----:B------:R-:W-:Y:S01]  /*b640*/  IMAD.WIDE.U32 R4, R7, UR6, R4 ;  /* 0x0000000607047c25 */ /* 0x000fe2000f8e0004 */
[----:B------:R-:W-:Y:S01]  /*b650*/  UIADD3 UR43, UR43, 0x1, URZ ;  /* 0x000000012b2b7890 */ /* 0x000fe2000fffe03f */
[----:B------:R-:W-:Y:S01]  /*b660*/  ISETP.GE.AND P2, PT, R44, R93, PT ;  /* 0x0000005d2c00720c */ /* 0x000fe20003f46270 */
[----:B------:R-:W-:Y:S01]  /*b670*/  ULDC.64 UR6, c[0x0][0xa80] ;  /* 0x0002a00000067ab9 */ /* 0x000fe20000000a00 */
[----:B------:R-:W-:Y:S01]  /*b680*/  IMAD.IADD R3, R5, 0x1, R3 ;  /* 0x0000000105037824 */ /* 0x000fe200078e0203 */
[----:B------:R-:W-:Y:S01]  /*b690*/  UPRMT UR39, URZ, 0x654, UR39 ;  /* 0x000006543f277896 */ /* 0x000fe20008000027 */
[----:B------:R-:W-:Y:S01]  /*b6a0*/  LEA R12, P3, R4, UR6, 0x1 ;  /* 0x00000006040c7c11 */ /* 0x000fe2000f8608ff */
[----:B------:R-:W-:Y:S01]  /*b6b0*/  VIADD R0, R44, 0x20 ;  /* 0x000000202c007836 */ /* 0x000fe20000000000 */
[----:B------:R-:W-:-:S02]  /*b6c0*/  UISETP.NE.AND UP0, UPT, UR43, 0x2, UPT ;  /* 0x000000022b00788c */ /* 0x000fc4000bf05270 */
[----:B------:R-:W-:Y:S02]  /*b6d0*/  LEA.HI.X R3, R4, UR7, R3, 0x1, P3 ;  /* 0x0000000704037c11 */ /* 0x000fe400098f0c03 */
[----:B------:R-:W-:Y:S01]  /*b6e0*/  USEL UR5, URZ, 0x1, UP0 ;  /* 0x000000013f057887 */ /* 0x000fe20008000000 */
[-C--:B------:R-:W-:Y:S01]  /*b6f0*/  ISETP.GE.AND P0, PT, R0, R93.reuse, PT ;  /* 0x0000005d0000720c */ /* 0x080fe20003f06270 */
[----:B------:R-:W-:Y:S01]  /*b700*/  ULDC UR4, c[0x0][0xc] ;  /* 0x0000030000047ab9 */ /* 0x000fe20000000800 */
[----:B------:R-:W-:Y:S01]  /*b710*/  VIADD R0, R44, 0x40 ;  /* 0x000000402c007836 */ /* 0x000fe20000000000 */
[----:B------:R-:W-:Y:S01]  /*b720*/  UIADD3 UR41, UR4, UR41, URZ ;  /* 0x0000002904297290 */ /* 0x000fe2000fffe03f */
[----:B--2---:R1:W0:Y:S01]  /*b730*/  SHFL.IDX PT, R6, R12, RZ, 0x181f ;  /* 0x00181fff0c067589 */ /* 0x00422200000e0000 */
[----:B------:R-:W-:Y:S01]  /*b740*/  USEL UR43, UR43, URZ, UP0 ;  /* 0x0000003f2b2b7287 */ /* 0x000fe20008000000 */
[----:B------:R-:W-:Y:S01]  /*b750*/  SYNCS.ARRIVE.TRANS64.RED.A1T0 RZ, [UR39], RZ ;  /* 0x000000ffffff79a7 */ /* 0x000fe20008100427 */
[----:B------:R-:W-:Y:S01]  /*b760*/  ULOP3.LUT UR44, UR44, UR5, URZ, 0x3c, !UPT ;  /* 0x000000052c2c7292 */ /* 0x000fe2000f8e3c3f */
[----:B------:R1:W2:Y:S01]  /*b770*/  SHFL.IDX PT, R7, R3, RZ, 0x181f ;  /* 0x00181fff03077589 */ /* 0x0002a200000e0000 */
[----:B------:R-:W-:Y:S01]  /*b780*/  BSSY B0, `(.L_x_31) ;  /* 0x000000f000007945 */ /* 0x000fe20003800000 */
[----:B------:R-:W-:-:S03]  /*b790*/  ISETP.GE.AND P1, PT, R0, R93, PT ;  /* 0x0000005d0000720c */ /* 0x000fc60003f26270 */
[----:B------:R-:W-:Y:S10]  /*b7a0*/  @P2 BRA `(.L_x_32) ;  /* 0x0000000000302947 */ /* 0x000ff40003800000 */
[----:B------:R-:W-:Y:S02]  /*b7b0*/  ULDC UR4, c[0x0][0xac8] ;  /* 0x0002b20000047ab9 */ /* 0x000fe40000000800 */
[----:B------:R-:W-:Y:S02]  /*b7c0*/  ISETP.GE.AND P3, PT, R17, UR4, PT ;  /* 0x0000000411007c0c */ /* 0x000fe4000bf66270 */
[----:B------:R-:W-:Y:S02]  /*b7d0*/  ISETP.GE.AND P4, PT, R16, UR4, PT ;  /* 0x0000000410007c0c */ /* 0x000fe4000bf86270 */
[----:B------:R-:W-:-:S09]  /*b7e0*/  ISETP.GE.AND P2, PT, R2, UR4, PT ;  /* 0x0000000402007c0c */ /* 0x000fd2000bf46270 */
[CC--:B0-----:R-:W-:Y:S02]  /*b7f0*/  @!P3 LEA R8, P5, R17.reuse, R6.reuse, 0x1 ;  /* 0x000000061108b211 */ /* 0x0c1fe400078a08ff */
[----:B-1----:R-:W-:Y:S02]  /*b800*/  @!P4 LEA R10, P6, R16, R6, 0x1 ;  /* 0x00000006100ac211 */ /* 0x002fe400078c08ff */
[----:B--2---:R-:W-:Y:S01]  /*b810*/  @!P2 IMAD.WIDE R4, R2, 0x2, R6 ;  /* 0x000000020204a825 */ /* 0x004fe200078e0206 */
[-C--:B------:R-:W-:Y:S02]  /*b820*/  @!P3 LEA.HI.X R9, R17, R7.reuse, R226, 0x1, P5 ;  /* 0x000000071109b211 */ /* 0x080fe400028f0ce2 */
[----:B------:R-:W-:Y:S02]  /*b830*/  @!P4 LEA.HI.X R11, R16, R7, R225, 0x1, P6 ;  /* 0x00000007100bc211 */ /* 0x000fe400030f0ce1 */
[----:B-----5:R3:W-:Y:S04]  /*b840*/  @!P2 ST.E.128 desc[UR48][R4.64], R64 ;  /* 0x000000400400a985 */ /* 0x0207e8000c101d30 */
[----:B------:R3:W-:Y:S04]  /*b850*/  @!P3 ST.E.128 desc[UR48][R8.64], R76 ;  /* 0x0000004c0800b985 */ /* 0x0007e8000c101d30 */
[----:B------:R3:W-:Y:S02]  /*b860*/  @!P4 ST.E.128 desc[UR48][R10.64], R84 ;  /* 0x000000540a00c985 */ /* 0x0007e4000c101d30 */
.L_x_32:
[----:B------:R-:W-:Y:S05]  /*b870*/  BSYNC B0 ;  /* 0x0000000000007941 */ /* 0x000fea0003800000 */
.L_x_31:
[----:B--2---:R2:W4:Y:S01]  /*b880*/  SHFL.IDX PT, R7, R3, 0x1, 0x181f ;  /* 0x00381f0003077f89 */ /* 0x00452200000e0000 */
[----:B------:R-:W-:Y:S03]  /*b890*/  BSSY B0, `(.L_x_33) ;  /* 0x000000f000007945 */ /* 0x000fe60003800000 */
[----:B0-----:R2:W0:Y:S01]  /*b8a0*/  SHFL.IDX PT, R6, R12, 0x1, 0x181f ;  /* 0x00381f000c067f89 */ /* 0x00142200000e0000 */
[----:B------:R-:W-:Y:S05]  /*b8b0*/  @P0 BRA `(.L_x_34) ;  /* 0x0000000000300947 */ /* 0x000fea0003800000 */
[----:B------:R-:W-:Y:S02]  /*b8c0*/  ULDC UR4, c[0x0][0xac8] ;  /* 0x0002b20000047ab9 */ /* 0x000fe40000000800 */
[----:B------:R-:W-:Y:S02]  /*b8d0*/  ISETP.GE.AND P4, PT, R17, UR4, PT ;  /* 0x0000000411007c0c */ /* 0x000fe4000bf86270 */
[----:B------:R-:W-:Y:S02]  /*b8e0*/  ISETP.GE.AND P5, PT, R16, UR4, PT ;  /* 0x0000000410007c0c */ /* 0x000fe4000bfa6270 */
[----:B------:R-:W-:-:S09]  /*b8f0*/  ISETP.GE.AND P3, PT, R2, UR4, PT ;  /* 0x0000000402007c0c */ /* 0x000fd2000bf66270 */
[CC--:B0--3--:R-:W-:Y:S02]  /*b900*/  @!P4 LEA R8, P0, R17.reuse, R6.reuse, 0x1 ;  /* 0x000000061108c211 */ /* 0x0c9fe400078008ff */
[----:B-1----:R-:W-:Y:S02]  /*b910*/  @!P5 LEA R10, P2, R16, R6, 0x1 ;  /* 0x00000006100ad211 */ /* 0x002fe400078408ff */
[----:B----4-:R-:W-:Y:S01]  /*b920*/  @!P3 IMAD.WIDE R4, R2, 0x2, R6 ;  /* 0x000000020204b825 */ /* 0x010fe200078e0206 */
[-C--:B------:R-:W-:Y:S02]  /*b930*/  @!P4 LEA.HI.X R9, R17, R7.reuse, R226, 0x1, P0 ;  /* 0x000000071109c211 */ /* 0x080fe400000f0ce2 */
[----:B------:R-:W-:Y:S02]  /*b940*/  @!P5 LEA.HI.X R11, R16, R7, R225, 0x1, P2 ;  /* 0x00000007100bd211 */ /* 0x000fe400010f0ce1 */
[----:B-----5:R0:W-:Y:S04]  /*b950*/  @!P3 ST.E.128 desc[UR48][R4.64], R56 ;  /* 0x000000380400b985 */ /* 0x0201e8000c101d30 */
[----:B------:R0:W-:Y:S04]  /*b960*/  @!P4 ST.E.128 desc[UR48][R8.64], R68 ;  /* 0x000000440800c985 */ /* 0x0001e8000c101d30 */
[----:B------:R0:W-:Y:S02]  /*b970*/  @!P5 ST.E.128 desc[UR48][R10.64], R80 ;  /* 0x000000500a00d985 */ /* 0x0001e4000c101d30 */
.L_x_34:
[----:B------:R-:W-:Y:S05]  /*b980*/  BSYNC B0 ;  /* 0x0000000000007941 */ /* 0x000fea0003800000 */
.L_x_33:
[----:B----4-:R4:W1:Y:S01]  /*b990*/  SHFL.IDX PT, R7, R3, 0x2, 0x181f ;  /* 0x00581f0003077f89 */ /* 0x01086200000e0000 */
        /* <DEDUP_REMOVED lines=9> */
[----:B------:R-:W-:Y:S01]  /*ba30*/  @!P2 IMAD.WIDE R4, R2, 0x2, R6 ;  /* 0x000000020204a825 */ /* 0x000fe200078e0206 */
[-C--:B------:R-:W-:Y:S02]  /*ba40*/  @!P3 LEA.HI.X R9, R17, R7.reuse, R226, 0x1, P0 ;  /* 0x000000071109b211 */ /* 0x080fe400000f0ce2 */
[----:B------:R-:W-:Y:S02]  /*ba50*/  @!P4 LEA.HI.X R11, R16, R7, R225, 0x1, P1 ;  /* 0x00000007100bc211 */ /* 0x000fe400008f0ce1 */
[----:B-----5:R0:W-:Y:S04]  /*ba60*/  @!P2 ST.E.128 desc[UR48][R4.64], R52 ;  /* 0x000000340400a985 */ /* 0x0201e8000c101d30 */
[----:B------:R0:W-:Y:S04]  /*ba70*/  @!P3 ST.E.128 desc[UR48][R8.64], R48 ;  /* 0x000000300800b985 */ /* 0x0001e8000c101d30 */
[----:B------:R0:W-:Y:S02]  /*ba80*/  @!P4 ST.E.128 desc[UR48][R10.64], R72 ;  /* 0x000000480a00c985 */ /* 0x0001e4000c101d30 */
.L_x_36:
[----:B------:R-:W-:Y:S05]  /*ba90*/  BSYNC B0 ;  /* 0x0000000000007941 */ /* 0x000fea0003800000 */
.L_x_35:
[----:B------:R-:W-:Y:S01]  /*baa0*/  VIADD R0, R44, 0x60 ;  /* 0x000000602c007836 */ /* 0x000fe20000000000 */
[----:B-1----:R1:W1:Y:S01]  /*bab0*/  SHFL.IDX PT, R7, R3, 0x3, 0x181f ;  /* 0x00781f0003077f89 */ /* 0x00226200000e0000 */
[----:B------:R-:W-:Y:S01]  /*bac0*/  UIADD3 UR45, UR45, 0x1, URZ ;  /* 0x000000012d2d7890 */ /* 0x000fe2000fffe03f */
[----:B------:R-:W-:Y:S02]  /*bad0*/  BSSY B0, `(.L_x_37) ;  /* 0x0000010000007945 */ /* 0x000fe40003800000 */
[----:B------:R-:W-:Y:S01]  /*bae0*/  ISETP.GE.AND P0, PT, R0, R93, PT ;  /* 0x0000005d0000720c */ /* 0x000fe20003f06270 */
[----:B0-----:R0:W0:-:S12]  /*baf0*/  SHFL.IDX PT, R6, R12, 0x3, 0x181f ;  /* 0x00781f000c067f89 */ /* 0x00101800000e0000 */
[----:B------:R-:W-:Y:S05]  /*bb00*/  @P0 BRA `(.L_x_38) ;  /* 0x0000000000300947 */ /* 0x000fea0003800000 */
[----:B------:R-:W-:Y:S02]  /*bb10*/  ULDC UR4, c[0x0][0xac8] ;  /* 0x0002b20000047ab9 */ /* 0x000fe40000000800 */
[----:B------:R-:W-:Y:S02]  /*bb20*/  ISETP.GE.AND P3, PT, R17, UR4, PT ;  /* 0x0000000411007c0c */ /* 0x000fe4000bf66270 */
[----:B------:R-:W-:Y:S02]  /*bb30*/  ISETP.GE.AND P4, PT, R16, UR4, PT ;  /* 0x0000000410007c0c */ /* 0x000fe4000bf86270 */
[----:B------:R-:W-:-:S09]  /*bb40*/  ISETP.GE.AND P2, PT, R2, UR4, PT ;  /* 0x0000000402007c0c */ /* 0x000fd2000bf46270 */
[CC--:B0--3--:R-:W-:Y:S02]  /*bb50*/  @!P3 LEA R8, P0, R17.reuse, R6.reuse, 0x1 ;  /* 0x000000061108b211 */ /* 0x0c9fe400078008ff */
[----:B------:R-:W-:Y:S02]  /*bb60*/  @!P4 LEA R10, P1, R16, R6, 0x1 ;  /* 0x00000006100ac211 */ /* 0x000fe400078208ff */
[----:B-1----:R-:W-:Y:S01]  /*bb70*/  @!P2 IMAD.WIDE R4, R2, 0x2, R6 ;  /* 0x000000020204a825 */ /* 0x002fe200078e0206 */
[-C--:B------:R-:W-:Y:S02]  /*bb80*/  @!P3 LEA.HI.X R9, R17, R7.reuse, R226, 0x1, P0 ;  /* 0x000000071109b211 */ /* 0x080fe400000f0ce2 */
[----:B------:R-:W-:Y:S02]  /*bb90*/  @!P4 LEA.HI.X R11, R16, R7, R225, 0x1, P1 ;  /* 0x00000007100bc211 */ /* 0x000fe400008f0ce1 */
[----:B-----5:R0:W-:Y:S04]  /*bba0*/  @!P2 ST.E.128 desc[UR48][R4.64], R36 ;  /* 0x000000240400a985 */ /* 0x0201e8000c101d30 */
[----:B------:R0:W-:Y:S04]  /*bbb0*/  @!P3 ST.E.128 desc[UR48][R8.64], R40 ;  /* 0x000000280800b985 */ /* 0x0001e8000c101d30 */
[----:B------:R0:W-:Y:S02]  /*bbc0*/  @!P4 ST.E.128 desc[UR48][R10.64], R60 ;  /* 0x0000003c0a00c985 */ /* 0x0001e4000c101d30 */
.L_x_38:
[----:B------:R-:W-:Y:S05]  /*bbd0*/  BSYNC B0 ;  /* 0x0000000000007941 */ /* 0x000fea0003800000 */
.L_x_37:
[----:B------:R-:W1:Y:S02]  /*bbe0*/  LDC R0, c[0x0][0xc34] ;  /* 0x00030d00ff007b82 */ /* 0x000e640000000800 */
[----:B-1----:R-:W-:-:S13]  /*bbf0*/  ISETP.LE.AND P0, PT, R0, UR41, PT ;  /* 0x0000002900007c0c */ /* 0x002fda000bf03270 */
[----:B------:R-:W-:Y:S05]  /*bc00*/  @!P0 BRA `(.L_x_39) ;  /* 0xffffff50003c8947 */ /* 0x000fea000383ffff */
[----:B------:R-:W-:Y:S05]  /*bc10*/  EXIT ;  /* 0x000000000000794d */ /* 0x000fea0003800000 */
.L_x_5:
[----:B------:R-:W-:-:S08]  /*bc20*/  NOP ;  /* 0x0000000000007918 */ /* 0x000fd00000000000 */
[----:B------:R-:W0:-:S00]  /*bc30*/  USETMAXREG.DEALLOC.CTAPOOL 0x28 ;  /* 0x00000028000079c8 */ /* 0x000e0000080e0500 */
[----:B------:R-:W1:Y:S01]  /*bc40*/  S2UR UR38, SR_CTAID.X ;  /* 0x00000000002679c3 */ /* 0x000e620000002500 */
[----:B------:R-:W-:Y:S01]  /*bc50*/  UMOV UR37, 0x1 ;  /* 0x0000000100257882 */ /* 0x000fe20000000000 */
[----:B0-----:R-:W-:Y:S02]  /*bc60*/  IMAD.MOV.U32 R27, RZ, RZ, RZ ;  /* 0x000000ffff1b7224 */ /* 0x001fe400078e00ff */
[----:B------:R-:W-:-:S04]  /*bc70*/  IMAD.MOV.U32 R30, RZ, RZ, 0x1 ;  /* 0x00000001ff1e7424 */ /* 0x000fc800078e00ff */
[----:B------:R-:W1:Y:S02]  /*bc80*/  LDC R2, c[0x0][0xc34] ;  /* 0x00030d00ff027b82 */ /* 0x000e640000000800 */
[----:B-1----:R-:W-:-:S13]  /*bc90*/  ISETP.LE.AND P0, PT, R2, UR38, PT ;  /* 0x0000002602007c0c */ /* 0x002fda000bf03270 */
[----:B------:R-:W-:Y:S05]  /*bca0*/  @P0 BRA `(.L_x_40) ;  /* 0x0000004c00100947 */ /* 0x000fea0003800000 */
[----:B------:R-:W0:Y:S01]  /*bcb0*/  S2R R7, SR_TID.X ;  /* 0x0000000000077919 */ /* 0x000e220000002100 */
[----:B------:R-:W-:Y:S01]  /*bcc0*/  ULDC.64 UR4, c[0x0][0x418] ;  /* 0x0001060000047ab9 */ /* 0x000fe20000000a00 */
[----:B------:R-:W-:Y:S01]  /*bcd0*/  ULDC.64 UR8, c[0x0][0x2f0] ;  /* 0x0000bc0000087ab9 */ /* 0x000fe20000000a00 */
[----:B------:R-:W-:Y:S01]  /*bce0*/  UISETP.NE.U32.AND UP0, UPT, UR4, URZ, UPT ;  /* 0x0000003f0400728c */ /* 0x000fe2000bf05070 */
[----:B------:R-:W-:Y:S01]  /*bcf0*/  LOP3.LUT R16, R16, 0xfeffffff, RZ, 0xc0, !PT ;  /* 0xfeffffff10107812 */ /* 0x000fe200078ec0ff */
[----:B------:R-:W-:Y:S01]  /*bd00*/  UMOV UR41, 0x400 ;  /* 0x0000040000297882 */ /* 0x000fe20000000000 */
[----:B------:R-:W-:Y:S01]  /*bd10*/  ULDC UR4, c[0x0][0x424] ;  /* 0x0001090000047ab9 */ /* 0x000fe20000000800 */
[----:B------:R-:W-:Y:S01]  /*bd20*/  UISETP.NE.AND.EX UP0, UPT, UR5, URZ, UPT, UP0 ;  /* 0x0000003f0500728c */ /* 0x000fe2000bf05300 */
[----:B------:R-:W-:Y:S01]  /*bd30*/  IMAD.MOV.U32 R30, RZ, RZ, 0x1 ;  /* 0x00000001ff1e7424 */ /* 0x000fe200078e00ff */
[----:B------:R-:W-:Y:S01]  /*bd40*/  UMOV UR6, 0xa0 ;  /* 0x000000a000067882 */ /* 0x000fe20000000000 */
[----:B------:R-:W-:Y:S01]  /*bd50*/  ULEA UR41, UR45, UR41, 0x18 ;  /* 0x000000292d297291 */ /* 0x000fe2000f8ec03f */
[----:B------:R-:W-:Y:S01]  /*bd60*/  IMAD.MOV.U32 R27, RZ, RZ, RZ ;  /* 0x000000ffff1b7224 */ /* 0x000fe200078e00ff */
[----:B------:R-:W-:Y:S01]  /*bd70*/  USEL UR4, UR4, 0x1, UP0 ;  /* 0x0000000104047887 */ /* 0x000fe20008000000 */
[----:B------:R-:W-:Y:S01]  /*bd80*/  ULDC UR40, c[0x0][0x448] ;  /* 0x0001120000287ab9 */ /* 0x000fe20000000800 */
[----:B------:R-:W-:-:S02]  /*bd90*/  ULDC UR7, c[0x0][0x288] ;  /* 0x0000a20000077ab9 */ /* 0x000fc40000000800 */
[----:B------:R-:W-:Y:S02]  /*bda0*/  UIMAD UR39, UR4, UR8, URZ ;  /* 0x00000008042772a4 */ /* 0x000fe4000f8e023f */
[----:B------:R-:W-:Y:S02]  /*bdb0*/  ULOP3.LUT UR46, UR36, 0x2, URZ, 0xfc, !UPT ;  /* 0x00000002242e7892 */ /* 0x000fe4000f8efc3f */
[----:B------:R-:W-:Y:S01]  /*bdc0*/  UIADD3 UR4, UR39, 0x9f, URZ ;  /* 0x0000009f27047890 */ /* 0x000fe2000fffe03f */
[----:B------:R-:W-:Y:S01]  /*bdd0*/  ULDC UR8, c[0x0][0x2b8] ;  /* 0x0000ae0000087ab9 */ /* 0x000fe20000000800 */
[----:B------:R-:W-:Y:S02]  /*bde0*/  ULOP3.LUT UR47, UR36, 0x1, URZ, 0xfc, !UPT ;  /* 0x00000001242f7892 */ /* 0x000fe4000f8efc3f */
[----:B------:R-:W-:Y:S01]  /*bdf0*/  UIMAD.WIDE UR4, UR4, 0x66666667, URZ ;  /* 0x66666667040478a5 */ /* 0x000fe2000f8e023f */
[----:B------:R-:W-:Y:S01]  /*be00*/  ULDC UR50, c[0x0][0xc] ;  /* 0x0000030000327ab9 */ /* 0x000fe20000000800 */
[----:B------:R-:W-:-:S02]  /*be10*/  UMOV UR37, URZ ;  /* 0x0000003f00257c82 */ /* 0x000fc40008000000 */
[----:B------:R-:W-:Y:S02]  /*be20*/  USHF.R.U32.HI UR4, URZ, 0x1f, UR5 ;  /* 0x0000001f3f047899 */ /* 0x000fe40008011605 */
[----:B------:R-:W-:Y:S01]  /*be30*/  UIMAD UR40, UR40, UR7, URZ ;  /* 0x00000007282872a4 */ /* 0x000fe2000f8e023f */
[C---:B0-----:R-:W-:Y:S01]  /*be40*/  IMAD.SHL.U32 R32, R7.reuse, 0x10, RZ ;  /* 0x0000001007207824 */ /* 0x041fe200078e00ff */
[C---:B------:R-:W-:Y:S01]  /*be50*/  SHF.L.U32 R0, R7.reuse, 0x6, RZ ;  /* 0x0000000607007819 */ /* 0x040fe200000006ff */
[C---:B------:R-:W-:Y:S01]  /*be60*/  IMAD.SHL.U32 R6, R7.reuse, 0x2, RZ ;  /* 0x0000000207067824 */ /* 0x040fe200078e00ff */
[----:B------:R-:W-:Y:S01]  /*be70*/  SHF.R.U32.HI R3, RZ, 0x1, R7 ;  /* 0x00000001ff037819 */ /* 0x000fe20000011607 */
[----:B------:R-:W-:Y:S01]  /*be80*/  IMAD.SHL.U32 R4, R7, 0x20, RZ ;  /* 0x0000002007047824 */ /* 0x000fe200078e00ff */
[----:B------:R-:W-:Y:S01]  /*be90*/  LOP3.LUT R5, R32, 0x1b0, RZ, 0xc0, !PT ;  /* 0x000001b020057812 */ /* 0x000fe200078ec0ff */
[----:B------:R-:W-:Y:S01]  /*bea0*/  ULEA.HI.SX32 UR42, UR5, UR4, 0x1a ;  /* 0x00000004052a7291 */ /* 0x000fe2000f8fd23f */
[----:B------:R-:W-:-:S02]  /*beb0*/  LOP3.LUT R2, R0, 0x180, RZ, 0xc0, !PT ;  /* 0x0000018000027812 */ /* 0x000fc400078ec0ff */
[----:B------:R-:W-:Y:S01]  /*bec0*/  LOP3.LUT R37, R5, 0x30, R6, 0x78, !PT ;  /* 0x0000003005257812 */ /* 0x000fe200078e7806 */
[C---:B------:R-:W-:Y:S01]  /*bed0*/  IMAD.SHL.U32 R6, R7.reuse, 0x4, RZ ;  /* 0x0000000407067824 */ /* 0x040fe200078e00ff */
[----:B------:R-:W-:Y:S01]  /*bee0*/  LOP3.LUT R5, R4, 0x80, RZ, 0xc0, !PT ;  /* 0x0000008004057812 */ /* 0x000fe200078ec0ff */
[----:B------:R-:W-:Y:S01]  /*bef0*/  UIADD3 UR4, UR42, -0x1, URZ ;  /* 0xffffffff2a047890 */ /* 0x000fe2000fffe03f */
[----:B------:R-:W-:Y:S01]  /*bf00*/  LOP3.LUT R2, R2, 0x30, R3, 0xf8, !PT ;  /* 0x0000003002027812 */ /* 0x000fe200078ef803 */
[----:B------:R-:W-:Y:S01]  /*bf10*/  IMAD.SHL.U32 R3, R7, 0x8, RZ ;  /* 0x0000000807037824 */ /* 0x000fe200078e00ff */
[----:B------:R-:W-:Y:S01]  /*bf20*/  LOP3.LUT R5, R5, 0x10, R7, 0xf8, !PT ;  /* 0x0000001005057812 */ /* 0x000fe200078ef807 */
[----:B------:R-:W-:Y:S01]  /*bf30*/  UIMAD UR5, UR4, -0xa0, UR39 ;  /* 0xffffff60040578a4 */ /* 0x000fe2000f8e0227 */
[----:B------:R-:W-:Y:S01]  /*bf40*/  LOP3.LUT R37, R37, 0x640, R32, 0xf8, !PT ;  /* 0x0000064025257812 */ /* 0x000fe200078ef820 */
[----:B------:R-:W-:Y:S01]  /*bf50*/  UIMAD UR4, UR42, UR6, -0xa0 ;  /* 0xffffff602a0474a4 */ /* 0x000fe2000f8e0206 */
[----:B------:R-:W-:Y:S01]  /*bf60*/  LOP3.LUT R3, R2, 0x30, R3, 0x78, !PT ;  /* 0x0000003002037812 */ /* 0x000fe200078e7803 */
[----:B------:R-:W-:Y:S01]  /*bf70*/  UIADD3 UR42, UR42, -0x2, URZ ;  /* 0xfffffffe2a2a7890 */ /* 0x000fe2000fffe03f */
[----:B------:R-:W-:-:S02]  /*bf80*/  LOP3.LUT R2, R5, 0x10, R6, 0x78, !PT ;  /* 0x0000001005027812 */ /* 0x000fc400078e7806 */
[C---:B------:R-:W-:Y:S02]  /*bf90*/  LOP3.LUT R5, R32.reuse, 0x600, RZ, 0xc0, !PT ;  /* 0x0000060020057812 */ /* 0x040fe400078ec0ff */
[----:B------:R-:W-:Y:S02]  /*bfa0*/  LOP3.LUT R0, R3, 0x640, R0, 0xf8, !PT ;  /* 0x0000064003007812 */ /* 0x000fe400078ef800 */
[--C-:B------:R-:W-:Y:S02]  /*bfb0*/  LOP3.LUT R5, R5, 0x60, R4.reuse, 0xf8, !PT ;  /* 0x0000006005057812 */ /* 0x100fe400078ef804 */
[----:B------:R-:W-:Y:S01]  /*bfc0*/  LOP3.LUT R32, R32, 0x30, RZ, 0xc0, !PT ;  /* 0x0000003020207812 */ /* 0x000fe200078ec0ff */
[----:B------:R0:W-:Y:S01]  /*bfd0*/  STL [R1+0x4], R0 ;  /* 0x0000040001007387 */ /* 0x0001e20000100800 */
[----:B------:R-:W-:Y:S02]  /*bfe0*/  LOP3.LUT R5, R5, 0x100, R4, 0xf8, !PT ;  /* 0x0000010005057812 */ /* 0x000fe400078ef804 */
[----:B------:R-:W-:-:S02]  /*bff0*/  ISETP.GE.AND P1, PT, R32, UR9, PT ;  /* 0x0000000920007c0c */ /* 0x000fc4000bf26270 */
[----:B0-----:R-:W-:Y:S02]  /*c000*/  LOP3.LUT R0, R5, R2, RZ, 0xfc, !PT ;  /* 0x0000000205007212 */ /* 0x001fe400078efcff */
[----:B------:R-:W-:-:S03]  /*c010*/  LOP3.LUT R2, R32, 0x80, RZ, 0xfc, !PT ;  /* 0x0000008020027812 */ /* 0x000fc600078efcff */
[----:B------:R0:W-:Y:S02]  /*c020*/  STL [R1], R0 ;  /* 0x0000000001007387 */ /* 0x0001e40000100800 */
[----:B0-----:R-:W-:-:S04]  /*c030*/  SHF.R.U32.HI R0, RZ, 0x2, R7 ;  /* 0x00000002ff007819 */ /* 0x001fc80000011607 */
[----:B------:R-:W-:Y:S02]  /*c040*/  LOP3.LUT R3, R0, 0x1f, RZ, 0xc0, !PT ;  /* 0x0000001f00037812 */ /* 0x000fe400078ec0ff */
[----:B------:R-:W-:Y:S02]  /*c050*/  LOP3.LUT R0, R32, 0x40, RZ, 0xfc, !PT ;  /* 0x0000004020007812 */ /* 0x000fe400078efcff */
[----:B------:R-:W-:Y:S01]  /*c060*/  LOP3.LUT R5, R3, 0x60, R4, 0xf8, !PT ;  /* 0x0000006003057812 */ /* 0x000fe200078ef804 */
[----:B------:R-:W-:Y:S01]  /*c070*/  VIADD R4, R37, UR41 ;  /* 0x0000002925047c36 */ /* 0x000fe20008000000 */
[----:B------:R-:W-:Y:S02]  /*c080*/  IADD3 R3, -R3, UR5, RZ ;  /* 0x0000000503037c10 */ /* 0x000fe4000fffe1ff */
[----:B------:R-:W-:Y:S02]  /*c090*/  ISETP.GE.AND P0, PT, R0, UR9, PT ;  /* 0x0000000900007c0c */ /* 0x000fe4000bf06270 */
[C---:B------:R-:W-:Y:S01]  /*c0a0*/  ISETP.LT.OR P4, PT, R3.reuse, 0x1, P1 ;  /* 0x000000010300780c */ /* 0x040fe20000f81670 */
[----:B------:R0:W-:Y:S01]  /*c0b0*/  STL [R1+0x8], R3 ;  /* 0x0000080301007387 */ /* 0x0001e20000100800 */
[----:B------:R-:W-:-:S02]  /*c0c0*/  ISETP.LT.OR P3, PT, R3, 0x21, P1 ;  /* 0x000000210300780c */ /* 0x000fc40000f61670 */
[----:B------:R-:W-:Y:S02]  /*c0d0*/  ISETP.LT.OR P2, PT, R3, 0x41, P1 ;  /* 0x000000410300780c */ /* 0x000fe40000f41670 */
[C---:B------:R-:W-:Y:S01]  /*c0e0*/  LOP3.LUT R33, R5.reuse, 0x80, RZ, 0xfc, !PT ;  /* 0x0000008005217812 */ /* 0x040fe200078efcff */
[----:B------:R-:W-:-:S04]  /*c0f0*/  VIADD R5, R5, UR4 ;  /* 0x0000000405057c36 */ /* 0x000fc80008000000 */
[----:B------:R-:W-:Y:S01]  /*c100*/  VIADD R4, R33, UR4 ;  /* 0x0000000421047c36 */ /* 0x000fe20008000000 */
[----:B------:R0:W-:Y:S01]  /*c110*/  STL [R1+0xc], R5 ;  /* 0x00000c0501007387 */ /* 0x0001e20000100800 */
[----:B------:R-:W-:Y:S02]  /*c120*/  @P4 LOP3.LUT R16, R16, 0x1000000, RZ, 0xfc, !PT ;  /* 0x0100000010104812 */ /* 0x000fe400078efcff */
[----:B------:R-:W-:Y:S01]  /*c130*/  ISETP.LT.OR P4, PT, R3, 0x61, P1 ;  /* 0x000000610300780c */ /* 0x000fe20000f81670 */
[----:B------:R0:W-:Y:S01]  /*c140*/  STL [R1+0x10], R4 ;  /* 0x0000100401007387 */ /* 0x0001e20000100800 */
[----:B------:R-:W-:-:S04]  /*c150*/  LOP3.LUT R16, R16, 0xffdfffff, RZ, 0xc0, !PT ;  /* 0xffdfffff10107812 */ /* 0x000fc800078ec0ff */
[----:B------:R-:W-:Y:S02]  /*c160*/  @P3 LOP3.LUT R16, R16, 0x200000, RZ, 0xfc, !PT ;  /* 0x0020000010103812 */ /* 0x000fe400078efcff */
[C---:B------:R-:W-:Y:S02]  /*c170*/  ISETP.LT.OR P3, PT, R3.reuse, 0x81, P1 ;  /* 0x000000810300780c */ /* 0x040fe40000f61670 */
[----:B------:R-:W-:Y:S02]  /*c180*/  LOP3.LUT R16, R16, 0xfffbffff, RZ, 0xc0, !PT ;  /* 0xfffbffff10107812 */ /* 0x000fe400078ec0ff */
[C---:B------:R-:W-:Y:S02]  /*c190*/  ISETP.LT.OR P1, PT, R3.reuse, 0x21, P0 ;  /* 0x000000210300780c */ /* 0x040fe40000721670 */
[----:B------:R-:W-:Y:S02]  /*c1a0*/  @P2 LOP3.LUT R16, R16, 0x40000, RZ, 0xfc, !PT ;  /* 0x0004000010102812 */ /* 0x000fe400078efcff */
[----:B------:R-:W-:-:S02]  /*c1b0*/  ISETP.LT.OR P2, PT, R3, 0x1, P0 ;  /* 0x000000010300780c */ /* 0x000fc40000741670 */
[----:B------:R-:W-:-:S04]  /*c1c0*/  LOP3.LUT R16, R16, 0xffff7fff, RZ, 0xc0, !PT ;  /* 0xffff7fff10107812 */ /* 0x000fc800078ec0ff */
[----:B------:R-:W-:-:S04]  /*c1d0*/  @P4 LOP3.LUT R16, R16, 0x8000, RZ, 0xfc, !PT ;  /* 0x0000800010104812 */ /* 0x000fc800078efcff */
[----:B------:R-:W-:-:S04]  /*c1e0*/  LOP3.LUT R16, R16, 0xefffffff, RZ, 0xc0, !PT ;  /* 0xefffffff10107812 */ /* 0x000fc800078ec0ff */
[----:B------:R-:W-:Y:S02]  /*c1f0*/  @P3 LOP3.LUT R16, R16, 0x10000000, RZ, 0xfc, !PT ;  /* 0x1000000010103812 */ /* 0x000fe400078efcff */
[----:B------:R-:W-:Y:S02]  /*c200*/  ISETP.LT.OR P3, PT, R3, 0x41, P0 ;  /* 0x000000410300780c */ /* 0x000fe40000761670 */
[----:B------:R-:W-:-:S04]  /*c210*/  LOP3.LUT R16, R16, 0xff7fffff, RZ, 0xc0, !PT ;  /* 0xff7fffff10107812 */ /* 0x000fc800078ec0ff */
[----:B------:R-:W-:Y:S02]  /*c220*/  @P2 LOP3.LUT R16, R16, 0x800000, RZ, 0xfc, !PT ;  /* 0x0080000010102812 */ /* 0x000fe400078efcff */
[----:B------:R-:W-:Y:S02]  /*c230*/  ISETP.LT.OR P2, PT, R3, 0x61, P0 ;  /* 0x000000610300780c */ /* 0x000fe40000741670 */
[----:B------:R-:W-:-:S04]  /*c240*/  LOP3.LUT R16, R16, 0xffefffff, RZ, 0xc0, !PT ;  /* 0xffefffff10107812 */ /* 0x000fc800078ec0ff */
[----:B------:R-:W-:Y:S02]  /*c250*/  @P1 LOP3.LUT R16, R16, 0x100000, RZ, 0xfc, !PT ;  /* 0x0010000010101812 */ /* 0x000fe400078efcff */
[C---:B------:R-:W-:Y:S02]  /*c260*/  ISETP.LT.OR P1, PT, R3.reuse, 0x81, P0 ;  /* 0x000000810300780c */ /* 0x040fe40000721670 */
[----:B------:R-:W-:Y:S02]  /*c270*/  LOP3.LUT R16, R16, 0xfffdffff, RZ, 0xc0, !PT ;  /* 0xfffdffff10107812 */ /* 0x000fe400078ec0ff */
[----:B------:R-:W-:Y:S02]  /*c280*/  ISETP.GE.AND P0, PT, R2, UR9, PT ;  /* 0x0000000902007c0c */ /* 0x000fe4000bf06270 */
[----:B------:R-:W-:Y:S02]  /*c290*/  @P3 LOP3.LUT R16, R16, 0x20000, RZ, 0xfc, !PT ;  /* 0x0002000010103812 */ /* 0x000fe400078efcff */
[----:B------:R-:W-:-:S02]  /*c2a0*/  ISETP.LT.OR P3, PT, R3, 0x41, P0 ;  /* 0x000000410300780c */ /* 0x000fc40000761670 */
        /* <DEDUP_REMOVED lines=12> */
[----:B------:R-:W-:Y:S02]  /*c370*/  LOP3.LUT R16, R16, 0xfffeffff, RZ, 0xc0, !PT ;  /* 0xfffeffff10107812 */ /* 0x000fe400078ec0ff */
[----:B------:R-:W-:Y:S02]  /*c380*/  ISETP.GE.AND P0, PT, R4, UR39, PT ;  /* 0x0000002704007c0c */ /* 0x000fe4000bf06270 */
[----:B------:R-:W-:Y:S02]  /*c390*/  @P3 LOP3.LUT R16, R16, 0x10000, RZ, 0xfc, !PT ;  /* 0x0001000010103812 */ /* 0x000fe400078efcff */
[----:B------:R-:W-:-:S02]  /*c3a0*/  ISETP.LT.U32.AND P0, PT, R33, 0xa0, !P0 ;  /* 0x000000a02100780c */ /* 0x000fc40004701070 */
[----:B------:R-:W-:-:S04]  /*c3b0*/  LOP3.LUT R16, R16, 0xffffdfff, RZ, 0xc0, !PT ;  /* 0xffffdfff10107812 */ /* 0x000fc800078ec0ff */
[----:B------:R-:W-:Y:S02]  /*c3c0*/  @P2 LOP3.LUT R16, R16, 0x2000, RZ, 0xfc, !PT ;  /* 0x0000200010102812 */ /* 0x000fe400078efcff */
[----:B------:R-:W-:Y:S02]  /*c3d0*/  ISETP.GE.AND P2, PT, R0, UR9, PT ;  /* 0x0000000900007c0c */ /* 0x000fe4000bf46270 */
        /* <DEDUP_REMOVED lines=8> */
[----:B------:R-:W-:Y:S02]  /*c460*/  ISETP.GE.AND P2, PT, R3, 0x21, PT ;  /* 0x000000210300780c */ /* 0x000fe40003f46270 */
[----:B------:R-:W-:-:S04]  /*c470*/  LOP3.LUT R16, R16, 0xfffffffe, RZ, 0xc0, !PT ;  /* 0xfffffffe10107812 */ /* 0x000fc800078ec0ff */
[----:B------:R-:W-:-:S04]  /*c480*/  LOP3.LUT R16, R16, 0xfffff7ff, RZ, 0xc0, !PT ;  /* 0xfffff7ff10107812 */ /* 0x000fc800078ec0ff */
[----:B------:R-:W-:Y:S02]  /*c490*/  @P1 LOP3.LUT R16, R16, 0x800, RZ, 0xfc, !PT ;  /* 0x0000080010101812 */ /* 0x000fe400078efcff */
[----:B------:R-:W-:Y:S02]  /*c4a0*/  ISETP.GE.AND P1, PT, R2, UR8, PT ;  /* 0x0000000802007c0c */ /* 0x000fe4000bf26270 */
[----:B------:R-:W-:Y:S02]  /*c4b0*/  @P0 LOP3.LUT R16, R16, 0x1, RZ, 0xfc, !PT ;  /* 0x0000000110100812 */ /* 0x000fe400078efcff */
[----:B------:R-:W-:Y:S02]  /*c4c0*/  ISETP.GE.AND P0, PT, R3, 0x1, PT ;  /* 0x000000010300780c */ /* 0x000fe40003f06270 */
[----:B------:R-:W-:-:S07]  /*c4d0*/  LOP3.LUT R16, R16, 0xfffffbff, RZ, 0xc0, !PT ;  /* 0xfffffbff10107812 */ /* 0x000fce00078ec0ff */
[----:B------:R-:W-:Y:S02]  /*c4e0*/  @P1 LOP3.LUT R16, R16, 0x400, RZ, 0xfc, !PT ;  /* 0x0000040010101812 */ /* 0x000fe400078efcff */
[----:B------:R-:W-:Y:S02]  /*c4f0*/  ISETP.GE.AND P1, PT, R3, 0x41, PT ;  /* 0x000000410300780c */ /* 0x000fe40003f26270 */
[----:B------:R-:W-:-:S04]  /*c500*/  LOP3.LUT R16, R16, 0xfffffeff, RZ, 0xc0, !PT ;  /* 0xfffffeff10107812 */ /* 0x000fc800078ec0ff */
[----:B------:R-:W-:Y:S02]  /*c510*/  @P0 LOP3.LUT R16, R16, 0x100, RZ, 0xfc, !PT ;  /* 0x0000010010100812 */ /* 0x000fe400078efcff */
[----:B------:R-:W-:Y:S02]  /*c520*/  ISETP.GE.AND P0, PT, R3, 0x61, PT ;  /* 0x000000610300780c */ /* 0x000fe40003f06270 */
[----:B------:R-:W-:-:S04]  /*c530*/  LOP3.LUT R16, R16, 0xffffff7f, RZ, 0xc0, !PT ;  /* 0xffffff7f10107812 */ /* 0x000fc800078ec0ff */
[----:B------:R-:W-:Y:S02]  /*c540*/  @P2 LOP3.LUT R16, R16, 0x80, RZ, 0xfc, !PT ;  /* 0x0000008010102812 */ /* 0x000fe400078efcff */
[----:B------:R-:W-:Y:S02]  /*c550*/  ISETP.GE.AND P2, PT, R3, 0x81, PT ;  /* 0x000000810300780c */ /* 0x000fe40003f46270 */
[----:B------:R-:W-:-:S04]  /*c560*/  LOP3.LUT R16, R16, 0xffffffbf, RZ, 0xc0, !PT ;  /* 0xffffffbf10107812 */ /* 0x000fc800078ec0ff */
[----:B------:R-:W-:Y:S02]  /*c570*/  @P1 LOP3.LUT R16, R16, 0x40, RZ, 0xfc, !PT ;  /* 0x0000004010101812 */ /* 0x000fe400078efcff */
[----:B------:R-:W-:Y:S02]  /*c580*/  ISETP.GE.AND P1, PT, R32, UR9, PT ;  /* 0x0000000920007c0c */ /* 0x000fe4000bf26270 */
[----:B------:R-:W-:-:S04]  /*c590*/  LOP3.LUT R16, R16, 0xffffffdf, RZ, 0xc0, !PT ;  /* 0xffffffdf10107812 */ /* 0x000fc800078ec0ff */
[----:B------:R-:W-:Y:S02]  /*c5a0*/  @P0 LOP3.LUT R16, R16, 0x20, RZ, 0xfc, !PT ;  /* 0x0000002010100812 */ /* 0x000fe400078efcff */
[----:B------:R-:W-:Y:S02]  /*c5b0*/  ISETP.GE.AND P0, PT, R32, UR8, PT ;  /* 0x0000000820007c0c */ /* 0x000fe4000bf06270 */
[----:B------:R-:W-:-:S04]  /*c5c0*/  LOP3.LUT R16, R16, 0xfdffffff, RZ, 0xc0, !PT ;  /* 0xfdffffff10107812 */ /* 0x000fc800078ec0ff */
[----:B------:R-:W-:-:S04]  /*c5d0*/  @P2 LOP3.LUT R16, R16, 0x2000000, RZ, 0xfc, !PT ;  /* 0x0200000010102812 */ /* 0x000fc800078efcff */
[----:B------:R-:W-:-:S04]  /*c5e0*/  LOP3.LUT R16, R16, 0xffffefff, RZ, 0xc0, !PT ;  /* 0xffffefff10107812 */ /* 0x000fc800078ec0ff */
[----:B------:R-:W-:-:S04]  /*c5f0*/  LOP3.LUT R16, R16, 0xfffffffb, RZ, 0xc0, !PT ;  /* 0xfffffffb10107812 */ /* 0x000fc800078ec0ff */
[----:B------:R-:W-:-:S04]  /*c600*/  @P1 LOP3.LUT R16, R16, 0x4, RZ, 0xfc, !PT ;  /* 0x0000000410101812 */ /* 0x000fc800078efcff */
[----:B0-----:R-:W-:-:S07]  /*c610*/  @P0 LOP3.LUT R16, R16, 0x1000, RZ, 0xfc, !PT ;  /* 0x0000100010100812 */ /* 0x001fce00078efcff */
.L_x_92:
[----:B------:R-:W-:Y:S01]  /*c620*/  ULDC UR4, c[0x0][0xc38] ;  /* 0x00030e0000047ab9 */ /* 0x000fe20000000800 */
[----:B------:R-:W-:Y:S01]  /*c630*/  ULDC.64 UR8, c[0x0][0xa28] ;  /* 0x00028a0000087ab9 */ /* 0x000fe20000000a00 */
[----:B------:R-:W-:Y:S01]  /*c640*/  UISETP.NE.AND UP0, UPT, UR4, 0x1, UPT ;  /* 0x000000010400788c */ /* 0x000fe2000bf05270 */
[----:B------:R-:W-:Y:S01]  /*c650*/  ISETP.NE.U32.AND P0, PT, RZ, UR8, PT ;  /* 0x00000008ff007c0c */ /* 0x000fe2000bf05070 */
[----:B------:R-:W-:Y:S01]  /*c660*/  UMOV UR43, UR38 ;  /* 0x00000026002b7c82 */ /* 0x000fe20008000000 */
[----:B------:R-:W-:Y:S01]  /*c670*/  ULDC UR4, c[0x0][0xc44] ;  /* 0x0003110000047ab9 */ /* 0x000fe20000000800 */
[----:B------:R-:W-:Y:S01]  /*c680*/  UIADD3 UR11, UR41, 0x24200, URZ ;  /* 0x00024200290b7890 */ /* 0x000fe2000fffe03f */
[----:B------:R-:W-:Y:S01]  /*c690*/  ISETP.NE.AND.EX P0, PT, RZ, UR9, PT, P0 ;  /* 0x00000009ff007c0c */ /* 0x000fe2000bf05300 */
[----:B------:R-:W-:Y:S01]  /*c6a0*/  UISETP.NE.AND UP1, UPT, UR4, 0x1, UPT ;  /* 0x000000010400788c */ /* 0x000fe2000bf25270 */
[----:B------:R-:W-:-:S04]  /*c6b0*/  IMAD.MOV.U32 R36, RZ, RZ, RZ ;  /* 0x000000ffff247224 */ /* 0x000fc800078e00ff */
[----:B------:R-:W-:Y:S01]  /*c6c0*/  @UP0 ULDC UR4, c[0x0][0xc3c] ;  /* 0x00030f0000040ab9 */ /* 0x000fe20000000800 */
[----:B------:R-:W-:Y:S01]  /*c6d0*/  @UP0 ULDC UR10, c[0x0][0xc40] ;  /* 0x00031000000a0ab9 */ /* 0x000fe20000000800 */
[----:B------:R-:W-:-:S04]  /*c6e0*/  UIMAD.WIDE.U32 UR4, UR38, UR4, URZ ;  /* 0x00000004260472a5 */ /* 0x000fc8000f8e003f */
[----:B------:R-:W-:Y:S01]  /*c6f0*/  @UP0 USHF.R.U32.HI UR43, URZ, UR10, UR5 ;  /* 0x0000000a3f2b0299 */ /* 0x000fe20008011605 */
[----:B------:R-:W-:Y:S01]  /*c700*/  @UP1 ULDC.64 UR6, c[0x0][0xc48] ;  /* 0x0003120000061ab9 */ /* 0x000fe20000000a00 */
[----:B------:R-:W-:Y:S02]  /*c710*/  ULOP3.LUT UP0, URZ, UR11, 0x1bf, URZ, 0xc0, !UPT ;  /* 0x000001bf0b3f7892 */ /* 0x000fe4000f80c03f */
[----:B------:R-:W-:-:S03]  /*c720*/  UIMAD.WIDE.U32 UR4, UR43, UR6, URZ ;  /* 0x000000062b0472a5 */ /* 0x000fc6000f8e003f */
[----:B------:R-:W-:Y:S01]  /*c730*/  UMOV UR44, UR43 ;  /* 0x0000002b002c7c82 */ /* 0x000fe20008000000 */
[----:B------:R-:W-:Y:S01]  /*c740*/  @UP1 USHF.R.U32.HI UR44, URZ, UR7, UR5 ;  /* 0x000000073f2c1299 */ /* 0x000fe20008011605 */
[----:B------:R-:W-:Y:S11]  /*c750*/  @!P0 BRA `(.L_x_41) ;  /* 0x0000000000148947 */ /* 0x000ff60003800000 */
[----:B------:R-:W-:Y:S02]  /*c760*/  ULDC.64 UR4, c[0x0][0xa28] ;  /* 0x00028a0000047ab9 */ /* 0x000fe40000000a00 */
[----:B------:R-:W-:-:S06]  /*c770*/  UIMAD.WIDE UR4, UR44, 0x4, UR4 ;  /* 0x000000042c0478a5 */ /* 0x000fcc000f8e0204 */
[----:B------:R-:W-:Y:S02]  /*c780*/  IMAD.U32 R2, RZ, RZ, UR4 ;  /* 0x00000004ff027e24 */ /* 0x000fe4000f8e00ff */
[----:B------:R-:W-:-:S05]  /*c790*/  IMAD.U32 R3, RZ, RZ, UR5 ;  /* 0x00000005ff037e24 */ /* 0x000fca000f8e00ff */
[----:B------:R0:W5:Y:S02]  /*c7a0*/  LDG.E R36, desc[UR48][R2.64] ;  /* 0x0000003002247981 */ /* 0x000164000c1e1900 */
.L_x_41:
[----:B------:R-:W-:-:S13]  /*c7b0*/  PLOP3.LUT P0, PT, PT, PT, UP0, 0x80, 0x0 ;  /* 0x000000000000781c */ /* 0x000fda0003f0f008 */
[----:B------:R-:W-:Y:S05]  /*c7c0*/  @!P0 BRA `(.L_x_42) ;  /* 0x0000000000408947 */ /* 0x000fea0003800000 */
[----:B0-----:R-:W-:Y:S01]  /*c7d0*/  MOV R2, 0x0 ;  /* 0x0000000000027802 */ /* 0x001fe20000000f00 */
[----:B------:R-:W-:Y:S01]  /*c7e0*/  ULDC.64 UR4, c[0x4][0xc0] ;  /* 0x0100300000047ab9 */ /* 0x000fe20000000a00 */
[----:B------:R-:W-:Y:S01]  /*c7f0*/  ULDC.64 UR6, c[0x4][0xc8] ;  /* 0x0100320000067ab9 */ /* 0x000fe20000000a00 */
[----:B------:R-:W-:Y:S01]  /*c800*/  MOV R4, UR4 ;  /* 0x0000000400047c02 */ /* 0x000fe20008000f00 */
[----:B------:R-:W-:Y:S01]  /*c810*/  IMAD.U32 R5, RZ, RZ, UR5 ;  /* 0x00000005ff057e24 */ /* 0x000fe2000f8e00ff */
[----:B------:R-:W-:Y:S01]  /*c820*/  ULDC.64 UR4, c[0x4][0x8] ;  /* 0x0100020000047ab9 */ /* 0x000fe20000000a00 */
[----:B------:R-:W0:Y:S01]  /*c830*/  LDC.64 R2, c[0x4][R2] ;  /* 0x0100000002027b82 */ /* 0x000e220000000a00 */
[----:B------:R-:W-:Y:S02]  /*c840*/  IMAD.U32 R6, RZ, RZ, UR6 ;  /* 0x00000006ff067e24 */ /* 0x000fe4000f8e00ff */
[----:B------:R-:W-:Y:S02]  /*c850*/  IMAD.U32 R7, RZ, RZ, UR7 ;  /* 0x00000007ff077e24 */ /* 0x000fe4000f8e00ff */
[----:B------:R-:W-:-:S02]  /*c860*/  IMAD.U32 R10, RZ, RZ, UR4 ;  /* 0x00000004ff0a7e24 */ /* 0x000fc4000f8e00ff */
[----:B------:R-:W-:Y:S02]  /*c870*/  IMAD.U32 R11, RZ, RZ, UR5 ;  /* 0x00000005ff0b7e24 */ /* 0x000fe4000f8e00ff */
[----:B------:R-:W-:Y:S02]  /*c880*/  IMAD.MOV.U32 R8, RZ, RZ, 0x70 ;  /* 0x00000070ff087424 */ /* 0x000fe400078e00ff */
[----:B------:R-:W-:Y:S02]  /*c890*/  IMAD.MOV.U32 R12, RZ, RZ, 0x1 ;  /* 0x00000001ff0c7424 */ /* 0x000fe400078e00ff */
[----:B------:R-:W-:-:S07]  /*c8a0*/  IMAD.MOV.U32 R13, RZ, RZ, RZ ;  /* 0x000000ffff0d7224 */ /* 0x000fce00078e00ff */
[----:B------:R-:W-:-:S07]  /*c8b0*/  LEPC R20, `(.L_x_42) ;  /* 0x000000001014794e */ /* 0x000fce0000000000 */
[----:B0----5:R-:W-:Y:S05]  /*c8c0*/  CALL.ABS.NOINC R2 ;  /* 0x0000000002007343 */ /* 0x021fea0003c00000 */
.L_x_42:
[----:B------:R-:W-:Y:S01]  /*c8d0*/  UIADD3 UR4, UR41, 0xf200, URZ ;  /* 0x0000f20029047890 */ /* 0x000fe2000fffe03f */
[----:B------:R-:W-:-:S05]  /*c8e0*/  LOP3.LUT R16, R16, 0xfffffff7, RZ, 0xc0, !PT ;  /* 0xfffffff710107812 */ /* 0x000fca00078ec0ff */
[----:B------:R-:W-:-:S05]  /*c8f0*/  IMAD.U32 R17, RZ, RZ, UR4 ;  /* 0x00000004ff117e24 */ /* 0x000fca000f8e00ff */
[----:B------:R-:W-:-:S13]  /*c900*/  LOP3.LUT P0, RZ, R17, 0x1bf, RZ, 0xc0, !PT ;  /* 0x000001bf11ff7812 */ /* 0x000fda000780c0ff */
[----:B------:R-:W-:Y:S01]  /*c910*/  @P0 LOP3.LUT R16, R16, 0x8, RZ, 0xfc, !PT ;  /* 0x0000000810100812 */ /* 0x000fe200078efcff */
[----:B------:R-:W-:Y:S06]  /*c920*/  @!P0 BRA `(.L_x_43) ;  /* 0x0000000000408947 */ /* 0x000fec0003800000 */
[----:B0-----:R-:W-:Y:S01]  /*c930*/  MOV R2, 0x0 ;  /* 0x0000000000027802 */ /* 0x001fe20000000f00 */
[----:B------:R-:W-:Y:S01]  /*c940*/  ULDC.64 UR4, c[0x4][0xc0] ;  /* 0x0100300000047ab9 */ /* 0x000fe20000000a00 */
[----:B------:R-:W-:Y:S01]  /*c950*/  ULDC.64 UR6, c[0x4][0xc8] ;  /* 0x0100320000067ab9 */ /* 0x000fe20000000a00 */
[----:B------:R-:W-:Y:S02]  /*c960*/  IMAD.U32 R4, RZ, RZ, UR4 ;  /* 0x00000004ff047e24 */ /* 0x000fe4000f8e00ff */
[----:B------:R-:W-:Y:S01]  /*c970*/  IMAD.U32 R5, RZ, RZ, UR5 ;  /* 0x00000005ff057e24 */ /* 0x000fe2000f8e00ff */
[----:B------:R-:W0:Y:S01]  /*c980*/  LDC.64 R2, c[0x4][R2] ;  /* 0x0100000002027b82 */ /* 0x000e220000000a00 */
[----:B------:R-:W-:Y:S01]  /*c990*/  ULDC.64 UR4, c[0x4][0x10] ;  /* 0x0100040000047ab9 */ /* 0x000fe20000000a00 */
[----:B------:R-:W-:Y:S01]  /*c9a0*/  IMAD.U32 R6, RZ, RZ, UR6 ;  /* 0x00000006ff067e24 */ /* 0x000fe2000f8e00ff */
[----:B------:R-:W-:Y:S01]  /*c9b0*/  MOV R10, UR4 ;  /* 0x00000004000a7c02 */ /* 0x000fe20008000f00 */
[----:B------:R-:W-:-:S02]  /*c9c0*/  IMAD.U32 R7, RZ, RZ, UR7 ;  /* 0x00000007ff077e24 */ /* 0x000fc4000f8e00ff */
[----:B------:R-:W-:Y:S02]  /*c9d0*/  IMAD.U32 R11, RZ, RZ, UR5 ;  /* 0x00000005ff0b7e24 */ /* 0x000fe4000f8e00ff */
[----:B------:R-:W-:Y:S02]  /*c9e0*/  IMAD.MOV.U32 R8, RZ, RZ, 0x70 ;  /* 0x00000070ff087424 */ /* 0x000fe400078e00ff */
[----:B------:R-:W-:Y:S02]  /*c9f0*/  IMAD.MOV.U32 R12, RZ, RZ, 0x1 ;  /* 0x00000001ff0c7424 */ /* 0x000fe400078e00ff */
[----:B------:R-:W-:-:S07]  /*ca00*/  IMAD.MOV.U32 R13, RZ, RZ, RZ ;  /* 0x000000ffff0d7224 */ /* 0x000fce00078e00ff */
[----:B------:R-:W-:-:S07]  /*ca10*/  LEPC R20, `(.L_x_43) ;  /* 0x000000001014794e */ /* 0x000fce0000000000 */
[----:B0----5:R-:W-:Y:S05]  /*ca20*/  CALL.ABS.NOINC R2 ;  /* 0x0000000002007343 */ /* 0x021fea0003c00000 */
.L_x_43:
[----:B------:R-:W-:-:S04]  /*ca30*/  UIADD3 UR4, UR41, 0x200, URZ ;  /* 0x0000020029047890 */ /* 0x000fc8000fffe03f */
[----:B------:R-:W-:-:S06]  /*ca40*/  ULOP3.LUT UP0, URZ, UR4, 0x9f, URZ, 0xc0, !UPT ;  /* 0x0000009f043f7892 */ /* 0x000fcc000f80c03f */
[----:B------:R-:W-:-:S13]  /*ca50*/  PLOP3.LUT P0, PT, PT, PT, UP0, 0x80, 0x0 ;  /* 0x000000000000781c */ /* 0x000fda0003f0f008 */
[----:B------:R-:W-:Y:S05]  /*ca60*/  @!P0 BRA `(.L_x_44) ;  /* 0x0000000000408947 */ /* 0x000fea0003800000 */
[----:B0-----:R-:W-:Y:S01]  /*ca70*/  MOV R2, 0x0 ;  /* 0x0000000000027802 */ /* 0x001fe20000000f00 */
[----:B------:R-:W-:Y:S01]  /*ca80*/  ULDC.64 UR4, c[0x4][0xc0] ;  /* 0x0100300000047ab9 */ /* 0x000fe20000000a00 */
[----:B------:R-:W-:Y:S01]  /*ca90*/  ULDC.64 UR6, c[0x4][0xc8] ;  /* 0x0100320000067ab9 */ /* 0x000fe20000000a00 */
[----:B------:R-:W-:Y:S02]  /*caa0*/  IMAD.U32 R4, RZ, RZ, UR4 ;  /* 0x00000004ff047e24 */ /* 0x000fe4000f8e00ff */
[----:B------:R-:W-:Y:S01]  /*cab0*/  IMAD.U32 R5, RZ, RZ, UR5 ;  /* 0x00000005ff057e24 */ /* 0x000fe2000f8e00ff */
[----:B------:R-:W0:Y:S01]  /*cac0*/  LDC.64 R2, c[0x4][R2] ;  /* 0x0100000002027b82 */ /* 0x000e220000000a00 */
[----:B------:R-:W-:Y:S01]  /*cad0*/  ULDC.64 UR4, c[0x4][0x18] ;  /* 0x0100060000047ab9 */ /* 0x000fe20000000a00 */
[----:B------:R-:W-:Y:S02]  /*cae0*/  IMAD.U32 R6, RZ, RZ, UR6 ;  /* 0x00000006ff067e24 */ /* 0x000fe4000f8e00ff */
[----:B------:R-:W-:-:S02]  /*caf0*/  IMAD.U32 R7, RZ, RZ, UR7 ;  /* 0x00000007ff077e24 */ /* 0x000fc4000f8e00ff */
[----:B------:R-:W-:Y:S02]  /*cb00*/  IMAD.U32 R10, RZ, RZ, UR4 ;  /* 0x00000004ff0a7e24 */ /* 0x000fe4000f8e00ff */
[----:B------:R-:W-:Y:S02]  /*cb10*/  IMAD.U32 R11, RZ, RZ, UR5 ;  /* 0x00000005ff0b7e24 */ /* 0x000fe4000f8e00ff */
[----:B------:R-:W-:Y:S02]  /*cb20*/  IMAD.MOV.U32 R8, RZ, RZ, 0x70 ;  /* 0x00000070ff087424 */ /* 0x000fe400078e00ff */
[----:B------:R-:W-:Y:S02]  /*cb30*/  IMAD.MOV.U32 R12, RZ, RZ, 0x1 ;  /* 0x00000001ff0c7424 */ /* 0x000fe400078e00ff */
[----:B------:R-:W-:-:S07]  /*cb40*/  IMAD.MOV.U32 R13, RZ, RZ, RZ ;  /* 0x000000ffff0d7224 */ /* 0x000fce00078e00ff */
[----:B------:R-:W-:-:S07]  /*cb50*/  LEPC R20, `(.L_x_44) ;  /* 0x000000001014794e */ /* 0x000fce0000000000 */
[----:B0----5:R-:W-:Y:S05]  /*cb60*/  CALL.ABS.NOINC R2 ;  /* 0x0000000002007343 */ /* 0x021fea0003c00000 */
.L_x_44:
[----:B------:R-:W-:-:S13]  /*cb70*/  LOP3.LUT P6, RZ, R17, 0x1bf, RZ, 0xc0, !PT ;  /* 0x000001bf11ff7812 */ /* 0x000fda00078cc0ff */
        /* <DEDUP_REMOVED lines=17> */
.L_x_45:
[----:B------:R-:W-:Y:S01]  /*cc90*/  ULDC.64 UR4, c[0x0][0x9f8] ;  /* 0x00027e0000047ab9 */ /* 0x000fe20000000a00 */
[----:B------:R-:W-:Y:S01]  /*cca0*/  IMAD.U32 R29, RZ, RZ, UR44 ;  /* 0x0000002cff1d7e24 */ /* 0x000fe2000f8e00ff */
[----:B------:R-:W-:Y:S01]  /*ccb0*/  UISETP.NE.U32.AND UP0, UPT, UR4, URZ, UPT ;  /* 0x0000003f0400728c */ /* 0x000fe2000bf05070 */
[----:B------:R-:W1:Y:S03]  /*ccc0*/  LDC R17, c[0x0][0x430] ;  /* 0x00010c00ff117b82 */ /* 0x000e660000000800 */
[----:B------:R-:W-:-:S06]  /*ccd0*/  UISETP.NE.AND.EX UP0, UPT, UR5, URZ, UPT, UP0 ;  /* 0x0000003f0500728c */ /* 0x000fcc000bf05300 */
[----:B------:R-:W-:-:S05]  /*cce0*/  PLOP3.LUT P0, PT, PT, PT, UP0, 0x80, 0x0 ;  /* 0x000000000000781c */ /* 0x000fca0003f0f008 */
[----:B------:R-:W-:Y:S02]  /*ccf0*/  @UP0 ULDC.64 UR4, c[0x0][0x9f8] ;  /* 0x00027e0000040ab9 */ /* 0x000fe40000000a00 */
[----:B------:R-:W-:-:S06]  /*cd00*/  @UP0 UIMAD.WIDE UR4, UR44, 0x4, UR4 ;  /* 0x000000042c0408a5 */ /* 0x000fcc000f8e0204 */
[----:B0-----:R-:W-:Y:S02]  /*cd10*/  IMAD.U32 R2, RZ, RZ, UR4 ;  /* 0x00000004ff027e24 */ /* 0x001fe4000f8e00ff */
[----:B------:R-:W-:-:S05]  /*cd20*/  IMAD.U32 R3, RZ, RZ, UR5 ;  /* 0x00000005ff037e24 */ /* 0x000fca000f8e00ff */
[----:B------:R0:W5:Y:S01]  /*cd30*/  @P0 LDG.E R29, desc[UR48][R2.64] ;  /* 0x00000030021d0981 */ /* 0x000162000c1e1900 */
[----:B------:R-:W-:-:S03]  /*cd40*/  UMOV UR4, 0xffffffff ;  /* 0xffffffff00047882 */ /* 0x000fc60000000000 */
[----:B------:R-:W-:Y:S05]  /*cd50*/  BRA.DIV UR4, `(.L_x_46) ;  /* 0x0000004204387947 */ /* 0x000fea000b800000 */
.L_x_109:
[----:B------:R-:W2:Y:S04]  /*cd60*/  LDL R0, [R1+0xc] ;  /* 0x00000c0001007983 */ /* 0x000ea80000100800 */
[----:B------:R-:W3:Y:S01]  /*cd70*/  LDL R8, [R1+0x10] ;  /* 0x0000100001087983 */ /* 0x000ee20000100800 */
[----:B-1----:R-:W-:Y:S02]  /*cd80*/  ISETP.NE.AND P3, PT, R17, 0x1, PT ;  /* 0x000000011100780c */ /* 0x002fe40003f65270 */
[----:B-----5:R-:W-:Y:S02]  /*cd90*/  SHF.R.S32.HI R34, RZ, 0x1f, R29 ;  /* 0x0000001fff227819 */ /* 0x020fe4000001141d */
[C---:B------:R-:W-:Y:S02]  /*cda0*/  LOP3.LUT P2, RZ, R16.reuse, 0x200, RZ, 0xc0, !PT ;  /* 0x0000020010ff7812 */ /* 0x040fe4000784c0ff */
[----:B------:R-:W-:-:S07]  /*cdb0*/  LOP3.LUT R16, R16, 0xffffffef, RZ, 0xc0, !PT ;  /* 0xffffffef10107812 */ /* 0x000fce00078ec0ff */
[----:B0-----:R-:W0:Y:S01]  /*cdc0*/  @P3 LDC R3, c[0x0][0x434] ;  /* 0x00010d00ff033b82 */ /* 0x001e220000000800 */
[----:B------:R-:W-:-:S07]  /*cdd0*/  @P3 LOP3.LUT R16, R16, 0x10, RZ, 0xfc, !PT ;  /* 0x0000001010103812 */ /* 0x000fce00078efcff */
[----:B------:R-:W1:Y:S01]  /*cde0*/  @P3 LDC R7, c[0x0][0x438] ;  /* 0x00010e00ff073b82 */ /* 0x000e620000000800 */
[----:B------:R-:W-:Y:S02]  /*cdf0*/  LOP3.LUT R16, R16, 0xfffffff7, RZ, 0xc0, !PT ;  /* 0xfffffff710107812 */ /* 0x000fe400078ec0ff */
[C---:B--2---:R-:W-:Y:S01]  /*ce00*/  ISETP.GE.AND P0, PT, R0.reuse, UR39, PT ;  /* 0x0000002700007c0c */ /* 0x044fe2000bf06270 */
[--C-:B------:R-:W-:Y:S02]  /*ce10*/  IMAD.IADD R0, R0, 0x1, R36.reuse ;  /* 0x0000000100007824 */ /* 0x100fe400078e0224 */
[----:B---3--:R-:W-:Y:S02]  /*ce20*/  IMAD.IADD R11, R8, 0x1, R36 ;  /* 0x00000001080b7824 */ /* 0x008fe400078e0224 */
[----:B0-----:R-:W-:Y:S01]  /*ce30*/  @P3 IMAD.HI.U32 R2, R0, R3, RZ ;  /* 0x0000000300023227 */ /* 0x001fe200078e00ff */
[----:B------:R-:W0:Y:S03]  /*ce40*/  @P2 LDC.64 R8, c[0x0][0x418] ;  /* 0x00010600ff082b82 */ /* 0x000e260000000a00 */
[----:B------:R-:W-:Y:S01]  /*ce50*/  IMAD.MOV.U32 R10, RZ, RZ, R0 ;  /* 0x000000ffff0a7224 */ /* 0x000fe200078e0000 */
[----:B-1----:R-:W-:Y:S01]  /*ce60*/  @P3 SHF.R.U32.HI R10, RZ, R7, R2 ;  /* 0x00000007ff0a3219 */ /* 0x002fe20000011602 */
[----:B------:R-:W-:-:S03]  /*ce70*/  IMAD.MOV.U32 R13, RZ, RZ, R11 ;  /* 0x000000ffff0d7224 */ /* 0x000fc600078e000b */
[----:B------:R-:W1:Y:S01]  /*ce80*/  @!P0 LDC.64 R4, c[0x0][0x428] ;  /* 0x00010a00ff048b82 */ /* 0x000e620000000a00 */
[----:B------:R-:W-:-:S07]  /*ce90*/  @!P0 SHF.R.S32.HI R3, RZ, 0x1f, R10 ;  /* 0x0000001fff038819 */ /* 0x000fce000001140a */
[----:B------:R-:W2:Y:S01]  /*cea0*/  @!P0 LDC.64 R6, c[0x0][0x418] ;  /* 0x00010600ff068b82 */ /* 0x000ea20000000a00 */
[----:B-1----:R-:W-:-:S04]  /*ceb0*/  @!P0 IMAD R2, R34, R4, RZ ;  /* 0x0000000422028224 */ /* 0x002fc800078e02ff */
[----:B------:R-:W-:Y:S01]  /*cec0*/  @!P0 IMAD R5, R29, R5, R2 ;  /* 0x000000051d058224 */ /* 0x000fe200078e0202 */
[----:B------:R-:W-:-:S05]  /*ced0*/  @!P0 MOV R2, R10 ;  /* 0x0000000a00028202 */ /* 0x000fca0000000f00 */
[----:B------:R-:W-:-:S04]  /*cee0*/  @!P0 IMAD.WIDE.U32 R2, R29, R4, R2 ;  /* 0x000000041d028225 */ /* 0x000fc800078e0002 */
[----:B------:R-:W-:Y:S01]  /*cef0*/  @!P0 IMAD.IADD R3, R3, 0x1, R5 ;  /* 0x0000000103038824 */ /* 0x000fe200078e0205 */
[C---:B--2---:R-:W-:Y:S01]  /*cf00*/  @!P0 LEA R6, P1, R2.reuse, R6, 0x2 ;  /* 0x0000000602068211 */ /* 0x044fe200078210ff */
[----:B------:R-:W1:Y:S03]  /*cf10*/  @P2 LDC.64 R4, c[0x0][0x428] ;  /* 0x00010a00ff042b82 */ /* 0x000e660000000a00 */
[----:B------:R-:W-:-:S05]  /*cf20*/  @!P0 LEA.HI.X R7, R2, R7, R3, 0x2, P1 ;  /* 0x0000000702078211 */ /* 0x000fca00008f1403 */
[----:B------:R-:W2:Y:S08]  /*cf30*/  @P3 LDC R2, c[0x0][0x434] ;  /* 0x00010d00ff023b82 */ /* 0x000eb00000000800 */
[----:B------:R-:W3:Y:S01]  /*cf40*/  @P3 LDC R3, c[0x0][0x438] ;  /* 0x00010e00ff033b82 */ /* 0x000ee20000000800 */
[----:B--2---:R-:W-:-:S05]  /*cf50*/  @P3 IMAD.HI.U32 R2, R11, R2, RZ ;  /* 0x000000020b023227 */ /* 0x004fca00078e00ff */
[----:B---3--:R-:W-:Y:S01]  /*cf60*/  @P3 SHF.R.U32.HI R13, RZ, R3, R2 ;  /* 0x00000003ff0d3219 */ /* 0x008fe20000011602 */
[----:B-1----:R-:W-:-:S03]  /*cf70*/  @P2 IMAD R2, R34, R4, RZ ;  /* 0x0000000422022224 */ /* 0x002fc600078e02ff */
[--C-:B------:R-:W-:Y:S01]  /*cf80*/  @P2 SHF.R.S32.HI R3, RZ, 0x1f, R13.reuse ;  /* 0x0000001fff032819 */ /* 0x100fe2000001140d */
[----:B------:R-:W-:Y:S02]  /*cf90*/  @P2 IMAD R5, R29, R5, R2 ;  /* 0x000000051d052224 */ /* 0x000fe400078e0202 */
[----:B------:R-:W-:-:S04]  /*cfa0*/  @P2 IMAD.MOV.U32 R2, RZ, RZ, R13 ;  /* 0x000000ffff022224 */ /* 0x000fc800078e000d */
[----:B------:R-:W-:Y:S02]  /*cfb0*/  @P2 IMAD.WIDE.U32 R2, R29, R4, R2 ;  /* 0x000000041d022225 */ /* 0x000fe400078e0002 */
[----:B------:R-:W1:Y:S02]  /*cfc0*/  LDC R4, c[0x0][0xc44] ;  /* 0x00031100ff047b82 */ /* 0x000e640000000800 */
[----:B------:R-:W-:Y:S01]  /*cfd0*/  @P2 IMAD.IADD R3, R5, 0x1, R3 ;  /* 0x0000000105032824 */ /* 0x000fe200078e0203 */
[----:B0-----:R-:W-:Y:S01]  /*cfe0*/  @P2 LEA R8, P1, R2, R8, 0x2 ;  /* 0x0000000802082211 */ /* 0x001fe200078210ff */
[----:B------:R-:W-:-:S03]  /*cff0*/  IMAD.MOV.U32 R5, RZ, RZ, RZ ;  /* 0x000000ffff057224 */ /* 0x000fc600078e00ff */
[----:B------:R-:W-:Y:S01]  /*d000*/  @P2 LEA.HI.X R9, R2, R9, R3, 0x2, P1 ;  /* 0x0000000902092211 */ /* 0x000fe200008f1403 */
[----:B------:R-:W-:Y:S02]  /*d010*/  IMAD.MOV R3, RZ, RZ, -R10 ;  /* 0x000000ffff037224 */ /* 0x000fe400078e0a0a */
[----:B------:R0:W5:Y:S01]  /*d020*/  @!P0 LDG.E R5, desc[UR48][R6.64] ;  /* 0x0000003006058981 */ /* 0x000162000c1e1900 */
[----:B------:R-:W-:Y:S02]  /*d030*/  IMAD.MOV R2, RZ, RZ, -R13 ;  /* 0x000000ffff027224 */ /* 0x000fe400078e0a0d */
[----:B0-----:R-:W-:Y:S02]  /*d040*/  IMAD R7, R17, R3, R0 ;  /* 0x0000000311077224 */ /* 0x001fe400078e0200 */
[----:B------:R-:W-:Y:S02]  /*d050*/  IMAD.U32 R0, RZ, RZ, UR46 ;  /* 0x0000002eff007e24 */ /* 0x000fe4000f8e00ff */
[----:B------:R-:W-:-:S03]  /*d060*/  IMAD.MOV.U32 R6, RZ, RZ, RZ ;  /* 0x000000ffff067224 */ /* 0x000fc600078e00ff */
[----:B------:R-:W-:-:S03]  /*d070*/  ISETP.NE.AND P0, PT, R0, 0x3, PT ;  /* 0x000000030000780c */ /* 0x000fc60003f05270 */
[----:B------:R0:W5:Y:S02]  /*d080*/  @P2 LDG.E R6, desc[UR48][R8.64] ;  /* 0x0000003008062981 */ /* 0x000164000c1e1900 */
[----:B0-----:R-:W-:-:S08]  /*d090*/  IMAD R8, R17, R2, R11 ;  /* 0x0000000211087224 */ /* 0x001fd000078e020b */
[----:B------:R-:W-:Y:S01]  /*d0a0*/  @P0 LOP3.LUT R16, R16, 0x8, RZ, 0xfc, !PT ;  /* 0x0000000810100812 */ /* 0x000fe200078efcff */
[----:B------:R-:W-:-:S04]  /*d0b0*/  IMAD R17, RZ, RZ, -UR44 ;  /* 0x8000002cff117e24 */ /* 0x000fc8000f8e02ff */
[----:B-1----:R-:W-:-:S05]  /*d0c0*/  IMAD R17, R4, R17, UR43 ;  /* 0x0000002b04117e24 */ /* 0x002fca000f8e0211 */
[----:B------:R-:W-:Y:S01]  /*d0d0*/  SHF.R.S32.HI R31, RZ, 0x1f, R17 ;  /* 0x0000001fff1f7819 */ /* 0x000fe20000011411 */
[----:B------:R-:W-:Y:S06]  /*d0e0*/  @!P0 BRA `(.L_x_47) ;  /* 0x0000000000048947 */ /* 0x000fec0003800000 */
[----:B------:R-:W-:Y:S01]  /*d0f0*/  BPT.TRAP 0x1 ;  /* 0x000000040000795c */ /* 0x000fe20000300000 */
.L_x_47:
[----:B------:R-:W-:Y:S01]  /*d100*/  LEA R4, R27, UR41, 0x3 ;  /* 0x000000291b047c11 */ /* 0x000fe2000f8e18ff */
[----:B------:R-:W-:Y:S01]  /*d110*/  BSSY B0, `(.L_x_48) ;  /* 0x0000005000007945 */ /* 0x000fe20003800000 */
[----:B------:R-:W-:Y:S02]  /*d120*/  SHF.L.U32 R25, R30, 0x1f, RZ ;  /* 0x0000001f1e197819 */ /* 0x000fe400000006ff */
[----:B------:R-:W-:Y:S02]  /*d130*/  SHF.R.S32.HI R20, RZ, 0x1f, R7 ;  /* 0x0000001fff147819 */ /* 0x000fe40000011407 */
[----:B------:R-:W0:Y:S02]  /*d140*/  SYNCS.PHASECHK.TRANS64.TRYWAIT P0, [R4+URZ+0x33480], R25 ;  /* 0x03348019040075a7 */ /* 0x000e24000800017f */
[----:B0-----:R-:W-:Y:S05]  /*d150*/  @!P0 BRA `(.L_x_49) ;  /* 0x0000003c00648947 */ /* 0x001fea0003800000 */
.L_x_110:
[----:B------:R-:W-:Y:S05]  /*d160*/  BSYNC B0 ;  /* 0x0000000000007941 */ /* 0x000fea0003800000 */
.L_x_48:
[----:B------:R-:W-:Y:S01]  /*d170*/  ULDC.64 UR4, c[0x0][0x328] ;  /* 0x0000ca0000047ab9 */ /* 0x000fe20000000a00 */
[----:B-----5:R-:W-:Y:S01]  /*d180*/  SHF.R.S32.HI R23, RZ, 0x1f, R5 ;  /* 0x0000001fff177819 */ /* 0x020fe20000011405 */
[----:B------:R-:W-:Y:S01]  /*d190*/  IMAD R0, R20, UR4, RZ ;  /* 0x0000000414007c24 */ /* 0x000fe2000f8e02ff */
[----:B------:R-:W-:Y:S01]  /*d1a0*/  ULDC.64 UR6, c[0x0][0x338] ;  /* 0x0000ce0000067ab9 */ /* 0x000fe20000000a00 */
[C---:B------:R-:W-:Y:S01]  /*d1b0*/  IMAD.WIDE.U32 R2, R7.reuse, UR4, RZ ;  /* 0x0000000407027c25 */ /* 0x040fe2000f8e00ff */
[----:B------:R-:W-:Y:S01]  /*d1c0*/  ULDC.64 UR8, c[0x0][0x330] ;  /* 0x0000cc0000087ab9 */ /* 0x000fe20000000a00 */
[----:B------:R-:W-:Y:S01]  /*d1d0*/  ULDC.64 UR10, c[0x0][0x318] ;  /* 0x0000c600000a7ab9 */ /* 0x000fe20000000a00 */
[----:B------:R-:W-:Y:S01]  /*d1e0*/  SHF.R.S32.HI R21, RZ, 0x1f, R8 ;  /* 0x0000001fff157819 */ /* 0x000fe20000011408 */
[----:B------:R-:W-:Y:S01]  /*d1f0*/  IMAD R9, R7, UR5, R0 ;  /* 0x0000000507097c24 */ /* 0x000fe2000f8e0200 */
[----:B------:R-:W-:Y:S01]  /*d200*/  SHF.R.S32.HI R24, RZ, 0x1f, R6 ;  /* 0x0000001fff187819 */ /* 0x000fe20000011406 */
[----:B------:R-:W-:-:S02]  /*d210*/  IMAD R0, R23, UR6, RZ ;  /* 0x0000000617007c24 */ /* 0x000fc4000f8e02ff */
[----:B------:R-:W-:Y:S02]  /*d220*/  IMAD.IADD R3, R3, 0x1, R9 ;  /* 0x0000000103037824 */ /* 0x000fe400078e0209 */
[C---:B------:R-:W-:Y:S02]  /*d230*/  IMAD R9, R5.reuse, UR7, R0 ;  /* 0x0000000705097c24 */ /* 0x040fe4000f8e0200 */
[----:B------:R-:W-:-:S04]  /*d240*/  IMAD.WIDE.U32 R2, R5, UR6, R2 ;  /* 0x0000000605027c25 */ /* 0x000fc8000f8e0002 */
[----:B------:R-:W-:Y:S02]  /*d250*/  IMAD.IADD R3, R3, 0x1, R9 ;  /* 0x0000000103037824 */ /* 0x000fe400078e0209 */
[----:B------:R-:W-:Y:S02]  /*d260*/  IMAD R18, R31, UR8, RZ ;  /* 0x000000081f127c24 */ /* 0x000fe4000f8e02ff */
[----:B------:R-:W-:-:S04]  /*d270*/  IMAD.WIDE.U32 R2, R17, UR8, R2 ;  /* 0x0000000811027c25 */ /* 0x000fc8000f8e0002 */
[----:B------:R-:W-:Y:S01]  /*d280*/  IMAD R18, R17, UR9, R18 ;  /* 0x0000000911127c24 */ /* 0x000fe2000f8e0212 */
[----:B------:R-:W-:Y:S01]  /*d290*/  IADD3 R10, P0, R2, UR10, RZ ;  /* 0x0000000a020a7c10 */ /* 0x000fe2000ff1e0ff */
[----:B------:R-:W-:Y:S02]  /*d2a0*/  IMAD R0, R24, UR6, RZ ;  /* 0x0000000618007c24 */ /* 0x000fe4000f8e02ff */
[----:B------:R-:W-:Y:S01]  /*d2b0*/  IMAD R22, R27, 0x7800, R37 ;  /* 0x000078001b167824 */ /* 0x000fe200078e0225 */
[----:B------:R-:W-:Y:S01]  /*d2c0*/  IADD3.X R9, R3, UR11, R18, P0, !PT ;  /* 0x0000000b03097c10 */ /* 0x000fe200087fe412 */
[----:B------:R-:W-:Y:S02]  /*d2d0*/  IMAD R3, R21, UR4, RZ ;  /* 0x0000000415037c24 */ /* 0x000fe4000f8e02ff */
[----:B------:R-:W-:Y:S02]  /*d2e0*/  IMAD R0, R6, UR7, R0 ;  /* 0x0000000706007c24 */ /* 0x000fe4000f8e0200 */
[----:B------:R-:W-:-:S02]  /*d2f0*/  IMAD R11, R8, UR5, R3 ;  /* 0x00000005080b7c24 */ /* 0x000fc4000f8e0203 */
[----:B------:R-:W-:Y:S01]  /*d300*/  IMAD.WIDE.U32 R2, R8, UR4, RZ ;  /* 0x0000000408027c25 */ /* 0x000fe2000f8e00ff */
[----:B------:R-:W-:-:S04]  /*d310*/  UMOV UR4, 0xffffffff ;  /* 0xffffffff00047882 */ /* 0x000fc80000000000 */
[----:B------:R-:W-:-:S03]  /*d320*/  IADD3 R3, R3, R11, RZ ;  /* 0x0000000b03037210 */ /* 0x000fc60007ffe0ff */
[----:B------:R-:W-:-:S04]  /*d330*/  IMAD.WIDE.U32 R2, R6, UR6, R2 ;  /* 0x0000000606027c25 */ /* 0x000fc8000f8e0002 */
[----:B------:R-:W-:Y:S02]  /*d340*/  IMAD.IADD R3, R3, 0x1, R0 ;  /* 0x0000000103037824 */ /* 0x000fe400078e0200 */
[----:B------:R-:W-:-:S03]  /*d350*/  IMAD.WIDE.U32 R2, R17, UR8, R2 ;  /* 0x0000000811027c25 */ /* 0x000fc6000f8e0002 */
[----:B------:R-:W-:-:S04]  /*d360*/  IADD3 R19, P0, R2, UR10, RZ ;  /* 0x0000000a02137c10 */ /* 0x000fc8000ff1e0ff */
[----:B------:R-:W-:Y:S01]  /*d370*/  IADD3.X R18, R18, UR11, R3, P0, !PT ;  /* 0x0000000b12127c10 */ /* 0x000fe200087fe403 */
[----:B------:R-:W-:Y:S08]  /*d380*/  BRA.DIV UR4, `(.L_x_50) ;  /* 0x0000003a04ec7947 */ /* 0x000ff0000b800000 */
[C---:B------:R-:W-:Y:S01]  /*d390*/  LOP3.LUT P6, RZ, R16.reuse, 0x40000, RZ, 0xc0, !PT ;  /* 0x0004000010ff7812 */ /* 0x040fe200078cc0ff */
[----:B------:R-:W1:Y:S01]  /*d3a0*/  SHFL.IDX PT, R2, R10, RZ, 0x1c1f ;  /* 0x001c1fff0a027589 */ /* 0x000e6200000e0000 */
[----:B------:R-:W-:Y:S02]  /*d3b0*/  LOP3.LUT R16, R16, 0xdfffffff, RZ, 0xc0, !PT ;  /* 0xdfffffff10107812 */ /* 0x000fe400078ec0ff */
[----:B------:R-:W-:Y:S01]  /*d3c0*/  LOP3.LUT R11, R11, 0xfffffffe, RZ, 0xc0, !PT ;  /* 0xfffffffe0b0b7812 */ /* 0x000fe200078ec0ff */
[----:B------:R-:W2:Y:S04]  /*d3d0*/  SHFL.IDX PT, R0, R9, RZ, 0x1c1f ;  /* 0x001c1fff09007589 */ /* 0x000ea800000e0000 */
[----:B------:R-:W-:Y:S04]  /*d3e0*/  SHFL.IDX PT, R18, R18, RZ, 0x1c1f ;  /* 0x001c1fff12127589 */ /* 0x000fe800000e0000 */
[----:B------:R-:W-:Y:S01]  /*d3f0*/  @P6 LOP3.LUT R16, R16, 0x20000000, RZ, 0xfc, !PT ;  /* 0x2000000010106812 */ /* 0x000fe200078efcff */
[----:B------:R-:W-:Y:S03]  /*d400*/  SHFL.IDX PT, R14, R19, RZ, 0x1c1f ;  /* 0x001c1fff130e7589 */ /* 0x000fe600000e0000 */
[----:B------:R-:W-:-:S02]  /*d410*/  LOP3.LUT P6, RZ, R16, 0x100000, RZ, 0xc0, !PT ;  /* 0x0010000010ff7812 */ /* 0x000fc400078cc0ff */
[----:B------:R-:W-:Y:S02]  /*d420*/  LOP3.LUT R16, R16, 0xbfffffff, RZ, 0xc0, !PT ;  /* 0xbfffffff10107812 */ /* 0x000fe400078ec0ff */
[----:B-1----:R-:W-:-:S09]  /*d430*/  IADD3 R2, P0, R32, R2, RZ ;  /* 0x0000000220027210 */ /* 0x002fd20007f1e0ff */
[----:B------:R-:W-:Y:S01]  /*d440*/  @P6 LOP3.LUT R16, R16, 0x40000000, RZ, 0xfc, !PT ;  /* 0x4000000010106812 */ /* 0x000fe200078efcff */
[----:B--2---:R-:W-:Y:S02]  /*d450*/  IMAD.X R3, RZ, RZ, R0, P0 ;  /* 0x000000ffff037224 */ /* 0x004fe400000e0600 */
[----:B------:R-:W-:Y:S01]  /*d460*/  VIADD R0, R22, UR41 ;  /* 0x0000002916007c36 */ /* 0x000fe20008000000 */
[C---:B------:R-:W-:Y:S01]  /*d470*/  LOP3.LUT P6, RZ, R16.reuse, 0x200000, RZ, 0xc0, !PT ;  /* 0x0020000010ff7812 */ /* 0x040fe200078cc0ff */
[----:B------:R-:W-:Y:S01]  /*d480*/  SHFL.IDX PT, R22, R9, 0x2, 0x1c1f ;  /* 0x005c1f0009167f89 */ /* 0x000fe200000e0000 */
[----:B------:R-:W-:-:S11]  /*d490*/  LOP3.LUT R16, R16, 0x7fffffff, RZ, 0xc0, !PT ;  /* 0x7fffffff10107812 */ /* 0x000fd600078ec0ff */
[----:B------:R-:W-:-:S04]  /*d4a0*/  @P6 LOP3.LUT R16, R16, 0x80000000, RZ, 0xfc, !PT ;  /* 0x8000000010106812 */ /* 0x000fc800078efcff */
[C---:B------:R-:W-:Y:S02]  /*d4b0*/  LOP3.LUT P6, RZ, R16.reuse, 0x800000, RZ, 0xc0, !PT ;  /* 0x0080000010ff7812 */ /* 0x040fe400078cc0ff */
[C---:B------:R-:W-:Y:S02]  /*d4c0*/  LOP3.LUT P0, RZ, R16.reuse, 0x400000, RZ, 0xc0, !PT ;  /* 0x0040000010ff7812 */ /* 0x040fe4000780c0ff */
[C---:B------:R-:W-:Y:S02]  /*d4d0*/  LOP3.LUT P5, RZ, R16.reuse, 0x20000, RZ, 0xc0, !PT ;  /* 0x0002000010ff7812 */ /* 0x040fe400078ac0ff */
[C---:B------:R-:W-:Y:S02]  /*d4e0*/  LOP3.LUT P4, RZ, R16.reuse, 0x10000, RZ, 0xc0, !PT ;  /* 0x0001000010ff7812 */ /* 0x040fe4000788c0ff */
[C---:B------:R-:W-:Y:S02]  /*d4f0*/  LOP3.LUT P3, RZ, R16.reuse, 0x8000, RZ, 0xc0, !PT ;  /* 0x0000800010ff7812 */ /* 0x040fe4000786c0ff */
[----:B------:R-:W-:-:S02]  /*d500*/  LOP3.LUT P2, RZ, R16, 0x4000, RZ, 0xc0, !PT ;  /* 0x0000400010ff7812 */ /* 0x000fc4000784c0ff */
[C---:B------:R-:W-:Y:S02]  /*d510*/  LOP3.LUT P1, RZ, R16.reuse, 0x2000, RZ, 0xc0, !PT ;  /* 0x0000200010ff7812 */ /* 0x040fe4000782c0ff */
[----:B------:R-:W-:Y:S02]  /*d520*/  @P6 LOP3.LUT R11, R11, 0x1, RZ, 0xfc, !PT ;  /* 0x000000010b0b6812 */ /* 0x000fe400078efcff */
[----:B------:R-:W-:-:S13]  /*d530*/  LOP3.LUT P6, RZ, R16, 0x1000000, RZ, 0xc0, !PT ;  /* 0x0100000010ff7812 */ /* 0x000fda00078cc0ff */
[----:B------:R-:W-:Y:S01]  /*d540*/  LDGSTS.E.BYPASS.LTC128B.128 [R0+0xf200], desc[UR48][R2.64], !P6 ;  /* 0x0f20000002007fae */ /* 0x000fe2000f101d70 */
[----:B------:R-:W-:-:S13]  /*d550*/  LOP3.LUT P6, RZ, R11, 0x1, RZ, 0xc0, !PT ;  /* 0x000000010bff7812 */ /* 0x000fda00078cc0ff */
[----:B------:R-:W-:Y:S01]  /*d560*/  LDGSTS.E.BYPASS.LTC128B.128 [R0+0x11a00], desc[UR48][R2.64+0x40], !P6 ;  /* 0x11a0004002007fae */ /* 0x000fe2000f101d70 */
[----:B------:R-:W-:-:S03]  /*d570*/  LOP3.LUT P6, RZ, R16, 0x80000000, RZ, 0xc0, !PT ;  /* 0x8000000010ff7812 */ /* 0x000fc600078cc0ff */
[----:B------:R1:W-:Y:S04]  /*d580*/  LDGSTS.E.BYPASS.LTC128B.128 [R0+0x14200], desc[UR48][R2.64+0x80], !P0 ;  /* 0x1420008002007fae */ /* 0x0003e8000c101d70 */
[----:B-1----:R-:W1:Y:S04]  /*d590*/  SHFL.IDX PT, R2, R10, 0x1, 0x1c1f ;  /* 0x003c1f000a027f89 */ /* 0x002e6800000e0000 */
[----:B------:R-:W2:Y:S01]  /*d5a0*/  SHFL.IDX PT, R3, R9, 0x1, 0x1c1f ;  /* 0x003c1f0009037f89 */ /* 0x000ea200000e0000 */
[----:B-1----:R-:W-:-:S05]  /*d5b0*/  IADD3 R2, P0, R32, R2, RZ ;  /* 0x0000000220027210 */ /* 0x002fca0007f1e0ff */
[----:B--2---:R-:W-:Y:S01]  /*d5c0*/  IMAD.X R3, RZ, RZ, R3, P0 ;  /* 0x000000ffff037224 */ /* 0x004fe200000e0603 */
[----:B------:R-:W-:-:S04]  /*d5d0*/  LOP3.LUT P0, RZ, R16, 0x80000, RZ, 0xc0, !PT ;  /* 0x0008000010ff7812 */ /* 0x000fc8000780c0ff */
[----:B------:R-:W-:Y:S01]  /*d5e0*/  LDGSTS.E.BYPASS.LTC128B.128 [R0+0xfa00], desc[UR48][R2.64], !P6 ;  /* 0x0fa0000002007fae */ /* 0x000fe2000f101d70 */
[----:B------:R-:W-:-:S13]  /*d5f0*/  LOP3.LUT P6, RZ, R16, 0x40000000, RZ, 0xc0, !PT ;  /* 0x4000000010ff7812 */ /* 0x000fda00078cc0ff */
[----:B------:R-:W-:Y:S01]  /*d600*/  LDGSTS.E.BYPASS.LTC128B.128 [R0+0x12200], desc[UR48][R2.64+0x40], !P6 ;  /* 0x1220004002007fae */ /* 0x000fe2000f101d70 */
[----:B------:R-:W-:-:S03]  /*d610*/  LOP3.LUT P6, RZ, R16, 0x20000000, RZ, 0xc0, !PT ;  /* 0x2000000010ff7812 */ /* 0x000fc600078cc0ff */
[----:B------:R1:W-:Y:S04]  /*d620*/  LDGSTS.E.BYPASS.LTC128B.128 [R0+0x14a00], desc[UR48][R2.64+0x80], !P0 ;  /* 0x14a0008002007fae */ /* 0x0003e8000c101d70 */
[----:B-1----:R-:W1:Y:S02]  /*d630*/  SHFL.IDX PT, R2, R10, 0x2, 0x1c1f ;  /* 0x005c1f000a027f89 */ /* 0x002e6400000e0000 */
[----:B-1----:R-:W-:-:S05]  /*d640*/  IADD3 R2, P0, R32, R2, RZ ;  /* 0x0000000220027210 */ /* 0x002fca0007f1e0ff */
[----:B------:R-:W-:Y:S02]  /*d650*/  IMAD.X R3, RZ, RZ, R22, P0 ;  /* 0x000000ffff037224 */ /* 0x000fe400000e0616 */
[----:B------:R-:W-:Y:S04]  /*d660*/  SHFL.IDX PT, R22, R9, 0x3, 0x1c1f ;  /* 0x007c1f0009167f89 */ /* 0x000fe800000e0000 */
[----:B------:R-:W-:Y:S04]  /*d670*/  LDGSTS.E.BYPASS.LTC128B.128 [R0+0x10200], desc[UR48][R2.64], !P6 ;  /* 0x1020000002007fae */ /* 0x000fe8000f101d70 */
[----:B------:R-:W-:Y:S04]  /*d680*/  LDGSTS.E.BYPASS.LTC128B.128 [R0+0x12a00], desc[UR48][R2.64+0x40], !P5 ;  /* 0x12a0004002007fae */ /* 0x000fe8000e901d70 */
[----:B------:R1:W-:Y:S04]  /*d690*/  LDGSTS.E.BYPASS.LTC128B.128 [R0+0x15200], desc[UR48][R2.64+0x80], !P4 ;  /* 0x1520008002007fae */ /* 0x0003e8000e101d70 */
[----:B-1----:R-:W1:Y:S02]  /*d6a0*/  SHFL.IDX PT, R2, R10, 0x3, 0x1c1f ;  /* 0x007c1f000a027f89 */ /* 0x002e6400000e0000 */
[----:B-1----:R-:W-:-:S05]  /*d6b0*/  IADD3 R2, P0, R32, R2, RZ ;  /* 0x0000000220027210 */ /* 0x002fca0007f1e0ff */
[----:B------:R-:W-:-:S05]  /*d6c0*/  IMAD.X R3, RZ, RZ, R22, P0 ;  /* 0x000000ffff037224 */ /* 0x000fca00000e0616 */
[----:B------:R1:W-:Y:S04]  /*d6d0*/  LDGSTS.E.BYPASS.LTC128B.128 [R0+0x10a00], desc[UR48][R2.64], !P3 ;  /* 0x10a0000002007fae */ /* 0x0003e8000d901d70 */
[----:B------:R1:W-:Y:S04]  /*d6e0*/  LDGSTS.E.BYPASS.LTC128B.128 [R0+0x13200], desc[UR48][R2.64+0x40], !P2 ;  /* 0x1320004002007fae */ /* 0x0003e8000d101d70 */
[----:B------:R1:W-:Y:S02]  /*d6f0*/  LDGSTS.E.BYPASS.LTC128B.128 [R0+0x15a00], desc[UR48][R2.64+0x80], !P1 ;  /* 0x15a0008002007fae */ /* 0x0003e4000c901d70 */
.L_x_122:
[C---:B------:R-:W-:Y:S02]  /*d700*/  LOP3.LUT P3, RZ, R16.reuse, 0x10000000, RZ, 0xc0, !PT ;  /* 0x1000000010ff7812 */ /* 0x040fe4000786c0ff */
[C---:B------:R-:W-:Y:S02]  /*d710*/  LOP3.LUT P2, RZ, R16.reuse, 0x8000000, RZ, 0xc0, !PT ;  /* 0x0800000010ff7812 */ /* 0x040fe4000784c0ff */
[----:B------:R-:W-:Y:S02]  /*d720*/  LOP3.LUT P1, RZ, R16, 0x4000000, RZ, 0xc0, !PT ;  /* 0x0400000010ff7812 */ /* 0x000fe4000782c0ff */
[----:B-1----:R-:W-:-:S05]  /*d730*/  IADD3 R2, P0, R32, R14, RZ ;  /* 0x0000000e20027210 */ /* 0x002fca0007f1e0ff */
[----:B------:R-:W-:Y:S01]  /*d740*/  IMAD.X R3, RZ, RZ, R18, P0 ;  /* 0x000000ffff037224 */ /* 0x000fe200000e0612 */
[----:B------:R-:W-:-:S04]  /*d750*/  PLOP3.LUT P0, PT, PT, PT, PT, 0x80, 0x0 ;  /* 0x000000000000781c */ /* 0x000fc80003f0f070 */
[----:B------:R-:W-:Y:S01]  /*d760*/  @!PT LDS RZ, [RZ] ;  /* 0x00000000fffff984 */ /* 0x000fe20000000800 */
[----:B------:R-:W-:Y:S01]  /*d770*/  @!PT LDS RZ, [RZ] ;  /* 0x00000000fffff984 */ /* 0x000fe20000000800 */
[----:B------:R-:W-:Y:S01]  /*d780*/  @!PT LDS RZ, [RZ] ;  /* 0x00000000fffff984 */ /* 0x000fe20000000800 */
[----:B------:R1:W-:Y:S04]  /*d790*/  LDGSTS.E.BYPASS.LTC128B.128 [R0+0x11200], desc[UR48][R2.64], !P3 ;  /* 0x1120000002007fae */ /* 0x0003e8000d901d70 */
[----:B------:R1:W-:Y:S04]  /*d7a0*/  LDGSTS.E.BYPASS.LTC128B.128 [R0+0x13a00], desc[UR48][R2.64+0x40], !P2 ;  /* 0x13a0004002007fae */ /* 0x0003e8000d101d70 */
[----:B------:R1:W-:Y:S01]  /*d7b0*/  LDGSTS.E.BYPASS.LTC128B.128 [R0+0x16200], desc[UR48][R2.64+0x80], !P1 ;  /* 0x1620008002007fae */ /* 0x0003e2000c901d70 */
[----:B------:R-:W-:Y:S01]  /*d7c0*/  NOP ;  /* 0x0000000000007918 */ /* 0x000fe20000000000 */
.L_x_51:
[----:B------:R-:W-:Y:S02]  /*d7d0*/  PLOP3.LUT P1, PT, P1, P0, PT, 0xa2, 0x0 ;  /* 0x000000000000781c */ /* 0x000fe40000f21472 */
[----:B------:R-:W-:-:S08]  /*d7e0*/  @P0 R2UR P1, UR4, R4 ;  /* 0x00000000040402ca */ /* 0x000fd00000020000 */
[----:B------:R-:W-:-:S05]  /*d7f0*/  @P0 PLOP3.LUT P0, PT, P1, PT, PT, 0x80, 0x0 ;  /* 0x000000000000081c */ /* 0x000fca0000f0f070 */
[----:B------:R-:W-:Y:S01]  /*d800*/  @!P1 SYNCS.ARRIVE.TRANS64.RED.A0T1 RZ, [UR4+0x33470], RZ ;  /* 0x033470ffffff99a7 */ /* 0x000fe20008200404 */
[----:B------:R-:W-:Y:S07]  /*d810*/  @!P1 ARRIVES.LDGSTSBAR.64.TRANSCNT [UR4+0x33470] ;  /* 0x03347000ff0099b0 */ /* 0x000fee0008000a84 */
[----:B------:R-:W-:Y:S05]  /*d820*/  @P0 BRA.U.ANY `(.L_x_51) ;  /* 0xfffffffd00e80947 */ /* 0x000fea000393ffff */
[----:B------:R-:W-:Y:S01]  /*d830*/  NOP ;  /* 0x0000000000007918 */ /* 0x000fe20000000000 */
[----:B-1----:R-:W-:-:S05]  /*d840*/  IMAD.U32 R2, RZ, RZ, UR46 ;  /* 0x0000002eff027e24 */ /* 0x002fca000f8e00ff */
[----:B------:R-:W-:-:S13]  /*d850*/  ISETP.NE.AND P2, PT, R2, 0x3, PT ;  /* 0x000000030200780c */ /* 0x000fda0003f45270 */
[----:B------:R-:W-:Y:S05]  /*d860*/  @!P2 BRA `(.L_x_52) ;  /* 0x000000000004a947 */ /* 0x000fea0003800000 */
[----:B------:R-:W-:Y:S01]  /*d870*/  BPT.TRAP 0x1 ;  /* 0x000000040000795c */ /* 0x000fe20000300000 */
.L_x_52:
[----:B------:R1:W-:Y:S01]  /*d880*/  SYNCS.ARRIVE.TRANS64.A1T0 RZ, [R4+URZ+0x33470], RZ ;  /* 0x033470ff04ff79a7 */ /* 0x0003e2000810003f */
[----:B------:R-:W-:Y:S05]  /*d890*/  @!P2 BRA `(.L_x_53) ;  /* 0x000000000004a947 */ /* 0x000fea0003800000 */
[----:B------:R-:W-:Y:S01]  /*d8a0*/  BPT.TRAP 0x1 ;  /* 0x000000040000795c */ /* 0x000fe20000300000 */
.L_x_53:
[----:B------:R-:W2:Y:S01]  /*d8b0*/  SYNCS.PHASECHK.TRANS64.TRYWAIT P0, [R4+URZ+0x33440], R25 ;  /* 0x03344019040075a7 */ /* 0x000ea2000800017f */
[----:B------:R-:W-:Y:S04]  /*d8c0*/  BSSY B0, `(.L_x_54) ;  /* 0x0000002000007945 */ /* 0x000fe80003800000 */
[----:B--2---:R-:W-:Y:S05]  /*d8d0*/  @!P0 BRA `(.L_x_55) ;  /* 0x0000003c00448947 */ /* 0x004fea0003800000 */
.L_x_123:
[----:B------:R-:W-:Y:S05]  /*d8e0*/  BSYNC B0 ;  /* 0x0000000000007941 */ /* 0x000fea0003800000 */
.L_x_54:
[----:B------:R3:W5:Y:S01]  /*d8f0*/  LDL R18, [R1+0x8] ;  /* 0x0000080001127983 */ /* 0x0007620000100800 */
[----:B------:R-:W-:Y:S01]  /*d900*/  ULDC.64 UR4, c[0x0][0x300] ;  /* 0x0000c00000047ab9 */ /* 0x000fe20000000a00 */
[----:B------:R-:W-:Y:S01]  /*d910*/  ULDC.64 UR6, c[0x0][0x310] ;  /* 0x0000c40000067ab9 */ /* 0x000fe20000000a00 */
[----:B------:R-:W-:Y:S01]  /*d920*/  IMAD R20, R20, UR4, RZ ;  /* 0x0000000414147c24 */ /* 0x000fe2000f8e02ff */
[----:B------:R-:W-:Y:S01]  /*d930*/  ULDC.64 UR8, c[0x0][0x308] ;  /* 0x0000c20000087ab9 */ /* 0x000fe20000000a00 */
[----:B------:R-:W-:Y:S01]  /*d940*/  IMAD.WIDE.U32 R2, R7, UR4, RZ ;  /* 0x0000000407027c25 */ /* 0x000fe2000f8e00ff */
[----:B------:R-:W-:-:S03]  /*d950*/  ULDC.64 UR10, c[0x0][0x2e8] ;  /* 0x0000ba00000a7ab9 */ /* 0x000fc60000000a00 */
[----:B------:R-:W-:Y:S02]  /*d960*/  IMAD R9, R7, UR5, R20 ;  /* 0x0000000507097c24 */ /* 0x000fe4000f8e0214 */
[----:B------:R-:W-:Y:S02]  /*d970*/  IMAD R10, R23, UR6, RZ ;  /* 0x00000006170a7c24 */ /* 0x000fe4000f8e02ff */
        /* <DEDUP_REMOVED lines=9> */
[----:B------:R-:W-:Y:S01]  /*da10*/  IMAD R11, R24, UR6, RZ ;  /* 0x00000006180b7c24 */ /* 0x000fe2000f8e02ff */
[----:B------:R-:W-:Y:S01]  /*da20*/  IADD3.X R7, R3, UR11, R9, P0, !PT ;  /* 0x0000000b03077c10 */ /* 0x000fe200087fe409 */
[C---:B------:R-:W-:Y:S02]  /*da30*/  IMAD R21, R8.reuse, UR5, R21 ;  /* 0x0000000508157c24 */ /* 0x040fe4000f8e0215 */
[----:B------:R-:W-:Y:S01]  /*da40*/  IMAD.WIDE.U32 R2, R8, UR4, RZ ;  /* 0x0000000408027c25 */ /* 0x000fe2000f8e00ff */
[----:B------:R-:W-:-:S03]  /*da50*/  UMOV UR4, 0xffffffff ;  /* 0xffffffff00047882 */ /* 0x000fc60000000000 */
[----:B------:R-:W-:Y:S02]  /*da60*/  IMAD.IADD R3, R3, 0x1, R21 ;  /* 0x0000000103037824 */ /* 0x000fe400078e0215 */
[C---:B------:R-:W-:Y:S02]  /*da70*/  IMAD R11, R6.reuse, UR7, R11 ;  /* 0x00000007060b7c24 */ /* 0x040fe4000f8e020b */
[----:B------:R-:W-:-:S04]  /*da80*/  IMAD.WIDE.U32 R2, R6, UR6, R2 ;  /* 0x0000000606027c25 */ /* 0x000fc8000f8e0002 */
[----:B------:R-:W-:Y:S02]  /*da90*/  IMAD.IADD R3, R3, 0x1, R11 ;  /* 0x0000000103037824 */ /* 0x000fe400078e020b */
[----:B------:R-:W-:-:S03]  /*daa0*/  IMAD.WIDE.U32 R2, R17, UR8, R2 ;  /* 0x0000000811027c25 */ /* 0x000fc6000f8e0002 */
[----:B------:R-:W-:-:S04]  /*dab0*/  IADD3 R6, P0, R2, UR10, RZ ;  /* 0x0000000a02067c10 */ /* 0x000fc8000ff1e0ff */
[----:B------:R-:W-:Y:S01]  /*dac0*/  IADD3.X R9, R9, UR11, R3, P0, !PT ;  /* 0x0000000b09097c10 */ /* 0x000fe200087fe403 */
[----:B---3--:R-:W-:Y:S08]  /*dad0*/  BRA.DIV UR4, `(.L_x_56) ;  /* 0x0000003a04d87947 */ /* 0x008ff0000b800000 */
[----:B------:R-:W3:Y:S01]  /*dae0*/  SHFL.IDX PT, R14, R5, RZ, 0x1c1f ;  /* 0x001c1fff050e7589 */ /* 0x000ee200000e0000 */
[C---:B-----5:R-:W-:Y:S02]  /*daf0*/  ISETP.GE.AND P2, PT, R18.reuse, 0x1, PT ;  /* 0x000000011200780c */ /* 0x060fe40003f46270 */
[C---:B------:R-:W-:Y:S01]  /*db00*/  ISETP.GE.AND P6, PT, R18.reuse, 0x21, PT ;  /* 0x000000211200780c */ /* 0x040fe20003fc6270 */
[----:B------:R-:W4:Y:S01]  /*db10*/  SHFL.IDX PT, R3, R7, RZ, 0x1c1f ;  /* 0x001c1fff07037589 */ /* 0x000f2200000e0000 */
[----:B------:R-:W-:Y:S02]  /*db20*/  ISETP.GE.AND P5, PT, R18, 0x41, PT ;  /* 0x000000411200780c */ /* 0x000fe40003fa6270 */
[C---:B------:R-:W-:Y:S01]  /*db30*/  LOP3.LUT P4, RZ, R16.reuse, 0x4, RZ, 0xc0, !PT ;  /* 0x0000000410ff7812 */ /* 0x040fe2000788c0ff */
[----:B------:R-:W-:Y:S01]  /*db40*/  SHFL.IDX PT, R8, R7, 0x1, 0x1c1f ;  /* 0x003c1f0007087f89 */ /* 0x000fe200000e0000 */
[C---:B------:R-:W-:Y:S02]  /*db50*/  LOP3.LUT P3, RZ, R16.reuse, 0x2, RZ, 0xc0, !PT ;  /* 0x0000000210ff7812 */ /* 0x040fe4000786c0ff */
[----:B------:R-:W-:Y:S01]  /*db60*/  LOP3.LUT P1, RZ, R16, 0x1, RZ, 0xc0, !PT ;  /* 0x0000000110ff7812 */ /* 0x000fe2000782c0ff */
[----:B------:R-:W-:Y:S02]  /*db70*/  SHFL.IDX PT, R9, R9, RZ, 0x1c1f ;  /* 0x001c1fff09097589 */ /* 0x000fe400000e0000 */
[----:B---3--:R-:W-:-:S02]  /*db80*/  @P2 IADD3 R2, P0, R32, R14, RZ ;  /* 0x0000000e20022210 */ /* 0x008fc40007f1e0ff */
[----:B------:R-:W3:Y:S03]  /*db90*/  SHFL.IDX PT, R14, R5, 0x1, 0x1c1f ;  /* 0x003c1f00050e7f89 */ /* 0x000ee600000e0000 */
[----:B----4-:R-:W-:Y:S01]  /*dba0*/  @P2 IMAD.X R3, RZ, RZ, R3, P0 ;  /* 0x000000ffff032224 */ /* 0x010fe200000e0603 */
[----:B------:R-:W-:Y:S02]  /*dbb0*/  ISETP.GE.AND P2, PT, R18, 0x61, PT ;  /* 0x000000611200780c */ /* 0x000fe40003f46270 */
[----:B---3--:R-:W-:Y:S02]  /*dbc0*/  @P6 IADD3 R11, P0, R32, R14, RZ ;  /* 0x0000000e200b6210 */ /* 0x008fe40007f1e0ff */
[----:B------:R-:W3:Y:S02]  /*dbd0*/  SHFL.IDX PT, R14, R5, 0x2, 0x1c1f ;  /* 0x005c1f00050e7f89 */ /* 0x000ee400000e0000 */
[----:B------:R-:W-:-:S02]  /*dbe0*/  @P6 IADD3.X R12, RZ, R8, RZ, P0, !PT ;  /* 0x00000008ff0c6210 */ /* 0x000fc400007fe4ff */
[----:B------:R-:W4:Y:S04]  /*dbf0*/  SHFL.IDX PT, R8, R7, 0x2, 0x1c1f ;  /* 0x005c1f0007087f89 */ /* 0x000f2800000e0000 */
[----:B------:R-:W-:Y:S01]  /*dc00*/  SHFL.IDX PT, R7, R7, 0x3, 0x1c1f ;  /* 0x007c1f0007077f89 */ /* 0x000fe200000e0000 */
[----:B---3--:R-:W-:-:S03]  /*dc10*/  @P5 IADD3 R10, P0, R32, R14, RZ ;  /* 0x0000000e200a5210 */ /* 0x008fc60007f1e0ff */
[----:B------:R-:W3:Y:S02]  /*dc20*/  SHFL.IDX PT, R14, R5, 0x3, 0x1c1f ;  /* 0x007c1f00050e7f89 */ /* 0x000ee400000e0000 */
[----:B----4-:R-:W-:Y:S01]  /*dc30*/  @P5 IMAD.X R8, RZ, RZ, R8, P0 ;  /* 0x000000ffff085224 */ /* 0x010fe200000e0608 */
[----:B---3--:R-:W-:Y:S02]  /*dc40*/  @P2 IADD3 R5, P0, R32, R14, RZ ;  /* 0x0000000e20052210 */ /* 0x008fe40007f1e0ff */
[----:B------:R3:W4:Y:S03]  /*dc50*/  SHFL.IDX PT, R14, R6, RZ, 0x1c1f ;  /* 0x001c1fff060e7589 */ /* 0x00072600000e0000 */
[----:B------:R-:W-:Y:S01]  /*dc60*/  @P2 IMAD.X R7, RZ, RZ, R7, P0 ;  /* 0x000000ffff072224 */ /* 0x000fe200000e0607 */
[----:B------:R-:W-:-:S13]  /*dc70*/  ISETP.GE.AND P0, PT, R18, 0x1, PT ;  /* 0x000000011200780c */ /* 0x000fda0003f06270 */
[----:B------:R-:W-:Y:S04]  /*dc80*/  @P0 LDGSTS.E.BYPASS.LTC128B.128 [R0+0x24200], desc[UR48][R2.64], !P4 ;  /* 0x2420000002000fae */ /* 0x000fe8000e101d70 */
[----:B------:R-:W-:Y:S04]  /*dc90*/  @P0 LDGSTS.E.BYPASS.LTC128B.128 [R0+0x26a00], desc[UR48][R2.64+0x40], !P3 ;  /* 0x26a0004002000fae */ /* 0x000fe8000d901d70 */
[----:B------:R0:W-:Y:S02]  /*dca0*/  @P0 LDGSTS.E.BYPASS.LTC128B.128 [R0+0x29200], desc[UR48][R2.64+0x80], !P1 ;  /* 0x2920008002000fae */ /* 0x0001e4000c901d70 */
[----:B0-----:R-:W-:-:S02]  /*dcb0*/  @P6 IMAD.MOV.U32 R2, RZ, RZ, R11 ;  /* 0x000000ffff026224 */ /* 0x001fc400078e000b */
[----:B------:R-:W-:-:S05]  /*dcc0*/  @P6 IMAD.MOV.U32 R3, RZ, RZ, R12 ;  /* 0x000000ffff036224 */ /* 0x000fca00078e000c */
        /* <DEDUP_REMOVED lines=10> */
[----:B------:R3:W-:Y:S04]  /*dd70*/  @P2 LDGSTS.E.BYPASS.LTC128B.128 [R0+0x25a00], desc[UR48][R2.64], !P4 ;  /* 0x25a0000002002fae */ /* 0x0007e8000e101d70 */
[----:B------:R3:W-:Y:S04]  /*dd80*/  @P2 LDGSTS.E.BYPASS.LTC128B.128 [R0+0x28200], desc[UR48][R2.64+0x40], !P3 ;  /* 0x2820004002002fae */ /* 0x0007e8000d901d70 */
[----:B----4-:R3:W-:Y:S02]  /*dd90*/  @P2 LDGSTS.E.BYPASS.LTC128B.128 [R0+0x2aa00], desc[UR48][R2.64+0x80], !P1 ;  /* 0x2aa0008002002fae */ /* 0x0107e4000c901d70 */
.L_x_135:
[----:B------:R-:W-:Y:S01]  /*dda0*/  ISETP.GE.AND P0, PT, R18, 0x81, PT ;  /* 0x000000811200780c */ /* 0x000fe20003f06270 */
[----:B------:R-:W-:-:S12]  /*ddb0*/  BSSY B0, `(.L_x_57) ;  /* 0x000000d000007945 */ /* 0x000fd80003800000 */
[----:B------:R-:W-:Y:S05]  /*ddc0*/  @!P0 BRA `(.L_x_58) ;  /* 0x00000000002c8947 */ /* 0x000fea0003800000 */
[C---:B------:R-:W-:Y:S02]  /*ddd0*/  LOP3.LUT P3, RZ, R16.reuse, 0x4, RZ, 0xc0, !PT ;  /* 0x0000000410ff7812 */ /* 0x040fe4000786c0ff */
[C---:B------:R-:W-:Y:S02]  /*dde0*/  LOP3.LUT P2, RZ, R16.reuse, 0x2, RZ, 0xc0, !PT ;  /* 0x0000000210ff7812 */ /* 0x040fe4000784c0ff */
[----:B------:R-:W-:Y:S02]  /*ddf0*/  LOP3.LUT P1, RZ, R16, 0x1, RZ, 0xc0, !PT ;  /* 0x0000000110ff7812 */ /* 0x000fe4000782c0ff */
[----:B---3--:R-:W-:-:S05]  /*de00*/  IADD3 R2, P0, R32, R14, RZ ;  /* 0x0000000e20027210 */ /* 0x008fca0007f1e0ff */
[----:B------:R-:W-:-:S05]  /*de10*/  IMAD.X R3, RZ, RZ, R9, P0 ;  /* 0x000000ffff037224 */ /* 0x000fca00000e0609 */
[----:B------:R-:W-:Y:S01]  /*de20*/  @!PT LDS RZ, [RZ] ;  /* 0x00000000fffff984 */ /* 0x000fe20000000800 */
[----:B------:R-:W-:Y:S01]  /*de30*/  @!PT LDS RZ, [RZ] ;  /* 0x00000000fffff984 */ /* 0x000fe20000000800 */
[----:B------:R-:W-:Y:S01]  /*de40*/  @!PT LDS RZ, [RZ] ;  /* 0x00000000fffff984 */ /* 0x000fe20000000800 */
[----:B------:R0:W-:Y:S04]  /*de50*/  LDGSTS.E.BYPASS.LTC128B.128 [R0+0x26200], desc[UR48][R2.64], !P3 ;  /* 0x2620000002007fae */ /* 0x0001e8000d901d70 */
[----:B------:R0:W-:Y:S04]  /*de60*/  LDGSTS.E.BYPASS.LTC128B.128 [R0+0x28a00], desc[UR48][R2.64+0x40], !P2 ;  /* 0x28a0004002007fae */ /* 0x0001e8000d101d70 */
[----:B------:R0:W-:Y:S02]  /*de70*/  LDGSTS.E.BYPASS.LTC128B.128 [R0+0x2b200], desc[UR48][R2.64+0x80], !P1 ;  /* 0x2b20008002007fae */ /* 0x0001e4000c901d70 */
.L_x_58:
[----:B------:R-:W-:Y:S05]  /*de80*/  BSYNC B0 ;  /* 0x0000000000007941 */ /* 0x000fea0003800000 */
.L_x_57:
[----:B------:R-:W-:Y:S01]  /*de90*/  NOP ;  /* 0x0000000000007918 */ /* 0x000fe20000000000 */
[----:B------:R-:W-:-:S13]  /*dea0*/  PLOP3.LUT P0, PT, PT, PT, PT, 0x80, 0x0 ;  /* 0x000000000000781c */ /* 0x000fda0003f0f070 */
.L_x_59:
[----:B------:R-:W-:Y:S02]  /*deb0*/  PLOP3.LUT P1, PT, P1, P0, PT, 0xa2, 0x0 ;  /* 0x000000000000781c */ /* 0x000fe40000f21472 */
[----:B------:R-:W-:-:S08]  /*dec0*/  @P0 R2UR P1, UR4, R4 ;  /* 0x00000000040402ca */ /* 0x000fd00000020000 */
[----:B------:R-:W-:-:S05]  /*ded0*/  @P0 PLOP3.LUT P0, PT, P1, PT, PT, 0x80, 0x0 ;  /* 0x000000000000081c */ /* 0x000fca0000f0f070 */
[----:B------:R-:W-:Y:S01]  /*dee0*/  @!P1 SYNCS.ARRIVE.TRANS64.RED.A0T1 RZ, [UR4+0x33430], RZ ;  /* 0x033430ffffff99a7 */ /* 0x000fe20008200404 */
[----:B------:R-:W-:Y:S07]  /*def0*/  @!P1 ARRIVES.LDGSTSBAR.64.TRANSCNT [UR4+0x33430] ;  /* 0x03343000ff0099b0 */ /* 0x000fee0008000a84 */
[----:B------:R-:W-:Y:S05]  /*df00*/  @P0 BRA.U.ANY `(.L_x_59) ;  /* 0xfffffffd00e80947 */ /* 0x000fea000393ffff */
[----:B------:R-:W-:Y:S01]  /*df10*/  NOP ;  /* 0x0000000000007918 */ /* 0x000fe20000000000 */
[----:B0--3--:R-:W-:-:S05]  /*df20*/  IMAD.U32 R0, RZ, RZ, UR46 ;  /* 0x0000002eff007e24 */ /* 0x009fca000f8e00ff */
[----:B------:R-:W-:-:S13]  /*df30*/  ISETP.NE.AND P2, PT, R0, 0x3, PT ;  /* 0x000000030000780c */ /* 0x000fda0003f45270 */
[----:B------:R-:W-:Y:S05]  /*df40*/  @!P2 BRA `(.L_x_60) ;  /* 0x000000000004a947 */ /* 0x000fea0003800000 */
[----:B------:R-:W-:Y:S01]  /*df50*/  BPT.TRAP 0x1 ;  /* 0x000000040000795c */ /* 0x000fe20000300000 */
.L_x_60:
[----:B------:R0:W-:Y:S02]  /*df60*/  SYNCS.ARRIVE.TRANS64.A1T0 RZ, [R4+URZ+0x33430], RZ ;  /* 0x033430ff04ff79a7 */ /* 0x0001e4000810003f */
[----:B------:R-:W-:Y:S05]  /*df70*/  WARPSYNC.ALL ;  /* 0x0000000000007948 */ /* 0x000fea0003800000 */
[----:B------:R-:W-:-:S04]  /*df80*/  UIADD3 UR4, UR41, 0x1e200, URZ ;  /* 0x0001e20029047890 */ /* 0x000fc8000fffe03f */
[----:B------:R-:W-:Y:S01]  /*df90*/  ULOP3.LUT UP0, URZ, UR4, 0x1bf, URZ, 0xc0, !UPT ;  /* 0x000001bf043f7892 */ /* 0x000fe2000f80c03f */
[----:B------:R-:W-:Y:S05]  /*dfa0*/  BAR.SYNC.DEFER_BLOCKING 0x8, 0x180 ;  /* 0x0206000000007b1d */ /* 0x000fea0000010000 */
[----:B------:R-:W-:-:S13]  /*dfb0*/  PLOP3.LUT P0, PT, PT, PT, UP0, 0x80, 0x0 ;  /* 0x000000000000781c */ /* 0x000fda0003f0f008 */
[----:B------:R-:W-:Y:S05]  /*dfc0*/  @!P0 BRA `(.L_x_61) ;  /* 0x0000000000408947 */ /* 0x000fea0003800000 */
[----:B------:R-:W-:Y:S01]  /*dfd0*/  MOV R2, 0x0 ;  /* 0x0000000000027802 */ /* 0x000fe20000000f00 */
[----:B------:R-:W-:Y:S01]  /*dfe0*/  ULDC.64 UR6, c[0x4][0xc0] ;  /* 0x0100300000067ab9 */ /* 0x000fe20000000a00 */
[----:B------:R-:W-:Y:S01]  /*dff0*/  ULDC.64 UR8, c[0x4][0xc8] ;  /* 0x0100320000087ab9 */ /* 0x000fe20000000a00 */
[----:B------:R-:W-:Y:S01]  /*e000*/  ULDC.64 UR4, c[0x4][0x28] ;  /* 0x01000a0000047ab9 */ /* 0x000fe20000000a00 */
[----:B012---:R-:W-:Y:S01]  /*e010*/  IMAD.U32 R4, RZ, RZ, UR6 ;  /* 0x00000006ff047e24 */ /* 0x007fe2000f8e00ff */
[----:B------:R-:W-:Y:S01]  /*e020*/  MOV R7, UR9 ;  /* 0x0000000900077c02 */ /* 0x000fe20008000f00 */
        /* <DEDUP_REMOVED lines=9> */
[----:B0-----:R-:W-:Y:S05]  /*e0c0*/  CALL.ABS.NOINC R2 ;  /* 0x0000000002007343 */ /* 0x001fea0003c00000 */
.L_x_61:
[----:B------:R-:W3:Y:S01]  /*e0d0*/  LDC R6, c[0x0][0x448] ;  /* 0x00011200ff067b82 */ /* 0x000ee20000000800 */
[----:B------:R-:W4:Y:S01]  /*e0e0*/  S2R R18, SR_TID.X ;  /* 0x0000000000127919 */ /* 0x000f220000002100 */
[----:B------:R-:W-:Y:S01]  /*e0f0*/  IMAD R5, RZ, RZ, -UR43 ;  /* 0x8000002bff057e24 */ /* 0x000fe2000f8e02ff */
[----:B------:R-:W-:Y:S01]  /*e100*/  R2UR UR6, R31 ;  /* 0x000000001f0672ca */ /* 0x000fe200000e0000 */
[----:B------:R-:W-:Y:S01]  /*e110*/  ULDC.64 UR8, c[0x0][0x2d8] ;  /* 0x0000b60000087ab9 */ /* 0x000fe20000000a00 */
[----:B------:R-:W-:Y:S01]  /*e120*/  R2UR UR7, R17 ;  /* 0x00000000110772ca */ /* 0x000fe200000e0000 */
[----:B------:R-:W-:Y:S01]  /*e130*/  VIADD R8, R37, UR41 ;  /* 0x0000002925087c36 */ /* 0x000fe20008000000 */
[----:B------:R-:W-:Y:S01]  /*e140*/  R2UR UR4, R17 ;  /* 0x00000000110472ca */ /* 0x000fe200000e0000 */
[----:B------:R-:W5:Y:S01]  /*e150*/  LDC R2, c[0x0][0xc38] ;  /* 0x00030e00ff027b82 */ /* 0x000f620000000800 */
[C---:B------:R-:W-:Y:S02]  /*e160*/  LOP3.LUT P3, RZ, R16.reuse, 0x1000, RZ, 0xc0, !PT ;  /* 0x0000100010ff7812 */ /* 0x040fe4000786c0ff */
[----:B------:R-:W-:-:S02]  /*e170*/  LOP3.LUT P4, RZ, R16, 0x800, RZ, 0xc0, !PT ;  /* 0x0000080010ff7812 */ /* 0x000fc4000788c0ff */
[----:B------:R-:W-:-:S03]  /*e180*/  LOP3.LUT P5, RZ, R16, 0x400, RZ, 0xc0, !PT ;  /* 0x0000040010ff7812 */ /* 0x000fc600078ac0ff */
[----:B------:R-:W-:-:S04]  /*e190*/  UIMAD UR6, UR6, UR8, URZ ;  /* 0x00000008060672a4 */ /* 0x000fc8000f8e023f */
[----:B------:R-:W-:Y:S02]  /*e1a0*/  UIMAD UR7, UR7, UR9, UR6 ;  /* 0x00000009070772a4 */ /* 0x000fe4000f8e0206 */
[----:B------:R-:W-:Y:S01]  /*e1b0*/  UIMAD.WIDE.U32 UR4, UR4, UR8, URZ ;  /* 0x00000008040472a5 */ /* 0x000fe2000f8e003f */
[----:B---3--:R-:W-:Y:S01]  /*e1c0*/  ISETP.NE.AND P0, PT, R6, 0x1, PT ;  /* 0x000000010600780c */ /* 0x008fe20003f05270 */
[----:B------:R-:W-:Y:S01]  /*e1d0*/  USHF.R.S32.HI UR6, URZ, 0x1f, UR44 ;  /* 0x0000001f3f067899 */ /* 0x000fe2000801142c */
[----:B------:R-:W-:Y:S01]  /*e1e0*/  ULDC.64 UR8, c[0x0][0x2e0] ;  /* 0x0000b80000087ab9 */ /* 0x000fe20000000a00 */
[----:B------:R-:W-:Y:S02]  /*e1f0*/  UIADD3 UR5, UR5, UR7, URZ ;  /* 0x0000000705057290 */ /* 0x000fe4000fffe03f */
[----:B------:R-:W-:Y:S01]  /*e200*/  UIMAD UR6, UR6, UR8, URZ ;  /* 0x00000008060672a4 */ /* 0x000fe2000f8e023f */
[----:B-----5:R-:W-:Y:S01]  /*e210*/  IMAD R5, R2, R5, UR38 ;  /* 0x0000002602057e24 */ /* 0x020fe2000f8e0205 */
[----:B----4-:R-:W-:Y:S01]  /*e220*/  SHF.R.U32.HI R19, RZ, 0x2, R18 ;  /* 0x00000002ff137819 */ /* 0x010fe20000011612 */
[----:B------:R-:W-:Y:S01]  /*e230*/  IMAD.SHL.U32 R18, R18, 0x20, RZ ;  /* 0x0000002012127824 */ /* 0x000fe200078e00ff */
[----:B------:R-:W-:Y:S01]  /*e240*/  UIMAD UR6, UR44, UR9, UR6 ;  /* 0x000000092c0672a4 */ /* 0x000fe2000f8e0206 */
[----:B------:R-:W-:-:S03]  /*e250*/  IMAD.SHL.U32 R5, R5, 0x80, RZ ;  /* 0x0000008005057824 */ /* 0x000fc600078e00ff */
[----:B------:R-:W3:Y:S01]  /*e260*/  @P0 LDC R0, c[0x0][0x44c] ;  /* 0x00011300ff000b82 */ /* 0x000ee20000000800 */
[----:B------:R-:W-:Y:S01]  /*e270*/  LOP3.LUT R19, R19, 0x1f, RZ, 0xc0, !PT ;  /* 0x0000001f13137812 */ /* 0x000fe200078ec0ff */
[----:B------:R-:W-:-:S03]  /*e280*/  UIMAD.WIDE.U32 UR4, UR44, UR8, UR4 ;  /* 0x000000082c0472a5 */ /* 0x000fc6000f8e0004 */
[----:B------:R-:W-:Y:S01]  /*e290*/  LOP3.LUT R18, R19, 0x60, R18, 0xf8, !PT ;  /* 0x0000006013127812 */ /* 0x000fe200078ef812 */
[----:B------:R-:W-:Y:S01]  /*e2a0*/  ULDC.64 UR8, c[0x0][0x2d0] ;  /* 0x0000b40000087ab9 */ /* 0x000fe20000000a00 */
[----:B------:R-:W-:Y:S01]  /*e2b0*/  UIADD3 UR5, UR5, UR6, URZ ;  /* 0x0000000605057290 */ /* 0x000fe2000fffe03f */
[----:B------:R-:W4:Y:S01]  /*e2c0*/  @P0 LDC R3, c[0x0][0x450] ;  /* 0x00011400ff030b82 */ /* 0x000f220000000800 */
[----:B012---:R-:W-:Y:S01]  /*e2d0*/  LOP3.LUT R4, R18, R5, RZ, 0xfc, !PT ;  /* 0x0000000512047212 */ /* 0x007fe200078efcff */
[----:B------:R-:W-:Y:S01]  /*e2e0*/  IMAD.U32 R11, RZ, RZ, UR8 ;  /* 0x00000008ff0b7e24 */ /* 0x000fe2000f8e00ff */
[----:B------:R-:W0:Y:S03]  /*e2f0*/  S2R R18, SR_TID.X ;  /* 0x0000000000127919 */ /* 0x000e260000002100 */
[----:B------:R-:W-:Y:S02]  /*e300*/  IMAD.MOV.U32 R2, RZ, RZ, R4 ;  /* 0x000000ffff027224 */ /* 0x000fe400078e0004 */
[----:B---3--:R-:W-:-:S05]  /*e310*/  @P0 IMAD.HI.U32 R0, R4, R0, RZ ;  /* 0x0000000004000227 */ /* 0x008fca00078e00ff */
[----:B----4-:R-:W-:-:S04]  /*e320*/  @P0 SHF.R.U32.HI R2, RZ, R3, R0 ;  /* 0x00000003ff020219 */ /* 0x010fc80000011600 */
[--C-:B------:R-:W-:Y:S01]  /*e330*/  SHF.R.S32.HI R0, RZ, 0x1f, R2.reuse ;  /* 0x0000001fff007819 */ /* 0x100fe20000011402 */
[----:B------:R-:W-:-:S04]  /*e340*/  IMAD.MOV R7, RZ, RZ, -R2 ;  /* 0x000000ffff077224 */ /* 0x000fc800078e0a02 */
[----:B------:R-:W-:Y:S02]  /*e350*/  IMAD R3, R0, UR8, RZ ;  /* 0x0000000800037c24 */ /* 0x000fe4000f8e02ff */
[----:B------:R-:W-:Y:S01]  /*e360*/  IMAD R7, R6, R7, R4 ;  /* 0x0000000706077224 */ /* 0x000fe200078e0204 */
[----:B0-----:R-:W-:Y:S01]  /*e370*/  SHF.R.U32.HI R10, RZ, 0x2, R18 ;  /* 0x00000002ff0a7819 */ /* 0x001fe20000011612 */
[C---:B------:R-:W-:Y:S02]  /*e380*/  IMAD R9, R2.reuse, UR9, R3 ;  /* 0x0000000902097c24 */ /* 0x040fe4000f8e0203 */
[----:B------:R-:W-:Y:S01]  /*e390*/  IMAD.WIDE.U32 R2, R2, R11, UR4 ;  /* 0x0000000402027e25 */ /* 0x000fe2000f8e000b */
[----:B------:R-:W-:Y:S01]  /*e3a0*/  SHF.R.S32.HI R0, RZ, 0x1f, R7 ;  /* 0x0000001fff007819 */ /* 0x000fe20000011407 */
[----:B------:R-:W-:Y:S01]  /*e3b0*/  ULDC.64 UR4, c[0x0][0x2c8] ;  /* 0x0000b20000047ab9 */ /* 0x000fe20000000a00 */
[----:B------:R-:W-:Y:S01]  /*e3c0*/  LOP3.LUT R10, R10, 0x1f, RZ, 0xc0, !PT ;  /* 0x0000001f0a0a7812 */ /* 0x000fe200078ec0ff */
[----:B------:R-:W-:-:S02]  /*e3d0*/  IMAD.IADD R3, R3, 0x1, R9 ;  /* 0x0000000103037824 */ /* 0x000fc400078e0209 */
[----:B------:R-:W-:Y:S02]  /*e3e0*/  IMAD R0, R0, UR4, RZ ;  /* 0x0000000400007c24 */ /* 0x000fe4000f8e02ff */
[----:B------:R-:W-:-:S04]  /*e3f0*/  IMAD.WIDE.U32 R2, R7, UR4, R2 ;  /* 0x0000000407027c25 */ /* 0x000fc8000f8e0002 */
[----:B------:R-:W-:Y:S01]  /*e400*/  IMAD R7, R7, UR5, R0 ;  /* 0x0000000507077c24 */ /* 0x000fe2000f8e0200 */
[----:B------:R-:W-:Y:S02]  /*e410*/  ULDC.64 UR4, c[0x0][0x280] ;  /* 0x0000a00000047ab9 */ /* 0x000fe40000000a00 */
[----:B------:R-:W-:Y:S01]  /*e420*/  IADD3 R0, P0, R2, UR4, RZ ;  /* 0x0000000402007c10 */ /* 0x000fe2000ff1e0ff */
[----:B------:R-:W-:-:S03]  /*e430*/  UMOV UR4, 0xffffffff ;  /* 0xffffffff00047882 */ /* 0x000fc60000000000 */
[----:B------:R-:W-:Y:S01]  /*e440*/  IADD3.X R4, R3, UR5, R7, P0, !PT ;  /* 0x0000000503047c10 */ /* 0x000fe200087fe407 */
[----:B------:R-:W-:Y:S08]  /*e450*/  BRA.DIV UR4, `(.L_x_62) ;  /* 0x0000003a04247947 */ /* 0x000ff0000b800000 */
[----:B------:R-:W0:Y:S01]  /*e460*/  SHFL.IDX PT, R14, R0, RZ, 0x1c1f ;  /* 0x001c1fff000e7589 */ /* 0x000e2200000e0000 */
[----:B------:R-:W-:-:S03]  /*e470*/  IADD3 R5, R10, R5, RZ ;  /* 0x000000050a057210 */ /* 0x000fc60007ffe0ff */
[----:B------:R-:W1:Y:S01]  /*e480*/  SHFL.IDX PT, R2, R4, RZ, 0x1c1f ;  /* 0x001c1fff04027589 */ /* 0x000e6200000e0000 */
[C---:B------:R-:W-:Y:S01]  /*e490*/  ISETP.GE.AND P1, PT, R5.reuse, UR40, PT ;  /* 0x0000002805007c0c */ /* 0x040fe2000bf26270 */
[----:B------:R-:W-:Y:S02]  /*e4a0*/  VIADD R7, R5, 0x20 ;  /* 0x0000002005077836 */ /* 0x000fe40000000000 */
[----:B------:R-:W-:Y:S10]  /*e4b0*/  SHFL.IDX PT, R6, R4, 0x1, 0x1c1f ;  /* 0x003c1f0004067f89 */ /* 0x000ff400000e0000 */
[----:B0-----:R-:W-:-:S05]  /*e4c0*/  @!P1 IADD3 R14, P0, R32, R14, RZ ;  /* 0x0000000e200e9210 */ /* 0x001fca0007f1e0ff */
[----:B-1----:R-:W-:Y:S02]  /*e4d0*/  @!P1 IMAD.X R3, RZ, RZ, R2, P0 ;  /* 0x000000ffff039224 */ /* 0x002fe400000e0602 */
[----:B------:R-:W-:Y:S02]  /*e4e0*/  @!P1 IMAD.MOV.U32 R2, RZ, RZ, R14 ;  /* 0x000000ffff029224 */ /* 0x000fe400078e000e */
[----:B------:R-:W0:Y:S04]  /*e4f0*/  SHFL.IDX PT, R14, R0, 0x1, 0x1c1f ;  /* 0x003c1f00000e7f89 */ /* 0x000e2800000e0000 */
[----:B------:R-:W-:Y:S04]  /*e500*/  @!P1 LDGSTS.E.BYPASS.LTC128B.128 [R8+0x1e200], desc[UR48][R2.64], !P3 ;  /* 0x1e20000002089fae */ /* 0x000fe8000d901d70 */
[----:B------:R-:W-:Y:S04]  /*e510*/  @!P1 LDGSTS.E.BYPASS.LTC128B.128 [R8+0x20200], desc[UR48][R2.64+0x40], !P4 ;  /* 0x2020004002089fae */ /* 0x000fe8000e101d70 */
[----:B------:R1:W-:Y:S01]  /*e520*/  @!P1 LDGSTS.E.BYPASS.LTC128B.128 [R8+0x22200], desc[UR48][R2.64+0x80], !P5 ;  /* 0x2220008002089fae */ /* 0x0003e2000e901d70 */
[----:B------:R-:W-:-:S13]  /*e530*/  ISETP.GE.AND P1, PT, R7, UR40, PT ;  /* 0x0000002807007c0c */ /* 0x000fda000bf26270 */
[----:B0-----:R-:W-:-:S05]  /*e540*/  @!P1 IADD3 R14, P0, R32, R14, RZ ;  /* 0x0000000e200e9210 */ /* 0x001fca0007f1e0ff */
[----:B------:R-:W-:Y:S02]  /*e550*/  @!P1 IMAD.X R7, RZ, RZ, R6, P0 ;  /* 0x000000ffff079224 */ /* 0x000fe400000e0606 */
[----:B-1----:R-:W-:Y:S01]  /*e560*/  @!P1 IMAD.MOV.U32 R2, RZ, RZ, R14 ;  /* 0x000000ffff029224 */ /* 0x002fe200078e000e */
[----:B------:R-:W-:Y:S01]  /*e570*/  SHFL.IDX PT, R6, R4, 0x2, 0x1c1f ;  /* 0x005c1f0004067f89 */ /* 0x000fe200000e0000 */
[----:B------:R-:W-:Y:S02]  /*e580*/  @!P1 IMAD.MOV.U32 R3, RZ, RZ, R7 ;  /* 0x000000ffff039224 */ /* 0x000fe400078e0007 */
[----:B------:R-:W-:Y:S01]  /*e590*/  VIADD R7, R5, 0x40 ;  /* 0x0000004005077836 */ /* 0x000fe20000000000 */
        /* <DEDUP_REMOVED lines=8> */
[----:B------:R0:W1:Y:S01]  /*e620*/  SHFL.IDX PT, R6, R4, 0x3, 0x1c1f ;  /* 0x007c1f0004067f89 */ /* 0x00006200000e0000 */
[----:B------:R-:W-:-:S03]  /*e630*/  @!P1 IMAD.MOV.U32 R3, RZ, RZ, R7 ;  /* 0x000000ffff039224 */ /* 0x000fc600078e0007 */
[----:B------:R0:W2:Y:S04]  /*e640*/  SHFL.IDX PT, R14, R0, 0x3, 0x1c1f ;  /* 0x007c1f00000e7f89 */ /* 0x0000a800000e0000 */
[----:B------:R0:W-:Y:S04]  /*e650*/  @!P1 LDGSTS.E.BYPASS.LTC128B.128 [R8+0x1f200], desc[UR48][R2.64], !P3 ;  /* 0x1f20000002089fae */ /* 0x0001e8000d901d70 */
[----:B------:R0:W-:Y:S04]  /*e660*/  @!P1 LDGSTS.E.BYPASS.LTC128B.128 [R8+0x21200], desc[UR48][R2.64+0x40], !P4 ;  /* 0x2120004002089fae */ /* 0x0001e8000e101d70 */
[----:B------:R0:W-:Y:S02]  /*e670*/  @!P1 LDGSTS.E.BYPASS.LTC128B.128 [R8+0x23200], desc[UR48][R2.64+0x80], !P5 ;  /* 0x2320008002089fae */ /* 0x0001e4000e901d70 */
.L_x_144:
[----:B------:R-:W-:-:S05]  /*e680*/  VIADD R5, R5, 0x60 ;  /* 0x0000006005057836 */ /* 0x000fca0000000000 */
[----:B------:R-:W-:-:S13]  /*e690*/  ISETP.GE.AND P0, PT, R5, UR40, PT ;  /* 0x0000002805007c0c */ /* 0x000fda000bf06270 */
[----:B0-2---:R-:W-:-:S05]  /*e6a0*/  @!P0 IADD3 R2, P1, R32, R14, RZ ;  /* 0x0000000e20028210 */ /* 0x005fca0007f3e0ff */
[----:B-1----:R-:W-:-:S05]  /*e6b0*/  @!P0 IMAD.X R3, RZ, RZ, R6, P1 ;  /* 0x000000ffff038224 */ /* 0x002fca00008e0606 */
[----:B------:R-:W-:Y:S01]  /*e6c0*/  @!PT LDS RZ, [RZ] ;  /* 0x00000000fffff984 */ /* 0x000fe20000000800 */
[----:B------:R-:W-:Y:S01]  /*e6d0*/  @!PT LDS RZ, [RZ] ;  /* 0x00000000fffff984 */ /* 0x000fe20000000800 */
[----:B------:R-:W-:Y:S01]  /*e6e0*/  @!PT LDS RZ, [RZ] ;  /* 0x00000000fffff984 */ /* 0x000fe20000000800 */
[----:B------:R-:W-:Y:S04]  /*e6f0*/  @!P0 LDGSTS.E.BYPASS.LTC128B.128 [R8+0x1fa00], desc[UR48][R2.64], !P3 ;  /* 0x1fa0000002088fae */ /* 0x000fe8000d901d70 */
[----:B------:R-:W-:Y:S04]  /*e700*/  @!P0 LDGSTS.E.BYPASS.LTC128B.128 [R8+0x21a00], desc[UR48][R2.64+0x40], !P4 ;  /* 0x21a0004002088fae */ /* 0x000fe8000e101d70 */
[----:B------:R0:W-:Y:S01]  /*e710*/  @!P0 LDGSTS.E.BYPASS.LTC128B.128 [R8+0x23a00], desc[UR48][R2.64+0x80], !P5 ;  /* 0x23a0008002088fae */ /* 0x0001e2000e901d70 */
[----:B------:R-:W-:Y:S01]  /*e720*/  NOP ;  /* 0x0000000000007918 */ /* 0x000fe20000000000 */
[----:B------:R-:W-:Y:S02]  /*e730*/  SYNCS.ARRIVE.TRANS64.RED.A0T1 RZ, [UR41+0x33400], RZ ;  /* 0x033400ffffff79a7 */ /* 0x000fe40008200429 */
[----:B------:R-:W-:Y:S01]  /*e740*/  ARRIVES.LDGSTSBAR.64.TRANSCNT [UR41+0x33400] ;  /* 0x03340000ff0079b0 */ /* 0x000fe20008000aa9 */
[----:B------:R-:W-:Y:S01]  /*e750*/  NOP ;  /* 0x0000000000007918 */ /* 0x000fe20000000000 */
[----:B------:R-:W-:Y:S01]  /*e760*/  ULOP3.LUT UR4, UR37, 0x1, URZ, 0xc, !UPT ;  /* 0x0000000125047892 */ /* 0x000fe2000f8e0c3f */
[----:B------:R-:W-:Y:S01]  /*e770*/  SYNCS.ARRIVE.TRANS64.A1T0 RZ, [UR41+0x33400], RZ ;  /* 0x033400ffffff79a7 */ /* 0x000fe20008100029 */
[----:B0-----:R-:W-:-:S04]  /*e780*/  MOV R2, UR39 ;  /* 0x0000002700027c02 */ /* 0x001fc80008000f00 */
[----:B------:R-:W-:-:S05]  /*e790*/  IMAD.U32 R0, RZ, RZ, UR4 ;  /* 0x00000004ff007e24 */ /* 0x000fca000f8e00ff */
[----:B------:R-:W-:-:S04]  /*e7a0*/  SHF.L.U32 R0, R0, 0x1f, RZ ;  /* 0x0000001f00007819 */ /* 0x000fc800000006ff */
[----:B------:R-:W0:Y:S02]  /*e7b0*/  SYNCS.PHASECHK.TRANS64.TRYWAIT P0, [UR41+0x33420], R0 ;  /* 0x03342000ff0075a7 */ /* 0x000e240008000169 */
[----:B0-----:R-:W-:Y:S05]  /*e7c0*/  @!P0 BRA `(.L_x_63) ;  /* 0x0000003800808947 */ /* 0x001fea0003800000 */
.L_x_145:
[----:B------:R-:W-:-:S13]  /*e7d0*/  ISETP.GE.AND P0, PT, R2, 0xa1, PT ;  /* 0x000000a10200780c */ /* 0x000fda0003f06270 */
[----:B------:R-:W-:Y:S05]  /*e7e0*/  @!P0 BRA `(.L_x_64) ;  /* 0x0000001800008947 */ /* 0x000fea0003800000 */
[----:B------:R-:W-:Y:S02]  /*e7f0*/  IMAD.MOV.U32 R20, RZ, RZ, R30 ;  /* 0x000000ffff147224 */ /* 0x000fe400078e001e */
[----:B------:R-:W-:Y:S02]  /*e800*/  IMAD.MOV.U32 R18, RZ, RZ, R27 ;  /* 0x000000ffff127224 */ /* 0x000fe400078e001b */
[----:B------:R-:W-:-:S07]  /*e810*/  IMAD.U32 R28, RZ, RZ, UR42 ;  /* 0x0000002aff1c7e24 */ /* 0x000fce000f8e00ff */
.L_x_84:
[----:B0-----:R-:W0:Y:S01]  /*e820*/  LDC R3, c[0x0][0x430] ;  /* 0x00010c00ff037b82 */ /* 0x001e220000000800 */
[----:B-1----:R-:W1:Y:S01]  /*e830*/  S2R R0, SR_TID.X ;  /* 0x0000000000007919 */ /* 0x002e620000002100 */
[----:B------:R-:W-:Y:S01]  /*e840*/  IMAD R10, R28, 0xa0, R36 ;  /* 0x000000a01c0a7824 */ /* 0x000fe200078e0224 */
[----:B------:R-:W-:Y:S01]  /*e850*/  ULDC.64 UR4, c[0x0][0x428] ;  /* 0x00010a0000047ab9 */ /* 0x000fe20000000a00 */
[----:B------:R-:W-:Y:S01]  /*e860*/  ULDC.64 UR6, c[0x0][0x418] ;  /* 0x0001060000067ab9 */ /* 0x000fe20000000a00 */
[----:B0-----:R-:W-:Y:S02]  /*e870*/  ISETP.NE.AND P1, PT, R3, 0x1, PT ;  /* 0x000000010300780c */ /* 0x001fe40003f25270 */
[----:B-1----:R-:W-:Y:S01]  /*e880*/  SHF.R.U32.HI R2, RZ, 0x2, R0 ;  /* 0x00000002ff027819 */ /* 0x002fe20000011600 */
[----:B------:R-:W-:-:S10]  /*e890*/  IMAD.SHL.U32 R0, R0, 0x20, RZ ;  /* 0x0000002000007824 */ /* 0x000fd400078e00ff */
[----:B------:R-:W0:Y:S01]  /*e8a0*/  @P1 LDC R3, c[0x0][0x434] ;  /* 0x00010d00ff031b82 */ /* 0x000e220000000800 */
[----:B------:R-:W-:-:S04]  /*e8b0*/  LOP3.LUT R2, R2, 0x1f, RZ, 0xc0, !PT ;  /* 0x0000001f02027812 */ /* 0x000fc800078ec0ff */
[----:B------:R-:W-:-:S03]  /*e8c0*/  LOP3.LUT R0, R2, 0x60, R0, 0xf8, !PT ;  /* 0x0000006002007812 */ /* 0x000fc600078ef800 */
[----:B------:R-:W1:Y:S02]  /*e8d0*/  @P1 LDC R5, c[0x0][0x438] ;  /* 0x00010e00ff051b82 */ /* 0x000e640000000800 */
[--C-:B------:R-:W-:Y:S02]  /*e8e0*/  IMAD.IADD R0, R0, 0x1, R10.reuse ;  /* 0x0000000100007824 */ /* 0x100fe400078e020a */
[----:B------:R-:W-:Y:S02]  /*e8f0*/  IMAD.IADD R10, R33, 0x1, R10 ;  /* 0x00000001210a7824 */ /* 0x000fe400078e020a */
[----:B------:R-:W-:Y:S02]  /*e900*/  IMAD.MOV.U32 R4, RZ, RZ, R0 ;  /* 0x000000ffff047224 */ /* 0x000fe400078e0000 */
[----:B------:R-:W2:Y:S01]  /*e910*/  @P1 LDC R7, c[0x0][0x438] ;  /* 0x00010e00ff071b82 */ /* 0x000ea20000000800 */
[----:B------:R-:W-:Y:S02]  /*e920*/  IMAD.MOV.U32 R11, RZ, RZ, R10 ;  /* 0x000000ffff0b7224 */ /* 0x000fe400078e000a */
[----:B0-----:R-:W-:-:S05]  /*e930*/  @P1 IMAD.HI.U32 R2, R0, R3, RZ ;  /* 0x0000000300021227 */ /* 0x001fca00078e00ff */
[----:B-1----:R-:W-:Y:S01]  /*e940*/  @P1 SHF.R.U32.HI R4, RZ, R5, R2 ;  /* 0x00000005ff041219 */ /* 0x002fe20000011602 */
[----:B------:R-:W-:-:S03]  /*e950*/  IMAD R2, R34, UR4, RZ ;  /* 0x0000000422027c24 */ /* 0x000fc6000f8e02ff */
[----:B------:R-:W-:Y:S01]  /*e960*/  SHF.R.S32.HI R3, RZ, 0x1f, R4 ;  /* 0x0000001fff037819 */ /* 0x000fe20000011404 */
[----:B------:R-:W-:Y:S02]  /*e970*/  IMAD R5, R29, UR5, R2 ;  /* 0x000000051d057c24 */ /* 0x000fe4000f8e0202 */
[----:B------:R-:W-:-:S04]  /*e980*/  IMAD.MOV.U32 R2, RZ, RZ, R4 ;  /* 0x000000ffff027224 */ /* 0x000fc800078e0004 */
[----:B------:R-:W-:-:S04]  /*e990*/  IMAD.WIDE.U32 R2, R29, UR4, R2 ;  /* 0x000000041d027c25 */ /* 0x000fc8000f8e0002 */
[----:B------:R-:W-:Y:S01]  /*e9a0*/  IMAD.IADD R3, R5, 0x1, R3 ;  /* 0x0000000105037824 */ /* 0x000fe200078e0203 */
[----:B------:R-:W-:-:S04]  /*e9b0*/  LEA R8, P0, R2, UR6, 0x2 ;  /* 0x0000000602087c11 */ /* 0x000fc8000f8010ff */
[----:B------:R-:W-:Y:S02]  /*e9c0*/  LEA.HI.X R9, R2, UR7, R3, 0x2, P0 ;  /* 0x0000000702097c11 */ /* 0x000fe400080f1403 */
[----:B------:R-:W0:Y:S01]  /*e9d0*/  @P1 LDC R3, c[0x0][0x434] ;  /* 0x00010d00ff031b82 */ /* 0x000e220000000800 */
[----:B------:R-:W-:Y:S01]  /*e9e0*/  ISETP.GT.U32.AND P0, PT, R33, 0x9f, PT ;  /* 0x0000009f2100780c */ /* 0x000fe20003f04070 */
[----:B0-----:R-:W-:-:S05]  /*e9f0*/  @P1 IMAD.HI.U32 R2, R10, R3, RZ ;  /* 0x000000030a021227 */ /* 0x001fca00078e00ff */
[----:B--2---:R-:W-:-:S07]  /*ea00*/  @P1 SHF.R.U32.HI R11, RZ, R7, R2 ;  /* 0x00000007ff0b1219 */ /* 0x004fce0000011602 */
[--C-:B------:R-:W-:Y:S01]  /*ea10*/  @!P0 SHF.R.S32.HI R3, RZ, 0x1f, R11.reuse ;  /* 0x0000001fff038819 */ /* 0x100fe2000001140b */
[----:B------:R-:W-:-:S04]  /*ea20*/  @!P0 IMAD.MOV.U32 R2, RZ, RZ, R11 ;  /* 0x000000ffff028224 */ /* 0x000fc800078e000b */
[----:B------:R-:W-:Y:S01]  /*ea30*/  @!P0 IMAD.WIDE.U32 R2, R29, UR4, R2 ;  /* 0x000000041d028c25 */ /* 0x000fe2000f8e0002 */
[----:B------:R-:W-:Y:S01]  /*ea40*/  IADD3 R27, R18, 0x1, RZ ;  /* 0x00000001121b7810 */ /* 0x000fe20007ffe0ff */
[----:B------:R-:W-:Y:S02]  /*ea50*/  ULDC UR4, c[0x0][0x430] ;  /* 0x00010c0000047ab9 */ /* 0x000fe40000000800 */
[----:B------:R-:W-:Y:S01]  /*ea60*/  @!P0 IMAD.IADD R5, R5, 0x1, R3 ;  /* 0x0000000105058824 */ /* 0x000fe200078e0203 */
[----:B------:R-:W-:-:S04]  /*ea70*/  @!P0 LEA R6, P1, R2, UR6, 0x2 ;  /* 0x0000000602068c11 */ /* 0x000fc8000f8210ff */
[----:B------:R-:W-:Y:S01]  /*ea80*/  @!P0 LEA.HI.X R7, R2, UR7, R5, 0x2, P1 ;  /* 0x0000000702078c11 */ /* 0x000fe200088f1405 */
[----:B------:R-:W-:-:S06]  /*ea90*/  IMAD.MOV.U32 R5, RZ, RZ, RZ ;  /* 0x000000ffff057224 */ /* 0x000fcc00078e00ff */
[----:B------:R-:W5:Y:S01]  /*eaa0*/  @!P0 LDG.E R5, desc[UR48][R6.64] ;  /* 0x0000003006058981 */ /* 0x000f62000c1e1900 */
[----:B------:R-:W-:Y:S01]  /*eab0*/  IMAD.U32 R12, RZ, RZ, UR46 ;  /* 0x0000002eff0c7e24 */ /* 0x000fe2000f8e00ff */
[C---:B------:R-:W-:Y:S02]  /*eac0*/  ISETP.NE.AND P0, PT, R27.reuse, 0x2, PT ;  /* 0x000000021b00780c */ /* 0x040fe40003f05270 */
[----:B------:R0:W2:Y:S02]  /*ead0*/  LDG.E R7, desc[UR48][R8.64] ;  /* 0x0000003008077981 */ /* 0x0000a4000c1e1900 */
[----:B------:R-:W-:Y:S01]  /*eae0*/  ISETP.NE.AND P3, PT, R12, 0x3, PT ;  /* 0x000000030c00780c */ /* 0x000fe20003f65270 */
[----:B------:R-:W-:Y:S01]  /*eaf0*/  IMAD.MOV R13, RZ, RZ, -R4 ;  /* 0x000000ffff0d7224 */ /* 0x000fe200078e0a04 */
[----:B------:R-:W-:Y:S01]  /*eb00*/  SEL R3, RZ, 0x1, P0 ;  /* 0x00000001ff037807 */ /* 0x000fe20000000000 */
[----:B------:R-:W-:Y:S01]  /*eb10*/  IMAD.MOV R11, RZ, RZ, -R11 ;  /* 0x000000ffff0b7224 */ /* 0x000fe200078e0a0b */
[----:B------:R-:W-:Y:S01]  /*eb20*/  SEL R27, R27, RZ, P0 ;  /* 0x000000ff1b1b7207 */ /* 0x000fe20000000000 */
[----:B0-----:R-:W-:-:S02]  /*eb30*/  IMAD R8, R13, UR4, R0 ;  /* 0x000000040d087c24 */ /* 0x001fc4000f8e0200 */
[----:B------:R-:W-:Y:S02]  /*eb40*/  IMAD.MOV.U32 R0, RZ, RZ, R28 ;  /* 0x000000ffff007224 */ /* 0x000fe400078e001c */
[----:B------:R-:W-:Y:S01]  /*eb50*/  IMAD R6, R11, UR4, R10 ;  /* 0x000000040b067c24 */ /* 0x000fe2000f8e020a */
[----:B------:R-:W-:Y:S01]  /*eb60*/  LOP3.LUT R30, R20, R3, RZ, 0x3c, !PT ;  /* 0x00000003141e7212 */ /* 0x000fe200078e3cff */
[----:B------:R-:W-:Y:S01]  /*eb70*/  VIADD R28, R28, 0xffffffff ;  /* 0xffffffff1c1c7836 */ /* 0x000fe20000000000 */
[----:B------:R-:W-:Y:S02]  /*eb80*/  ISETP.GT.AND P2, PT, R0, RZ, PT ;  /* 0x000000ff0000720c */ /* 0x000fe40003f44270 */
[----:B--2---:R-:W-:Y:S01]  /*eb90*/  SHF.R.S32.HI R25, RZ, 0x1f, R7 ;  /* 0x0000001fff197819 */ /* 0x004fe20000011407 */
[----:B------:R-:W-:Y:S10]  /*eba0*/  @!P3 BRA `(.L_x_65) ;  /* 0x000000000004b947 */ /* 0x000ff40003800000 */
[----:B------:R-:W-:Y:S01]  /*ebb0*/  BPT.TRAP 0x1 ;  /* 0x000000040000795c */ /* 0x000fe20000300000 */
.L_x_65:
[----:B------:R-:W-:Y:S01]  /*ebc0*/  LEA R4, R27, UR41, 0x3 ;  /* 0x000000291b047c11 */ /* 0x000fe2000f8e18ff */
[----:B------:R-:W-:Y:S01]  /*ebd0*/  BSSY B0, `(.L_x_66) ;  /* 0x0000005000007945 */ /* 0x000fe20003800000 */
[----:B------:R-:W-:Y:S02]  /*ebe0*/  SHF.L.U32 R26, R30, 0x1f, RZ ;  /* 0x0000001f1e1a7819 */ /* 0x000fe400000006ff */
[----:B------:R-:W-:Y:S02]  /*ebf0*/  SHF.R.S32.HI R19, RZ, 0x1f, R8 ;  /* 0x0000001fff137819 */ /* 0x000fe40000011408 */
[----:B------:R-:W0:Y:S02]  /*ec00*/  SYNCS.PHASECHK.TRANS64.TRYWAIT P0, [R4+URZ+0x33480], R26 ;  /* 0x0334801a040075a7 */ /* 0x000e24000800017f */
[----:B0-----:R-:W-:Y:S05]  /*ec10*/  @!P0 BRA `(.L_x_67) ;  /* 0x0000003400848947 */ /* 0x001fea0003800000 */
.L_x_146:
[----:B------:R-:W-:Y:S05]  /*ec20*/  BSYNC B0 ;  /* 0x0000000000007941 */ /* 0x000fea0003800000 */
.L_x_66:
[----:B------:R-:W-:Y:S01]  /*ec30*/  ULDC.64 UR4, c[0x0][0x328] ;  /* 0x0000ca0000047ab9 */ /* 0x000fe20000000a00 */
[----:B------:R-:W-:Y:S01]  /*ec40*/  ULDC.64 UR6, c[0x0][0x338] ;  /* 0x0000ce0000067ab9 */ /* 0x000fe20000000a00 */
[----:B------:R-:W-:Y:S01]  /*ec50*/  IMAD R3, R19, UR4, RZ ;  /* 0x0000000413037c24 */ /* 0x000fe2000f8e02ff */
[----:B------:R-:W-:Y:S01]  /*ec60*/  ULDC.64 UR8, c[0x0][0x330] ;  /* 0x0000cc0000087ab9 */ /* 0x000fe20000000a00 */
[----:B------:R-:W-:Y:S01]  /*ec70*/  IMAD R0, R25, UR6, RZ ;  /* 0x0000000619007c24 */ /* 0x000fe2000f8e02ff */
[----:B------:R-:W-:Y:S01]  /*ec80*/  SHF.R.S32.HI R22, RZ, 0x1f, R6 ;  /* 0x0000001fff167819 */ /* 0x000fe20000011406 */
[C---:B------:R-:W-:Y:S01]  /*ec90*/  IMAD R9, R8.reuse, UR5, R3 ;  /* 0x0000000508097c24 */ /* 0x040fe2000f8e0203 */
[----:B------:R-:W-:Y:S01]  /*eca0*/  ULDC.64 UR10, c[0x0][0x318] ;  /* 0x0000c600000a7ab9 */ /* 0x000fe20000000a00 */
[----:B------:R-:W-:Y:S01]  /*ecb0*/  IMAD.WIDE.U32 R2, R8, UR4, RZ ;  /* 0x0000000408027c25 */ /* 0x000fe2000f8e00ff */
[----:B-----5:R-:W-:Y:S02]  /*ecc0*/  SHF.R.S32.HI R24, RZ, 0x1f, R5 ;  /* 0x0000001fff187819 */ /* 0x020fe40000011405 */
[C---:B------:R-:W-:Y:S01]  /*ecd0*/  LOP3.LUT P4, RZ, R16.reuse, 0x4, RZ, 0xc0, !PT ;  /* 0x0000000410ff7812 */ /* 0x040fe2000788c0ff */
[----:B------:R-:W-:Y:S01]  /*ece0*/  IMAD.IADD R3, R3, 0x1, R9 ;  /* 0x0000000103037824 */ /* 0x000fe200078e0209 */
[C---:B------:R-:W-:Y:S01]  /*ecf0*/  LOP3.LUT P3, RZ, R16.reuse, 0x2, RZ, 0xc0, !PT ;  /* 0x0000000210ff7812 */ /* 0x040fe2000786c0ff */
[C---:B------:R-:W-:Y:S01]  /*ed00*/  IMAD R0, R7.reuse, UR7, R0 ;  /* 0x0000000707007c24 */ /* 0x040fe2000f8e0200 */
[----:B------:R-:W-:Y:S01]  /*ed10*/  LOP3.LUT P1, RZ, R16, 0x1, RZ, 0xc0, !PT ;  /* 0x0000000110ff7812 */ /* 0x000fe2000782c0ff */
        /* <DEDUP_REMOVED lines=9> */
[C---:B------:R-:W-:Y:S02]  /*edb0*/  IMAD R0, R6.reuse, UR5, R0 ;  /* 0x0000000506007c24 */ /* 0x040fe4000f8e0200 */
[----:B------:R-:W-:Y:S01]  /*edc0*/  IMAD.WIDE.U32 R2, R6, UR4, RZ ;  /* 0x0000000406027c25 */ /* 0x000fe2000f8e00ff */
[----:B------:R-:W-:-:S03]  /*edd0*/  UMOV UR4, 0xffffffff ;  /* 0xffffffff00047882 */ /* 0x000fc60000000000 */
[----:B------:R-:W-:Y:S02]  /*ede0*/  IMAD.IADD R3, R3, 0x1, R0 ;  /* 0x0000000103037824 */ /* 0x000fe400078e0200 */
[----:B------:R-:W-:Y:S02]  /*edf0*/  IMAD R0, R24, UR6, RZ ;  /* 0x0000000618007c24 */ /* 0x000fe4000f8e02ff */
[----:B------:R-:W-:-:S04]  /*ee00*/  IMAD.WIDE.U32 R2, R5, UR6, R2 ;  /* 0x0000000605027c25 */ /* 0x000fc8000f8e0002 */
[----:B------:R-:W-:-:S04]  /*ee10*/  IMAD R0, R5, UR7, R0 ;  /* 0x0000000705007c24 */ /* 0x000fc8000f8e0200 */
[----:B------:R-:W-:Y:S02]  /*ee20*/  IMAD.IADD R3, R3, 0x1, R0 ;  /* 0x0000000103037824 */ /* 0x000fe400078e0200 */
[----:B------:R-:W-:-:S03]  /*ee30*/  IMAD.WIDE.U32 R2, R17, UR8, R2 ;  /* 0x0000000811027c25 */ /* 0x000fc6000f8e0002 */
[----:B------:R-:W-:-:S04]  /*ee40*/  IADD3 R21, P0, R2, UR10, RZ ;  /* 0x0000000a02157c10 */ /* 0x000fc8000ff1e0ff */
[----:B------:R-:W-:Y:S01]  /*ee50*/  IADD3.X R23, R23, UR11, R3, P0, !PT ;  /* 0x0000000b17177c10 */ /* 0x000fe200087fe403 */
[----:B------:R-:W-:Y:S08]  /*ee60*/  BRA.DIV UR4, `(.L_x_68) ;  /* 0x0000003604047947 */ /* 0x000ff0000b800000 */
[----:B------:R-:W1:Y:S04]  /*ee70*/  SHFL.IDX PT, R2, R9, RZ, 0x1c1f ;  /* 0x001c1fff09027589 */ /* 0x000e6800000e0000 */
[----:B------:R-:W2:Y:S04]  /*ee80*/  SHFL.IDX PT, R0, R10, RZ, 0x1c1f ;  /* 0x001c1fff0a007589 */ /* 0x000ea800000e0000 */
[----:B------:R-:W-:Y:S01]  /*ee90*/  SHFL.IDX PT, R23, R23, RZ, 0x1c1f ;  /* 0x001c1fff17177589 */ /* 0x000fe200000e0000 */
[----:B-1----:R-:W-:-:S05]  /*eea0*/  IADD3 R2, P0, R32, R2, RZ ;  /* 0x0000000220027210 */ /* 0x002fca0007f1e0ff */
[----:B--2---:R-:W-:Y:S02]  /*eeb0*/  IMAD.X R3, RZ, RZ, R0, P0 ;  /* 0x000000ffff037224 */ /* 0x004fe400000e0600 */
[----:B------:R-:W-:Y:S02]  /*eec0*/  VIADD R0, R35, UR41 ;  /* 0x0000002923007c36 */ /* 0x000fe40008000000 */
[----:B------:R-:W-:Y:S04]  /*eed0*/  SHFL.IDX PT, R35, R10, 0x2, 0x1c1f ;  /* 0x005c1f000a237f89 */ /* 0x000fe800000e0000 */
[----:B------:R-:W-:Y:S04]  /*eee0*/  LDGSTS.E.BYPASS.LTC128B.128 [R0+0xf200], desc[UR48][R2.64], !P4 ;  /* 0x0f20000002007fae */ /* 0x000fe8000e101d70 */
[----:B------:R-:W-:Y:S04]  /*eef0*/  LDGSTS.E.BYPASS.LTC128B.128 [R0+0x11a00], desc[UR48][R2.64+0x40], !P3 ;  /* 0x11a0004002007fae */ /* 0x000fe8000d901d70 */
[----:B------:R1:W-:Y:S04]  /*ef00*/  LDGSTS.E.BYPASS.LTC128B.128 [R0+0x14200], desc[UR48][R2.64+0x80], !P1 ;  /* 0x1420008002007fae */ /* 0x0003e8000c901d70 */
[----:B-1----:R-:W1:Y:S04]  /*ef10*/  SHFL.IDX PT, R2, R9, 0x1, 0x1c1f ;  /* 0x003c1f0009027f89 */ /* 0x002e6800000e0000 */
[----:B------:R-:W2:Y:S01]  /*ef20*/  SHFL.IDX PT, R3, R10, 0x1, 0x1c1f ;  /* 0x003c1f000a037f89 */ /* 0x000ea200000e0000 */
[----:B-1----:R-:W-:-:S05]  /*ef30*/  IADD3 R2, P0, R32, R2, RZ ;  /* 0x0000000220027210 */ /* 0x002fca0007f1e0ff */
[----:B--2---:R-:W-:-:S05]  /*ef40*/  IMAD.X R3, RZ, RZ, R3, P0 ;  /* 0x000000ffff037224 */ /* 0x004fca00000e0603 */
[----:B------:R-:W-:Y:S04]  /*ef50*/  LDGSTS.E.BYPASS.LTC128B.128 [R0+0xfa00], desc[UR48][R2.64], !P4 ;  /* 0x0fa0000002007fae */ /* 0x000fe8000e101d70 */
[----:B------:R-:W-:Y:S04]  /*ef60*/  LDGSTS.E.BYPASS.LTC128B.128 [R0+0x12200], desc[UR48][R2.64+0x40], !P3 ;  /* 0x1220004002007fae */ /* 0x000fe8000d901d70 */
[----:B------:R1:W-:Y:S04]  /*ef70*/  LDGSTS.E.BYPASS.LTC128B.128 [R0+0x14a00], desc[UR48][R2.64+0x80], !P1 ;  /* 0x14a0008002007fae */ /* 0x0003e8000c901d70 */
[----:B-1----:R-:W1:Y:S02]  /*ef80*/  SHFL.IDX PT, R2, R9, 0x2, 0x1c1f ;  /* 0x005c1f0009027f89 */ /* 0x002e6400000e0000 */
[----:B-1----:R-:W-:-:S04]  /*ef90*/  IADD3 R2, P0, R32, R2, RZ ;  /* 0x0000000220027210 */ /* 0x002fc80007f1e0ff */
[----:B------:R-:W-:Y:S02]  /*efa0*/  IADD3.X R3, RZ, R35, RZ, P0, !PT ;  /* 0x00000023ff037210 */ /* 0x000fe400007fe4ff */
[----:B------:R-:W-:Y:S04]  /*efb0*/  SHFL.IDX PT, R35, R10, 0x3, 0x1c1f ;  /* 0x007c1f000a237f89 */ /* 0x000fe800000e0000 */
[----:B------:R-:W-:Y:S04]  /*efc0*/  LDGSTS.E.BYPASS.LTC128B.128 [R0+0x10200], desc[UR48][R2.64], !P4 ;  /* 0x1020000002007fae */ /* 0x000fe8000e101d70 */
[----:B------:R-:W-:Y:S04]  /*efd0*/  LDGSTS.E.BYPASS.LTC128B.128 [R0+0x12a00], desc[UR48][R2.64+0x40], !P3 ;  /* 0x12a0004002007fae */ /* 0x000fe8000d901d70 */
[----:B------:R1:W-:Y:S04]  /*efe0*/  LDGSTS.E.BYPASS.LTC128B.128 [R0+0x15200], desc[UR48][R2.64+0x80], !P1 ;  /* 0x1520008002007fae */ /* 0x0003e8000c901d70 */
[----:B-1----:R-:W1:Y:S02]  /*eff0*/  SHFL.IDX PT, R2, R9, 0x3, 0x1c1f ;  /* 0x007c1f0009027f89 */ /* 0x002e6400000e0000 */
[----:B-1----:R-:W-:-:S05]  /*f000*/  IADD3 R2, P0, R32, R2, RZ ;  /* 0x0000000220027210 */ /* 0x002fca0007f1e0ff */
[----:B------:R-:W-:-:S05]  /*f010*/  IMAD.X R3, RZ, RZ, R35, P0 ;  /* 0x000000ffff037224 */ /* 0x000fca00000e0623 */
[----:B------:R-:W-:Y:S04]  /*f020*/  LDGSTS.E.BYPASS.LTC128B.128 [R0+0x10a00], desc[UR48][R2.64], !P4 ;  /* 0x10a0000002007fae */ /* 0x000fe8000e101d70 */
[----:B------:R-:W-:Y:S04]  /*f030*/  LDGSTS.E.BYPASS.LTC128B.128 [R0+0x13200], desc[UR48][R2.64+0x40], !P3 ;  /* 0x1320004002007fae */ /* 0x000fe8000d901d70 */
[----:B------:R1:W-:Y:S04]  /*f040*/  LDGSTS.E.BYPASS.LTC128B.128 [R0+0x15a00], desc[UR48][R2.64+0x80], !P1 ;  /* 0x15a0008002007fae */ /* 0x0003e8000c901d70 */
[----:B-1----:R1:W2:Y:S02]  /*f050*/  SHFL.IDX PT, R2, R21, RZ, 0x1c1f ;  /* 0x001c1fff15027589 */ /* 0x0022a400000e0000 */
.L_x_158:
[----:B--2---:R-:W-:-:S05]  /*f060*/  IADD3 R2, P0, R32, R2, RZ ;  /* 0x0000000220027210 */ /* 0x004fca0007f1e0ff */
        /* <DEDUP_REMOVED lines=9> */
.L_x_69:
[----:B------:R-:W-:Y:S02]  /*f100*/  PLOP3.LUT P1, PT, P1, P0, PT, 0xa2, 0x0 ;  /* 0x000000000000781c */ /* 0x000fe40000f21472 */
[----:B------:R-:W-:-:S08]  /*f110*/  @P0 R2UR P1, UR4, R4 ;  /* 0x00000000040402ca */ /* 0x000fd00000020000 */
[----:B------:R-:W-:-:S05]  /*f120*/  @P0 PLOP3.LUT P0, PT, P1, PT, PT, 0x80, 0x0 ;  /* 0x000000000000081c */ /* 0x000fca0000f0f070 */
[----:B------:R-:W-:Y:S01]  /*f130*/  @!P1 SYNCS.ARRIVE.TRANS64.RED.A0T1 RZ, [UR4+0x33470], RZ ;  /* 0x033470ffffff99a7 */ /* 0x000fe20008200404 */
[----:B------:R-:W-:Y:S07]  /*f140*/  @!P1 ARRIVES.LDGSTSBAR.64.TRANSCNT [UR4+0x33470] ;  /* 0x03347000ff0099b0 */ /* 0x000fee0008000a84 */
[----:B------:R-:W-:Y:S05]  /*f150*/  @P0 BRA.U.ANY `(.L_x_69) ;  /* 0xfffffffd00e80947 */ /* 0x000fea000393ffff */
[----:B------:R-:W-:Y:S01]  /*f160*/  NOP ;  /* 0x0000000000007918 */ /* 0x000fe20000000000 */
[----:B--2---:R-:W-:-:S05]  /*f170*/  IMAD.U32 R2, RZ, RZ, UR46 ;  /* 0x0000002eff027e24 */ /* 0x004fca000f8e00ff */
[----:B------:R-:W-:-:S13]  /*f180*/  ISETP.NE.AND P3, PT, R2, 0x3, PT ;  /* 0x000000030200780c */ /* 0x000fda0003f65270 */
[----:B------:R-:W-:Y:S05]  /*f190*/  @!P3 BRA `(.L_x_70) ;  /* 0x000000000004b947 */ /* 0x000fea0003800000 */
[----:B------:R-:W-:Y:S01]  /*f1a0*/  BPT.TRAP 0x1 ;  /* 0x000000040000795c */ /* 0x000fe20000300000 */
.L_x_70:
[----:B------:R2:W-:Y:S01]  /*f1b0*/  SYNCS.ARRIVE.TRANS64.A1T0 RZ, [R4+URZ+0x33470], RZ ;  /* 0x033470ff04ff79a7 */ /* 0x0005e2000810003f */
[----:B------:R-:W-:Y:S05]  /*f1c0*/  @!P3 BRA `(.L_x_71) ;  /* 0x000000000004b947 */ /* 0x000fea0003800000 */
[----:B------:R-:W-:Y:S01]  /*f1d0*/  BPT.TRAP 0x1 ;  /* 0x000000040000795c */ /* 0x000fe20000300000 */
.L_x_71:
[----:B------:R-:W3:Y:S01]  /*f1e0*/  SYNCS.PHASECHK.TRANS64.TRYWAIT P0, [R4+URZ+0x33440], R26 ;  /* 0x0334401a040075a7 */ /* 0x000ee2000800017f */
[----:B------:R-:W-:Y:S04]  /*f1f0*/  BSSY B0, `(.L_x_72) ;  /* 0x0000002000007945 */ /* 0x000fe80003800000 */
[----:B---3--:R-:W-:Y:S05]  /*f200*/  @!P0 BRA `(.L_x_73) ;  /* 0x00000034009c8947 */ /* 0x008fea0003800000 */
.L_x_159:
[----:B------:R-:W-:Y:S05]  /*f210*/  BSYNC B0 ;  /* 0x0000000000007941 */ /* 0x000fea0003800000 */
.L_x_72:
[----:B------:R-:W-:Y:S01]  /*f220*/  ULDC.64 UR4, c[0x0][0x300] ;  /* 0x0000c00000047ab9 */ /* 0x000fe20000000a00 */
[----:B------:R-:W-:Y:S01]  /*f230*/  ULDC.64 UR6, c[0x0][0x310] ;  /* 0x0000c40000067ab9 */ /* 0x000fe20000000a00 */
[----:B------:R-:W-:Y:S01]  /*f240*/  IMAD R19, R19, UR4, RZ ;  /* 0x0000000413137c24 */ /* 0x000fe2000f8e02ff */
[----:B------:R-:W-:Y:S01]  /*f250*/  ULDC.64 UR8, c[0x0][0x308] ;  /* 0x0000c20000087ab9 */ /* 0x000fe20000000a00 */
[----:B------:R-:W-:Y:S01]  /*f260*/  IMAD.WIDE.U32 R2, R8, UR4, RZ ;  /* 0x0000000408027c25 */ /* 0x000fe2000f8e00ff */
[----:B------:R-:W-:Y:S01]  /*f270*/  ULDC.64 UR10, c[0x0][0x2e8] ;  /* 0x0000ba00000a7ab9 */ /* 0x000fe20000000a00 */
[----:B------:R-:W-:Y:S02]  /*f280*/  LOP3.LUT P4, RZ, R16, 0x4, RZ, 0xc0, !PT ;  /* 0x0000000410ff7812 */ /* 0x000fe4000788c0ff */
[----:B------:R-:W-:Y:S01]  /*f290*/  IMAD R19, R8, UR5, R19 ;  /* 0x0000000508137c24 */ /* 0x000fe2000f8e0213 */
[C---:B------:R-:W-:Y:S01]  /*f2a0*/  LOP3.LUT P3, RZ, R16.reuse, 0x2, RZ, 0xc0, !PT ;  /* 0x0000000210ff7812 */ /* 0x040fe2000786c0ff */
[----:B------:R-:W-:Y:S01]  /*f2b0*/  IMAD R8, R25, UR6, RZ ;  /* 0x0000000619087c24 */ /* 0x000fe2000f8e02ff */
[----:B------:R-:W-:Y:S01]  /*f2c0*/  LOP3.LUT P1, RZ, R16, 0x1, RZ, 0xc0, !PT ;  /* 0x0000000110ff7812 */ /* 0x000fe2000782c0ff */
[----:B------:R-:W-:-:S02]  /*f2d0*/  IMAD.IADD R3, R3, 0x1, R19 ;  /* 0x0000000103037824 */ /* 0x000fc400078e0213 */
[C---:B------:R-:W-:Y:S02]  /*f2e0*/  IMAD R9, R7.reuse, UR7, R8 ;  /* 0x0000000707097c24 */ /* 0x040fe4000f8e0208 */
[----:B------:R-:W-:-:S04]  /*f2f0*/  IMAD.WIDE.U32 R2, R7, UR6, R2 ;  /* 0x0000000607027c25 */ /* 0x000fc8000f8e0002 */
[----:B------:R-:W-:Y:S02]  /*f300*/  IMAD.IADD R3, R3, 0x1, R9 ;  /* 0x0000000103037824 */ /* 0x000fe400078e0209 */
[----:B------:R-:W-:Y:S02]  /*f310*/  IMAD R8, R31, UR8, RZ ;  /* 0x000000081f087c24 */ /* 0x000fe4000f8e02ff */
[----:B------:R-:W-:-:S04]  /*f320*/  IMAD.WIDE.U32 R2, R17, UR8, R2 ;  /* 0x0000000811027c25 */ /* 0x000fc8000f8e0002 */
[----:B------:R-:W-:Y:S01]  /*f330*/  IMAD R7, R17, UR9, R8 ;  /* 0x0000000911077c24 */ /* 0x000fe2000f8e0208 */
[----:B------:R-:W-:Y:S01]  /*f340*/  IADD3 R19, P0, R2, UR10, RZ ;  /* 0x0000000a02137c10 */ /* 0x000fe2000ff1e0ff */
[----:B------:R-:W-:-:S03]  /*f350*/  IMAD R24, R24, UR6, RZ ;  /* 0x0000000618187c24 */ /* 0x000fc6000f8e02ff */
[----:B-1----:R-:W-:Y:S01]  /*f360*/  IADD3.X R21, R7, UR11, R3, P0, !PT ;  /* 0x0000000b07157c10 */ /* 0x002fe200087fe403 */
[----:B------:R-:W-:-:S04]  /*f370*/  IMAD R3, R22, UR4, RZ ;  /* 0x0000000416037c24 */ /* 0x000fc8000f8e02ff */
        /* <DEDUP_REMOVED lines=10> */
[----:B------:R-:W-:Y:S08]  /*f420*/  BRA.DIV UR4, `(.L_x_74) ;  /* 0x0000003604287947 */ /* 0x000ff0000b800000 */
[----:B------:R-:W1:Y:S04]  /*f430*/  SHFL.IDX PT, R14, R19, RZ, 0x1c1f ;  /* 0x001c1fff130e7589 */ /* 0x000e6800000e0000 */
[----:B------:R-:W4:Y:S04]  /*f440*/  SHFL.IDX PT, R3, R21, RZ, 0x1c1f ;  /* 0x001c1fff15037589 */ /* 0x000f2800000e0000 */
[----:B------:R-:W-:Y:S04]  /*f450*/  SHFL.IDX PT, R2, R19, 0x3, 0x1c1f ;  /* 0x007c1f0013027f89 */ /* 0x000fe800000e0000 */
[----:B------:R-:W-:Y:S01]  /*f460*/  SHFL.IDX PT, R22, R22, RZ, 0x1c1f ;  /* 0x001c1fff16167589 */ /* 0x000fe200000e0000 */
[----:B-1----:R-:W-:-:S03]  /*f470*/  IADD3 R10, P0, R32, R14, RZ ;  /* 0x0000000e200a7210 */ /* 0x002fc60007f1e0ff */
[----:B------:R-:W1:Y:S02]  /*f480*/  SHFL.IDX PT, R14, R19, 0x1, 0x1c1f ;  /* 0x003c1f00130e7f89 */ /* 0x000e6400000e0000 */
[----:B----4-:R-:W-:Y:S02]  /*f490*/  IMAD.X R11, RZ, RZ, R3, P0 ;  /* 0x000000ffff0b7224 */ /* 0x010fe400000e0603 */
[----:B------:R-:W4:Y:S04]  /*f4a0*/  SHFL.IDX PT, R3, R21, 0x1, 0x1c1f ;  /* 0x003c1f0015037f89 */ /* 0x000f2800000e0000 */
[----:B------:R0:W-:Y:S04]  /*f4b0*/  LDGSTS.E.BYPASS.LTC128B.128 [R0+0x24200], desc[UR48][R10.64], !P4 ;  /* 0x242000000a007fae */ /* 0x0001e8000e101d70 */
[----:B------:R0:W-:Y:S04]  /*f4c0*/  LDGSTS.E.BYPASS.LTC128B.128 [R0+0x26a00], desc[UR48][R10.64+0x40], !P3 ;  /* 0x26a000400a007fae */ /* 0x0001e8000d901d70 */
[----:B------:R0:W-:Y:S01]  /*f4d0*/  LDGSTS.E.BYPASS.LTC128B.128 [R0+0x29200], desc[UR48][R10.64+0x80], !P1 ;  /* 0x292000800a007fae */ /* 0x0001e2000c901d70 */
[----:B-1----:R-:W-:-:S03]  /*f4e0*/  IADD3 R8, P0, R32, R14, RZ ;  /* 0x0000000e20087210 */ /* 0x002fc60007f1e0ff */
[----:B------:R-:W1:Y:S02]  /*f4f0*/  SHFL.IDX PT, R14, R19, 0x2, 0x1c1f ;  /* 0x005c1f00130e7f89 */ /* 0x000e6400000e0000 */
[----:B----4-:R-:W-:Y:S02]  /*f500*/  IMAD.X R9, RZ, RZ, R3, P0 ;  /* 0x000000ffff097224 */ /* 0x010fe400000e0603 */
[----:B------:R-:W4:Y:S04]  /*f510*/  SHFL.IDX PT, R3, R21, 0x2, 0x1c1f ;  /* 0x005c1f0015037f89 */ /* 0x000f2800000e0000 */
[----:B------:R-:W5:Y:S04]  /*f520*/  SHFL.IDX PT, R21, R21, 0x3, 0x1c1f ;  /* 0x007c1f0015157f89 */ /* 0x000f6800000e0000 */
[----:B------:R0:W-:Y:S04]  /*f530*/  LDGSTS.E.BYPASS.LTC128B.128 [R0+0x24a00], desc[UR48][R8.64], !P4 ;  /* 0x24a0000008007fae */ /* 0x0001e8000e101d70 */
[----:B------:R0:W-:Y:S04]  /*f540*/  LDGSTS.E.BYPASS.LTC128B.128 [R0+0x27200], desc[UR48][R8.64+0x40], !P3 ;  /* 0x2720004008007fae */ /* 0x0001e8000d901d70 */
[----:B------:R0:W-:Y:S01]  /*f550*/  LDGSTS.E.BYPASS.LTC128B.128 [R0+0x29a00], desc[UR48][R8.64+0x80], !P1 ;  /* 0x29a0008008007fae */ /* 0x0001e2000c901d70 */
[----:B-1----:R-:W-:-:S03]  /*f560*/  IADD3 R6, P0, R32, R14, RZ ;  /* 0x0000000e20067210 */ /* 0x002fc60007f1e0ff */
[----:B------:R0:W1:Y:S02]  /*f570*/  SHFL.IDX PT, R14, R5, RZ, 0x1c1f ;  /* 0x001c1fff050e7589 */ /* 0x00006400000e0000 */
[----:B----4-:R-:W-:Y:S01]  /*f580*/  IMAD.X R7, RZ, RZ, R3, P0 ;  /* 0x000000ffff077224 */ /* 0x010fe200000e0603 */
[----:B------:R-:W-:-:S04]  /*f590*/  IADD3 R2, P0, R32, R2, RZ ;  /* 0x0000000220027210 */ /* 0x000fc80007f1e0ff */
[----:B------:R0:W-:Y:S01]  /*f5a0*/  LDGSTS.E.BYPASS.LTC128B.128 [R0+0x25200], desc[UR48][R6.64], !P4 ;  /* 0x2520000006007fae */ /* 0x0001e2000e101d70 */
[----:B-----5:R-:W-:-:S03]  /*f5b0*/  IMAD.X R3, RZ, RZ, R21, P0 ;  /* 0x000000ffff037224 */ /* 0x020fc600000e0615 */
[----:B------:R0:W-:Y:S04]  /*f5c0*/  LDGSTS.E.BYPASS.LTC128B.128 [R0+0x27a00], desc[UR48][R6.64+0x40], !P3 ;  /* 0x27a0004006007fae */ /* 0x0001e8000d901d70 */
[----:B------:R0:W-:Y:S04]  /*f5d0*/  LDGSTS.E.BYPASS.LTC128B.128 [R0+0x2a200], desc[UR48][R6.64+0x80], !P1 ;  /* 0x2a20008006007fae */ /* 0x0001e8000c901d70 */
[----:B------:R0:W-:Y:S04]  /*f5e0*/  LDGSTS.E.BYPASS.LTC128B.128 [R0+0x25a00], desc[UR48][R2.64], !P4 ;  /* 0x25a0000002007fae */ /* 0x0001e8000e101d70 */
[----:B------:R0:W-:Y:S04]  /*f5f0*/  LDGSTS.E.BYPASS.LTC128B.128 [R0+0x28200], desc[UR48][R2.64+0x40], !P3 ;  /* 0x2820004002007fae */ /* 0x0001e8000d901d70 */
[----:B-1----:R0:W-:Y:S02]  /*f600*/  LDGSTS.E.BYPASS.LTC128B.128 [R0+0x2aa00], desc[UR48][R2.64+0x80], !P1 ;  /* 0x2aa0008002007fae */ /* 0x0021e4000c901d70 */
.L_x_171:
[----:B0-----:R-:W-:-:S05]  /*f610*/  IADD3 R2, P0, R32, R14, RZ ;  /* 0x0000000e20027210 */ /* 0x001fca0007f1e0ff */
        /* <DEDUP_REMOVED lines=9> */
.L_x_75:
[----:B------:R-:W-:Y:S02]  /*f6b0*/  PLOP3.LUT P1, PT, P1, P0, PT, 0xa2, 0x0 ;  /* 0x000000000000781c */ /* 0x000fe40000f21472 */
[----:B------:R-:W-:-:S08]  /*f6c0*/  @P0 R2UR P1, UR4, R4 ;  /* 0x00000000040402ca */ /* 0x000fd00000020000 */
[----:B------:R-:W-:-:S05]  /*f6d0*/  @P0 PLOP3.LUT P0, PT, P1, PT, PT, 0x80, 0x0 ;  /* 0x000000000000081c */ /* 0x000fca0000f0f070 */
[----:B------:R-:W-:Y:S01]  /*f6e0*/  @!P1 SYNCS.ARRIVE.TRANS64.RED.A0T1 RZ, [UR4+0x33430], RZ ;  /* 0x033430ffffff99a7 */ /* 0x000fe20008200404 */
[----:B------:R-:W-:Y:S07]  /*f6f0*/  @!P1 ARRIVES.LDGSTSBAR.64.TRANSCNT [UR4+0x33430] ;  /* 0x03343000ff0099b0 */ /* 0x000fee0008000a84 */
[----:B------:R-:W-:Y:S05]  /*f700*/  @P0 BRA.U.ANY `(.L_x_75) ;  /* 0xfffffffd00e80947 */ /* 0x000fea000393ffff */
[----:B------:R-:W-:Y:S01]  /*f710*/  NOP ;  /* 0x0000000000007918 */ /* 0x000fe20000000000 */
[----:B0-----:R-:W-:-:S04]  /*f720*/  MOV R0, UR46 ;  /* 0x0000002e00007c02 */ /* 0x001fc80008000f00 */
[----:B------:R-:W-:-:S13]  /*f730*/  ISETP.NE.AND P3, PT, R0, 0x3, PT ;  /* 0x000000030000780c */ /* 0x000fda0003f65270 */
[----:B------:R-:W-:Y:S05]  /*f740*/  @!P3 BRA `(.L_x_76) ;  /* 0x000000000004b947 */ /* 0x000fea0003800000 */
[----:B------:R-:W-:Y:S01]  /*f750*/  BPT.TRAP 0x1 ;  /* 0x000000040000795c */ /* 0x000fe20000300000 */
.L_x_76:
[----:B------:R-:W-:Y:S01]  /*f760*/  IMAD.U32 R0, RZ, RZ, UR47 ;  /* 0x0000002fff007e24 */ /* 0x000fe2000f8e00ff */
[----:B------:R0:W-:Y:S04]  /*f770*/  SYNCS.ARRIVE.TRANS64.A1T0 RZ, [R4+URZ+0x33430], RZ ;  /* 0x033430ff04ff79a7 */ /* 0x0001e8000810003f */
[----:B------:R-:W-:-:S13]  /*f780*/  ISETP.NE.AND P0, PT, R0, 0x3, PT ;  /* 0x000000030000780c */ /* 0x000fda0003f05270 */
[----:B0-----:R-:W-:Y:S05]  /*f790*/  @!P0 BRA `(.L_x_77) ;  /* 0x0000000000048947 */ /* 0x001fea0003800000 */
[----:B------:R-:W-:Y:S01]  /*f7a0*/  BPT.TRAP 0x1 ;  /* 0x000000040000795c */ /* 0x000fe20000300000 */
.L_x_77:
[----:B------:R-:W-:Y:S01]  /*f7b0*/  LOP3.LUT R3, R20, 0x1, RZ, 0x3c, !PT ;  /* 0x0000000114037812 */ /* 0x000fe200078e3cff */
[----:B------:R-:W-:Y:S01]  /*f7c0*/  BSSY B0, `(.L_x_78) ;  /* 0x0000005000007945 */ /* 0x000fe20003800000 */
[----:B------:R-:W-:Y:S02]  /*f7d0*/  LEA R0, R18, UR41, 0x3 ;  /* 0x0000002912007c11 */ /* 0x000fe4000f8e18ff */
[----:B------:R-:W-:-:S04]  /*f7e0*/  SHF.L.U32 R3, R3, 0x1f, RZ ;  /* 0x0000001f03037819 */ /* 0x000fc800000006ff */
[----:B------:R-:W0:Y:S02]  /*f7f0*/  SYNCS.PHASECHK.TRANS64.TRYWAIT P1, [R0+URZ+0x33470], R3 ;  /* 0x03347003000075a7 */ /* 0x000e24000802017f */
[----:B0-----:R-:W-:Y:S05]  /*f800*/  @!P1 BRA `(.L_x_79) ;  /* 0x00000034009c9947 */ /* 0x001fea0003800000 */
.L_x_172:
[----:B------:R-:W-:Y:S05]  /*f810*/  BSYNC B0 ;  /* 0x0000000000007941 */ /* 0x000fea0003800000 */
.L_x_78:
[----:B------:R-:W-:-:S05]  /*f820*/  IMAD.U32 R2, RZ, RZ, UR46 ;  /* 0x0000002eff027e24 */ /* 0x000fca000f8e00ff */
[----:B------:R-:W-:-:S13]  /*f830*/  ISETP.NE.AND P1, PT, R2, 0x3, PT ;  /* 0x000000030200780c */ /* 0x000fda0003f25270 */
[----:B------:R-:W-:Y:S05]  /*f840*/  @!P1 BRA `(.L_x_80) ;  /* 0x0000000000049947 */ /* 0x000fea0003800000 */
[----:B------:R-:W-:Y:S01]  /*f850*/  BPT.TRAP 0x1 ;  /* 0x000000040000795c */ /* 0x000fe20000300000 */
.L_x_80:
[----:B0-----:R-:W-:Y:S01]  /*f860*/  SHF.L.U32 R3, R20, 0x1f, RZ ;  /* 0x0000001f14037819 */ /* 0x001fe200000006ff */
[----:B------:R-:W-:-:S03]  /*f870*/  IMAD R2, R18, 0x7800, RZ ;  /* 0x0000780012027824 */ /* 0x000fc600078e02ff */
[----:B------:R-:W0:Y:S02]  /*f880*/  SYNCS.PHASECHK.TRANS64.TRYWAIT P1, [R0+URZ+0x33460], R3 ;  /* 0x03346003000075a7 */ /* 0x000e24000802017f */
[----:B0-----:R-:W-:Y:S05]  /*f890*/  @!P1 BRA `(.L_x_81) ;  /* 0x00000034008c9947 */ /* 0x001fea0003800000 */
.L_x_173:
[----:B--23--:R-:W0:Y:S04]  /*f8a0*/  LDL R4, [R1+0x4] ;  /* 0x0000040001047983 */ /* 0x00ce280000100800 */
[----:B------:R-:W2:Y:S01]  /*f8b0*/  LDL R8, [R1] ;  /* 0x0000000001087983 */ /* 0x000ea20000100800 */
[----:B------:R-:W-:Y:S05]  /*f8c0*/  WARPSYNC.ALL ;  /* 0x0000000000007948 */ /* 0x000fea0003800000 */
[----:B------:R-:W-:-:S05]  /*f8d0*/  IMAD.U32 R18, RZ, RZ, UR46 ;  /* 0x0000002eff127e24 */ /* 0x000fca000f8e00ff */
[----:B------:R-:W-:Y:S02]  /*f8e0*/  ISETP.NE.AND P1, PT, R18, 0x3, PT ;  /* 0x000000031200780c */ /* 0x000fe40003f25270 */
[C---:B0-----:R-:W-:Y:S02]  /*f8f0*/  LOP3.LUT R3, R2.reuse, R4, RZ, 0xfc, !PT ;  /* 0x0000000402037212 */ /* 0x041fe400078efcff */
[----:B--2---:R-:W-:-:S03]  /*f900*/  LOP3.LUT R2, R2, R8, RZ, 0xfc, !PT ;  /* 0x0000000802027212 */ /* 0x004fc600078efcff */
[----:B------:R-:W0:Y:S02]  /*f910*/  LDSM.16.MT88.4 R4, [R3+UR41+0xf200] ;  /* 0x00f200290304783b */ /* 0x000e240008004200 */
[----:B------:R-:W-:Y:S01]  /*f920*/  VIADD R2, R2, UR41 ;  /* 0x0000002902027c36 */ /* 0x000fe20008000000 */
[C-C-:B0-----:R-:W-:Y:S02]  /*f930*/  PRMT R12, R4.reuse, 0x6420, R5.reuse ;  /* 0x00006420040c7816 */ /* 0x141fe40000000005 */
[----:B------:R-:W-:Y:S02]  /*f940*/  PRMT R13, R4, 0x7531, R5 ;  /* 0x00007531040d7816 */ /* 0x000fe40000000005 */
[C-C-:B------:R-:W-:Y:S02]  /*f950*/  PRMT R14, R6.reuse, 0x6420, R7.reuse ;  /* 0x00006420060e7816 */ /* 0x140fe40000000007 */
[----:B------:R-:W-:-:S05]  /*f960*/  PRMT R15, R6, 0x7531, R7 ;  /* 0x00007531060f7816 */ /* 0x000fca0000000007 */
[----:B------:R-:W-:Y:S04]  /*f970*/  STSM.16.M88.4 [R2+0x200], R12 ;  /* 0x0002000c02007844 */ /* 0x000fe80000000200 */
[----:B------:R-:W0:Y:S02]  /*f980*/  LDSM.16.MT88.4 R4, [R3+UR41+0x11a00] ;  /* 0x011a00290304783b */ /* 0x000e240008004200 */
[C-C-:B0-----:R-:W-:Y:S02]  /*f990*/  PRMT R8, R4.reuse, 0x6420, R5.reuse ;  /* 0x0000642004087816 */ /* 0x141fe40000000005 */
[----:B------:R-:W-:Y:S02]  /*f9a0*/  PRMT R9, R4, 0x7531, R5 ;  /* 0x0000753104097816 */ /* 0x000fe40000000005 */
[----:B------:R-:W-:-:S02]  /*f9b0*/  PRMT R10, R6, 0x6420, R7 ;  /* 0x00006420060a7816 */ /* 0x000fc40000000007 */
        /* <DEDUP_REMOVED lines=79> */
[----:B------:R0:W-:Y:S01]  /*feb0*/  STSM.16.M88.4 [R2+0x7200], R8 ;  /* 0x0072000802007844 */ /* 0x0001e20000000200 */
[----:B------:R-:W-:Y:S01]  /*fec0*/  @!PT LDS RZ, [RZ] ;  /* 0x00000000fffff984 */ /* 0x000fe20000000800 */
[----:B------:R-:W-:Y:S01]  /*fed0*/  @!PT LDS RZ, [RZ] ;  /* 0x00000000fffff984 */ /* 0x000fe20000000800 */
[----:B------:R-:W-:Y:S01]  /*fee0*/  @!PT LDS RZ, [RZ] ;  /* 0x00000000fffff984 */ /* 0x000fe20000000800 */
[----:B------:R-:W-:Y:S01]  /*fef0*/  @!PT LDS RZ, [RZ] ;  /* 0x00000000fffff984 */ /* 0x000fe20000000800 */
[----:B------:R1:W-:Y:S06]  /*ff00*/  MEMBAR.ALL.CTA ;  /* 0x0000000000007992 */ /* 0x0003ec0000008000 */
[----:B-1----:R-:W1:Y:S01]  /*ff10*/  FENCE.VIEW.ASYNC.S ;  /* 0x00000000000073c6 */ /* 0x002e620000000000 */
[----:B------:R-:W-:Y:S05]  /*ff20*/  @!P1 BRA `(.L_x_82) ;  /* 0x0000000000049947 */ /* 0x000fea0003800000 */
[----:B------:R-:W-:Y:S01]  /*ff30*/  BPT.TRAP 0x1 ;  /* 0x000000040000795c */ /* 0x000fe20000300000 */
.L_x_82:
[----:B-1----:R1:W-:Y:S01]  /*ff40*/  SYNCS.ARRIVE.TRANS64.A1T0 RZ, [R0+URZ+0x33450], RZ ;  /* 0x033450ff00ff79a7 */ /* 0x0023e2000810003f */
[----:B------:R-:W-:Y:S06]  /*ff50*/  BAR.SYNC.DEFER_BLOCKING 0x2, 0x80 ;  /* 0x0082000000007b1d */ /* 0x000fec0000010000 */
[----:B------:R-:W-:Y:S05]  /*ff60*/  @!P0 BRA `(.L_x_83) ;  /* 0x0000000000048947 */ /* 0x000fea0003800000 */
[----:B------:R-:W-:Y:S01]  /*ff70*/  BPT.TRAP 0x1 ;  /* 0x000000040000795c */ /* 0x000fe20000300000 */
.L_x_83:
[----:B-1----:R-:W-:Y:S02]  /*ff80*/  VIADD R0, R0, 0x33480 ;  /* 0x0003348000007836 */ /* 0x002fe40000000000 */
[----:B------:R-:W-:Y:S02]  /*ff90*/  IMAD.U32 R3, RZ, RZ, UR45 ;  /* 0x0000002dff037e24 */ /* 0x000fe4000f8e00ff */
[----:B------:R-:W-:Y:S02]  /*ffa0*/  IMAD.MOV.U32 R20, RZ, RZ, R30 ;  /* 0x000000ffff147224 */ /* 0x000fe400078e001e */
[----:B------:R-:W-:Y:S01]  /*ffb0*/  IMAD.MOV.U32 R18, RZ, RZ, R27 ;  /* 0x000000ffff127224 */ /* 0x000fe200078e001b */
[----:B------:R-:W-:-:S04]  /*ffc0*/  PRMT R0, R3, 0x654, R0 ;  /* 0x0000065403007816 */ /* 0x000fc80000000000 */
[----:B------:R1:W-:Y:S01]  /*ffd0*/  SYNCS.ARRIVE.TRANS64.RED.A1T0 RZ, [R0+URZ], RZ ;  /* 0x000000ff00ff79a7 */ /* 0x0003e2000810043f */
[----:B------:R-:W-:Y:S05]  /*ffe0*/  @P2 BRA `(.L_x_84) ;  /* 0xffffffe8000c2947 */ /* 0x000fea000383ffff */
.L_x_64:
[----:B01----:R-:W-:-:S05]  /*fff0*/  IMAD.U32 R0, RZ, RZ, UR47 ;  /* 0x0000002fff007e24 */ /* 0x003fca000f8e00ff */
[----:B------:R-:W-:-:S13]  /*10000*/  ISETP.NE.AND P0, PT, R0, 0x3, PT ;  /* 0x000000030000780c */ /* 0x000fda0003f05270 */
[----:B------:R-:W-:Y:S05]  /*10010*/  @!P0 BRA `(.L_x_85) ;  /* 0x0000000000048947 */ /* 0x000fea0003800000 */
[----:B------:R-:W-:Y:S01]  /*10020*/  BPT.TRAP 0x1 ;  /* 0x000000040000795c */ /* 0x000fe20000300000 */
.L_x_85:
[----:B------:R-:W-:Y:S01]  /*10030*/  LOP3.LUT R0, R30, 0x1, RZ, 0x3c, !PT ;  /* 0x000000011e007812 */ /* 0x000fe200078e3cff */
[----:B------:R-:W-:Y:S01]  /*10040*/  BSSY B0, `(.L_x_86) ;  /* 0x0000005000007945 */ /* 0x000fe20003800000 */
[----:B------:R-:W-:Y:S02]  /*10050*/  LEA R3, R27, UR41, 0x3 ;  /* 0x000000291b037c11 */ /* 0x000fe4000f8e18ff */
[----:B------:R-:W-:-:S04]  /*10060*/  SHF.L.U32 R0, R0, 0x1f, RZ ;  /* 0x0000001f00007819 */ /* 0x000fc800000006ff */
[----:B------:R-:W0:Y:S02]  /*10070*/  SYNCS.PHASECHK.TRANS64.TRYWAIT P1, [R3+URZ+0x33470], R0 ;  /* 0x03347000030075a7 */ /* 0x000e24000802017f */
[----:B0-----:R-:W-:Y:S05]  /*10080*/  @!P1 BRA `(.L_x_87) ;  /* 0x0000002c00a49947 */ /* 0x001fea0003800000 */
.L_x_174:
[----:B------:R-:W-:Y:S05]  /*10090*/  BSYNC B0 ;  /* 0x0000000000007941 */ /* 0x000fea0003800000 */
.L_x_86:
[----:B------:R-:W-:-:S05]  /*100a0*/  IMAD.U32 R2, RZ, RZ, UR46 ;  /* 0x0000002eff027e24 */ /* 0x000fca000f8e00ff */
[----:B------:R-:W-:-:S13]  /*100b0*/  ISETP.NE.AND P1, PT, R2, 0x3, PT ;  /* 0x000000030200780c */ /* 0x000fda0003f25270 */
[----:B------:R-:W-:Y:S05]  /*100c0*/  @!P1 BRA `(.L_x_88) ;  /* 0x0000000000049947 */ /* 0x000fea0003800000 */
[----:B------:R-:W-:Y:S01]  /*100d0*/  BPT.TRAP 0x1 ;  /* 0x000000040000795c */ /* 0x000fe20000300000 */
.L_x_88:
[----:B0-----:R-:W2:Y:S01]  /*100e0*/  LDL R0, [R1+0x4] ;  /* 0x0000040001007983 */ /* 0x001ea20000100800 */
[----:B------:R-:W-:Y:S01]  /*100f0*/  SHF.L.U32 R4, R30, 0x1f, RZ ;  /* 0x0000001f1e047819 */ /* 0x000fe200000006ff */
[----:B------:R-:W-:-:S03]  /*10100*/  IMAD R2, R27, 0x7800, RZ ;  /* 0x000078001b027824 */ /* 0x000fc600078e02ff */
[----:B------:R-:W0:Y:S02]  /*10110*/  SYNCS.PHASECHK.TRANS64.TRYWAIT P1, [R3+URZ+0x33460], R4 ;  /* 0x03346004030075a7 */ /* 0x000e24000802017f */
[----:B--2---:R-:W-:Y:S01]  /*10120*/  LOP3.LUT R0, R2, R0, RZ, 0xfc, !PT ;  /* 0x0000000002007212 */ /* 0x004fe200078efcff */
[----:B0-----:R-:W-:Y:S06]  /*10130*/  @!P1 BRA `(.L_x_89) ;  /* 0x0000002c008c9947 */ /* 0x001fec0003800000 */
.L_x_175:
[----:B------:R-:W2:Y:S01]  /*10140*/  LDL R10, [R1] ;  /* 0x00000000010a7983 */ /* 0x000ea20000100800 */
[----:B------:R-:W-:Y:S05]  /*10150*/  WARPSYNC.ALL ;  /* 0x0000000000007948 */ /* 0x000fea0003800000 */
[----:B0-----:R-:W0:Y:S01]  /*10160*/  LDSM.16.MT88.4 R4, [R0+UR41+0xf200] ;  /* 0x00f200290004783b */ /* 0x001e220008004200 */
[----:B------:R-:W-:-:S05]  /*10170*/  IMAD.U32 R12, RZ, RZ, UR46 ;  /* 0x0000002eff0c7e24 */ /* 0x000fca000f8e00ff */
[----:B------:R-:W-:Y:S02]  /*10180*/  ISETP.NE.AND P1, PT, R12, 0x3, PT ;  /* 0x000000030c00780c */ /* 0x000fe40003f25270 */
[C-C-:B0-----:R-:W-:Y:S02]  /*10190*/  PRMT R8, R4.reuse, 0x6420, R5.reuse ;  /* 0x0000642004087816 */ /* 0x141fe40000000005 */
[----:B------:R-:W-:Y:S02]  /*101a0*/  PRMT R9, R4, 0x7531, R5 ;  /* 0x0000753104097816 */ /* 0x000fe40000000005 */
[--C-:B------:R-:W-:Y:S02]  /*101b0*/  PRMT R11, R6, 0x7531, R7.reuse ;  /* 0x00007531060b7816 */ /* 0x100fe40000000007 */
[----:B--2---:R-:W-:Y:S02]  /*101c0*/  LOP3.LUT R2, R2, R10, RZ, 0xfc, !PT ;  /* 0x0000000a02027212 */ /* 0x004fe400078efcff */
[----:B------:R-:W-:-:S03]  /*101d0*/  PRMT R10, R6, 0x6420, R7 ;  /* 0x00006420060a7816 */ /* 0x000fc60000000007 */
[----:B------:R-:W-:-:S05]  /*101e0*/  VIADD R2, R2, UR41 ;  /* 0x0000002902027c36 */ /* 0x000fca0008000000 */
        /* <DEDUP_REMOVED lines=93> */
.L_x_90:
[----:B-1----:R1:W-:Y:S01]  /*107c0*/  SYNCS.ARRIVE.TRANS64.A1T0 RZ, [R3+URZ+0x33450], RZ ;  /* 0x033450ff03ff79a7 */ /* 0x0023e2000810003f */
[----:B------:R-:W-:Y:S06]  /*107d0*/  BAR.SYNC.DEFER_BLOCKING 0x2, 0x80 ;  /* 0x0082000000007b1d */ /* 0x000fec0000010000 */
[----:B------:R-:W-:Y:S05]  /*107e0*/  @!P0 BRA `(.L_x_91) ;  /* 0x0000000000048947 */ /* 0x000fea0003800000 */
[----:B------:R-:W-:Y:S01]  /*107f0*/  BPT.TRAP 0x1 ;  /* 0x000000040000795c */ /* 0x000fe20000300000 */
.L_x_91:
[----:B0-----:R-:W0:Y:S01]  /*10800*/  LDC R2, c[0x0][0xc34] ;  /* 0x00030d00ff027b82 */ /* 0x001e220000000800 */
[----:B------:R-:W-:Y:S01]  /*10810*/  IADD3 R27, R27, 0x1, RZ ;  /* 0x000000011b1b7810 */ /* 0x000fe20007ffe0ff */
[----:B------:R-:W-:Y:S01]  /*10820*/  UIADD3 UR38, UR50, UR38, URZ ;  /* 0x0000002632267290 */ /* 0x000fe2000fffe03f */
[----:B-1----:R-:W-:Y:S01]  /*10830*/  VIADD R3, R3, 0x33480 ;  /* 0x0003348003037836 */ /* 0x002fe20000000000 */
[----:B------:R-:W-:Y:S01]  /*10840*/  UIADD3 UR37, UR37, 0x1, URZ ;  /* 0x0000000125257890 */ /* 0x000fe2000fffe03f */
[----:B------:R-:W-:Y:S01]  /*10850*/  ISETP.NE.AND P0, PT, R27, 0x2, PT ;  /* 0x000000021b00780c */ /* 0x000fe20003f05270 */
[----:B------:R-:W-:-:S03]  /*10860*/  IMAD.U32 R0, RZ, RZ, UR45 ;  /* 0x0000002dff007e24 */ /* 0x000fc6000f8e00ff */
[----:B------:R-:W-:Y:S02]  /*10870*/  SEL R27, R27, RZ, P0 ;  /* 0x000000ff1b1b7207 */ /* 0x000fe40000000000 */
[----:B------:R-:W-:Y:S02]  /*10880*/  SEL R5, RZ, 0x1, P0 ;  /* 0x00000001ff057807 */ /* 0x000fe40000000000 */
[----:B------:R-:W-:Y:S02]  /*10890*/  PRMT R3, R0, 0x654, R3 ;  /* 0x0000065400037816 */ /* 0x000fe40000000003 */
[----:B------:R-:W-:Y:S02]  /*108a0*/  LOP3.LUT R30, R30, R5, RZ, 0x3c, !PT ;  /* 0x000000051e1e7212 */ /* 0x000fe400078e3cff */
[----:B------:R1:W-:Y:S01]  /*108b0*/  SYNCS.ARRIVE.TRANS64.RED.A1T0 RZ, [R3+URZ], RZ ;  /* 0x000000ff03ff79a7 */ /* 0x0003e2000810043f */
[----:B0-----:R-:W-:-:S13]  /*108c0*/  ISETP.LE.AND P0, PT, R2, UR38, PT ;  /* 0x0000002602007c0c */ /* 0x001fda000bf03270 */
[----:B-1----:R-:W-:Y:S05]  /*108d0*/  @!P0 BRA `(.L_x_92) ;  /* 0xffffffbc00508947 */ /* 0x002fea000383ffff */
[----:B------:R-:W-:-:S12]  /*108e0*/  ULOP3.LUT UR37, UR37, 0x1, URZ, 0xc, !UPT ;  /* 0x0000000125257892 */ /* 0x000fd8000f8e0c3f */
.L_x_40:
[----:B------:R-:W0:Y:S01]  /*108f0*/  S2R R3, SR_CgaCtaId ;  /* 0x0000000000037919 */ /* 0x000e220000008800 */
[----:B------:R-:W-:Y:S01]  /*10900*/  MOV R0, 0x400 ;  /* 0x0000040000007802 */ /* 0x000fe20000000f00 */
[----:B------:R-:W-:-:S03]  /*10910*/  IMAD.U32 R2, RZ, RZ, UR37 ;  /* 0x00000025ff027e24 */ /* 0x000fc6000f8e00ff */
[----:B0-----:R-:W-:Y:S02]  /*10920*/  LEA R4, R3, R0, 0x18 ;  /* 0x0000000003047211 */ /* 0x001fe400078ec0ff */
[----:B------:R-:W-:-:S04]  /*10930*/  SHF.L.U32 R0, R2, 0x1f, RZ ;  /* 0x0000001f02007819 */ /* 0x000fc800000006ff */
[----:B------:R-:W0:Y:S02]  /*10940*/  SYNCS.PHASECHK.TRANS64.TRYWAIT P0, [R4+URZ+0x33420], R0 ;  /* 0x03342000040075a7 */ /* 0x000e24000800017f */
[----:B0-----:R-:W-:Y:S05]  /*10950*/  @!P0 BRA `(.L_x_93) ;  /* 0x0000002400988947 */ /* 0x001fea0003800000 */
.L_x_176:
[----:B------:R-:W1:Y:S02]  /*10960*/  S2R R2, SR_TID.X ;  /* 0x0000000000027919 */ /* 0x000e640000002100 */
[----:B-1----:R-:W-:-:S04]  /*10970*/  SHF.R.U32.HI R2, RZ, 0x5, R2 ;  /* 0x00000005ff027819 */ /* 0x002fc80000011602 */
[----:B------:R-:W-:-:S05]  /*10980*/  LOP3.LUT R2, R2, 0x3, RZ, 0xc0, !PT ;  /* 0x0000000302027812 */ /* 0x000fca00078ec0ff */
[----:B0-----:R-:W0:Y:S02]  /*10990*/  SHFL.IDX PT, R0, R2, RZ, 0x1f ;  /* 0x00001fff02007589 */ /* 0x001e2400000e0000 */
[----:B0-----:R-:W-:-:S13]  /*109a0*/  ISETP.NE.AND P0, PT, R0, RZ, PT ;  /* 0x000000ff0000720c */ /* 0x001fda0003f05270 */
[----:B------:R-:W-:Y:S05]  /*109b0*/  @P0 EXIT ;  /* 0x000000000000094d */ /* 0x000fea0003800000 */
[----:B------:R-:W-:Y:S01]  /*109c0*/  ELECT P0, URZ, PT ;  /* 0x00000000003f782f */ /* 0x000fe20003800000 */
[----:B------:R-:W-:-:S12]  /*109d0*/  BSSY B0, `(.L_x_94) ;  /* 0x0000028000007945 */ /* 0x000fd80003800000 */
[----:B------:R-:W-:Y:S05]  /*109e0*/  @!P0 BRA `(.L_x_95) ;  /* 0x0000000000988947 */ /* 0x000fea0003800000 */
[----:B------:R-:W-:-:S06]  /*109f0*/  ULOP3.LUT UR4, UR36, 0x2, URZ, 0xfc, !UPT ;  /* 0x0000000224047892 */ /* 0x000fcc000f8efc3f */
[----:B------:R-:W-:-:S05]  /*10a00*/  IMAD.U32 R0, RZ, RZ, UR4 ;  /* 0x00000004ff007e24 */ /* 0x000fca000f8e00ff */
[----:B------:R-:W-:-:S13]  /*10a10*/  ISETP.NE.AND P0, PT, R0, 0x3, PT ;  /* 0x000000030000780c */ /* 0x000fda0003f05270 */
[----:B------:R-:W-:Y:S05]  /*10a20*/  @!P0 BRA `(.L_x_96) ;  /* 0x0000000000048947 */ /* 0x000fea0003800000 */
[----:B------:R-:W-:Y:S01]  /*10a30*/  BPT.TRAP 0x1 ;  /* 0x000000040000795c */ /* 0x000fe20000300000 */
.L_x_96:
[C---:B------:R-:W-:Y:S01]  /*10a40*/  IMAD R5, R27.reuse, 0x8, R4 ;  /* 0x000000081b057824 */ /* 0x040fe200078e0204 */
[----:B------:R-:W-:Y:S01]  /*10a50*/  SHF.L.U32 R0, R30, 0x1f, RZ ;  /* 0x0000001f1e007819 */ /* 0x000fe200000006ff */
[----:B------:R-:W-:-:S03]  /*10a60*/  VIADD R27, R27, 0x1 ;  /* 0x000000011b1b7836 */ /* 0x000fc60000000000 */
[----:B------:R-:W0:Y:S02]  /*10a70*/  SYNCS.PHASECHK.TRANS64.TRYWAIT P1, [R5+URZ+0x33440], R0 ;  /* 0x03344000050075a7 */ /* 0x000e24000802017f */
[----:B------:R-:W-:-:S04]  /*10a80*/  ISETP.NE.AND P2, PT, R27, 0x2, PT ;  /* 0x000000021b00780c */ /* 0x000fc80003f45270 */
[----:B------:R-:W-:Y:S01]  /*10a90*/  SEL R3, RZ, 0x1, P2 ;  /* 0x00000001ff037807 */ /* 0x000fe20001000000 */
[----:B0-----:R-:W-:Y:S08]  /*10aa0*/  @!P1 BRA `(.L_x_97) ;  /* 0x0000002400589947 */ /* 0x001ff00003800000 */
.L_x_177:
[----:B------:R-:W-:Y:S02]  /*10ab0*/  SEL R27, R27, RZ, P2 ;  /* 0x000000ff1b1b7207 */ /* 0x000fe40001000000 */
[----:B------:R-:W-:Y:S01]  /*10ac0*/  LOP3.LUT R2, R30, R3, RZ, 0x3c, !PT ;  /* 0x000000031e027212 */ /* 0x000fe200078e3cff */
[----:B------:R-:W-:Y:S06]  /*10ad0*/  @!P0 BRA `(.L_x_98) ;  /* 0x0000000000048947 */ /* 0x000fec0003800000 */
[----:B------:R-:W-:Y:S01]  /*10ae0*/  BPT.TRAP 0x1 ;  /* 0x000000040000795c */ /* 0x000fe20000300000 */
.L_x_98:
[----:B------:R-:W-:Y:S01]  /*10af0*/  IMAD R27, R27, 0x8, R4 ;  /* 0x000000081b1b7824 */ /* 0x000fe200078e0204 */
[----:B------:R-:W-:-:S04]  /*10b00*/  SHF.L.U32 R2, R2, 0x1f, RZ ;  /* 0x0000001f02027819 */ /* 0x000fc800000006ff */
[----:B------:R-:W1:Y:S02]  /*10b10*/  SYNCS.PHASECHK.TRANS64.TRYWAIT P1, [R27+URZ+0x33440], R2 ;  /* 0x033440021b0075a7 */ /* 0x000e64000802017f */
[----:B-1----:R-:W-:Y:S05]  /*10b20*/  @!P1 BRA `(.L_x_99) ;  /* 0x00000024004c9947 */ /* 0x002fea0003800000 */
.L_x_178:
[----:B------:R-:W-:Y:S05]  /*10b30*/  @!P0 BRA `(.L_x_100) ;  /* 0x0000000000048947 */ /* 0x000fea0003800000 */
[----:B------:R-:W-:Y:S01]  /*10b40*/  BPT.TRAP 0x1 ;  /* 0x000000040000795c */ /* 0x000fe20000300000 */
.L_x_100:
[----:B------:R-:W2:Y:S02]  /*10b50*/  SYNCS.PHASECHK.TRANS64.TRYWAIT P1, [R5+URZ+0x33460], R0 ;  /* 0x03346000050075a7 */ /* 0x000ea4000802017f */
[----:B--2---:R-:W-:Y:S05]  /*10b60*/  @!P1 BRA `(.L_x_101) ;  /* 0x0000002400509947 */ /* 0x004fea0003800000 */
.L_x_179:
[----:B------:R-:W-:Y:S05]  /*10b70*/  @!P0 BRA `(.L_x_102) ;  /* 0x0000000000048947 */ /* 0x000fea0003800000 */
[----:B------:R-:W-:Y:S01]  /*10b80*/  BPT.TRAP 0x1 ;  /* 0x000000040000795c */ /* 0x000fe20000300000 */
.L_x_102:
[----:B------:R-:W3:Y:S02]  /*10b90*/  SYNCS.PHASECHK.TRANS64.TRYWAIT P1, [R27+URZ+0x33460], R2 ;  /* 0x033460021b0075a7 */ /* 0x000ee4000802017f */
[----:B---3--:R-:W-:Y:S05]  /*10ba0*/  @!P1 BRA `(.L_x_103) ;  /* 0x0000002400549947 */ /* 0x008fea0003800000 */
.L_x_180:
[----:B------:R-:W-:Y:S05]  /*10bb0*/  @!P0 BRA `(.L_x_104) ;  /* 0x0000000000048947 */ /* 0x000fea0003800000 */
[----:B------:R-:W-:Y:S01]  /*10bc0*/  BPT.TRAP 0x1 ;  /* 0x000000040000795c */ /* 0x000fe20000300000 */
.L_x_104:
[----:B------:R-:W4:Y:S02]  /*10bd0*/  SYNCS.PHASECHK.TRANS64.TRYWAIT P1, [R5+URZ+0x33480], R0 ;  /* 0x03348000050075a7 */ /* 0x000f24000802017f */
[----:B----4-:R-:W-:Y:S05]  /*10be0*/  @!P1 BRA `(.L_x_105) ;  /* 0x0000002400589947 */ /* 0x010fea0003800000 */
.L_x_181:
[----:B------:R-:W-:Y:S05]  /*10bf0*/  @!P0 BRA `(.L_x_106) ;  /* 0x0000000000048947 */ /* 0x000fea0003800000 */
[----:B------:R-:W-:Y:S01]  /*10c00*/  BPT.TRAP 0x1 ;  /* 0x000000040000795c */ /* 0x000fe20000300000 */
.L_x_106:
[----:B------:R0:W0:Y:S02]  /*10c10*/  SYNCS.PHASECHK.TRANS64.TRYWAIT P0, [R27+URZ+0x33480], R2 ;  /* 0x033480021b0075a7 */ /* 0x000024000800017f */
[----:B0-----:R-:W-:Y:S05]  /*10c20*/  @!P0 NANOSLEEP.SYNCS 0x989680 ;  /* 0x009896800000895d */ /* 0x001fea0003900000 */
[----:B------:R-:W0:Y:S02]  /*10c30*/  @!P0 SYNCS.PHASECHK.TRANS64 P0, [R27+URZ+0x33480], R2 ;  /* 0x033480021b0085a7 */ /* 0x000e24000800007f */
[----:B0-----:R-:W-:Y:S05]  /*10c40*/  @!P0 BRA `(.L_x_106) ;  /* 0xfffffffc00f08947 */ /* 0x001fea000383ffff */
.L_x_95:
[----:B------:R-:W-:Y:S05]  /*10c50*/  BSYNC B0 ;  /* 0x0000000000007941 */ /* 0x000fea0003800000 */
.L_x_94:
[----:B------:R-:W-:Y:S05]  /*10c60*/  EXIT ;  /* 0x000000000000794d */ /* 0x000fea0003800000 */
.L_x_8:
[----:B0-----:R-:W-:-:S04]  /*10c70*/  IMAD.U32 R3, RZ, RZ, UR39 ;  /* 0x00000027ff037e24 */ /* 0x001fc8000f8e00ff */
[----:B------:R0:W1:Y:S03]  /*10c80*/  SYNCS.PHASECHK.TRANS64.TRYWAIT P1, [R3+URZ+0x33400], R8 ;  /* 0x03340008030075a7 */ /* 0x000066000802017f */
[----:B-1----:R-:W-:Y:S05]  /*10c90*/  @!P1 NANOSLEEP.SYNCS 0x989680 ;  /* 0x009896800000995d */ /* 0x002fea0003900000 */
[----:B------:R-:W1:Y:S02]  /*10ca0*/  @!P1 SYNCS.PHASECHK.TRANS64 P1, [R3+URZ+0x33400], R8 ;  /* 0x03340008030095a7 */ /* 0x000e64000802007f */
[----:B-1----:R-:W-:Y:S05]  /*10cb0*/  @!P1 BRA `(.L_x_8) ;  /* 0xfffffffc00ec9947 */ /* 0x002fea000383ffff */
[----:B------:R-:W-:Y:S05]  /*10cc0*/  BRA `(.L_x_107) ;  /* 0xffffff0400d87947 */ /* 0x000fea000383ffff */
.L_x_12:
[----:B-1----:R1:W2:Y:S02]  /*10cd0*/  SYNCS.PHASECHK.TRANS64.TRYWAIT P1, [R3+URZ+0x33430], R4 ;  /* 0x03343004030075a7 */ /* 0x0022a4000802017f */
[----:B--2---:R-:W-:Y:S05]  /*10ce0*/  @!P1 NANOSLEEP.SYNCS 0x989680 ;  /* 0x009896800000995d */ /* 0x004fea0003900000 */
[----:B------:R-:W2:Y:S02]  /*10cf0*/  @!P1 SYNCS.PHASECHK.TRANS64 P1, [R3+URZ+0x33430], R4 ;  /* 0x03343004030095a7 */ /* 0x000ea4000802007f */
[----:B--2---:R-:W-:Y:S05]  /*10d00*/  @!P1 BRA `(.L_x_12) ;  /* 0xfffffffc00f09947 */ /* 0x004fea000383ffff */
[----:B------:R-:W-:Y:S05]  /*10d10*/  BRA `(.L_x_11) ;  /* 0xffffff0400f87947 */ /* 0x000fea000383ffff */
.L_x_18:
[----:B-1----:R-:W-:-:S04]  /*10d20*/  IMAD.U32 R8, RZ, RZ, UR6 ;  /* 0x00000006ff087e24 */ /* 0x002fc8000f8e00ff */
[----:B------:R1:W2:Y:S03]  /*10d30*/  SYNCS.PHASECHK.TRANS64.TRYWAIT P1, [R8+URZ+0x33430], R7 ;  /* 0x03343007080075a7 */ /* 0x0002a6000802017f */
[----:B--2---:R-:W-:Y:S05]  /*10d40*/  @!P1 NANOSLEEP.SYNCS 0x989680 ;  /* 0x009896800000995d */ /* 0x004fea0003900000 */
[----:B------:R-:W2:Y:S02]  /*10d50*/  @!P1 SYNCS.PHASECHK.TRANS64 P1, [R8+URZ+0x33430], R7 ;  /* 0x03343007080095a7 */ /* 0x000ea4000802007f */
[----:B--2---:R-:W-:Y:S05]  /*10d60*/  @!P1 BRA `(.L_x_18) ;  /* 0xfffffffc00ec9947 */ /* 0x004fea000383ffff */
[----:B------:R-:W-:Y:S05]  /*10d70*/  BRA `(.L_x_15) ;  /* 0xffffff4800147947 */ /* 0x000fea000383ffff */
.L_x_22:
[----:B-1----:R-:W-:-:S04]  /*10d80*/  IMAD.U32 R8, RZ, RZ, UR6 ;  /* 0x00000006ff087e24 */ /* 0x002fc8000f8e00ff */
[----:B------:R1:W2:Y:S03]  /*10d90*/  SYNCS.PHASECHK.TRANS64.TRYWAIT P1, [R8+URZ+0x33450], R7 ;  /* 0x03345007080075a7 */ /* 0x0002a6000802017f */
[----:B--2---:R-:W-:Y:S05]  /*10da0*/  @!P1 NANOSLEEP.SYNCS 0x989680 ;  /* 0x009896800000995d */ /* 0x004fea0003900000 */
[----:B------:R-:W2:Y:S02]  /*10db0*/  @!P1 SYNCS.PHASECHK.TRANS64 P1, [R8+URZ+0x33450], R7 ;  /* 0x03345007080095a7 */ /* 0x000ea4000802007f */
[----:B--2---:R-:W-:Y:S05]  /*10dc0*/  @!P1 BRA `(.L_x_22) ;  /* 0xfffffffc00ec9947 */ /* 0x004fea000383ffff */
[----:B------:R-:W-:Y:S05]  /*10dd0*/  BRA `(.L_x_19) ;  /* 0xffffff5400147947 */ /* 0x000fea000383ffff */
.L_x_29:
[----:B-1----:R-:W-:-:S04]  /*10de0*/  IMAD.U32 R3, RZ, RZ, UR4 ;  /* 0x00000004ff037e24 */ /* 0x002fc8000f8e00ff */
[----:B------:R1:W2:Y:S03]  /*10df0*/  SYNCS.PHASECHK.TRANS64.TRYWAIT P1, [R3+URZ+0x33450], R0 ;  /* 0x03345000030075a7 */ /* 0x0002a6000802017f */
[----:B--2---:R-:W-:Y:S05]  /*10e00*/  @!P1 NANOSLEEP.SYNCS 0x989680 ;  /* 0x009896800000995d */ /* 0x004fea0003900000 */
[----:B------:R-:W2:Y:S02]  /*10e10*/  @!P1 SYNCS.PHASECHK.TRANS64 P1, [R3+URZ+0x33450], R0 ;  /* 0x03345000030095a7 */ /* 0x000ea4000802007f */
[----:B--2---:R-:W-:Y:S05]  /*10e20*/  @!P1 BRA `(.L_x_29) ;  /* 0xfffffffc00ec9947 */ /* 0x004fea000383ffff */
[----:B------:R-:W-:Y:S05]  /*10e30*/  BRA `(.L_x_28) ;  /* 0xffffff7c00e87947 */ /* 0x000fea000383ffff */
.L_x_46:
[----:B------:R-:W2:Y:S01]  /*10e40*/  S2R R18, SR_TID.X ;  /* 0x0000000000127919 */ /* 0x000ea20000002100 */
[----:B------:R-:W-:Y:S01]  /*10e50*/  MOV R12, RZ ;  /* 0x000000ff000c7202 */ /* 0x000fe20000000f00 */
[----:B------:R-:W-:Y:S02]  /*10e60*/  IMAD.MOV.U32 R11, RZ, RZ, 0x1f ;  /* 0x0000001fff0b7424 */ /* 0x000fe400078e00ff */
[----:B------:R-:W-:Y:S01]  /*10e70*/  IMAD.MOV.U32 R15, RZ, RZ, -0x1 ;  /* 0xffffffffff0f7424 */ /* 0x000fe200078e00ff */
[----:B--2---:R-:W-:-:S04]  /*10e80*/  SHF.R.U32.HI R18, RZ, 0x5, R18 ;  /* 0x00000005ff127819 */ /* 0x004fc80000011612 */
[----:B------:R-:W-:-:S05]  /*10e90*/  LOP3.LUT R18, R18, 0x3, RZ, 0xc0, !PT ;  /* 0x0000000312127812 */ /* 0x000fca00078ec0ff */
[----:B------:R-:W-:-:S07]  /*10ea0*/  IMAD.MOV.U32 R13, RZ, RZ, R18 ;  /* 0x000000ffff0d7224 */ /* 0x000fce00078e0012 */
[----:B01---5:R-:W-:Y:S05]  /*10eb0*/  WARPSYNC.COLLECTIVE R15, `(.L_x_108) ;  /* 0x000000000f087348 */ /* 0x023fea0003c00000 */
[----:B------:R2:W3:Y:S02]  /*10ec0*/  SHFL.IDX P6, R14, R13, R12, R11 ;  /* 0x0000000c0d0e7389 */ /* 0x0004e400000c000b */
[----:B0123-5:R-:W-:Y:S01]  /*10ed0*/  ENDCOLLECTIVE ;  /* 0x000000000000791b */ /* 0x02ffe20003800000 */
.L_x_108:
[----:B------:R-:W-:Y:S05]  /*10ee0*/  BRA `(.L_x_109) ;  /* 0xffffffbc009c7947 */ /* 0x000fea000383ffff */
.L_x_49:
[----:B0-----:R0:W1:Y:S02]  /*10ef0*/  SYNCS.PHASECHK.TRANS64.TRYWAIT P0, [R4+URZ+0x33480], R25 ;  /* 0x03348019040075a7 */ /* 0x001064000800017f */
[----:B-1----:R-:W-:Y:S05]  /*10f00*/  @!P0 NANOSLEEP.SYNCS 0x989680 ;  /* 0x009896800000895d */ /* 0x002fea0003900000 */
[----:B------:R-:W1:Y:S02]  /*10f10*/  @!P0 SYNCS.PHASECHK.TRANS64 P0, [R4+URZ+0x33480], R25 ;  /* 0x03348019040085a7 */ /* 0x000e64000800007f */
[----:B-1----:R-:W-:Y:S05]  /*10f20*/  @!P0 BRA `(.L_x_49) ;  /* 0xfffffffc00f08947 */ /* 0x002fea000383ffff */
[----:B------:R-:W-:Y:S05]  /*10f30*/  BRA `(.L_x_110) ;  /* 0xffffffc000887947 */ /* 0x000fea000383ffff */
.L_x_50:
[----:B------:R-:W-:Y:S01]  /*10f40*/  BSSY B0, `(.L_x_111) ;  /* 0x0000008000007945 */ /* 0x000fe20003800000 */
[----:B------:R-:W-:Y:S02]  /*10f50*/  IMAD.MOV.U32 R13, RZ, RZ, R9 ;  /* 0x000000ffff0d7224 */ /* 0x000fe400078e0009 */
[----:B------:R-:W-:Y:S02]  /*10f60*/  IMAD.MOV.U32 R12, RZ, RZ, RZ ;  /* 0x000000ffff0c7224 */ /* 0x000fe400078e00ff */
[----:B------:R-:W-:Y:S02]  /*10f70*/  IMAD.MOV.U32 R11, RZ, RZ, 0x1c1f ;  /* 0x00001c1fff0b7424 */ /* 0x000fe400078e00ff */
[----:B------:R-:W-:-:S07]  /*10f80*/  IMAD.MOV.U32 R15, RZ, RZ, -0x1 ;  /* 0xffffffffff0f7424 */ /* 0x000fce00078e00ff */
[----:B0-----:R-:W-:Y:S05]  /*10f90*/  WARPSYNC.COLLECTIVE R15, `(.L_x_112) ;  /* 0x000000000f087348 */ /* 0x001fea0003c00000 */
[----:B------:R1:W2:Y:S02]  /*10fa0*/  SHFL.IDX P6, R14, R13, R12, R11 ;  /* 0x0000000c0d0e7389 */ /* 0x0002a400000c000b */
[----:B012---:R-:W-:Y:S01]  /*10fb0*/  ENDCOLLECTIVE ;  /* 0x000000000000791b */ /* 0x007fe20003800000 */
.L_x_112:
[----:B------:R-:W-:Y:S05]  /*10fc0*/  BSYNC B0 ;  /* 0x0000000000007941 */ /* 0x000fea0003800000 */
.L_x_111:
[----:B------:R-:W-:Y:S01]  /*10fd0*/  IMAD.MOV.U32 R13, RZ, RZ, R10 ;  /* 0x000000ffff0d7224 */ /* 0x000fe200078e000a */
[C---:B------:R-:W-:Y:S01]  /*10fe0*/  LOP3.LUT P1, RZ, R16.reuse, 0x1000000, RZ, 0xc0, !PT ;  /* 0x0100000010ff7812 */ /* 0x040fe2000782c0ff */
[----:B------:R-:W-:Y:S01]  /*10ff0*/  IMAD.MOV.U32 R12, RZ, RZ, RZ ;  /* 0x000000ffff0c7224 */ /* 0x000fe200078e00ff */
[C---:B------:R-:W-:Y:S01]  /*11000*/  LOP3.LUT P2, RZ, R16.reuse, 0x800000, RZ, 0xc0, !PT ;  /* 0x0080000010ff7812 */ /* 0x040fe2000784c0ff */
[----:B------:R-:W-:Y:S01]  /*11010*/  IMAD.MOV.U32 R11, RZ, RZ, 0x1c1f ;  /* 0x00001c1fff0b7424 */ /* 0x000fe200078e00ff */
[C---:B------:R-:W-:Y:S01]  /*11020*/  LOP3.LUT P4, RZ, R16.reuse, 0x400000, RZ, 0xc0, !PT ;  /* 0x0040000010ff7812 */ /* 0x040fe2000788c0ff */
[----:B------:R-:W-:Y:S01]  /*11030*/  IMAD.MOV.U32 R15, RZ, RZ, -0x1 ;  /* 0xffffffffff0f7424 */ /* 0x000fe200078e00ff */
[C---:B------:R-:W-:Y:S01]  /*11040*/  LOP3.LUT P3, RZ, R16.reuse, 0x100000, RZ, 0xc0, !PT ;  /* 0x0010000010ff7812 */ /* 0x040fe2000786c0ff */
[----:B------:R-:W-:Y:S01]  /*11050*/  IMAD.MOV.U32 R0, RZ, RZ, R14 ;  /* 0x000000ffff007224 */ /* 0x000fe200078e000e */
[----:B------:R-:W-:-:S13]  /*11060*/  LOP3.LUT P5, RZ, R16, 0x20000, RZ, 0xc0, !PT ;  /* 0x0002000010ff7812 */ /* 0x000fda00078ac0ff */
[----:B------:R-:W-:Y:S05]  /*11070*/  WARPSYNC.COLLECTIVE R15, `(.L_x_113) ;  /* 0x000000000f087348 */ /* 0x000fea0003c00000 */
[----:B------:R0:W1:Y:S02]  /*11080*/  SHFL.IDX P6, R14, R13, R12, R11 ;  /* 0x0000000c0d0e7389 */ /* 0x00006400000c000b */
[----:B01----:R-:W-:Y:S01]  /*11090*/  ENDCOLLECTIVE ;  /* 0x000000000000791b */ /* 0x003fe20003800000 */
.L_x_113:
[----:B------:R-:W-:Y:S02]  /*110a0*/  IMAD.MOV.U32 R13, RZ, RZ, R9 ;  /* 0x000000ffff0d7224 */ /* 0x000fe400078e0009 */
[----:B------:R-:W-:Y:S02]  /*110b0*/  IMAD.MOV.U32 R12, RZ, RZ, 0x1 ;  /* 0x00000001ff0c7424 */ /* 0x000fe400078e00ff */
[----:B------:R-:W-:-:S07]  /*110c0*/  IMAD.MOV.U32 R2, RZ, RZ, R14 ;  /* 0x000000ffff027224 */ /* 0x000fce00078e000e */
[----:B------:R-:W-:Y:S05]  /*110d0*/  WARPSYNC.COLLECTIVE R15, `(.L_x_114) ;  /* 0x000000000f087348 */ /* 0x000fea0003c00000 */
[----:B------:R0:W1:Y:S02]  /*110e0*/  SHFL.IDX P6, R14, R13, R12, R11 ;  /* 0x0000000c0d0e7389 */ /* 0x00006400000c000b */
[----:B01----:R-:W-:Y:S01]  /*110f0*/  ENDCOLLECTIVE ;  /* 0x000000000000791b */ /* 0x003fe20003800000 */
.L_x_114:
[----:B------:R-:W-:-:S04]  /*11100*/  IADD3 R2, P0, R32, R2, RZ ;  /* 0x0000000220027210 */ /* 0x000fc80007f1e0ff */
[----:B------:R-:W-:Y:S01]  /*11110*/  IADD3.X R3, RZ, R0, RZ, P0, !PT ;  /* 0x00000000ff037210 */ /* 0x000fe200007fe4ff */
[----:B------:R-:W-:-:S05]  /*11120*/  VIADD R0, R22, UR41 ;  /* 0x0000002916007c36 */ /* 0x000fca0008000000 */
[----:B------:R-:W-:Y:S01]  /*11130*/  @!PT LDS RZ, [RZ] ;  /* 0x00000000fffff984 */ /* 0x000fe20000000800 */
[----:B------:R-:W-:Y:S01]  /*11140*/  @!PT LDS RZ, [RZ] ;  /* 0x00000000fffff984 */ /* 0x000fe20000000800 */
[----:B------:R-:W-:Y:S01]  /*11150*/  @!PT LDS RZ, [RZ] ;  /* 0x00000000fffff984 */ /* 0x000fe20000000800 */
[----:B------:R-:W-:Y:S01]  /*11160*/  LDGSTS.E.BYPASS.LTC128B.128 [R0+0xf200], desc[UR48][R2.64], !P1 ;  /* 0x0f20000002007fae */ /* 0x000fe2000c901d70 */
[----:B------:R-:W-:Y:S01]  /*11170*/  IMAD.MOV.U32 R13, RZ, RZ, R10 ;  /* 0x000000ffff0d7224 */ /* 0x000fe200078e000a */
[C---:B------:R-:W-:Y:S02]  /*11180*/  LOP3.LUT P1, RZ, R16.reuse, 0x200000, RZ, 0xc0, !PT ;  /* 0x0020000010ff7812 */ /* 0x040fe4000782c0ff */
[----:B------:R-:W-:Y:S01]  /*11190*/  LDGSTS.E.BYPASS.LTC128B.128 [R0+0x11a00], desc[UR48][R2.64+0x40], !P2 ;  /* 0x11a0004002007fae */ /* 0x000fe2000d101d70 */
[----:B------:R-:W-:-:S03]  /*111a0*/  LOP3.LUT P2, RZ, R16, 0x80000, RZ, 0xc0, !PT ;  /* 0x0008000010ff7812 */ /* 0x000fc6000784c0ff */
[----:B------:R0:W-:Y:S01]  /*111b0*/  LDGSTS.E.BYPASS.LTC128B.128 [R0+0x14200], desc[UR48][R2.64+0x80], !P4 ;  /* 0x1420008002007fae */ /* 0x0001e2000e101d70 */
[----:B------:R-:W-:Y:S01]  /*111c0*/  LOP3.LUT P4, RZ, R16, 0x10000, RZ, 0xc0, !PT ;  /* 0x0001000010ff7812 */ /* 0x000fe2000788c0ff */
[----:B0-----:R-:W-:-:S12]  /*111d0*/  IMAD.MOV.U32 R3, RZ, RZ, R14 ;  /* 0x000000ffff037224 */ /* 0x001fd800078e000e */
[----:B------:R-:W-:Y:S05]  /*111e0*/  WARPSYNC.COLLECTIVE R15, `(.L_x_115) ;  /* 0x000000000f087348 */ /* 0x000fea0003c00000 */
[----:B------:R0:W1:Y:S02]  /*111f0*/  SHFL.IDX P6, R14, R13, R12, R11 ;  /* 0x0000000c0d0e7389 */ /* 0x00006400000c000b */
[----:B01----:R-:W-:Y:S01]  /*11200*/  ENDCOLLECTIVE ;  /* 0x000000000000791b */ /* 0x003fe20003800000 */
.L_x_115:
[----:B------:R-:W-:Y:S02]  /*11210*/  IMAD.MOV.U32 R13, RZ, RZ, R9 ;  /* 0x000000ffff0d7224 */ /* 0x000fe400078e0009 */
[----:B------:R-:W-:Y:S02]  /*11220*/  IMAD.MOV.U32 R12, RZ, RZ, 0x2 ;  /* 0x00000002ff0c7424 */ /* 0x000fe400078e00ff */
[----:B------:R-:W-:-:S07]  /*11230*/  IMAD.MOV.U32 R2, RZ, RZ, R14 ;  /* 0x000000ffff027224 */ /* 0x000fce00078e000e */
[----:B------:R-:W-:Y:S05]  /*11240*/  WARPSYNC.COLLECTIVE R15, `(.L_x_116) ;  /* 0x000000000f087348 */ /* 0x000fea0003c00000 */
[----:B------:R0:W1:Y:S02]  /*11250*/  SHFL.IDX P6, R14, R13, R12, R11 ;  /* 0x0000000c0d0e7389 */ /* 0x00006400000c000b */
[----:B01----:R-:W-:Y:S01]  /*11260*/  ENDCOLLECTIVE ;  /* 0x000000000000791b */ /* 0x003fe20003800000 */
.L_x_116:
[----:B------:R-:W-:-:S05]  /*11270*/  IADD3 R2, P0, R32, R2, RZ ;  /* 0x0000000220027210 */ /* 0x000fca0007f1e0ff */
[----:B------:R-:W-:-:S05]  /*11280*/  IMAD.X R3, RZ, RZ, R3, P0 ;  /* 0x000000ffff037224 */ /* 0x000fca00000e0603 */
[----:B------:R-:W-:Y:S01]  /*11290*/  @!PT LDS RZ, [RZ] ;  /* 0x00000000fffff984 */ /* 0x000fe20000000800 */
[----:B------:R-:W-:Y:S01]  /*112a0*/  @!PT LDS RZ, [RZ] ;  /* 0x00000000fffff984 */ /* 0x000fe20000000800 */
[----:B------:R-:W-:Y:S01]  /*112b0*/  @!PT LDS RZ, [RZ] ;  /* 0x00000000fffff984 */ /* 0x000fe20000000800 */
[----:B------:R0:W-:Y:S01]  /*112c0*/  LDGSTS.E.BYPASS.LTC128B.128 [R0+0xfa00], desc[UR48][R2.64], !P1 ;  /* 0x0fa0000002007fae */ /* 0x0001e2000c901d70 */
[----:B------:R-:W-:Y:S01]  /*112d0*/  IMAD.MOV.U32 R13, RZ, RZ, R10 ;  /* 0x000000ffff0d7224 */ /* 0x000fe200078e000a */
[C---:B------:R-:W-:Y:S02]  /*112e0*/  LOP3.LUT P1, RZ, R16.reuse, 0x40000, RZ, 0xc0, !PT ;  /* 0x0004000010ff7812 */ /* 0x040fe4000782c0ff */
[----:B------:R0:W-:Y:S01]  /*112f0*/  LDGSTS.E.BYPASS.LTC128B.128 [R0+0x12200], desc[UR48][R2.64+0x40], !P3 ;  /* 0x1220004002007fae */ /* 0x0001e2000d901d70 */
[----:B------:R-:W-:-:S03]  /*11300*/  LOP3.LUT P3, RZ, R16, 0x8000, RZ, 0xc0, !PT ;  /* 0x0000800010ff7812 */ /* 0x000fc6000786c0ff */
[----:B------:R0:W-:Y:S01]  /*11310*/  LDGSTS.E.BYPASS.LTC128B.128 [R0+0x14a00], desc[UR48][R2.64+0x80], !P2 ;  /* 0x14a0008002007fae */ /* 0x0001e2000d101d70 */
[----:B------:R-:W-:Y:S01]  /*11320*/  LOP3.LUT P2, RZ, R16, 0x4000, RZ, 0xc0, !PT ;  /* 0x0000400010ff7812 */ /* 0x000fe2000784c0ff */
[----:B------:R-:W-:-:S12]  /*11330*/  IMAD.MOV.U32 R22, RZ, RZ, R14 ;  /* 0x000000ffff167224 */ /* 0x000fd800078e000e */
[----:B0-----:R-:W-:Y:S05]  /*11340*/  WARPSYNC.COLLECTIVE R15, `(.L_x_117) ;  /* 0x000000000f087348 */ /* 0x001fea0003c00000 */
[----:B------:R1:W2:Y:S02]  /*11350*/  SHFL.IDX P6, R14, R13, R12, R11 ;  /* 0x0000000c0d0e7389 */ /* 0x0002a400000c000b */
[----:B012---:R-:W-:Y:S01]  /*11360*/  ENDCOLLECTIVE ;  /* 0x000000000000791b */ /* 0x007fe20003800000 */
.L_x_117:
[----:B------:R-:W-:Y:S02]  /*11370*/  IMAD.MOV.U32 R13, RZ, RZ, R9 ;  /* 0x000000ffff0d7224 */ /* 0x000fe400078e0009 */
[----:B------:R-:W-:Y:S02]  /*11380*/  IMAD.MOV.U32 R12, RZ, RZ, 0x3 ;  /* 0x00000003ff0c7424 */ /* 0x000fe400078e00ff */
[----:B------:R-:W-:-:S07]  /*11390*/  IMAD.MOV.U32 R2, RZ, RZ, R14 ;  /* 0x000000ffff027224 */ /* 0x000fce00078e000e */
[----:B------:R-:W-:Y:S05]  /*113a0*/  WARPSYNC.COLLECTIVE R15, `(.L_x_118) ;  /* 0x000000000f087348 */ /* 0x000fea0003c00000 */
[----:B------:R0:W1:Y:S02]  /*113b0*/  SHFL.IDX P6, R14, R13, R12, R11 ;  /* 0x0000000c0d0e7389 */ /* 0x00006400000c000b */
[----:B01----:R-:W-:Y:S01]  /*113c0*/  ENDCOLLECTIVE ;  /* 0x000000000000791b */ /* 0x003fe20003800000 */
.L_x_118:
[----:B------:R-:W-:-:S04]  /*113d0*/  IADD3 R2, P0, R32, R2, RZ ;  /* 0x0000000220027210 */ /* 0x000fc80007f1e0ff */
[----:B------:R-:W-:-:S05]  /*113e0*/  IADD3.X R3, RZ, R22, RZ, P0, !PT ;  /* 0x00000016ff037210 */ /* 0x000fca00007fe4ff */
[----:B------:R-:W-:Y:S01]  /*113f0*/  @!PT LDS RZ, [RZ] ;  /* 0x00000000fffff984 */ /* 0x000fe20000000800 */
[----:B------:R-:W-:Y:S01]  /*11400*/  @!PT LDS RZ, [RZ] ;  /* 0x00000000fffff984 */ /* 0x000fe20000000800 */
[----:B------:R-:W-:Y:S01]  /*11410*/  @!PT LDS RZ, [RZ] ;  /* 0x00000000fffff984 */ /* 0x000fe20000000800 */
[----:B------:R0:W-:Y:S01]  /*11420*/  LDGSTS.E.BYPASS.LTC128B.128 [R0+0x10200], desc[UR48][R2.64], !P1 ;  /* 0x1020000002007fae */ /* 0x0001e2000c901d70 */
[----:B------:R-:W-:Y:S01]  /*11430*/  LOP3.LUT P1, RZ, R16, 0x2000, RZ, 0xc0, !PT ;  /* 0x0000200010ff7812 */ /* 0x000fe2000782c0ff */
[----:B------:R-:W-:Y:S02]  /*11440*/  IMAD.MOV.U32 R13, RZ, RZ, R10 ;  /* 0x000000ffff0d7224 */ /* 0x000fe400078e000a */
[----:B------:R0:W-:Y:S04]  /*11450*/  LDGSTS.E.BYPASS.LTC128B.128 [R0+0x12a00], desc[UR48][R2.64+0x40], !P5 ;  /* 0x12a0004002007fae */ /* 0x0001e8000e901d70 */
[----:B------:R0:W-:Y:S01]  /*11460*/  LDGSTS.E.BYPASS.LTC128B.128 [R0+0x15200], desc[UR48][R2.64+0x80], !P4 ;  /* 0x1520008002007fae */ /* 0x0001e2000e101d70 */
[----:B------:R-:W-:-:S07]  /*11470*/  IMAD.MOV.U32 R22, RZ, RZ, R14 ;  /* 0x000000ffff167224 */ /* 0x000fce00078e000e */
[----:B0-----:R-:W-:Y:S05]  /*11480*/  WARPSYNC.COLLECTIVE R15, `(.L_x_119) ;  /* 0x000000000f087348 */ /* 0x001fea0003c00000 */
[----:B------:R1:W2:Y:S02]  /*11490*/  SHFL.IDX P6, R14, R13, R12, R11 ;  /* 0x0000000c0d0e7389 */ /* 0x0002a400000c000b */
[----:B012---:R-:W-:Y:S01]  /*114a0*/  ENDCOLLECTIVE ;  /* 0x000000000000791b */ /* 0x007fe20003800000 */
.L_x_119:
[----:B------:R-:W-:Y:S02]  /*114b0*/  IMAD.MOV.U32 R13, RZ, RZ, R18 ;  /* 0x000000ffff0d7224 */ /* 0x000fe400078e0012 */
[----:B------:R-:W-:Y:S02]  /*114c0*/  IMAD.MOV.U32 R12, RZ, RZ, RZ ;  /* 0x000000ffff0c7224 */ /* 0x000fe400078e00ff */
[----:B------:R-:W-:-:S07]  /*114d0*/  IMAD.MOV.U32 R2, RZ, RZ, R14 ;  /* 0x000000ffff027224 */ /* 0x000fce00078e000e */
[----:B------:R-:W-:Y:S05]  /*114e0*/  WARPSYNC.COLLECTIVE R15, `(.L_x_120) ;  /* 0x000000000f087348 */ /* 0x000fea0003c00000 */
[----:B------:R0:W1:Y:S02]  /*114f0*/  SHFL.IDX P6, R14, R13, R12, R11 ;  /* 0x0000000c0d0e7389 */ /* 0x00006400000c000b */
[----:B01----:R-:W-:Y:S01]  /*11500*/  ENDCOLLECTIVE ;  /* 0x000000000000791b */ /* 0x003fe20003800000 */
.L_x_120:
[----:B------:R-:W-:-:S05]  /*11510*/  IADD3 R2, P0, R32, R2, RZ ;  /* 0x0000000220027210 */ /* 0x000fca0007f1e0ff */
[----:B------:R-:W-:-:S05]  /*11520*/  IMAD.X R3, RZ, RZ, R22, P0 ;  /* 0x000000ffff037224 */ /* 0x000fca00000e0616 */
[----:B------:R-:W-:Y:S01]  /*11530*/  @!PT LDS RZ, [RZ] ;  /* 0x00000000fffff984 */ /* 0x000fe20000000800 */
[----:B------:R-:W-:Y:S01]  /*11540*/  @!PT LDS RZ, [RZ] ;  /* 0x00000000fffff984 */ /* 0x000fe20000000800 */
[----:B------:R-:W-:Y:S01]  /*11550*/  @!PT LDS RZ, [RZ] ;  /* 0x00000000fffff984 */ /* 0x000fe20000000800 */
[----:B------:R0:W-:Y:S01]  /*11560*/  LDGSTS.E.BYPASS.LTC128B.128 [R0+0x10a00], desc[UR48][R2.64], !P3 ;  /* 0x10a0000002007fae */ /* 0x0001e2000d901d70 */
[----:B------:R-:W-:-:S03]  /*11570*/  IMAD.MOV.U32 R13, RZ, RZ, R19 ;  /* 0x000000ffff0d7224 */ /* 0x000fc600078e0013 */
[----:B------:R0:W-:Y:S04]  /*11580*/  LDGSTS.E.BYPASS.LTC128B.128 [R0+0x13200], desc[UR48][R2.64+0x40], !P2 ;  /* 0x1320004002007fae */ /* 0x0001e8000d101d70 */
[----:B------:R0:W-:Y:S01]  /*11590*/  LDGSTS.E.BYPASS.LTC128B.128 [R0+0x15a00], desc[UR48][R2.64+0x80], !P1 ;  /* 0x15a0008002007fae */ /* 0x0001e2000c901d70 */
[----:B------:R-:W-:-:S07]  /*115a0*/  IMAD.MOV.U32 R18, RZ, RZ, R14 ;  /* 0x000000ffff127224 */ /* 0x000fce00078e000e */
[----:B0-----:R-:W-:Y:S05]  /*115b0*/  WARPSYNC.COLLECTIVE R15, `(.L_x_121) ;  /* 0x000000000f087348 */ /* 0x001fea0003c00000 */
[----:B------:R1:W2:Y:S02]  /*115c0*/  SHFL.IDX P6, R14, R13, R12, R11 ;  /* 0x0000000c0d0e7389 */ /* 0x0002a400000c000b */
[----:B012---:R-:W-:Y:S01]  /*115d0*/  ENDCOLLECTIVE ;  /* 0x000000000000791b */ /* 0x007fe20003800000 */
.L_x_121:
[----:B------:R-:W-:Y:S05]  /*115e0*/  BRA `(.L_x_122) ;  /* 0xffffffc000447947 */ /* 0x000fea000383ffff */
.L_x_55:
[----:B--2---:R2:W3:Y:S02]  /*115f0*/  SYNCS.PHASECHK.TRANS64.TRYWAIT P0, [R4+URZ+0x33440], R25 ;  /* 0x03344019040075a7 */ /* 0x0044e4000800017f */
[----:B---3--:R-:W-:Y:S05]  /*11600*/  @!P0 NANOSLEEP.SYNCS 0x989680 ;  /* 0x009896800000895d */ /* 0x008fea0003900000 */
[----:B------:R-:W3:Y:S02]  /*11610*/  @!P0 SYNCS.PHASECHK.TRANS64 P0, [R4+URZ+0x33440], R25 ;  /* 0x03344019040085a7 */ /* 0x000ee4000800007f */
[----:B---3--:R-:W-:Y:S05]  /*11620*/  @!P0 BRA `(.L_x_55) ;  /* 0xfffffffc00f08947 */ /* 0x008fea000383ffff */
[----:B------:R-:W-:Y:S05]  /*11630*/  BRA `(.L_x_123) ;  /* 0xffffffc000a87947 */ /* 0x000fea000383ffff */
.L_x_56:
[----:B------:R-:W-:Y:S01]  /*11640*/  BSSY B0, `(.L_x_124) ;  /* 0x0000008000007945 */ /* 0x000fe20003800000 */
[----:B------:R-:W-:Y:S01]  /*11650*/  IMAD.MOV.U32 R13, RZ, RZ, R7 ;  /* 0x000000ffff0d7224 */ /* 0x000fe200078e0007 */
[----:B------:R-:W-:Y:S01]  /*11660*/  MOV R11, 0x1c1f ;  /* 0x00001c1f000b7802 */ /* 0x000fe20000000f00 */
[----:B------:R-:W-:Y:S02]  /*11670*/  IMAD.MOV.U32 R12, RZ, RZ, RZ ;  /* 0x000000ffff0c7224 */ /* 0x000fe400078e00ff */
[----:B------:R-:W-:-:S07]  /*11680*/  IMAD.MOV.U32 R15, RZ, RZ, -0x1 ;  /* 0xffffffffff0f7424 */ /* 0x000fce00078e00ff */
[----:B012--5:R-:W-:Y:S05]  /*11690*/  WARPSYNC.COLLECTIVE R15, `(.L_x_125) ;  /* 0x000000000f087348 */ /* 0x027fea0003c00000 */
[----:B------:R3:W4:Y:S02]  /*116a0*/  SHFL.IDX P6, R14, R13, R12, R11 ;  /* 0x0000000c0d0e7389 */ /* 0x00072400000c000b */
[----:B012345:R-:W-:Y:S01]  /*116b0*/  ENDCOLLECTIVE ;  /* 0x000000000000791b */ /* 0x03ffe20003800000 */
.L_x_125:
[----:B------:R-:W-:Y:S05]  /*116c0*/  BSYNC B0 ;  /* 0x0000000000007941 */ /* 0x000fea0003800000 */
.L_x_124:
[----:B------:R-:W-:Y:S01]  /*116d0*/  IMAD.MOV.U32 R13, RZ, RZ, R5 ;  /* 0x000000ffff0d7224 */ /* 0x000fe200078e0005 */
[----:B------:R-:W-:Y:S01]  /*116e0*/  ISETP.GE.AND P2, PT, R18, 0x1, PT ;  /* 0x000000011200780c */ /* 0x000fe20003f46270 */
[----:B------:R-:W-:Y:S01]  /*116f0*/  IMAD.MOV.U32 R12, RZ, RZ, RZ ;  /* 0x000000ffff0c7224 */ /* 0x000fe200078e00ff */
[C---:B------:R-:W-:Y:S01]  /*11700*/  LOP3.LUT P4, RZ, R16.reuse, 0x4, RZ, 0xc0, !PT ;  /* 0x0000000410ff7812 */ /* 0x040fe2000788c0ff */
[----:B------:R-:W-:Y:S01]  /*11710*/  IMAD.MOV.U32 R11, RZ, RZ, 0x1c1f ;  /* 0x00001c1fff0b7424 */ /* 0x000fe200078e00ff */
[C---:B------:R-:W-:Y:S01]  /*11720*/  LOP3.LUT P3, RZ, R16.reuse, 0x2, RZ, 0xc0, !PT ;  /* 0x0000000210ff7812 */ /* 0x040fe2000786c0ff */
[----:B------:R-:W-:Y:S01]  /*11730*/  IMAD.MOV.U32 R15, RZ, RZ, -0x1 ;  /* 0xffffffffff0f7424 */ /* 0x000fe200078e00ff */
[----:B------:R-:W-:Y:S01]  /*11740*/  LOP3.LUT P1, RZ, R16, 0x1, RZ, 0xc0, !PT ;  /* 0x0000000110ff7812 */ /* 0x000fe2000782c0ff */
[----:B------:R-:W-:-:S12]  /*11750*/  IMAD.MOV.U32 R3, RZ, RZ, R14 ;  /* 0x000000ffff037224 */ /* 0x000fd800078e000e */
[----:B------:R-:W-:Y:S05]  /*11760*/  WARPSYNC.COLLECTIVE R15, `(.L_x_126) ;  /* 0x000000000f087348 */ /* 0x000fea0003c00000 */
[----:B------:R0:W1:Y:S02]  /*11770*/  SHFL.IDX P6, R14, R13, R12, R11 ;  /* 0x0000000c0d0e7389 */ /* 0x00006400000c000b */
[----:B01----:R-:W-:Y:S01]  /*11780*/  ENDCOLLECTIVE ;  /* 0x000000000000791b */ /* 0x003fe20003800000 */
.L_x_126:
[----:B------:R-:W-:Y:S02]  /*11790*/  IMAD.MOV.U32 R13, RZ, RZ, R7 ;  /* 0x000000ffff0d7224 */ /* 0x000fe400078e0007 */
[----:B------:R-:W-:Y:S01]  /*117a0*/  IMAD.MOV.U32 R12, RZ, RZ, 0x1 ;  /* 0x00000001ff0c7424 */ /* 0x000fe200078e00ff */
[----:B------:R-:W-:-:S13]  /*117b0*/  @P2 IADD3 R2, P0, R32, R14, RZ ;  /* 0x0000000e20022210 */ /* 0x000fda0007f1e0ff */
[----:B------:R-:W-:Y:S05]  /*117c0*/  WARPSYNC.COLLECTIVE R15, `(.L_x_127) ;  /* 0x000000000f087348 */ /* 0x000fea0003c00000 */
[----:B------:R0:W1:Y:S02]  /*117d0*/  SHFL.IDX P6, R14, R13, R12, R11 ;  /* 0x0000000c0d0e7389 */ /* 0x00006400000c000b */
[----:B01----:R-:W-:Y:S01]  /*117e0*/  ENDCOLLECTIVE ;  /* 0x000000000000791b */ /* 0x003fe20003800000 */
.L_x_127:
[----:B------:R-:W-:-:S05]  /*117f0*/  @P2 IMAD.X R3, RZ, RZ, R3, P0 ;  /* 0x000000ffff032224 */ /* 0x000fca00000e0603 */
[----:B------:R-:W-:Y:S01]  /*11800*/  @!PT LDS RZ, [RZ] ;  /* 0x00000000fffff984 */ /* 0x000fe20000000800 */
[----:B------:R-:W-:Y:S01]  /*11810*/  @!PT LDS RZ, [RZ] ;  /* 0x00000000fffff984 */ /* 0x000fe20000000800 */
[----:B------:R-:W-:Y:S01]  /*11820*/  @!PT LDS RZ, [RZ] ;  /* 0x00000000fffff984 */ /* 0x000fe20000000800 */
[----:B------:R0:W-:Y:S04]  /*11830*/  @P2 LDGSTS.E.BYPASS.LTC128B.128 [R0+0x24200], desc[UR48][R2.64], !P4 ;  /* 0x2420000002002fae */ /* 0x0001e8000e101d70 */
[----:B------:R0:W-:Y:S01]  /*11840*/  @P2 LDGSTS.E.BYPASS.LTC128B.128 [R0+0x26a00], desc[UR48][R2.64+0x40], !P3 ;  /* 0x26a0004002002fae */ /* 0x0001e2000d901d70 */
[----:B------:R-:W-:-:S03]  /*11850*/  IMAD.MOV.U32 R13, RZ, RZ, R5 ;  /* 0x000000ffff0d7224 */ /* 0x000fc600078e0005 */
[----:B------:R0:W-:Y:S01]  /*11860*/  @P2 LDGSTS.E.BYPASS.LTC128B.128 [R0+0x29200], desc[UR48][R2.64+0x80], !P1 ;  /* 0x2920008002002fae */ /* 0x0001e2000c901d70 */
[----:B------:R-:W-:Y:S01]  /*11870*/  ISETP.GE.AND P2, PT, R18, 0x21, PT ;  /* 0x000000211200780c */ /* 0x000fe20003f46270 */
[----:B------:R-:W-:-:S12]  /*11880*/  IMAD.MOV.U32 R8, RZ, RZ, R14 ;  /* 0x000000ffff087224 */ /* 0x000fd800078e000e */
[----:B0-----:R-:W-:Y:S05]  /*11890*/  WARPSYNC.COLLECTIVE R15, `(.L_x_128) ;  /* 0x000000000f087348 */ /* 0x001fea0003c00000 */
[----:B------:R1:W2:Y:S02]  /*118a0*/  SHFL.IDX P6, R14, R13, R12, R11 ;  /* 0x0000000c0d0e7389 */ /* 0x0002a400000c000b */
[----:B012---:R-:W-:Y:S01]  /*118b0*/  ENDCOLLECTIVE ;  /* 0x000000000000791b */ /* 0x007fe20003800000 */
.L_x_128:
[----:B------:R-:W-:Y:S01]  /*118c0*/  IMAD.MOV.U32 R13, RZ, RZ, R7 ;  /* 0x000000ffff0d7224 */ /* 0x000fe200078e0007 */
[----:B------:R-:W-:-:S04]  /*118d0*/  @P2 IADD3 R11, P0, R32, R14, RZ ;  /* 0x0000000e200b2210 */ /* 0x000fc80007f1e0ff */
[----:B------:R-:W-:Y:S01]  /*118e0*/  @P2 MOV R2, R11 ;  /* 0x0000000b00022202 */ /* 0x000fe20000000f00 */
[----:B------:R-:W-:Y:S02]  /*118f0*/  @P2 IMAD.X R12, RZ, RZ, R8, P0 ;  /* 0x000000ffff0c2224 */ /* 0x000fe400000e0608 */
[----:B------:R-:W-:Y:S02]  /*11900*/  IMAD.MOV.U32 R11, RZ, RZ, 0x1c1f ;  /* 0x00001c1fff0b7424 */ /* 0x000fe400078e00ff */
[----:B------:R-:W-:Y:S02]  /*11910*/  @P2 IMAD.MOV.U32 R3, RZ, RZ, R12 ;  /* 0x000000ffff032224 */ /* 0x000fe400078e000c */
[----:B------:R-:W-:-:S03]  /*11920*/  IMAD.MOV.U32 R12, RZ, RZ, 0x2 ;  /* 0x00000002ff0c7424 */ /* 0x000fc600078e00ff */
[----:B------:R-:W-:Y:S01]  /*11930*/  @!PT LDS RZ, [RZ] ;  /* 0x00000000fffff984 */ /* 0x000fe20000000800 */
[----:B------:R-:W-:Y:S01]  /*11940*/  @!PT LDS RZ, [RZ] ;  /* 0x00000000fffff984 */ /* 0x000fe20000000800 */
[----:B------:R-:W-:Y:S01]  /*11950*/  @!PT LDS RZ, [RZ] ;  /* 0x00000000fffff984 */ /* 0x000fe20000000800 */
[----:B------:R0:W-:Y:S04]  /*11960*/  @P2 LDGSTS.E.BYPASS.LTC128B.128 [R0+0x24a00], desc[UR48][R2.64], !P4 ;  /* 0x24a0000002002fae */ /* 0x0001e8000e101d70 */
[----:B0-----:R-:W-:Y:S05]  /*11970*/  WARPSYNC.COLLECTIVE R15, `(.L_x_129) ;  /* 0x000000000f087348 */ /* 0x001fea0003c00000 */
[----:B------:R1:W2:Y:S02]  /*11980*/  SHFL.IDX P6, R14, R13, R12, R11 ;  /* 0x0000000c0d0e7389 */ /* 0x0002a400000c000b */
[----:B012---:R-:W-:Y:S01]  /*11990*/  ENDCOLLECTIVE ;  /* 0x000000000000791b */ /* 0x007fe20003800000 */
.L_x_129:
[----:B------:R-:W-:Y:S01]  /*119a0*/  @!PT LDS RZ, [RZ] ;  /* 0x00000000fffff984 */ /* 0x000fe20000000800 */
[----:B------:R-:W-:Y:S01]  /*119b0*/  @!PT LDS RZ, [RZ] ;  /* 0x00000000fffff984 */ /* 0x000fe20000000800 */
[----:B------:R-:W-:Y:S01]  /*119c0*/  @!PT LDS RZ, [RZ] ;  /* 0x00000000fffff984 */ /* 0x000fe20000000800 */
[----:B------:R0:W-:Y:S04]  /*119d0*/  @P2 LDGSTS.E.BYPASS.LTC128B.128 [R0+0x27200], desc[UR48][R2.64+0x40], !P3 ;  /* 0x2720004002002fae */ /* 0x0001e8000d901d70 */
[----:B------:R0:W-:Y:S01]  /*119e0*/  @P2 LDGSTS.E.BYPASS.LTC128B.128 [R0+0x29a00], desc[UR48][R2.64+0x80], !P1 ;  /* 0x29a0008002002fae */ /* 0x0001e2000c901d70 */
[----:B------:R-:W-:Y:S01]  /*119f0*/  ISETP.GE.AND P2, PT, R18, 0x41, PT ;  /* 0x000000411200780c */ /* 0x000fe20003f46270 */
[----:B------:R-:W-:Y:S02]  /*11a00*/  IMAD.MOV.U32 R13, RZ, RZ, R5 ;  /* 0x000000ffff0d7224 */ /* 0x000fe400078e0005 */
[----:B------:R-:W-:-:S10]  /*11a10*/  IMAD.MOV.U32 R8, RZ, RZ, R14 ;  /* 0x000000ffff087224 */ /* 0x000fd400078e000e */
[----:B0-----:R-:W-:Y:S05]  /*11a20*/  WARPSYNC.COLLECTIVE R15, `(.L_x_130) ;  /* 0x000000000f087348 */ /* 0x001fea0003c00000 */
[----:B------:R1:W2:Y:S02]  /*11a30*/  SHFL.IDX P6, R14, R13, R12, R11 ;  /* 0x0000000c0d0e7389 */ /* 0x0002a400000c000b */
[----:B012---:R-:W-:Y:S01]  /*11a40*/  ENDCOLLECTIVE ;  /* 0x000000000000791b */ /* 0x007fe20003800000 */
.L_x_130:
[----:B------:R-:W-:Y:S02]  /*11a50*/  IMAD.MOV.U32 R13, RZ, RZ, R7 ;  /* 0x000000ffff0d7224 */ /* 0x000fe400078e0007 */
[----:B------:R-:W-:Y:S01]  /*11a60*/  IMAD.MOV.U32 R12, RZ, RZ, 0x3 ;  /* 0x00000003ff0c7424 */ /* 0x000fe200078e00ff */
[----:B------:R-:W-:-:S13]  /*11a70*/  @P2 IADD3 R10, P0, R32, R14, RZ ;  /* 0x0000000e200a2210 */ /* 0x000fda0007f1e0ff */
[----:B------:R-:W-:Y:S05]  /*11a80*/  WARPSYNC.COLLECTIVE R15, `(.L_x_131) ;  /* 0x000000000f087348 */ /* 0x000fea0003c00000 */
[----:B------:R0:W1:Y:S02]  /*11a90*/  SHFL.IDX P6, R14, R13, R12, R11 ;  /* 0x0000000c0d0e7389 */ /* 0x00006400000c000b */
[----:B01----:R-:W-:Y:S01]  /*11aa0*/  ENDCOLLECTIVE ;  /* 0x000000000000791b */ /* 0x003fe20003800000 */
.L_x_131:
[----:B------:R-:W-:Y:S02]  /*11ab0*/  @P2 IMAD.X R8, RZ, RZ, R8, P0 ;  /* 0x000000ffff082224 */ /* 0x000fe400000e0608 */
[----:B------:R-:W-:Y:S02]  /*11ac0*/  @P2 IMAD.MOV.U32 R2, RZ, RZ, R10 ;  /* 0x000000ffff022224 */ /* 0x000fe400078e000a */
[----:B------:R-:W-:-:S05]  /*11ad0*/  @P2 IMAD.MOV.U32 R3, RZ, RZ, R8 ;  /* 0x000000ffff032224 */ /* 0x000fca00078e0008 */
[----:B------:R-:W-:Y:S01]  /*11ae0*/  @!PT LDS RZ, [RZ] ;  /* 0x00000000fffff984 */ /* 0x000fe20000000800 */
[----:B------:R-:W-:Y:S01]  /*11af0*/  @!PT LDS RZ, [RZ] ;  /* 0x00000000fffff984 */ /* 0x000fe20000000800 */
[----:B------:R-:W-:Y:S01]  /*11b00*/  @!PT LDS RZ, [RZ] ;  /* 0x00000000fffff984 */ /* 0x000fe20000000800 */
[----:B------:R0:W-:Y:S01]  /*11b10*/  @P2 LDGSTS.E.BYPASS.LTC128B.128 [R0+0x25200], desc[UR48][R2.64], !P4 ;  /* 0x2520000002002fae */ /* 0x0001e2000e101d70 */
[----:B------:R-:W-:-:S03]  /*11b20*/  MOV R13, R5 ;  /* 0x00000005000d7202 */ /* 0x000fc60000000f00 */
[----:B------:R0:W-:Y:S04]  /*11b30*/  @P2 LDGSTS.E.BYPASS.LTC128B.128 [R0+0x27a00], desc[UR48][R2.64+0x40], !P3 ;  /* 0x27a0004002002fae */ /* 0x0001e8000d901d70 */
[----:B------:R0:W-:Y:S01]  /*11b40*/  @P2 LDGSTS.E.BYPASS.LTC128B.128 [R0+0x2a200], desc[UR48][R2.64+0x80], !P1 ;  /* 0x2a20008002002fae */ /* 0x0001e2000c901d70 */
[----:B------:R-:W-:Y:S01]  /*11b50*/  ISETP.GE.AND P2, PT, R18, 0x61, PT ;  /* 0x000000611200780c */ /* 0x000fe20003f46270 */
[----:B------:R-:W-:-:S12]  /*11b60*/  IMAD.MOV.U32 R7, RZ, RZ, R14 ;  /* 0x000000ffff077224 */ /* 0x000fd800078e000e */
[----:B0-----:R-:W-:Y:S05]  /*11b70*/  WARPSYNC.COLLECTIVE R15, `(.L_x_132) ;  /* 0x000000000f087348 */ /* 0x001fea0003c00000 */
[----:B------:R1:W2:Y:S02]  /*11b80*/  SHFL.IDX P6, R14, R13, R12, R11 ;  /* 0x0000000c0d0e7389 */ /* 0x0002a400000c000b */
[----:B012---:R-:W-:Y:S01]  /*11b90*/  ENDCOLLECTIVE ;  /* 0x000000000000791b */ /* 0x007fe20003800000 */
.L_x_132:
[----:B------:R-:W-:Y:S02]  /*11ba0*/  IMAD.MOV.U32 R13, RZ, RZ, R9 ;  /* 0x000000ffff0d7224 */ /* 0x000fe400078e0009 */
[----:B------:R-:W-:Y:S01]  /*11bb0*/  IMAD.MOV.U32 R12, RZ, RZ, RZ ;  /* 0x000000ffff0c7224 */ /* 0x000fe200078e00ff */
[----:B------:R-:W-:-:S13]  /*11bc0*/  @P2 IADD3 R5, P0, R32, R14, RZ ;  /* 0x0000000e20052210 */ /* 0x000fda0007f1e0ff */
[----:B------:R-:W-:Y:S05]  /*11bd0*/  WARPSYNC.COLLECTIVE R15, `(.L_x_133) ;  /* 0x000000000f087348 */ /* 0x000fea0003c00000 */
[----:B------:R0:W1:Y:S02]  /*11be0*/  SHFL.IDX P6, R14, R13, R12, R11 ;  /* 0x0000000c0d0e7389 */ /* 0x00006400000c000b */
[----:B01----:R-:W-:Y:S01]  /*11bf0*/  ENDCOLLECTIVE ;  /* 0x000000000000791b */ /* 0x003fe20003800000 */
.L_x_133:
[----:B------:R-:W-:Y:S02]  /*11c00*/  @P2 IMAD.X R7, RZ, RZ, R7, P0 ;  /* 0x000000ffff072224 */ /* 0x000fe400000e0607 */
[----:B------:R-:W-:Y:S02]  /*11c10*/  @P2 IMAD.MOV.U32 R2, RZ, RZ, R5 ;  /* 0x000000ffff022224 */ /* 0x000fe400078e0005 */
[----:B------:R-:W-:-:S05]  /*11c20*/  @P2 IMAD.MOV.U32 R3, RZ, RZ, R7 ;  /* 0x000000ffff032224 */ /* 0x000fca00078e0007 */
[----:B------:R-:W-:Y:S01]  /*11c30*/  @!PT LDS RZ, [RZ] ;  /* 0x00000000fffff984 */ /* 0x000fe20000000800 */
[----:B------:R-:W-:Y:S01]  /*11c40*/  @!PT LDS RZ, [RZ] ;  /* 0x00000000fffff984 */ /* 0x000fe20000000800 */
[----:B------:R-:W-:Y:S01]  /*11c50*/  @!PT LDS RZ, [RZ] ;  /* 0x00000000fffff984 */ /* 0x000fe20000000800 */
[----:B------:R0:W-:Y:S01]  /*11c60*/  @P2 LDGSTS.E.BYPASS.LTC128B.128 [R0+0x25a00], desc[UR48][R2.64], !P4 ;  /* 0x25a0000002002fae */ /* 0x0001e2000e101d70 */
[----:B------:R-:W-:-:S03]  /*11c70*/  IMAD.MOV.U32 R13, RZ, RZ, R6 ;  /* 0x000000ffff0d7224 */ /* 0x000fc600078e0006 */
[----:B------:R0:W-:Y:S04]  /*11c80*/  @P2 LDGSTS.E.BYPASS.LTC128B.128 [R0+0x28200], desc[UR48][R2.64+0x40], !P3 ;  /* 0x2820004002002fae */ /* 0x0001e8000d901d70 */
[----:B------:R0:W-:Y:S01]  /*11c90*/  @P2 LDGSTS.E.BYPASS.LTC128B.128 [R0+0x2aa00], desc[UR48][R2.64+0x80], !P1 ;  /* 0x2aa0008002002fae */ /* 0x0001e2000c901d70 */
[----:B------:R-:W-:-:S07]  /*11ca0*/  IMAD.MOV.U32 R9, RZ, RZ, R14 ;  /* 0x000000ffff097224 */ /* 0x000fce00078e000e */
[----:B0-----:R-:W-:Y:S05]  /*11cb0*/  WARPSYNC.COLLECTIVE R15, `(.L_x_134) ;  /* 0x000000000f087348 */ /* 0x001fea0003c00000 */
[----:B------:R1:W2:Y:S02]  /*11cc0*/  SHFL.IDX P6, R14, R13, R12, R11 ;  /* 0x0000000c0d0e7389 */ /* 0x0002a400000c000b */
[----:B012---:R-:W-:Y:S01]  /*11cd0*/  ENDCOLLECTIVE ;  /* 0x000000000000791b */ /* 0x007fe20003800000 */
.L_x_134:
[----:B------:R-:W-:Y:S05]  /*11ce0*/  BRA `(.L_x_135) ;  /* 0xffffffc0002c7947 */ /* 0x000fea000383ffff */
.L_x_62:
[----:B------:R-:W-:Y:S02]  /*11cf0*/  IMAD.MOV.U32 R13, RZ, RZ, R4 ;  /* 0x000000ffff0d7224 */ /* 0x000fe400078e0004 */
[----:B------:R-:W-:Y:S02]  /*11d00*/  IMAD.MOV.U32 R12, RZ, RZ, RZ ;  /* 0x000000ffff0c7224 */ /* 0x000fe400078e00ff */
[----:B------:R-:W-:Y:S02]  /*11d10*/  IMAD.MOV.U32 R11, RZ, RZ, 0x1c1f ;  /* 0x00001c1fff0b7424 */ /* 0x000fe400078e00ff */
[----:B------:R-:W-:Y:S02]  /*11d20*/  IMAD.MOV.U32 R15, RZ, RZ, -0x1 ;  /* 0xffffffffff0f7424 */ /* 0x000fe400078e00ff */
[----:B------:R-:W-:-:S07]  /*11d30*/  IMAD.IADD R5, R10, 0x1, R5 ;  /* 0x000000010a057824 */ /* 0x000fce00078e0205 */
[----:B------:R-:W-:Y:S05]  /*11d40*/  WARPSYNC.COLLECTIVE R15, `(.L_x_136) ;  /* 0x000000000f087348 */ /* 0x000fea0003c00000 */
[----:B------:R0:W1:Y:S02]  /*11d50*/  SHFL.IDX P6, R14, R13, R12, R11 ;  /* 0x0000000c0d0e7389 */ /* 0x00006400000c000b */
[----:B01----:R-:W-:Y:S01]  /*11d60*/  ENDCOLLECTIVE ;  /* 0x000000000000791b */ /* 0x003fe20003800000 */
.L_x_136:
[C---:B------:R-:W-:Y:S01]  /*11d70*/  VIADD R6, R5.reuse, 0x20 ;  /* 0x0000002005067836 */ /* 0x040fe20000000000 */
[----:B------:R-:W-:Y:S02]  /*11d80*/  ISETP.GE.AND P1, PT, R5, UR40, PT ;  /* 0x0000002805007c0c */ /* 0x000fe4000bf26270 */
[----:B------:R-:W-:Y:S01]  /*11d90*/  MOV R13, R0 ;  /* 0x00000000000d7202 */ /* 0x000fe20000000f00 */
[----:B------:R-:W-:-:S10]  /*11da0*/  IMAD.MOV.U32 R2, RZ, RZ, R14 ;  /* 0x000000ffff027224 */ /* 0x000fd400078e000e */
[----:B------:R-:W-:Y:S05]  /*11db0*/  WARPSYNC.COLLECTIVE R15, `(.L_x_137) ;  /* 0x000000000f087348 */ /* 0x000fea0003c00000 */
[----:B------:R0:W1:Y:S02]  /*11dc0*/  SHFL.IDX P6, R14, R13, R12, R11 ;  /* 0x0000000c0d0e7389 */ /* 0x00006400000c000b */
[----:B01----:R-:W-:Y:S01]  /*11dd0*/  ENDCOLLECTIVE ;  /* 0x000000000000791b */ /* 0x003fe20003800000 */
.L_x_137:
[----:B------:R-:W-:Y:S02]  /*11de0*/  IMAD.MOV.U32 R13, RZ, RZ, R4 ;  /* 0x000000ffff0d7224 */ /* 0x000fe400078e0004 */
[----:B------:R-:W-:Y:S01]  /*11df0*/  IMAD.MOV.U32 R12, RZ, RZ, 0x1 ;  /* 0x00000001ff0c7424 */ /* 0x000fe200078e00ff */
[----:B------:R-:W-:-:S05]  /*11e00*/  @!P1 IADD3 R14, P0, R32, R14, RZ ;  /* 0x0000000e200e9210 */ /* 0x000fca0007f1e0ff */
[----:B------:R-:W-:Y:S02]  /*11e10*/  @!P1 IMAD.X R3, RZ, RZ, R2, P0 ;  /* 0x000000ffff039224 */ /* 0x000fe400000e0602 */
[----:B------:R-:W-:-:S07]  /*11e20*/  @!P1 IMAD.MOV.U32 R2, RZ, RZ, R14 ;  /* 0x000000ffff029224 */ /* 0x000fce00078e000e */
[----:B------:R-:W-:Y:S05]  /*11e30*/  WARPSYNC.COLLECTIVE R15, `(.L_x_138) ;  /* 0x000000000f087348 */ /* 0x000fea0003c00000 */
[----:B------:R0:W1:Y:S02]  /*11e40*/  SHFL.IDX P6, R14, R13, R12, R11 ;  /* 0x0000000c0d0e7389 */ /* 0x00006400000c000b */
[----:B01----:R-:W-:Y:S01]  /*11e50*/  ENDCOLLECTIVE ;  /* 0x000000000000791b */ /* 0x003fe20003800000 */
.L_x_138:
[----:B------:R-:W-:Y:S01]  /*11e60*/  @!PT LDS RZ, [RZ] ;  /* 0x00000000fffff984 */ /* 0x000fe20000000800 */
[----:B------:R-:W-:Y:S01]  /*11e70*/  @!PT LDS RZ, [RZ] ;  /* 0x00000000fffff984 */ /* 0x000fe20000000800 */
[----:B------:R-:W-:Y:S01]  /*11e80*/  @!PT LDS RZ, [RZ] ;  /* 0x00000000fffff984 */ /* 0x000fe20000000800 */
[----:B------:R0:W-:Y:S04]  /*11e90*/  @!P1 LDGSTS.E.BYPASS.LTC128B.128 [R8+0x1e200], desc[UR48][R2.64], !P3 ;  /* 0x1e20000002089fae */ /* 0x0001e8000d901d70 */
[----:B------:R0:W-:Y:S04]  /*11ea0*/  @!P1 LDGSTS.E.BYPASS.LTC128B.128 [R8+0x20200], desc[UR48][R2.64+0x40], !P4 ;  /* 0x2020004002089fae */ /* 0x0001e8000e101d70 */
[----:B------:R0:W-:Y:S01]  /*11eb0*/  @!P1 LDGSTS.E.BYPASS.LTC128B.128 [R8+0x22200], desc[UR48][R2.64+0x80], !P5 ;  /* 0x2220008002089fae */ /* 0x0001e2000e901d70 */
[----:B------:R-:W-:Y:S01]  /*11ec0*/  ISETP.GE.AND P1, PT, R6, UR40, PT ;  /* 0x0000002806007c0c */ /* 0x000fe2000bf26270 */
[----:B------:R-:W-:-:S02]  /*11ed0*/  IMAD.MOV.U32 R13, RZ, RZ, R0 ;  /* 0x000000ffff0d7224 */ /* 0x000fc400078e0000 */
[----:B------:R-:W-:-:S10]  /*11ee0*/  IMAD.MOV.U32 R6, RZ, RZ, R14 ;  /* 0x000000ffff067224 */ /* 0x000fd400078e000e */
[----:B0-----:R-:W-:Y:S05]  /*11ef0*/  WARPSYNC.COLLECTIVE R15, `(.L_x_139) ;  /* 0x000000000f087348 */ /* 0x001fea0003c00000 */
[----:B------:R1:W2:Y:S02]  /*11f00*/  SHFL.IDX P6, R14, R13, R12, R11 ;  /* 0x0000000c0d0e7389 */ /* 0x0002a400000c000b */
[----:B012---:R-:W-:Y:S01]  /*11f10*/  ENDCOLLECTIVE ;  /* 0x000000000000791b */ /* 0x007fe20003800000 */
.L_x_139:
[----:B------:R-:W-:Y:S01]  /*11f20*/  MOV R13, R4 ;  /* 0x00000004000d7202 */ /* 0x000fe20000000f00 */
[----:B------:R-:W-:Y:S01]  /*11f30*/  IMAD.MOV.U32 R12, RZ, RZ, 0x2 ;  /* 0x00000002ff0c7424 */ /* 0x000fe200078e00ff */
[----:B------:R-:W-:-:S05]  /*11f40*/  @!P1 IADD3 R14, P0, R32, R14, RZ ;  /* 0x0000000e200e9210 */ /* 0x000fca0007f1e0ff */
[----:B------:R-:W-:-:S08]  /*11f50*/  @!P1 IMAD.MOV.U32 R2, RZ, RZ, R14 ;  /* 0x000000ffff029224 */ /* 0x000fd000078e000e */
[----:B------:R-:W-:Y:S05]  /*11f60*/  WARPSYNC.COLLECTIVE R15, `(.L_x_140) ;  /* 0x000000000f087348 */ /* 0x000fea0003c00000 */
[----:B------:R0:W1:Y:S02]  /*11f70*/  SHFL.IDX P6, R14, R13, R12, R11 ;  /* 0x0000000c0d0e7389 */ /* 0x00006400000c000b */
[----:B01----:R-:W-:Y:S01]  /*11f80*/  ENDCOLLECTIVE ;  /* 0x000000000000791b */ /* 0x003fe20003800000 */
.L_x_140:
[----:B------:R-:W-:Y:S02]  /*11f90*/  @!P1 IMAD.X R7, RZ, RZ, R6, P0 ;  /* 0x000000ffff079224 */ /* 0x000fe400000e0606 */
[----:B------:R-:W-:Y:S02]  /*11fa0*/  VIADD R6, R5, 0x40 ;  /* 0x0000004005067836 */ /* 0x000fe40000000000 */
[----:B------:R-:W-:-:S05]  /*11fb0*/  @!P1 IMAD.MOV.U32 R3, RZ, RZ, R7 ;  /* 0x000000ffff039224 */ /* 0x000fca00078e0007 */
[----:B------:R-:W-:Y:S01]  /*11fc0*/  @!PT LDS RZ, [RZ] ;  /* 0x00000000fffff984 */ /* 0x000fe20000000800 */
[----:B------:R-:W-:Y:S01]  /*11fd0*/  @!PT LDS RZ, [RZ] ;  /* 0x00000000fffff984 */ /* 0x000fe20000000800 */
[----:B------:R-:W-:Y:S01]  /*11fe0*/  @!PT LDS RZ, [RZ] ;  /* 0x00000000fffff984 */ /* 0x000fe20000000800 */
[----:B------:R0:W-:Y:S01]  /*11ff0*/  @!P1 LDGSTS.E.BYPASS.LTC128B.128 [R8+0x1ea00], desc[UR48][R2.64], !P3 ;  /* 0x1ea0000002089fae */ /* 0x0001e2000d901d70 */
[----:B------:R-:W-:-:S03]  /*12000*/  IMAD.MOV.U32 R13, RZ, RZ, R0 ;  /* 0x000000ffff0d7224 */ /* 0x000fc600078e0000 */
[----:B------:R0:W-:Y:S04]  /*12010*/  @!P1 LDGSTS.E.BYPASS.LTC128B.128 [R8+0x20a00], desc[UR48][R2.64+0x40], !P4 ;  /* 0x20a0004002089fae */ /* 0x0001e8000e101d70 */
[----:B------:R0:W-:Y:S01]  /*12020*/  @!P1 LDGSTS.E.BYPASS.LTC128B.128 [R8+0x22a00], desc[UR48][R2.64+0x80], !P5 ;  /* 0x22a0008002089fae */ /* 0x0001e2000e901d70 */
[----:B------:R-:W-:Y:S01]  /*12030*/  ISETP.GE.AND P1, PT, R6, UR40, PT ;  /* 0x0000002806007c0c */ /* 0x000fe2000bf26270 */
[----:B------:R-:W-:-:S12]  /*12040*/  IMAD.MOV.U32 R6, RZ, RZ, R14 ;  /* 0x000000ffff067224 */ /* 0x000fd800078e000e */
[----:B0-----:R-:W-:Y:S05]  /*12050*/  WARPSYNC.COLLECTIVE R15, `(.L_x_141) ;  /* 0x000000000f087348 */ /* 0x001fea0003c00000 */
[----:B------:R1:W2:Y:S02]  /*12060*/  SHFL.IDX P6, R14, R13, R12, R11 ;  /* 0x0000000c0d0e7389 */ /* 0x0002a400000c000b */
[----:B012---:R-:W-:Y:S01]  /*12070*/  ENDCOLLECTIVE ;  /* 0x000000000000791b */ /* 0x007fe20003800000 */
.L_x_141:
[----:B------:R-:W-:Y:S02]  /*12080*/  IMAD.MOV.U32 R13, RZ, RZ, R4 ;  /* 0x000000ffff0d7224 */ /* 0x000fe400078e0004 */
[----:B------:R-:W-:Y:S01]  /*12090*/  IMAD.MOV.U32 R12, RZ, RZ, 0x3 ;  /* 0x00000003ff0c7424 */ /* 0x000fe200078e00ff */
[----:B------:R-:W-:-:S05]  /*120a0*/  @!P1 IADD3 R14, P0, R32, R14, RZ ;  /* 0x0000000e200e9210 */ /* 0x000fca0007f1e0ff */
[----:B------:R-:W-:-:S08]  /*120b0*/  @!P1 IMAD.MOV.U32 R2, RZ, RZ, R14 ;  /* 0x000000ffff029224 */ /* 0x000fd000078e000e */
[----:B------:R-:W-:Y:S05]  /*120c0*/  WARPSYNC.COLLECTIVE R15, `(.L_x_142) ;  /* 0x000000000f087348 */ /* 0x000fea0003c00000 */
[----:B------:R0:W1:Y:S02]  /*120d0*/  SHFL.IDX P6, R14, R13, R12, R11 ;  /* 0x0000000c0d0e7389 */ /* 0x00006400000c000b */
[----:B01----:R-:W-:Y:S01]  /*120e0*/  ENDCOLLECTIVE ;  /* 0x000000000000791b */ /* 0x003fe20003800000 */
.L_x_142:
[----:B------:R-:W-:-:S04]  /*120f0*/  @!P1 IMAD.X R7, RZ, RZ, R6, P0 ;  /* 0x000000ffff079224 */ /* 0x000fc800000e0606 */
        /* <DEDUP_REMOVED lines=8> */
[----:B------:R-:W-:-:S07]  /*12180*/  IMAD.MOV.U32 R6, RZ, RZ, R14 ;  /* 0x000000ffff067224 */ /* 0x000fce00078e000e */
[----:B0-----:R-:W-:Y:S05]  /*12190*/  WARPSYNC.COLLECTIVE R15, `(.L_x_143) ;  /* 0x000000000f087348 */ /* 0x001fea0003c00000 */
[----:B------:R1:W2:Y:S02]  /*121a0*/  SHFL.IDX P6, R14, R13, R12, R11 ;  /* 0x0000000c0d0e7389 */ /* 0x0002a400000c000b */
[----:B012---:R-:W-:Y:S01]  /*121b0*/  ENDCOLLECTIVE ;  /* 0x000000000000791b */ /* 0x007fe20003800000 */
.L_x_143:
[----:B------:R-:W-:Y:S05]  /*121c0*/  BRA `(.L_x_144) ;  /* 0xffffffc4002c7947 */ /* 0x000fea000383ffff */
.L_x_63:
[----:B0-----:R-:W-:-:S04]  /*121d0*/  IMAD.U32 R3, RZ, RZ, UR41 ;  /* 0x00000029ff037e24 */ /* 0x001fc8000f8e00ff */
[----:B------:R0:W1:Y:S03]  /*121e0*/  SYNCS.PHASECHK.TRANS64.TRYWAIT P0, [R3+URZ+0x33420], R0 ;  /* 0x03342000030075a7 */ /* 0x000066000800017f */
[----:B-1----:R-:W-:Y:S05]  /*121f0*/  @!P0 NANOSLEEP.SYNCS 0x989680 ;  /* 0x009896800000895d */ /* 0x002fea0003900000 */
[----:B------:R-:W1:Y:S02]  /*12200*/  @!P0 SYNCS.PHASECHK.TRANS64 P0, [R3+URZ+0x33420], R0 ;  /* 0x03342000030085a7 */ /* 0x000e64000800007f */
[----:B-1----:R-:W-:Y:S05]  /*12210*/  @!P0 BRA `(.L_x_63) ;  /* 0xfffffffc00ec8947 */ /* 0x002fea000383ffff */
[----:B------:R-:W-:Y:S05]  /*12220*/  BRA `(.L_x_145) ;  /* 0xffffffc400687947 */ /* 0x000fea000383ffff */
.L_x_67:
[----:B0-----:R0:W1:Y:S02]  /*12230*/  SYNCS.PHASECHK.TRANS64.TRYWAIT P0, [R4+URZ+0x33480], R26 ;  /* 0x0334801a040075a7 */ /* 0x001064000800017f */
[----:B-1----:R-:W-:Y:S05]  /*12240*/  @!P0 NANOSLEEP.SYNCS 0x989680 ;  /* 0x009896800000895d */ /* 0x002fea0003900000 */
[----:B------:R-:W1:Y:S02]  /*12250*/  @!P0 SYNCS.PHASECHK.TRANS64 P0, [R4+URZ+0x33480], R26 ;  /* 0x0334801a040085a7 */ /* 0x000e64000800007f */
[----:B-1----:R-:W-:Y:S05]  /*12260*/  @!P0 BRA `(.L_x_67) ;  /* 0xfffffffc00f08947 */ /* 0x002fea000383ffff */
[----:B------:R-:W-:Y:S05]  /*12270*/  BRA `(.L_x_146) ;  /* 0xffffffc800687947 */ /* 0x000fea000383ffff */
.L_x_68:
[----:B------:R-:W-:Y:S01]  /*12280*/  BSSY B0, `(.L_x_147) ;  /* 0x0000008000007945 */ /* 0x000fe20003800000 */
[----:B------:R-:W-:Y:S01]  /*12290*/  IMAD.MOV.U32 R13, RZ, RZ, R10 ;  /* 0x000000ffff0d7224 */ /* 0x000fe200078e000a */
[----:B------:R-:W-:Y:S01]  /*122a0*/  MOV R12, RZ ;  /* 0x000000ff000c7202 */ /* 0x000fe20000000f00 */
[----:B------:R-:W-:Y:S02]  /*122b0*/  IMAD.MOV.U32 R11, RZ, RZ, 0x1c1f ;  /* 0x00001c1fff0b7424 */ /* 0x000fe400078e00ff */
[----:B------:R-:W-:-:S07]  /*122c0*/  IMAD.MOV.U32 R15, RZ, RZ, -0x1 ;  /* 0xffffffffff0f7424 */ /* 0x000fce00078e00ff */
[----:B0-----:R-:W-:Y:S05]  /*122d0*/  WARPSYNC.COLLECTIVE R15, `(.L_x_148) ;  /* 0x000000000f087348 */ /* 0x001fea0003c00000 */
[----:B------:R1:W2:Y:S02]  /*122e0*/  SHFL.IDX P6, R14, R13, R12, R11 ;  /* 0x0000000c0d0e7389 */ /* 0x0002a400000c000b */
[----:B012---:R-:W-:Y:S01]  /*122f0*/  ENDCOLLECTIVE ;  /* 0x000000000000791b */ /* 0x007fe20003800000 */
.L_x_148:
[----:B------:R-:W-:Y:S05]  /*12300*/  BSYNC B0 ;  /* 0x0000000000007941 */ /* 0x000fea0003800000 */
.L_x_147:
[----:B------:R-:W-:Y:S02]  /*12310*/  IMAD.MOV.U32 R13, RZ, RZ, R9 ;  /* 0x000000ffff0d7224 */ /* 0x000fe400078e0009 */
[----:B------:R-:W-:Y:S02]  /*12320*/  IMAD.MOV.U32 R12, RZ, RZ, RZ ;  /* 0x000000ffff0c7224 */ /* 0x000fe400078e00ff */
[----:B------:R-:W-:Y:S02]  /*12330*/  IMAD.MOV.U32 R11, RZ, RZ, 0x1c1f ;  /* 0x00001c1fff0b7424 */ /* 0x000fe400078e00ff */
[----:B------:R-:W-:Y:S02]  /*12340*/  IMAD.MOV.U32 R15, RZ, RZ, -0x1 ;  /* 0xffffffffff0f7424 */ /* 0x000fe400078e00ff */
[----:B------:R-:W-:-:S07]  /*12350*/  IMAD.MOV.U32 R0, RZ, RZ, R14 ;  /* 0x000000ffff007224 */ /* 0x000fce00078e000e */
[----:B------:R-:W-:Y:S05]  /*12360*/  WARPSYNC.COLLECTIVE R15, `(.L_x_149) ;  /* 0x000000000f087348 */ /* 0x000fea0003c00000 */
[----:B------:R0:W1:Y:S02]  /*12370*/  SHFL.IDX P6, R14, R13, R12, R11 ;  /* 0x0000000c0d0e7389 */ /* 0x00006400000c000b */
[----:B01----:R-:W-:Y:S01]  /*12380*/  ENDCOLLECTIVE ;  /* 0x000000000000791b */ /* 0x003fe20003800000 */
.L_x_149:
[----:B------:R-:W-:Y:S02]  /*12390*/  IMAD.MOV.U32 R13, RZ, RZ, R10 ;  /* 0x000000ffff0d7224 */ /* 0x000fe400078e000a */
[----:B------:R-:W-:Y:S02]  /*123a0*/  IMAD.MOV.U32 R12, RZ, RZ, 0x1 ;  /* 0x00000001ff0c7424 */ /* 0x000fe400078e00ff */
[----:B------:R-:W-:-:S07]  /*123b0*/  IMAD.MOV.U32 R2, RZ, RZ, R14 ;  /* 0x000000ffff027224 */ /* 0x000fce00078e000e */
[----:B------:R-:W-:Y:S05]  /*123c0*/  WARPSYNC.COLLECTIVE R15, `(.L_x_150) ;  /* 0x000000000f087348 */ /* 0x000fea0003c00000 */
[----:B------:R0:W1:Y:S02]  /*123d0*/  SHFL.IDX P6, R14, R13, R12, R11 ;  /* 0x0000000c0d0e7389 */ /* 0x00006400000c000b */
[----:B01----:R-:W-:Y:S01]  /*123e0*/  ENDCOLLECTIVE ;  /* 0x000000000000791b */ /* 0x003fe20003800000 */
.L_x_150:
[----:B------:R-:W-:-:S05]  /*123f0*/  IADD3 R2, P0, R32, R2, RZ ;  /* 0x0000000220027210 */ /* 0x000fca0007f1e0ff */
[----:B------:R-:W-:Y:S02]  /*12400*/  IMAD.X R3, RZ, RZ, R0, P0 ;  /* 0x000000ffff037224 */ /* 0x000fe400000e0600 */
[----:B------:R-:W-:Y:S02]  /*12410*/  VIADD R0, R35, UR41 ;  /* 0x0000002923007c36 */ /* 0x000fe40008000000 */
[----:B------:R-:W-:-:S03]  /*12420*/  IMAD.MOV.U32 R13, RZ, RZ, R9 ;  /* 0x000000ffff0d7224 */ /* 0x000fc600078e0009 */
[----:B------:R-:W-:Y:S01]  /*12430*/  @!PT LDS RZ, [RZ] ;  /* 0x00000000fffff984 */ /* 0x000fe20000000800 */
[----:B------:R-:W-:Y:S01]  /*12440*/  @!PT LDS RZ, [RZ] ;  /* 0x00000000fffff984 */ /* 0x000fe20000000800 */
[----:B------:R-:W-:Y:S01]  /*12450*/  @!PT LDS RZ, [RZ] ;  /* 0x00000000fffff984 */ /* 0x000fe20000000800 */
[----:B------:R-:W-:Y:S04]  /*12460*/  LDGSTS.E.BYPASS.LTC128B.128 [R0+0xf200], desc[UR48][R2.64], !P4 ;  /* 0x0f20000002007fae */ /* 0x000fe8000e101d70 */
[----:B------:R-:W-:Y:S04]  /*12470*/  LDGSTS.E.BYPASS.LTC128B.128 [R0+0x11a00], desc[UR48][R2.64+0x40], !P3 ;  /* 0x11a0004002007fae */ /* 0x000fe8000d901d70 */
[----:B------:R0:W-:Y:S02]  /*12480*/  LDGSTS.E.BYPASS.LTC128B.128 [R0+0x14200], desc[UR48][R2.64+0x80], !P1 ;  /* 0x1420008002007fae */ /* 0x0001e4000c901d70 */
[----:B0-----:R-:W-:-:S07]  /*12490*/  MOV R3, R14 ;  /* 0x0000000e00037202 */ /* 0x001fce0000000f00 */
[----:B------:R-:W-:Y:S05]  /*124a0*/  WARPSYNC.COLLECTIVE R15, `(.L_x_151) ;  /* 0x000000000f087348 */ /* 0x000fea0003c00000 */
[----:B------:R0:W1:Y:S02]  /*124b0*/  SHFL.IDX P6, R14, R13, R12, R11 ;  /* 0x0000000c0d0e7389 */ /* 0x00006400000c000b */
[----:B01----:R-:W-:Y:S01]  /*124c0*/  ENDCOLLECTIVE ;  /* 0x000000000000791b */ /* 0x003fe20003800000 */
.L_x_151:
[----:B------:R-:W-:Y:S02]  /*124d0*/  IMAD.MOV.U32 R13, RZ, RZ, R10 ;  /* 0x000000ffff0d7224 */ /* 0x000fe400078e000a */
[----:B------:R-:W-:Y:S02]  /*124e0*/  IMAD.MOV.U32 R12, RZ, RZ, 0x2 ;  /* 0x00000002ff0c7424 */ /* 0x000fe400078e00ff */
[----:B------:R-:W-:-:S07]  /*124f0*/  IMAD.MOV.U32 R2, RZ, RZ, R14 ;  /* 0x000000ffff027224 */ /* 0x000fce00078e000e */
[----:B------:R-:W-:Y:S05]  /*12500*/  WARPSYNC.COLLECTIVE R15, `(.L_x_152) ;  /* 0x000000000f087348 */ /* 0x000fea0003c00000 */
[----:B------:R0:W1:Y:S02]  /*12510*/  SHFL.IDX P6, R14, R13, R12, R11 ;  /* 0x0000000c0d0e7389 */ /* 0x00006400000c000b */
[----:B01----:R-:W-:Y:S01]  /*12520*/  ENDCOLLECTIVE ;  /* 0x000000000000791b */ /* 0x003fe20003800000 */
.L_x_152:
        /* <DEDUP_REMOVED lines=13> */
.L_x_153:
[----:B------:R-:W-:Y:S02]  /*12600*/  IMAD.MOV.U32 R13, RZ, RZ, R10 ;  /* 0x000000ffff0d7224 */ /* 0x000fe400078e000a */
[----:B------:R-:W-:Y:S02]  /*12610*/  IMAD.MOV.U32 R12, RZ, RZ, 0x3 ;  /* 0x00000003ff0c7424 */ /* 0x000fe400078e00ff */
[----:B------:R-:W-:-:S07]  /*12620*/  IMAD.MOV.U32 R2, RZ, RZ, R14 ;  /* 0x000000ffff027224 */ /* 0x000fce00078e000e */
[----:B------:R-:W-:Y:S05]  /*12630*/  WARPSYNC.COLLECTIVE R15, `(.L_x_154) ;  /* 0x000000000f087348 */ /* 0x000fea0003c00000 */
[----:B------:R0:W1:Y:S02]  /*12640*/  SHFL.IDX P6, R14, R13, R12, R11 ;  /* 0x0000000c0d0e7389 */ /* 0x00006400000c000b */
[----:B01----:R-:W-:Y:S01]  /*12650*/  ENDCOLLECTIVE ;  /* 0x000000000000791b */ /* 0x003fe20003800000 */
.L_x_154:
[----:B------:R-:W-:-:S05]  /*12660*/  IADD3 R2, P0, R32, R2, RZ ;  /* 0x0000000220027210 */ /* 0x000fca0007f1e0ff */
[----:B------:R-:W-:-:S05]  /*12670*/  IMAD.X R3, RZ, RZ, R35, P0 ;  /* 0x000000ffff037224 */ /* 0x000fca00000e0623 */
[----:B------:R-:W-:Y:S01]  /*12680*/  @!PT LDS RZ, [RZ] ;  /* 0x00000000fffff984 */ /* 0x000fe20000000800 */
[----:B------:R-:W-:Y:S01]  /*12690*/  @!PT LDS RZ, [RZ] ;  /* 0x00000000fffff984 */ /* 0x000fe20000000800 */
[----:B------:R-:W-:Y:S01]  /*126a0*/  @!PT LDS RZ, [RZ] ;  /* 0x00000000fffff984 */ /* 0x000fe20000000800 */
[----:B------:R0:W-:Y:S01]  /*126b0*/  LDGSTS.E.BYPASS.LTC128B.128 [R0+0x10200], desc[UR48][R2.64], !P4 ;  /* 0x1020000002007fae */ /* 0x0001e2000e101d70 */
[----:B------:R-:W-:-:S03]  /*126c0*/  MOV R13, R9 ;  /* 0x00000009000d7202 */ /* 0x000fc60000000f00 */
[----:B------:R0:W-:Y:S04]  /*126d0*/  LDGSTS.E.BYPASS.LTC128B.128 [R0+0x12a00], desc[UR48][R2.64+0x40], !P3 ;  /* 0x12a0004002007fae */ /* 0x0001e8000d901d70 */
[----:B------:R0:W-:Y:S01]  /*126e0*/  LDGSTS.E.BYPASS.LTC128B.128 [R0+0x15200], desc[UR48][R2.64+0x80], !P1 ;  /* 0x1520008002007fae */ /* 0x0001e2000c901d70 */
[----:B------:R-:W-:-:S07]  /*126f0*/  IMAD.MOV.U32 R35, RZ, RZ, R14 ;  /* 0x000000ffff237224 */ /* 0x000fce00078e000e */
[----:B0-----:R-:W-:Y:S05]  /*12700*/  WARPSYNC.COLLECTIVE R15, `(.L_x_155) ;  /* 0x000000000f087348 */ /* 0x001fea0003c00000 */
[----:B------:R1:W2:Y:S02]  /*12710*/  SHFL.IDX P6, R14, R13, R12, R11 ;  /* 0x0000000c0d0e7389 */ /* 0x0002a400000c000b */
[----:B012---:R-:W-:Y:S01]  /*12720*/  ENDCOLLECTIVE ;  /* 0x000000000000791b */ /* 0x007fe20003800000 */
.L_x_155:
[----:B------:R-:W-:Y:S02]  /*12730*/  IMAD.MOV.U32 R13, RZ, RZ, R23 ;  /* 0x000000ffff0d7224 */ /* 0x000fe400078e0017 */
[----:B------:R-:W-:Y:S02]  /*12740*/  IMAD.MOV.U32 R12, RZ, RZ, RZ ;  /* 0x000000ffff0c7224 */ /* 0x000fe400078e00ff */
[----:B------:R-:W-:-:S07]  /*12750*/  IMAD.MOV.U32 R2, RZ, RZ, R14 ;  /* 0x000000ffff027224 */ /* 0x000fce00078e000e */
[----:B------:R-:W-:Y:S05]  /*12760*/  WARPSYNC.COLLECTIVE R15, `(.L_x_156) ;  /* 0x000000000f087348 */ /* 0x000fea0003c00000 */
[----:B------:R0:W1:Y:S02]  /*12770*/  SHFL.IDX P6, R14, R13, R12, R11 ;  /* 0x0000000c0d0e7389 */ /* 0x00006400000c000b */
[----:B01----:R-:W-:Y:S01]  /*12780*/  ENDCOLLECTIVE ;  /* 0x000000000000791b */ /* 0x003fe20003800000 */
.L_x_156:
        /* <DEDUP_REMOVED lines=13> */
.L_x_157:
[----:B------:R-:W-:Y:S01]  /*12860*/  IMAD.MOV.U32 R2, RZ, RZ, R14 ;  /* 0x000000ffff027224 */ /* 0x000fe200078e000e */
[----:B------:R-:W-:Y:S06]  /*12870*/  BRA `(.L_x_158) ;  /* 0xffffffc400f87947 */ /* 0x000fec000383ffff */
.L_x_73:
[----:B---3--:R3:W4:Y:S02]  /*12880*/  SYNCS.PHASECHK.TRANS64.TRYWAIT P0, [R4+URZ+0x33440], R26 ;  /* 0x0334401a040075a7 */ /* 0x008724000800017f */
[----:B----4-:R-:W-:Y:S05]  /*12890*/  @!P0 NANOSLEEP.SYNCS 0x989680 ;  /* 0x009896800000895d */ /* 0x010fea0003900000 */
[----:B------:R-:W4:Y:S02]  /*128a0*/  @!P0 SYNCS.PHASECHK.TRANS64 P0, [R4+URZ+0x33440], R26 ;  /* 0x0334401a040085a7 */ /* 0x000f24000800007f */
[----:B----4-:R-:W-:Y:S05]  /*128b0*/  @!P0 BRA `(.L_x_73) ;  /* 0xfffffffc00f08947 */ /* 0x010fea000383ffff */
[----:B------:R-:W-:Y:S05]  /*128c0*/  BRA `(.L_x_159) ;  /* 0xffffffc800507947 */ /* 0x000fea000383ffff */
.L_x_74:
[----:B------:R-:W-:Y:S01]  /*128d0*/  BSSY B0, `(.L_x_160) ;  /* 0x0000008000007945 */ /* 0x000fe20003800000 */
[----:B------:R-:W-:Y:S02]  /*128e0*/  IMAD.MOV.U32 R13, RZ, RZ, R21 ;  /* 0x000000ffff0d7224 */ /* 0x000fe400078e0015 */
[----:B------:R-:W-:Y:S02]  /*128f0*/  IMAD.MOV.U32 R12, RZ, RZ, RZ ;  /* 0x000000ffff0c7224 */ /* 0x000fe400078e00ff */
[----:B------:R-:W-:Y:S02]  /*12900*/  IMAD.MOV.U32 R11, RZ, RZ, 0x1c1f ;  /* 0x00001c1fff0b7424 */ /* 0x000fe400078e00ff */
[----:B------:R-:W-:-:S07]  /*12910*/  IMAD.MOV.U32 R15, RZ, RZ, -0x1 ;  /* 0xffffffffff0f7424 */ /* 0x000fce00078e00ff */
[----:B0-23--:R-:W-:Y:S05]  /*12920*/  WARPSYNC.COLLECTIVE R15, `(.L_x_161) ;  /* 0x000000000f087348 */ /* 0x00dfea0003c00000 */
[----:B------:R1:W4:Y:S02]  /*12930*/  SHFL.IDX P6, R14, R13, R12, R11 ;  /* 0x0000000c0d0e7389 */ /* 0x00032400000c000b */
[----:B01234-:R-:W-:Y:S01]  /*12940*/  ENDCOLLECTIVE ;  /* 0x000000000000791b */ /* 0x01ffe20003800000 */
.L_x_161:
[----:B------:R-:W-:Y:S05]  /*12950*/  BSYNC B0 ;  /* 0x0000000000007941 */ /* 0x000fea0003800000 */
.L_x_160:
[----:B------:R-:W-:Y:S01]  /*12960*/  MOV R13, R19 ;  /* 0x00000013000d7202 */ /* 0x000fe20000000f00 */
[----:B------:R-:W-:Y:S02]  /*12970*/  IMAD.MOV.U32 R12, RZ, RZ, RZ ;  /* 0x000000ffff0c7224 */ /* 0x000fe400078e00ff */
[----:B------:R-:W-:Y:S02]  /*12980*/  IMAD.MOV.U32 R11, RZ, RZ, 0x1c1f ;  /* 0x00001c1fff0b7424 */ /* 0x000fe400078e00ff */
[----:B------:R-:W-:Y:S02]  /*12990*/  IMAD.MOV.U32 R15, RZ, RZ, -0x1 ;  /* 0xffffffffff0f7424 */ /* 0x000fe400078e00ff */
[----:B------:R-:W-:-:S07]  /*129a0*/  IMAD.MOV.U32 R3, RZ, RZ, R14 ;  /* 0x000000ffff037224 */ /* 0x000fce00078e000e */
[----:B------:R-:W-:Y:S05]  /*129b0*/  WARPSYNC.COLLECTIVE R15, `(.L_x_162) ;  /* 0x000000000f087348 */ /* 0x000fea0003c00000 */
[----:B------:R0:W1:Y:S02]  /*129c0*/  SHFL.IDX P6, R14, R13, R12, R11 ;  /* 0x0000000c0d0e7389 */ /* 0x00006400000c000b */
[----:B01----:R-:W-:Y:S01]  /*129d0*/  ENDCOLLECTIVE ;  /* 0x000000000000791b */ /* 0x003fe20003800000 */
.L_x_162:
[----:B------:R-:W-:Y:S02]  /*129e0*/  IMAD.MOV.U32 R13, RZ, RZ, R21 ;  /* 0x000000ffff0d7224 */ /* 0x000fe400078e0015 */
[----:B------:R-:W-:Y:S01]  /*129f0*/  IMAD.MOV.U32 R12, RZ, RZ, 0x1 ;  /* 0x00000001ff0c7424 */ /* 0x000fe200078e00ff */
[----:B------:R-:W-:-:S13]  /*12a00*/  IADD3 R2, P0, R32, R14, RZ ;  /* 0x0000000e20027210 */ /* 0x000fda0007f1e0ff */
[----:B------:R-:W-:Y:S05]  /*12a10*/  WARPSYNC.COLLECTIVE R15, `(.L_x_163) ;  /* 0x000000000f087348 */ /* 0x000fea0003c00000 */
[----:B------:R0:W1:Y:S02]  /*12a20*/  SHFL.IDX P6, R14, R13, R12, R11 ;  /* 0x0000000c0d0e7389 */ /* 0x00006400000c000b */
[----:B01----:R-:W-:Y:S01]  /*12a30*/  ENDCOLLECTIVE ;  /* 0x000000000000791b */ /* 0x003fe20003800000 */
.L_x_163:
[----:B------:R-:W-:-:S05]  /*12a40*/  IMAD.X R3, RZ, RZ, R3, P0 ;  /* 0x000000ffff037224 */ /* 0x000fca00000e0603 */
[----:B------:R-:W-:Y:S01]  /*12a50*/  @!PT LDS RZ, [RZ] ;  /* 0x00000000fffff984 */ /* 0x000fe20000000800 */
[----:B------:R-:W-:Y:S01]  /*12a60*/  @!PT LDS RZ, [RZ] ;  /* 0x00000000fffff984 */ /* 0x000fe20000000800 */
[----:B------:R-:W-:Y:S01]  /*12a70*/  @!PT LDS RZ, [RZ] ;  /* 0x00000000fffff984 */ /* 0x000fe20000000800 */
[----:B------:R-:W-:Y:S04]  /*12a80*/  LDGSTS.E.BYPASS.LTC128B.128 [R0+0x24200], desc[UR48][R2.64], !P4 ;  /* 0x2420000002007fae */ /* 0x000fe8000e101d70 */
[----:B------:R-:W-:Y:S01]  /*12a90*/  LDGSTS.E.BYPASS.LTC128B.128 [R0+0x26a00], desc[UR48][R2.64+0x40], !P3 ;  /* 0x26a0004002007fae */ /* 0x000fe2000d901d70 */
[----:B------:R-:W-:-:S03]  /*12aa0*/  IMAD.MOV.U32 R13, RZ, RZ, R19 ;  /* 0x000000ffff0d7224 */ /* 0x000fc600078e0013 */
[----:B------:R0:W-:Y:S02]  /*12ab0*/  LDGSTS.E.BYPASS.LTC128B.128 [R0+0x29200], desc[UR48][R2.64+0x80], !P1 ;  /* 0x2920008002007fae */ /* 0x0001e4000c901d70 */
[----:B0-----:R-:W-:-:S07]  /*12ac0*/  IMAD.MOV.U32 R3, RZ, RZ, R14 ;  /* 0x000000ffff037224 */ /* 0x001fce00078e000e */
[----:B------:R-:W-:Y:S05]  /*12ad0*/  WARPSYNC.COLLECTIVE R15, `(.L_x_164) ;  /* 0x000000000f087348 */ /* 0x000fea0003c00000 */
[----:B------:R0:W1:Y:S02]  /*12ae0*/  SHFL.IDX P6, R14, R13, R12, R11 ;  /* 0x0000000c0d0e7389 */ /* 0x00006400000c000b */
[----:B01----:R-:W-:Y:S01]  /*12af0*/  ENDCOLLECTIVE ;  /* 0x000000000000791b */ /* 0x003fe20003800000 */
.L_x_164:
[----:B------:R-:W-:Y:S02]  /*12b00*/  IMAD.MOV.U32 R13, RZ, RZ, R21 ;  /* 0x000000ffff0d7224 */ /* 0x000fe400078e0015 */
[----:B------:R-:W-:Y:S01]  /*12b10*/  IMAD.MOV.U32 R12, RZ, RZ, 0x2 ;  /* 0x00000002ff0c7424 */ /* 0x000fe200078e00ff */
[----:B------:R-:W-:-:S13]  /*12b20*/  IADD3 R2, P0, R32, R14, RZ ;  /* 0x0000000e20027210 */ /* 0x000fda0007f1e0ff */
[----:B------:R-:W-:Y:S05]  /*12b30*/  WARPSYNC.COLLECTIVE R15, `(.L_x_165) ;  /* 0x000000000f087348 */ /* 0x000fea0003c00000 */
[----:B------:R0:W1:Y:S02]  /*12b40*/  SHFL.IDX P6, R14, R13, R12, R11 ;  /* 0x0000000c0d0e7389 */ /* 0x00006400000c000b */
[----:B01----:R-:W-:Y:S01]  /*12b50*/  ENDCOLLECTIVE ;  /* 0x000000000000791b */ /* 0x003fe20003800000 */
.L_x_165:
[----:B------:R-:W-:-:S05]  /*12b60*/  IMAD.X R3, RZ, RZ, R3, P0 ;  /* 0x000000ffff037224 */ /* 0x000fca00000e0603 */
[----:B------:R-:W-:Y:S01]  /*12b70*/  @!PT LDS RZ, [RZ] ;  /* 0x00000000fffff984 */ /* 0x000fe20000000800 */
[----:B------:R-:W-:Y:S01]  /*12b80*/  @!PT LDS RZ, [RZ] ;  /* 0x00000000fffff984 */ /* 0x000fe20000000800 */
[----:B------:R-:W-:Y:S01]  /*12b90*/  @!PT LDS RZ, [RZ] ;  /* 0x00000000fffff984 */ /* 0x000fe20000000800 */
[----:B------:R-:W-:Y:S04]  /*12ba0*/  LDGSTS.E.BYPASS.LTC128B.128 [R0+0x24a00], desc[UR48][R2.64], !P4 ;  /* 0x24a0000002007fae */ /* 0x000fe8000e101d70 */
[----:B------:R-:W-:Y:S01]  /*12bb0*/  LDGSTS.E.BYPASS.LTC128B.128 [R0+0x27200], desc[UR48][R2.64+0x40], !P3 ;  /* 0x2720004002007fae */ /* 0x000fe2000d901d70 */
[----:B------:R-:W-:-:S03]  /*12bc0*/  MOV R13, R19 ;  /* 0x00000013000d7202 */ /* 0x000fc60000000f00 */
[----:B------:R0:W-:Y:S02]  /*12bd0*/  LDGSTS.E.BYPASS.LTC128B.128 [R0+0x29a00], desc[UR48][R2.64+0x80], !P1 ;  /* 0x29a0008002007fae */ /* 0x0001e4000c901d70 */
[----:B0-----:R-:W-:-:S07]  /*12be0*/  IMAD.MOV.U32 R3, RZ, RZ, R14 ;  /* 0x000000ffff037224 */ /* 0x001fce00078e000e */
[----:B------:R-:W-:Y:S05]  /*12bf0*/  WARPSYNC.COLLECTIVE R15, `(.L_x_166) ;  /* 0x000000000f087348 */ /* 0x000fea0003c00000 */
[----:B------:R0:W1:Y:S02]  /*12c00*/  SHFL.IDX P6, R14, R13, R12, R11 ;  /* 0x0000000c0d0e7389 */ /* 0x00006400000c000b */
[----:B01----:R-:W-:Y:S01]  /*12c10*/  ENDCOLLECTIVE ;  /* 0x000000000000791b */ /* 0x003fe20003800000 */
.L_x_166:
[----:B------:R-:W-:Y:S02]  /*12c20*/  IMAD.MOV.U32 R13, RZ, RZ, R21 ;  /* 0x000000ffff0d7224 */ /* 0x000fe400078e0015 */
[----:B------:R-:W-:Y:S01]  /*12c30*/  IMAD.MOV.U32 R12, RZ, RZ, 0x3 ;  /* 0x00000003ff0c7424 */ /* 0x000fe200078e00ff */
[----:B------:R-:W-:-:S13]  /*12c40*/  IADD3 R2, P0, R32, R14, RZ ;  /* 0x0000000e20027210 */ /* 0x000fda0007f1e0ff */
[----:B------:R-:W-:Y:S05]  /*12c50*/  WARPSYNC.COLLECTIVE R15, `(.L_x_167) ;  /* 0x000000000f087348 */ /* 0x000fea0003c00000 */
[----:B------:R0:W1:Y:S02]  /*12c60*/  SHFL.IDX P6, R14, R13, R12, R11 ;  /* 0x0000000c0d0e7389 */ /* 0x00006400000c000b */
[----:B01----:R-:W-:Y:S01]  /*12c70*/  ENDCOLLECTIVE ;  /* 0x000000000000791b */ /* 0x003fe20003800000 */
.L_x_167:
[----:B------:R-:W-:-:S05]  /*12c80*/  IMAD.X R3, RZ, RZ, R3, P0 ;  /* 0x000000ffff037224 */ /* 0x000fca00000e0603 */
[----:B------:R-:W-:Y:S01]  /*12c90*/  @!PT LDS RZ, [RZ] ;  /* 0x00000000fffff984 */ /* 0x000fe20000000800 */
[----:B------:R-:W-:Y:S01]  /*12ca0*/  @!PT LDS RZ, [RZ] ;  /* 0x00000000fffff984 */ /* 0x000fe20000000800 */
[----:B------:R-:W-:Y:S01]  /*12cb0*/  @!PT LDS RZ, [RZ] ;  /* 0x00000000fffff984 */ /* 0x000fe20000000800 */
[----:B------:R0:W-:Y:S04]  /*12cc0*/  LDGSTS.E.BYPASS.LTC128B.128 [R0+0x25200], desc[UR48][R2.64], !P4 ;  /* 0x2520000002007fae */ /* 0x0001e8000e101d70 */
[----:B------:R0:W-:Y:S01]  /*12cd0*/  LDGSTS.E.BYPASS.LTC128B.128 [R0+0x27a00], desc[UR48][R2.64+0x40], !P3 ;  /* 0x27a0004002007fae */ /* 0x0001e2000d901d70 */
[----:B------:R-:W-:-:S03]  /*12ce0*/  IMAD.MOV.U32 R13, RZ, RZ, R19 ;  /* 0x000000ffff0d7224 */ /* 0x000fc600078e0013 */
[----:B------:R0:W-:Y:S01]  /*12cf0*/  LDGSTS.E.BYPASS.LTC128B.128 [R0+0x2a200], desc[UR48][R2.64+0x80], !P1 ;  /* 0x2a20008002007fae */ /* 0x0001e2000c901d70 */
[----:B------:R-:W-:-:S07]  /*12d00*/  IMAD.MOV.U32 R21, RZ, RZ, R14 ;  /* 0x000000ffff157224 */ /* 0x000fce00078e000e */
[----:B0-----:R-:W-:Y:S05]  /*12d10*/  WARPSYNC.COLLECTIVE R15, `(.L_x_168) ;  /* 0x000000000f087348 */ /* 0x001fea0003c00000 */
[----:B------:R1:W2:Y:S02]  /*12d20*/  SHFL.IDX P6, R14, R13, R12, R11 ;  /* 0x0000000c0d0e7389 */ /* 0x0002a400000c000b */
[----:B012---:R-:W-:Y:S01]  /*12d30*/  ENDCOLLECTIVE ;  /* 0x000000000000791b */ /* 0x007fe20003800000 */
.L_x_168:
[----:B------:R-:W-:Y:S02]  /*12d40*/  IMAD.MOV.U32 R13, RZ, RZ, R22 ;  /* 0x000000ffff0d7224 */ /* 0x000fe400078e0016 */
[----:B------:R-:W-:Y:S02]  /*12d50*/  IMAD.MOV.U32 R12, RZ, RZ, RZ ;  /* 0x000000ffff0c7224 */ /* 0x000fe400078e00ff */
[----:B------:R-:W-:-:S07]  /*12d60*/  IMAD.MOV.U32 R2, RZ, RZ, R14 ;  /* 0x000000ffff027224 */ /* 0x000fce00078e000e */
[----:B------:R-:W-:Y:S05]  /*12d70*/  WARPSYNC.COLLECTIVE R15, `(.L_x_169) ;  /* 0x000000000f087348 */ /* 0x000fea0003c00000 */
[----:B------:R0:W1:Y:S02]  /*12d80*/  SHFL.IDX P6, R14, R13, R12, R11 ;  /* 0x0000000c0d0e7389 */ /* 0x00006400000c000b */
[----:B01----:R-:W-:Y:S01]  /*12d90*/  ENDCOLLECTIVE ;  /* 0x000000000000791b */ /* 0x003fe20003800000 */
.L_x_169:
        /* <DEDUP_REMOVED lines=13> */
.L_x_170:
[----:B------:R-:W-:Y:S05]  /*12e70*/  BRA `(.L_x_171) ;  /* 0xffffffc400e47947 */ /* 0x000fea000383ffff */
.L_x_79:
[----:B0-----:R0:W1:Y:S02]  /*12e80*/  SYNCS.PHASECHK.TRANS64.TRYWAIT P1, [R0+URZ+0x33470], R3 ;  /* 0x03347003000075a7 */ /* 0x001064000802017f */
[----:B-1----:R-:W-:Y:S05]  /*12e90*/  @!P1 NANOSLEEP.SYNCS 0x989680 ;  /* 0x009896800000995d */ /* 0x002fea0003900000 */
[----:B------:R-:W1:Y:S02]  /*12ea0*/  @!P1 SYNCS.PHASECHK.TRANS64 P1, [R0+URZ+0x33470], R3 ;  /* 0x03347003000095a7 */ /* 0x000e64000802007f */
[----:B-1----:R-:W-:Y:S05]  /*12eb0*/  @!P1 BRA `(.L_x_79) ;  /* 0xfffffffc00f09947 */ /* 0x002fea000383ffff */
[----:B------:R-:W-:Y:S05]  /*12ec0*/  BRA `(.L_x_172) ;  /* 0xffffffc800507947 */ /* 0x000fea000383ffff */
.L_x_81:
[----:B0-----:R0:W1:Y:S02]  /*12ed0*/  SYNCS.PHASECHK.TRANS64.TRYWAIT P1, [R0+URZ+0x33460], R3 ;  /* 0x03346003000075a7 */ /* 0x001064000802017f */
[----:B-1----:R-:W-:Y:S05]  /*12ee0*/  @!P1 NANOSLEEP.SYNCS 0x989680 ;  /* 0x009896800000995d */ /* 0x002fea0003900000 */
[----:B------:R-:W1:Y:S02]  /*12ef0*/  @!P1 SYNCS.PHASECHK.TRANS64 P1, [R0+URZ+0x33460], R3 ;  /* 0x03346003000095a7 */ /* 0x000e64000802007f */
[----:B-1----:R-:W-:Y:S05]  /*12f00*/  @!P1 BRA `(.L_x_81) ;  /* 0xfffffffc00f09947 */ /* 0x002fea000383ffff */
[----:B------:R-:W-:Y:S05]  /*12f10*/  BRA `(.L_x_173) ;  /* 0xffffffc800607947 */ /* 0x000fea000383ffff */
.L_x_87:
[----:B0-----:R0:W1:Y:S02]  /*12f20*/  SYNCS.PHASECHK.TRANS64.TRYWAIT P1, [R3+URZ+0x33470], R0 ;  /* 0x03347000030075a7 */ /* 0x001064000802017f */
[----:B-1----:R-:W-:Y:S05]  /*12f30*/  @!P1 NANOSLEEP.SYNCS 0x989680 ;  /* 0x009896800000995d */ /* 0x002fea0003900000 */
[----:B------:R-:W1:Y:S02]  /*12f40*/  @!P1 SYNCS.PHASECHK.TRANS64 P1, [R3+URZ+0x33470], R0 ;  /* 0x03347000030095a7 */ /* 0x000e64000802007f */
[----:B-1----:R-:W-:Y:S05]  /*12f50*/  @!P1 BRA `(.L_x_87) ;  /* 0xfffffffc00f09947 */ /* 0x002fea000383ffff */
[----:B------:R-:W-:Y:S05]  /*12f60*/  BRA `(.L_x_174) ;  /* 0xffffffd000487947 */ /* 0x000fea000383ffff */
.L_x_89:
[----:B0-----:R0:W1:Y:S02]  /*12f70*/  SYNCS.PHASECHK.TRANS64.TRYWAIT P1, [R3+URZ+0x33460], R4 ;  /* 0x03346004030075a7 */ /* 0x001064000802017f */
[----:B-1----:R-:W-:Y:S05]  /*12f80*/  @!P1 NANOSLEEP.SYNCS 0x989680 ;  /* 0x009896800000995d */ /* 0x002fea0003900000 */
[----:B------:R-:W1:Y:S02]  /*12f90*/  @!P1 SYNCS.PHASECHK.TRANS64 P1, [R3+URZ+0x33460], R4 ;  /* 0x03346004030095a7 */ /* 0x000e64000802007f */
[----:B-1----:R-:W-:Y:S05]  /*12fa0*/  @!P1 BRA `(.L_x_89) ;  /* 0xfffffffc00f09947 */ /* 0x002fea000383ffff */
[----:B------:R-:W-:Y:S05]  /*12fb0*/  BRA `(.L_x_175) ;  /* 0xffffffd000607947 */ /* 0x000fea000383ffff */
.L_x_93:
[----:B0-----:R0:W1:Y:S02]  /*12fc0*/  SYNCS.PHASECHK.TRANS64.TRYWAIT P0, [R4+URZ+0x33420], R0 ;  /* 0x03342000040075a7 */ /* 0x001064000800017f */
[----:B-1----:R-:W-:Y:S05]  /*12fd0*/  @!P0 NANOSLEEP.SYNCS 0x989680 ;  /* 0x009896800000895d */ /* 0x002fea0003900000 */
[----:B------:R-:W1:Y:S02]  /*12fe0*/  @!P0 SYNCS.PHASECHK.TRANS64 P0, [R4+URZ+0x33420], R0 ;  /* 0x03342000040085a7 */ /* 0x000e64000800007f */
[----:B-1----:R-:W-:Y:S05]  /*12ff0*/  @!P0 BRA `(.L_x_93) ;  /* 0xfffffffc00f08947 */ /* 0x002fea000383ffff */
[----:B------:R-:W-:Y:S05]  /*13000*/  BRA `(.L_x_176) ;  /* 0xffffffd800547947 */ /* 0x000fea000383ffff */
.L_x_97:
[----:B0-----:R0:W1:Y:S02]  /*13010*/  SYNCS.PHASECHK.TRANS64.TRYWAIT P1, [R5+URZ+0x33440], R0 ;  /* 0x03344000050075a7 */ /* 0x001064000802017f */
[----:B-1----:R-:W-:Y:S05]  /*13020*/  @!P1 NANOSLEEP.SYNCS 0x989680 ;  /* 0x009896800000995d */ /* 0x002fea0003900000 */
[----:B------:R-:W1:Y:S02]  /*13030*/  @!P1 SYNCS.PHASECHK.TRANS64 P1, [R5+URZ+0x33440], R0 ;  /* 0x03344000050095a7 */ /* 0x000e64000802007f */
[----:B-1----:R-:W-:Y:S05]  /*13040*/  @!P1 BRA `(.L_x_97) ;  /* 0xfffffffc00f09947 */ /* 0x002fea000383ffff */
[----:B------:R-:W-:Y:S05]  /*13050*/  BRA `(.L_x_177) ;  /* 0xffffffd800947947 */ /* 0x000fea000383ffff */
.L_x_99:
[----:B-1----:R1:W2:Y:S02]  /*13060*/  SYNCS.PHASECHK.TRANS64.TRYWAIT P1, [R27+URZ+0x33440], R2 ;  /* 0x033440021b0075a7 */ /* 0x0022a4000802017f */
[----:B--2---:R-:W-:Y:S05]  /*13070*/  @!P1 NANOSLEEP.SYNCS 0x989680 ;  /* 0x009896800000995d */ /* 0x004fea0003900000 */
[----:B------:R-:W2:Y:S02]  /*13080*/  @!P1 SYNCS.PHASECHK.TRANS64 P1, [R27+URZ+0x33440], R2 ;  /* 0x033440021b0095a7 */ /* 0x000ea4000802007f */
[----:B--2---:R-:W-:Y:S05]  /*13090*/  @!P1 BRA `(.L_x_99) ;  /* 0xfffffffc00f09947 */ /* 0x004fea000383ffff */
[----:B------:R-:W-:Y:S05]  /*130a0*/  BRA `(.L_x_178) ;  /* 0xffffffd800a07947 */ /* 0x000fea000383ffff */
.L_x_101:
[----:B--2---:R2:W3:Y:S02]  /*130b0*/  SYNCS.PHASECHK.TRANS64.TRYWAIT P1, [R5+URZ+0x33460], R0 ;  /* 0x03346000050075a7 */ /* 0x0044e4000802017f */
[----:B---3--:R-:W-:Y:S05]  /*130c0*/  @!P1 NANOSLEEP.SYNCS 0x989680 ;  /* 0x009896800000995d */ /* 0x008fea0003900000 */
[----:B------:R-:W3:Y:S02]  /*130d0*/  @!P1 SYNCS.PHASECHK.TRANS64 P1, [R5+URZ+0x33460], R0 ;  /* 0x03346000050095a7 */ /* 0x000ee4000802007f */
[----:B---3--:R-:W-:Y:S05]  /*130e0*/  @!P1 BRA `(.L_x_101) ;  /* 0xfffffffc00f09947 */ /* 0x008fea000383ffff */
[----:B------:R-:W-:Y:S05]  /*130f0*/  BRA `(.L_x_179) ;  /* 0xffffffd8009c7947 */ /* 0x000fea000383ffff */
.L_x_103:
[----:B---3--:R3:W4:Y:S02]  /*13100*/  SYNCS.PHASECHK.TRANS64.TRYWAIT P1, [R27+URZ+0x33460], R2 ;  /* 0x033460021b0075a7 */ /* 0x008724000802017f */
[----:B----4-:R-:W-:Y:S05]  /*13110*/  @!P1 NANOSLEEP.SYNCS 0x989680 ;  /* 0x009896800000995d */ /* 0x010fea0003900000 */
[----:B------:R-:W4:Y:S02]  /*13120*/  @!P1 SYNCS.PHASECHK.TRANS64 P1, [R27+URZ+0x33460], R2 ;  /* 0x033460021b0095a7 */ /* 0x000f24000802007f */
[----:B----4-:R-:W-:Y:S05]  /*13130*/  @!P1 BRA `(.L_x_103) ;  /* 0xfffffffc00f09947 */ /* 0x010fea000383ffff */
[----:B------:R-:W-:Y:S05]  /*13140*/  BRA `(.L_x_180) ;  /* 0xffffffd800987947 */ /* 0x000fea000383ffff */
.L_x_105:
[----:B----4-:R4:W0:Y:S02]  /*13150*/  SYNCS.PHASECHK.TRANS64.TRYWAIT P1, [R5+URZ+0x33480], R0 ;  /* 0x03348000050075a7 */ /* 0x010824000802017f */
[----:B0-----:R-:W-:Y:S05]  /*13160*/  @!P1 NANOSLEEP.SYNCS 0x989680 ;  /* 0x009896800000995d */ /* 0x001fea0003900000 */
[----:B------:R-:W0:Y:S02]  /*13170*/  @!P1 SYNCS.PHASECHK.TRANS64 P1, [R5+URZ+0x33480], R0 ;  /* 0x03348000050095a7 */ /* 0x000e24000802007f */
[----:B0-----:R-:W-:Y:S05]  /*13180*/  @!P1 BRA `(.L_x_105) ;  /* 0xfffffffc00f09947 */ /* 0x001fea000383ffff */
[----:B------:R-:W-:Y:S05]  /*13190*/  BRA `(.L_x_181) ;  /* 0xffffffd800947947 */ /* 0x000fea000383ffff */
.L_x_182:
[----:B------:R-:W-:-:S00]  /*131a0*/  BRA `(.L_x_182) ;  /* 0xfffffffc00fc7947 */ /* 0x000fc0000383ffff */
[----:B------:R-:W-:-:S00]  /*131b0*/  NOP ;  /* 0x0000000000007918 */ /* 0x000fc00000000000 */
        /* <DEDUP_REMOVED lines=12> */
.L_x_3246:


//--------------------- .text._ZN7cutlass13device_kernelIN5flash11enable_sm90INS1_16FlashAttnFwdSm90INS1_25CollectiveMainloopFwdSm90ILi2EN4cute5tupleIJNS5_1CILi1EEES8_S8_EEENS6_IJNS7_ILi128EEENS7_ILi160EEENS7_ILi192EEEEEELi192ENS_12float_e4m3_tEfNS_4arch4Sm90ELb0ELb0ELb1ELb1ELb1ELb0ELb0ELb1ELb1ELb1ELb0ELb0EEENS1_21CollectiveEpilogueFwdINS6_IJSA_SC_SB_EEES9_NS_10bfloat16_tESG_Li256ELb1ELb1ELb0ELb1EEENS1_36VarlenDynamicPersistentTileSchedulerILi128ELi160ELi256ELi128ELb0ELb1ELb1ELb0ELb1ELb1EEEEEEEEEvNT_6ParamsE --------------------------
	.section	.text._ZN7cutlass13device_kernelIN5flash11enable_sm90INS1_16FlashAttnFwdSm90INS1_25CollectiveMainloopFwdSm90ILi2EN4cute5tupleIJNS5_1CILi1EEES8_S8_EEENS6_IJNS7_ILi128EEENS7_ILi160EEENS7_ILi192EEEEEELi192ENS_12float_e4m3_tEfNS_4arch4Sm90ELb0ELb0ELb1ELb1ELb1ELb0ELb0ELb1ELb1ELb1ELb0ELb0EEENS1_21CollectiveEpilogueFwdINS6_IJSA_SC_SB_EEES9_NS_10bfloat16_tESG_Li256ELb1ELb1ELb0ELb1EEENS1_36VarlenDynamicPersistentTileSchedulerILi128ELi160ELi256ELi128ELb0ELb1ELb1ELb0ELb1ELb1EEEEEEEEEvNT_6ParamsE,"ax",@progbits
	.align	128
.text._ZN7cutlass13device_kernelIN5flash11enable_sm90INS1_16FlashAttnFwdSm90INS1_25CollectiveMainloopFwdSm90ILi2EN4cute5tupleIJNS5_1CILi1EEES8_S8_EEENS6_IJNS7_ILi128EEENS7_ILi160EEENS7_ILi192EEEEEELi192ENS_12float_e4m3_tEfNS_4arch4Sm90ELb0ELb0ELb1ELb1ELb1ELb0ELb0ELb1ELb1ELb1ELb0ELb0EEENS1_21CollectiveEpilogueFwdINS6_IJSA_SC_SB_EEES9_NS_10bfloat16_tESG_Li256ELb1ELb1ELb0ELb1EEENS1_36VarlenDynamicPersistentTileSchedulerILi128ELi160ELi256ELi128ELb0ELb1ELb1ELb0ELb1ELb1EEEEEEEEEvNT_6ParamsE:
        .type           _ZN7cutlass13device_kernelIN5flash11enable_sm90INS1_16FlashAttnFwdSm90INS1_25CollectiveMainloopFwdSm90ILi2EN4cute5tupleIJNS5_1CILi1EEES8_S8_EEENS6_IJNS7_ILi128EEENS7_ILi160EEENS7_ILi192EEEEEELi192ENS_12float_e4m3_tEfNS_4arch4Sm90ELb0ELb0ELb1ELb1ELb1ELb0ELb0ELb1ELb1ELb1ELb0ELb0EEENS1_21CollectiveEpilogueFwdINS6_IJSA_SC_SB_EEES9_NS_10bfloat16_tESG_Li256ELb1ELb1ELb0ELb1EEENS1_36VarlenDynamicPersistentTileSchedulerILi128ELi160ELi256ELi128ELb0ELb1ELb1ELb0ELb1ELb1EEEEEEEEEvNT_6ParamsE,@function
        .size           _ZN7cutlass13device_kernelIN5flash11enable_sm90INS1_16FlashAttnFwdSm90INS1_25CollectiveMainloopFwdSm90ILi2EN4cute5tupleIJNS5_1CILi1EEES8_S8_EEENS6_IJNS7_ILi128EEENS7_ILi160EEENS7_ILi192EEEEEELi192ENS_12float_e4m3_tEfNS_4arch4Sm90ELb0ELb0ELb1ELb1ELb1ELb0ELb0ELb1ELb1ELb1ELb0ELb0EEENS1_21CollectiveEpilogueFwdINS6_IJSA_SC_SB_EEES9_NS_10bfloat16_tESG_Li256ELb1ELb1ELb0ELb1EEENS1_36VarlenDynamicPersistentTileSchedulerILi128ELi160ELi256ELi128ELb0ELb1ELb1ELb0ELb1ELb1EEEEEEEEEvNT_6ParamsE,(.L_x_3247 - _ZN7cutlass13device_kernelIN5flash11enable_sm90INS1_16FlashAttnFwdSm90INS1_25CollectiveMainloopFwdSm90ILi2EN4cute5tupleIJNS5_1CILi1EEES8_S8_EEENS6_IJNS7_ILi128EEENS7_ILi160EEENS7_ILi192EEEEEELi192ENS_12float_e4m3_tEfNS_4arch4Sm90ELb0ELb0ELb1ELb1ELb1ELb0ELb0ELb1ELb1ELb1ELb0ELb0EEENS1_21CollectiveEpilogueFwdINS6_IJSA_SC_SB_EEES9_NS_10bfloat16_tESG_Li256ELb1ELb1ELb0ELb1EEENS1_36VarlenDynamicPersistentTileSchedulerILi128ELi160ELi256ELi128ELb0ELb1ELb1ELb0ELb1ELb1EEEEEEEEEvNT_6ParamsE)
        .other          _ZN7cutlass13device_kernelIN5flash11enable_sm90INS1_16FlashAttnFwdSm90INS1_25CollectiveMainloopFwdSm90ILi2EN4cute5tupleIJNS5_1CILi1EEES8_S8_EEENS6_IJNS7_ILi128EEENS7_ILi160EEENS7_ILi192EEEEEELi192ENS_12float_e4m3_tEfNS_4arch4Sm90ELb0ELb0ELb1ELb1ELb1ELb0ELb0ELb1ELb1ELb1ELb0ELb0EEENS1_21CollectiveEpilogueFwdINS6_IJSA_SC_SB_EEES9_NS_10bfloat16_tESG_Li256ELb1ELb1ELb0ELb1EEENS1_36VarlenDynamicPersistentTileSchedulerILi128ELi160ELi256ELi128ELb0ELb1ELb1ELb0ELb1ELb1EEEEEEEEEvNT_6ParamsE,@"STO_CUDA_ENTRY STV_DEFAULT"
_ZN7cutlass13device_kernelIN5flash11enable_sm90INS1_16FlashAttnFwdSm90INS1_25CollectiveMainloopFwdSm90ILi2EN4cute5tupleIJNS5_1CILi1EEES8_S8_EEENS6_IJNS7_ILi128EEENS7_ILi160EEENS7_ILi192EEEEEELi192ENS_12float_e4m3_tEfNS_4arch4Sm90ELb0ELb0ELb1ELb1ELb1ELb0ELb0ELb1ELb1ELb1ELb0ELb0EEENS1_21CollectiveEpilogueFwdINS6_IJSA_SC_SB_EEES9_NS_10bfloat16_tESG_Li256ELb1ELb1ELb0ELb1EEENS1_36VarlenDynamicPersistentTileSchedulerILi128ELi160ELi256ELi128ELb0ELb1ELb1ELb0ELb1ELb1EEEEEEEEEvNT_6ParamsE:
        /* <DEDUP_REMOVED lines=45> */
.L_x_183:
        /* <DEDUP_REMOVED lines=22> */
.L_x_184:
        /* <DEDUP_REMOVED lines=18> */
.L_x_185:
        /* <DEDUP_REMOVED lines=22> */
.L_x_186:
[----:B------:R-:W5:Y:S01]  /*06b0*/  SHFL.IDX PT, R3, R0, RZ, 0x1f ;  /* 0x00001fff00037589 */ /* 0x000f6200000e0000 */
[----:B------:R-:W-:Y:S01]  /*06c0*/  R2UR UR9, R4 ;  /* 0x00000000040972ca */ /* 0x000fe200000e0000 */
[----:B------:R-:W-:Y:S01]  /*06d0*/  NOP ;  /* 0x0000000000007918 */ /* 0x000fe20000000000 */
[----:B------:R-:W0:Y:S01]  /*06e0*/  S2R R2, SR_CgaCtaId ;  /* 0x0000000000027919 */ /* 0x000e220000008800 */
        /* <DEDUP_REMOVED lines=20> */
.L_x_187:
        /* <DEDUP_REMOVED lines=8> */
.L_x_189:
[----:B------:R-:W-:-:S08]  /*08b0*/  NOP ;  /* 0x0000000000007918 */ /* 0x000fd00000000000 */
[----:B------:R-:W0:Y:S02]  /*08c0*/  USETMAXREG.TRY_ALLOC.CTAPOOL UP0, 0xe8 ;  /* 0x000000e8000079c8 */ /* 0x000e240008000600 */
[----:B0-----:R-:W-:-:S13]  /*08d0*/  PLOP3.LUT P0, PT, PT, PT, UP0, 0x80, 0x0 ;  /* 0x000000000000781c */ /* 0x001fda0003f0f008 */
[----:B------:R-:W-:Y:S05]  /*08e0*/  @!P0 BRA `(.L_x_189) ;  /* 0xfffffffc00f08947 */ /* 0x000fea000383ffff */
[----:B------:R-:W0:Y:S01]  /*08f0*/  S2R R2, SR_TID.X ;  /* 0x0000000000027919 */ /* 0x000e220000002100 */
[----:B------:R-:W1:Y:S01]  /*0900*/  S2UR UR5, SR_CgaCtaId ;  /* 0x00000000000579c3 */ /* 0x000e620000008800 */
[----:B------:R-:W-:-:S07]  /*0910*/  UMOV UR4, 0x400 ;  /* 0x0000040000047882 */ /* 0x000fce0000000000 */
[----:B------:R-:W-:Y:S06]  /*0920*/  BAR.ARV 0x8, 0x180 ;  /* 0x0206000000007b1d */ /* 0x000fec0000002000 */
[----:B-1----:R-:W-:Y:S01]  /*0930*/  ULEA UR4, UR5, UR4, 0x18 ;  /* 0x0000000405047291 */ /* 0x002fe2000f8ec03f */
[----:B0-----:R-:W-:-:S04]  /*0940*/  LOP3.LUT R0, R2, 0xffffff80, RZ, 0xc0, !PT ;  /* 0xffffff8002007812 */ /* 0x001fc800078ec0ff */
[----:B------:R-:W-:-:S13]  /*0950*/  ISETP.NE.AND P0, PT, R0, 0x80, PT ;  /* 0x000000800000780c */ /* 0x000fda0003f05270 */
[----:B------:R-:W-:Y:S08]  /*0960*/  @!P0 BAR.ARV 0x9, 0x100 ;  /* 0x0244000000008b1d */ /* 0x000ff00000002000 */
[----:B------:R-:W-:Y:S06]  /*0970*/  BAR.SYNC.DEFER_BLOCKING 0x5, 0x180 ;  /* 0x0146000000007b1d */ /* 0x000fec0000010000 */
[----:B------:R-:W0:Y:S01]  /*0980*/  LDS.128 R64, [UR4+0x334d0] ;  /* 0x0334d004ff407984 */ /* 0x000e220008000c00 */
[----:B------:R-:W-:Y:S01]  /*0990*/  ULDC UR4, c[0x0][0xc3c] ;  /* 0x00030f0000047ab9 */ /* 0x000fe20000000800 */
[----:B------:R-:W-:Y:S06]  /*09a0*/  BAR.ARV 0x4, 0x180 ;  /* 0x0106000000007b1d */ /* 0x000fec0000002000 */
[----:B0-----:R-:W-:-:S13]  /*09b0*/  ISETP.GE.AND P0, PT, R67, UR4, PT ;  /* 0x0000000443007c0c */ /* 0x001fda000bf06270 */
[----:B------:R-:W-:Y:S05]  /*09c0*/  @P0 EXIT ;  /* 0x000000000000094d */ /* 0x000fea0003800000 */
[----:B------:R-:W-:Y:S01]  /*09d0*/  VIADD R228, R2, 0xffffff80 ;  /* 0xffffff8002e47836 */ /* 0x000fe20000000000 */
[----:B------:R-:W-:Y:S01]  /*09e0*/  R2UR UR5, R65 ;  /* 0x00000000410572ca */ /* 0x000fe200000e0000 */
[----:B------:R-:W-:Y:S01]  /*09f0*/  IMAD.MOV.U32 R222, RZ, RZ, -0x2 ;  /* 0xfffffffeffde7424 */ /* 0x000fe200078e00ff */
[----:B------:R-:W-:Y:S01]  /*0a00*/  R2UR UR46, R66 ;  /* 0x00000000422e72ca */ /* 0x000fe200000e0000 */
[----:B------:R-:W-:Y:S01]  /*0a10*/  ULOP3.LUT UR45, UR36, 0x1, URZ, 0xfc, !UPT ;  /* 0x00000001242d7892 */ /* 0x000fe2000f8efc3f */
[----:B------:R-:W-:Y:S01]  /*0a20*/  SHF.R.S32.HI R3, RZ, 0x1f, R228 ;  /* 0x0000001fff037819 */ /* 0x000fe200000114e4 */
[----:B------:R-:W-:Y:S01]  /*0a30*/  UMOV UR44, URZ ;  /* 0x0000003f002c7c82 */ /* 0x000fe20008000000 */
[----:B------:R-:W-:Y:S01]  /*0a40*/  UMOV UR43, URZ ;  /* 0x0000003f002b7c82 */ /* 0x000fe20008000000 */
[----:B------:R-:W-:Y:S01]  /*0a50*/  UMOV UR42, URZ ;  /* 0x0000003f002a7c82 */ /* 0x000fe20008000000 */
[CC--:B------:R-:W-:Y:S02]  /*0a60*/  LEA.HI R5, R3.reuse, R228.reuse, RZ, 0x7 ;  /* 0x000000e403057211 */ /* 0x0c0fe400078f38ff */
[----:B------:R-:W-:-:S02]  /*0a70*/  LEA.HI R0, R3, R228, RZ, 0x4 ;  /* 0x000000e403007211 */ /* 0x000fc400078f20ff */
[----:B------:R-:W-:Y:S02]  /*0a80*/  LOP3.LUT R7, R5, 0xffffff80, RZ, 0xc0, !PT ;  /* 0xffffff8005077812 */ /* 0x000fe400078ec0ff */
[----:B------:R-:W-:Y:S02]  /*0a90*/  LEA.HI R2, R3, R228, RZ, 0x5 ;  /* 0x000000e403027211 */ /* 0x000fe400078f28ff */
[----:B------:R-:W-:Y:S01]  /*0aa0*/  SHF.R.S32.HI R9, RZ, 0x4, R0 ;  /* 0x00000004ff097819 */ /* 0x000fe20000011400 */
[----:B------:R-:W-:Y:S01]  /*0ab0*/  IMAD.IADD R22, R228, 0x1, -R7 ;  /* 0x00000001e4167824 */ /* 0x000fe200078e0a07 */
[----:B------:R-:W-:Y:S01]  /*0ac0*/  LOP3.LUT R7, R0, 0x3fffff0, RZ, 0xc0, !PT ;  /* 0x03fffff000077812 */ /* 0x000fe200078ec0ff */
[----:B------:R-:W-:Y:S01]  /*0ad0*/  IMAD.SHL.U32 R2, R2, 0x20, RZ ;  /* 0x0000002002027824 */ /* 0x000fe200078e00ff */
[----:B------:R-:W-:Y:S02]  /*0ae0*/  LEA.HI R0, R0, R9, RZ, 0x1 ;  /* 0x0000000900007211 */ /* 0x000fe400078f08ff */
[----:B------:R-:W-:Y:S01]  /*0af0*/  SHF.R.S32.HI R11, RZ, 0x1f, R22 ;  /* 0x0000001fff0b7819 */ /* 0x000fe20000011416 */
[----:B------:R-:W-:Y:S01]  /*0b00*/  IMAD.IADD R7, R228, 0x1, -R7 ;  /* 0x00000001e4077824 */ /* 0x000fe200078e0a07 */
[----:B------:R-:W-:-:S02]  /*0b10*/  LOP3.LUT R2, R2, 0xfffffc00, RZ, 0xc0, !PT ;  /* 0xfffffc0002027812 */ /* 0x000fc400078ec0ff */
[----:B------:R-:W-:Y:S02]  /*0b20*/  LOP3.LUT R0, R0, 0x1ffffffe, RZ, 0xc0, !PT ;  /* 0x1ffffffe00007812 */ /* 0x000fe400078ec0ff */
[----:B------:R-:W-:Y:S01]  /*0b30*/  LEA.HI R4, R11, R22, RZ, 0x2 ;  /* 0x000000160b047211 */ /* 0x000fe200078f10ff */
[----:B------:R-:W-:Y:S01]  /*0b40*/  IMAD R7, R7, 0x40, R2 ;  /* 0x0000004007077824 */ /* 0x000fe200078e0202 */
[----:B------:R-:W-:Y:S01]  /*0b50*/  LEA.HI R2, R3, R228, RZ, 0x2 ;  /* 0x000000e403027211 */ /* 0x000fe200078f10ff */
[----:B------:R-:W-:Y:S01]  /*0b60*/  IMAD.IADD R0, R9, 0x1, -R0 ;  /* 0x0000000109007824 */ /* 0x000fe200078e0a00 */
[--C-:B------:R-:W-:Y:S02]  /*0b70*/  SHF.R.S32.HI R6, RZ, 0x2, R4.reuse ;  /* 0x00000002ff067819 */ /* 0x100fe40000011404 */
[----:B------:R-:W-:Y:S01]  /*0b80*/  SHF.R.S32.HI R13, RZ, 0x1f, R4 ;  /* 0x0000001fff0d7819 */ /* 0x000fe20000011404 */
[----:B------:R-:W-:Y:S01]  /*0b90*/  IMAD R224, R0, 0x8, R7 ;  /* 0x0000000800e07824 */ /* 0x000fe200078e0207 */
[----:B------:R-:W-:-:S02]  /*0ba0*/  LOP3.LUT R7, R2, 0xfffffffc, RZ, 0xc0, !PT ;  /* 0xfffffffc02077812 */ /* 0x000fc400078ec0ff */
[----:B------:R-:W-:Y:S02]  /*0bb0*/  LEA.HI R3, R3, R228, RZ, 0x3 ;  /* 0x000000e403037211 */ /* 0x000fe400078f18ff */
[----:B------:R-:W-:Y:S01]  /*0bc0*/  LEA.HI R13, R13, R6, RZ, 0x3 ;  /* 0x000000060d0d7211 */ /* 0x000fe200078f18ff */
[C---:B------:R-:W-:Y:S01]  /*0bd0*/  IMAD.IADD R0, R228.reuse, 0x1, -R7 ;  /* 0x00000001e4007824 */ /* 0x040fe200078e0a07 */
[----:B------:R-:W-:Y:S02]  /*0be0*/  SHF.R.S32.HI R220, RZ, 0x7, R5 ;  /* 0x00000007ffdc7819 */ /* 0x000fe40000011405 */
[----:B------:R-:W-:Y:S02]  /*0bf0*/  LOP3.LUT R7, R3, 0xfffffff8, RZ, 0xc0, !PT ;  /* 0xfffffff803077812 */ /* 0x000fe400078ec0ff */
[----:B------:R-:W-:Y:S02]  /*0c00*/  LOP3.LUT R13, R13, 0xfffffff8, RZ, 0xc0, !PT ;  /* 0xfffffff80d0d7812 */ /* 0x000fe400078ec0ff */
[----:B------:R-:W-:Y:S01]  /*0c10*/  LEA.HI R11, R11, R22, RZ, 0x5 ;  /* 0x000000160b0b7211 */ /* 0x000fe200078f28ff */
[----:B------:R-:W-:Y:S01]  /*0c20*/  IMAD.IADD R18, R228, 0x1, -R7 ;  /* 0x00000001e4127824 */ /* 0x000fe200078e0a07 */
[----:B------:R-:W-:Y:S01]  /*0c30*/  LEA.HI R5, R5, R220, RZ, 0x1 ;  /* 0x000000dc05057211 */ /* 0x000fe200078f08ff */
[----:B------:R-:W-:Y:S01]  /*0c40*/  IMAD.IADD R6, R6, 0x1, -R13 ;  /* 0x0000000106067824 */ /* 0x000fe200078e0a0d */
[----:B------:R-:W-:-:S02]  /*0c50*/  LEA.HI R2, R0, R0, RZ, 0x1 ;  /* 0x0000000000027211 */ /* 0x000fc400078f08ff */
[----:B------:R-:W-:Y:S02]  /*0c60*/  SHF.R.S32.HI R11, RZ, 0x5, R11 ;  /* 0x00000005ff0b7819 */ /* 0x000fe4000001140b */
[----:B------:R-:W-:Y:S02]  /*0c70*/  LOP3.LUT R5, R5, 0x3fffffe, RZ, 0xc0, !PT ;  /* 0x03fffffe05057812 */ /* 0x000fe400078ec0ff */
[----:B------:R-:W-:Y:S01]  /*0c80*/  LOP3.LUT R9, R2, 0x1ffffffe, RZ, 0xc0, !PT ;  /* 0x1ffffffe02097812 */ /* 0x000fe200078ec0ff */
[----:B------:R-:W-:Y:S01]  /*0c90*/  IMAD.SHL.U32 R2, R18, 0x8, RZ ;  /* 0x0000000812027824 */ /* 0x000fe200078e00ff */
[----:B------:R-:W-:Y:S01]  /*0ca0*/  LOP3.LUT R13, R4, 0x7ffffffc, RZ, 0xc0, !PT ;  /* 0x7ffffffc040d7812 */ /* 0x000fe200078ec0ff */
[----:B------:R-:W-:Y:S01]  /*0cb0*/  IMAD R6, R11, 0x10, R6 ;  /* 0x000000100b067824 */ /* 0x000fe200078e0206 */
[----:B------:R-:W-:Y:S01]  /*0cc0*/  SHF.R.S32.HI R19, RZ, 0x3, R3 ;  /* 0x00000003ff137819 */ /* 0x000fe20000011403 */
[----:B------:R-:W-:Y:S01]  /*0cd0*/  IMAD.IADD R5, R220, 0x1, -R5 ;  /* 0x00000001dc057824 */ /* 0x000fe200078e0a05 */
[----:B------:R-:W-:Y:S01]  /*0ce0*/  SHF.R.S32.HI R227, RZ, 0x1f, R2 ;  /* 0x0000001fffe37819 */ /* 0x000fe20000011402 */
[----:B------:R-:W-:-:S02]  /*0cf0*/  VIADD R16, R2, 0x40 ;  /* 0x0000004002107836 */ /* 0x000fc40000000000 */
[----:B------:R-:W-:Y:S02]  /*0d00*/  VIADD R17, R2, 0x80 ;  /* 0x0000008002117836 */ /* 0x000fe40000000000 */
[----:B------:R-:W-:Y:S01]  /*0d10*/  IMAD.IADD R13, R22, 0x1, -R13 ;  /* 0x00000001160d7824 */ /* 0x000fe200078e0a0d */
[----:B------:R-:W-:Y:S01]  /*0d20*/  SHF.R.S32.HI R226, RZ, 0x1f, R16 ;  /* 0x0000001fffe27819 */ /* 0x000fe20000011410 */
[----:B------:R-:W-:Y:S01]  /*0d30*/  IMAD.IADD R0, R0, 0x1, -R9 ;  /* 0x0000000100007824 */ /* 0x000fe200078e0a09 */
[----:B------:R-:W-:Y:S01]  /*0d40*/  SHF.R.S32.HI R225, RZ, 0x1f, R17 ;  /* 0x0000001fffe17819 */ /* 0x000fe20000011411 */
[----:B------:R-:W-:Y:S02]  /*0d50*/  IMAD R221, R5, 0x40, R6 ;  /* 0x0000004005dd7824 */ /* 0x000fe400078e0206 */
[----:B------:R-:W-:Y:S02]  /*0d60*/  IMAD R222, R13, R222, 0xa0 ;  /* 0x000000a00dde7424 */ /* 0x000fe400078e02de */
[----:B------:R-:W-:-:S07]  /*0d70*/  IMAD R223, R0, 0x8, R221 ;  /* 0x0000000800df7824 */ /* 0x000fce00078e02dd */
.L_x_235:
[----:B0-2-4-:R-:W0:Y:S01]  /*0d80*/  LDC.64 R4, c[0x0][0xc88] ;  /* 0x00032200ff047b82 */ /* 0x015e220000000a00 */
[----:B------:R-:W-:Y:S01]  /*0d90*/  ULDC.64 UR6, c[0x0][0xa28] ;  /* 0x00028a0000067ab9 */ /* 0x000fe20000000a00 */
[----:B------:R-:W-:Y:S01]  /*0da0*/  ULDC.64 UR8, c[0x0][0xa20] ;  /* 0x0002880000087ab9 */ /* 0x000fe20000000a00 */
[----:B------:R-:W-:Y:S01]  /*0db0*/  ULDC UR4, c[0x0][0x424] ;  /* 0x0001090000047ab9 */ /* 0x000fe20000000800 */
[----:B0-----:R-:W-:-:S06]  /*0dc0*/  IMAD.WIDE R4, R67, 0x4, R4 ;  /* 0x0000000443047825 */ /* 0x001fcc00078e0204 */
[----:B------:R-:W2:Y:S01]  /*0dd0*/  LDG.E R4, desc[UR52][R4.64] ;  /* 0x0000003404047981 */ /* 0x000ea2000c1e1900 */
[----:B------:R-:W-:Y:S02]  /*0de0*/  UISETP.NE.U32.AND UP0, UPT, UR6, URZ, UPT ;  /* 0x0000003f0600728c */ /* 0x000fe4000bf05070 */
[----:B------:R-:W-:Y:S02]  /*0df0*/  UISETP.NE.U32.AND UP1, UPT, UR8, URZ, UPT ;  /* 0x0000003f0800728c */ /* 0x000fe4000bf25070 */
[----:B------:R-:W-:Y:S02]  /*0e00*/  UISETP.NE.AND.EX UP0, UPT, UR7, URZ, UPT, UP0 ;  /* 0x0000003f0700728c */ /* 0x000fe4000bf05300 */
[----:B------:R-:W-:-:S04]  /*0e10*/  UISETP.NE.AND.EX UP1, UPT, UR9, URZ, UPT, UP1 ;  /* 0x0000003f0900728c */ /* 0x000fc8000bf25310 */
[----:B------:R-:W-:Y:S02]  /*0e20*/  PLOP3.LUT P0, PT, PT, PT, UP0, 0x80, 0x0 ;  /* 0x000000000000781c */ /* 0x000fe40003f0f008 */
[----:B------:R-:W-:Y:S02]  /*0e30*/  PLOP3.LUT P1, PT, PT, PT, UP1, 0x80, 0x0 ;  /* 0x000000000000781c */ /* 0x000fe40003f2f018 */
[----:B--2---:R-:W-:-:S13]  /*0e40*/  R2UR UR37, R4 ;  /* 0x00000000042572ca */ /* 0x004fda00000e0000 */
[----:B------:R-:W-:Y:S02]  /*0e50*/  USHF.R.S32.HI UR38, URZ, 0x1f, UR37 ;  /* 0x0000001f3f267899 */ /* 0x000fe40008011425 */
[----:B------:R-:W-:Y:S02]  /*0e60*/  @UP0 ULEA UR6, UP2, UR37, UR6, 0x2 ;  /* 0x0000000625060291 */ /* 0x000fe4000f84103f */
[----:B------:R-:W-:Y:S02]  /*0e70*/  @UP1 ULEA UR8, UP3, UR37, UR8, 0x2 ;  /* 0x0000000825081291 */ /* 0x000fe4000f86103f */
[----:B------:R-:W-:Y:S02]  /*0e80*/  @UP0 ULEA.HI.X UR7, UR37, UR7, UR38, 0x2, UP2 ;  /* 0x0000000725070291 */ /* 0x000fe400090f1426 */
[----:B------:R-:W-:Y:S01]  /*0e90*/  @UP1 ULEA.HI.X UR9, UR37, UR9, UR38, 0x2, UP3 ;  /* 0x0000000925091291 */ /* 0x000fe200098f1426 */
[----:B------:R-:W-:Y:S02]  /*0ea0*/  IMAD.U32 R4, RZ, RZ, UR6 ;  /* 0x00000006ff047e24 */ /* 0x000fe4000f8e00ff */
[----:B------:R-:W-:-:S02]  /*0eb0*/  IMAD.U32 R6, RZ, RZ, UR8 ;  /* 0x00000008ff067e24 */ /* 0x000fc4000f8e00ff */
[----:B------:R-:W-:Y:S01]  /*0ec0*/  IMAD.U32 R5, RZ, RZ, UR7 ;  /* 0x00000007ff057e24 */ /* 0x000fe2000f8e00ff */
[----:B------:R-:W-:Y:S01]  /*0ed0*/  ULDC.64 UR6, c[0x0][0x418] ;  /* 0x0001060000067ab9 */ /* 0x000fe20000000a00 */
[----:B------:R-:W-:-:S03]  /*0ee0*/  IMAD.U32 R7, RZ, RZ, UR9 ;  /* 0x00000009ff077e24 */ /* 0x000fc6000f8e00ff */
[----:B------:R0:W2:Y:S04]  /*0ef0*/  @P0 LDG.E R4, desc[UR52][R4.64] ;  /* 0x0000003404040981 */ /* 0x0000a8000c1e1900 */
[----:B---3--:R-:W3:Y:S01]  /*0f00*/  @P1 LDG.E R6, desc[UR52][R6.64] ;  /* 0x0000003406061981 */ /* 0x008ee2000c1e1900 */
[----:B------:R-:W-:Y:S01]  /*0f10*/  UISETP.NE.U32.AND UP0, UPT, UR6, URZ, UPT ;  /* 0x0000003f0600728c */ /* 0x000fe2000bf05070 */
[----:B------:R-:W-:Y:S01]  /*0f20*/  IMAD.MOV.U32 R3, RZ, RZ, RZ ;  /* 0x000000ffff037224 */ /* 0x000fe200078e00ff */
[----:B------:R-:W-:Y:S01]  /*0f30*/  UMOV UR50, URZ ;  /* 0x0000003f00327c82 */ /* 0x000fe20008000000 */
[----:B------:R-:W-:Y:S01]  /*0f40*/  ULDC UR6, c[0x0][0x2f0] ;  /* 0x0000bc0000067ab9 */ /* 0x000fe20000000800 */
[----:B------:R-:W-:Y:S01]  /*0f50*/  UISETP.NE.AND.EX UP0, UPT, UR7, URZ, UPT, UP0 ;  /* 0x0000003f0700728c */ /* 0x000fe2000bf05300 */
[----:B------:R-:W-:Y:S01]  /*0f60*/  IMAD.MOV.U32 R0, RZ, RZ, RZ ;  /* 0x000000ffff007224 */ /* 0x000fe200078e00ff */
[----:B------:R-:W-:Y:S01]  /*0f70*/  UMOV UR39, UR5 ;  /* 0x0000000500277c82 */ /* 0x000fe20008000000 */
[----:B------:R-:W-:Y:S01]  /*0f80*/  IMAD.MOV.U32 R119, RZ, RZ, RZ ;  /* 0x000000ffff777224 */ /* 0x000fe200078e00ff */
[----:B------:R-:W-:Y:S01]  /*0f90*/  USEL UR4, UR4, 0x1, UP0 ;  /* 0x0000000104047887 */ /* 0x000fe20008000000 */
[----:B------:R-:W-:-:S02]  /*0fa0*/  CS2R R10, SRZ ;  /* 0x00000000000a7805 */ /* 0x000fc4000001ff00 */
[----:B------:R-:W-:Y:S01]  /*0fb0*/  CS2R R12, SRZ ;  /* 0x00000000000c7805 */ /* 0x000fe2000001ff00 */
[----:B0-----:R-:W-:Y:S01]  /*0fc0*/  IMAD.MOV.U32 R5, RZ, RZ, RZ ;  /* 0x000000ffff057224 */ /* 0x001fe200078e00ff */
[----:B------:R-:W-:Y:S01]  /*0fd0*/  UIMAD UR4, UR4, UR6, URZ ;  /* 0x00000006040472a4 */ /* 0x000fe2000f8e023f */
[----:B------:R-:W-:Y:S02]  /*0fe0*/  CS2R R8, SRZ ;  /* 0x0000000000087805 */ /* 0x000fe4000001ff00 */
[----:B------:R-:W-:Y:S02]  /*0ff0*/  CS2R R14, SRZ ;  /* 0x00000000000e7805 */ /* 0x000fe4000001ff00 */
[----:B-1----:R-:W-:Y:S02]  /*1000*/  CS2R R20, SRZ ;  /* 0x0000000000147805 */ /* 0x002fe4000001ff00 */
        /* <DEDUP_REMOVED lines=32> */
[----:B------:R-:W-:Y:S01]  /*1210*/  CS2R R132, SRZ ;  /* 0x0000000000847805 */ /* 0x000fe2000001ff00 */
[----:B------:R-:W-:Y:S01]  /*1220*/  IMAD.MOV.U32 R92, RZ, RZ, RZ ;  /* 0x000000ffff5c7224 */ /* 0x000fe200078e00ff */
[----:B--2---:R-:W-:Y:S02]  /*1230*/  @P0 R2UR UR50, R4 ;  /* 0x00000000043202ca */ /* 0x004fe400000e0000 */
[----:B------:R-:W-:Y:S02]  /*1240*/  PLOP3.LUT P0, PT, PT, PT, PT, 0x80, 0x0 ;  /* 0x000000000000781c */ /* 0x000fe40003f0f070 */
[----:B---3--:R-:W-:Y:S01]  /*1250*/  @P1 R2UR UR4, R6 ;  /* 0x00000000060412ca */ /* 0x008fe200000e0000 */
[----:B------:R-:W-:-:S14]  /*1260*/  @P1 BRA `(.L_x_190) ;  /* 0x0000000000341947 */ /* 0x000fdc0003800000 */
[----:B------:R-:W-:Y:S02]  /*1270*/  ULDC.64 UR6, c[0x0][0xa08] ;  /* 0x0002820000067ab9 */ /* 0x000fe40000000a00 */
[----:B------:R-:W-:-:S04]  /*1280*/  ISETP.NE.U32.AND P1, PT, RZ, UR6, PT ;  /* 0x00000006ff007c0c */ /* 0x000fc8000bf25070 */
[----:B------:R-:W-:-:S13]  /*1290*/  ISETP.NE.AND.EX P1, PT, RZ, UR7, PT, P1 ;  /* 0x00000007ff007c0c */ /* 0x000fda000bf25310 */
[----:B------:R-:W-:Y:S05]  /*12a0*/  @!P1 BRA `(.L_x_190) ;  /* 0x0000000000249947 */ /* 0x000fea0003800000 */
[----:B------:R-:W-:Y:S02]  /*12b0*/  ULDC.64 UR4, c[0x0][0xa08] ;  /* 0x0002820000047ab9 */ /* 0x000fe40000000a00 */
[----:B------:R-:W-:-:S06]  /*12c0*/  UIMAD.WIDE UR4, UR37, 0x4, UR4 ;  /* 0x00000004250478a5 */ /* 0x000fcc000f8e0204 */
[----:B------:R-:W-:Y:S02]  /*12d0*/  IMAD.U32 R6, RZ, RZ, UR4 ;  /* 0x00000004ff067e24 */ /* 0x000fe4000f8e00ff */
[----:B------:R-:W-:-:S05]  /*12e0*/  IMAD.U32 R7, RZ, RZ, UR5 ;  /* 0x00000005ff077e24 */ /* 0x000fca000f8e00ff */
[----:B------:R-:W2:Y:S04]  /*12f0*/  LDG.E R64, desc[UR52][R6.64] ;  /* 0x0000003406407981 */ /* 0x000ea8000c1e1900 */
[----:B------:R-:W3:Y:S01]  /*1300*/  LDG.E R4, desc[UR52][R6.64+0x4] ;  /* 0x0000043406047981 */ /* 0x000ee2000c1e1900 */
[----:B--2---:R-:W-:Y:S02]  /*1310*/  R2UR UR4, R64 ;  /* 0x00000000400472ca */ /* 0x004fe400000e0000 */
[----:B---3--:R-:W-:-:S13]  /*1320*/  R2UR UR5, R4 ;  /* 0x00000000040572ca */ /* 0x008fda00000e0000 */
[----:B------:R-:W-:-:S12]  /*1330*/  UIADD3 UR4, -UR4, UR5, URZ ;  /* 0x0000000504047290 */ /* 0x000fd8000fffe13f */
.L_x_190:
[----:B------:R-:W-:Y:S01]  /*1340*/  UIADD3 UR50, -UR50, UR4, URZ ;  /* 0x0000000432327290 */ /* 0x000fe2000fffe13f */
[----:B------:R-:W-:Y:S01]  /*1350*/  CS2R R134, SRZ ;  /* 0x0000000000867805 */ /* 0x000fe2000001ff00 */
[----:B------:R-:W-:Y:S01]  /*1360*/  UMOV UR40, UR46 ;  /* 0x0000002e00287c82 */ /* 0x000fe20008000000 */
[----:B------:R-:W-:Y:S01]  /*1370*/  IMAD.MOV.U32 R93, RZ, RZ, RZ ;  /* 0x000000ffff5d7224 */ /* 0x000fe200078e00ff */
[----:B------:R-:W-:Y:S01]  /*1380*/  UISETP.GE.AND UP0, UPT, UR50, 0x1, UPT ;  /* 0x000000013200788c */ /* 0x000fe2000bf06270 */
[----:B------:R-:W-:Y:S01]  /*1390*/  CS2R R96, SRZ ;  /* 0x0000000000607805 */ /* 0x000fe2000001ff00 */
[----:B------:R-:W-:Y:S01]  /*13a0*/  UIADD3 UR4, UR50, 0x9f, URZ ;  /* 0x0000009f32047890 */ /* 0x000fe2000fffe03f */
[----:B------:R-:W-:Y:S02]  /*13b0*/  CS2R R136, SRZ ;  /* 0x0000000000887805 */ /* 0x000fe4000001ff00 */
[----:B------:R-:W-:Y:S02]  /*13c0*/  CS2R R100, SRZ ;  /* 0x0000000000647805 */ /* 0x000fe4000001ff00 */
[----:B------:R-:W-:-:S02]  /*13d0*/  CS2R R138, SRZ ;  /* 0x00000000008a7805 */ /* 0x000fc4000001ff00 */
[----:B------:R-:W-:Y:S01]  /*13e0*/  PLOP3.LUT P1, PT, PT, PT, UP0, 0x80, 0x0 ;  /* 0x000000000000781c */ /* 0x000fe20003f2f008 */
[----:B------:R-:W-:Y:S01]  /*13f0*/  UIMAD.WIDE UR4, UR4, 0x66666667, URZ ;  /* 0x66666667040478a5 */ /* 0x000fe2000f8e023f */
[----:B------:R-:W-:Y:S02]  /*1400*/  CS2R R104, SRZ ;  /* 0x0000000000687805 */ /* 0x000fe4000001ff00 */
[----:B------:R-:W-:Y:S01]  /*1410*/  CS2R R140, SRZ ;  /* 0x00000000008c7805 */ /* 0x000fe2000001ff00 */
[----:B------:R-:W-:Y:S01]  /*1420*/  IMAD.MOV.U32 R108, RZ, RZ, RZ ;  /* 0x000000ffff6c7224 */ /* 0x000fe200078e00ff */
[----:B------:R-:W-:Y:S01]  /*1430*/  USHF.R.U32.HI UR49, URZ, 0x1f, UR5 ;  /* 0x0000001f3f317899 */ /* 0x000fe20008011605 */
[----:B------:R-:W-:-:S03]  /*1440*/  IMAD.MOV.U32 R142, RZ, RZ, RZ ;  /* 0x000000ffff8e7224 */ /* 0x000fc600078e00ff */
[----:B------:R-:W-:-:S03]  /*1450*/  ULEA.HI.SX32 UR49, UR5, UR49, 0x1a ;  /* 0x0000003105317291 */ /* 0x000fc6000f8fd23f */
[----:B------:R-:W-:Y:S09]  /*1460*/  @!P1 BRA `(.L_x_191) ;  /* 0x0000008800f49947 */ /* 0x000ff20003800000 */
[----:B------:R-:W0:Y:S01]  /*1470*/  SHFL.IDX PT, R0, R220, RZ, 0x1f ;  /* 0x00001fffdc007589 */ /* 0x000e2200000e0000 */
[----:B------:R-:W1:Y:S01]  /*1480*/  S2UR UR48, SR_CgaCtaId ;  /* 0x00000000003079c3 */ /* 0x000e620000008800 */
[----:B------:R-:W-:Y:S01]  /*1490*/  UMOV UR47, 0x400 ;  /* 0x00000400002f7882 */ /* 0x000fe20000000000 */
[----:B0-----:R-:W-:Y:S01]  /*14a0*/  R2UR UR41, R0 ;  /* 0x00000000002972ca */ /* 0x001fe200000e0000 */
[----:B-1----:R-:W-:-:S04]  /*14b0*/  ULEA UR47, UR48, UR47, 0x18 ;  /* 0x0000002f302f7291 */ /* 0x002fc8000f8ec03f */
[----:B------:R-:W-:-:S04]  /*14c0*/  UIADD3 UR5, UR47, 0x1e200, URZ ;  /* 0x0001e2002f057890 */ /* 0x000fc8000fffe03f */
[----:B------:R-:W-:-:S04]  /*14d0*/  ULOP3.LUT UP0, URZ, UR5, 0x9f, URZ, 0xc0, !UPT ;  /* 0x0000009f053f7892 */ /* 0x000fc8000f80c03f */
[----:B------:R-:W-:Y:S02]  /*14e0*/  ULEA.HI UR4, UR41, UR41, URZ, 0x1 ;  /* 0x0000002929047291 */ /* 0x000fe4000f8f083f */
[----:B------:R-:W-:Y:S02]  /*14f0*/  PLOP3.LUT P0, PT, PT, PT, UP0, 0x80, 0x0 ;  /* 0x000000000000781c */ /* 0x000fe40003f0f008 */
[----:B------:R-:W-:-:S04]  /*1500*/  ULOP3.LUT UR4, UR4, 0x3e, URZ, 0xc0, !UPT ;  /* 0x0000003e04047892 */ /* 0x000fc8000f8ec03f */
[----:B------:R-:W-:-:S04]  /*1510*/  UIADD3 UR4, UR41, -UR4, URZ ;  /* 0x8000000429047290 */ /* 0x000fc8000fffe03f */
[----:B------:R-:W-:-:S04]  /*1520*/  ULEA UR4, UR4, UR5, 0xc ;  /* 0x0000000504047291 */ /* 0x000fc8000f8e603f */
[----:B------:R-:W-:-:S04]  /*1530*/  USHF.R.U32.HI UR4, URZ, 0x4, UR4 ;  /* 0x000000043f047899 */ /* 0x000fc80008011604 */
[----:B------:R-:W-:Y:S01]  /*1540*/  ULOP3.LUT UR51, UR4, 0x3fff, URZ, 0xc0, !UPT ;  /* 0x00003fff04337892 */ /* 0x000fe2000f8ec03f */
[----:B------:R-:W-:Y:S11]  /*1550*/  @!P0 BRA `(.L_x_192) ;  /* 0x0000000000408947 */ /* 0x000ff60003800000 */
        /* <DEDUP_REMOVED lines=8> */
[----:B------:R-:W-:Y:S01]  /*15e0*/  MOV R7, UR5 ;  /* 0x0000000500077c02 */ /* 0x000fe20008000f00 */
[----:B------:R-:W-:Y:S02]  /*15f0*/  IMAD.U32 R6, RZ, RZ, UR4 ;  /* 0x00000004ff067e24 */ /* 0x000fe4000f8e00ff */
[----:B------:R-:W-:-:S02]  /*1600*/  IMAD.U32 R11, RZ, RZ, UR7 ;  /* 0x00000007ff0b7e24 */ /* 0x000fc4000f8e00ff */
[----:B------:R-:W-:Y:S02]  /*1610*/  IMAD.MOV.U32 R8, RZ, RZ, 0x70 ;  /* 0x00000070ff087424 */ /* 0x000fe400078e00ff */
[----:B------:R-:W-:Y:S02]  /*1620*/  IMAD.MOV.U32 R12, RZ, RZ, 0x1 ;  /* 0x00000001ff0c7424 */ /* 0x000fe400078e00ff */
[----:B0-----:R-:W-:-:S07]  /*1630*/  IMAD.MOV.U32 R13, RZ, RZ, RZ ;  /* 0x000000ffff0d7224 */ /* 0x001fce00078e00ff */
[----:B------:R-:W-:-:S07]  /*1640*/  LEPC R20, `(.L_x_192) ;  /* 0x000000001014794e */ /* 0x000fce0000000000 */
[----:B-1----:R-:W-:Y:S05]  /*1650*/  CALL.ABS.NOINC R14 ;  /* 0x000000000e007343 */ /* 0x002fea0003c00000 */
.L_x_192:
        /* <DEDUP_REMOVED lines=10> */
[----:B------:R-:W-:Y:S02]  /*1700*/  @UP0 ULDC.64 UR16, c[0x0][0x9a8] ;  /* 0x00026a0000100ab9 */ /* 0x000fe40000000a00 */
[----:B------:R-:W-:Y:S01]  /*1710*/  @UP1 ULDC.64 UR14, c[0x0][0x9b8] ;  /* 0x00026e00000e1ab9 */ /* 0x000fe20000000a00 */
[----:B------:R-:W-:Y:S02]  /*1720*/  @UP0 UIMAD UR8, UR38, UR16, URZ ;  /* 0x00000010260802a4 */ /* 0x000fe4000f8e023f */
[----:B------:R-:W-:Y:S02]  /*1730*/  @UP1 UIMAD UR9, UR38, UR14, URZ ;  /* 0x0000000e260912a4 */ /* 0x000fe4000f8e023f */
        /* <DEDUP_REMOVED lines=28> */
[----:B------:R-:W-:Y:S01]  /*1900*/  ULEA.HI UR4, UR44, UR44, URZ, 0x1 ;  /* 0x0000002c2c047291 */ /* 0x000fe2000f8f083f */
[----:B------:R-:W-:-:S03]  /*1910*/  IMAD.U32 R9, RZ, RZ, UR45 ;  /* 0x0000002dff097e24 */ /* 0x000fc6000f8e00ff */
[----:B------:R-:W-:Y:S02]  /*1920*/  ULOP3.LUT UR4, UR4, 0xfffffffe, URZ, 0xc0, !UPT ;  /* 0xfffffffe04047892 */ /* 0x000fe4000f8ec03f */
[----:B------:R-:W-:Y:S02]  /*1930*/  ISETP.NE.AND P0, PT, R9, 0x3, PT ;  /* 0x000000030900780c */ /* 0x000fe40003f05270 */
[----:B------:R-:W-:-:S06]  /*1940*/  UIADD3 UR4, UR44, -UR4, URZ ;  /* 0x800000042c047290 */ /* 0x000fcc000fffe03f */
[----:B------:R-:W-:Y:S01]  /*1950*/  IMAD.U32 R8, RZ, RZ, UR4 ;  /* 0x00000004ff087e24 */ /* 0x000fe2000f8e00ff */
[----:B------:R-:W-:-:S04]  /*1960*/  ULDC UR4, c[0x0][0x9d8] ;  /* 0x0002760000047ab9 */ /* 0x000fc80000000800 */
[----:B------:R-:W-:-:S04]  /*1970*/  SHF.L.U32 R8, R8, 0x1f, RZ ;  /* 0x0000001f08087819 */ /* 0x000fc800000006ff */
[----:B------:R-:W0:Y:S01]  /*1980*/  SYNCS.PHASECHK.TRANS64.TRYWAIT P1, [UR47+0x33400], R8 ;  /* 0x03340008ff0075a7 */ /* 0x000e22000802016f */
[----:B--2---:R-:W-:-:S04]  /*1990*/  FMUL.FTZ R0, R3, R0 ;  /* 0x0000000003007220 */ /* 0x004fc80000410000 */
[----:B------:R-:W-:Y:S01]  /*19a0*/  FMUL.FTZ R0, R0, UR4 ;  /* 0x0000000400007c20 */ /* 0x000fe20008410000 */
[----:B0-----:R-:W-:Y:S06]  /*19b0*/  @!P1 BRA `(.L_x_193) ;  /* 0x0000012000209947 */ /* 0x001fec0003800000 */
.L_x_339:
[----:B------:R-:W-:Y:S05]  /*19c0*/  @!P0 BRA `(.L_x_194) ;  /* 0x0000000000048947 */ /* 0x000fea0003800000 */
[----:B------:R-:W-:Y:S01]  /*19d0*/  BPT.TRAP 0x1 ;  /* 0x000000040000795c */ /* 0x000fe20000300000 */
.L_x_194:
[----:B0-----:R-:W-:Y:S02]  /*19e0*/  IMAD.U32 R3, RZ, RZ, UR42 ;  /* 0x0000002aff037e24 */ /* 0x001fe4000f8e00ff */
[----:B------:R-:W-:-:S03]  /*19f0*/  IMAD.U32 R4, RZ, RZ, UR43 ;  /* 0x0000002bff047e24 */ /* 0x000fc6000f8e00ff */
[----:B------:R-:W-:Y:S02]  /*1a00*/  LEA R3, R3, UR47, 0x3 ;  /* 0x0000002f03037c11 */ /* 0x000fe4000f8e18ff */
[----:B------:R-:W-:-:S04]  /*1a10*/  SHF.L.U32 R4, R4, 0x1f, RZ ;  /* 0x0000001f04047819 */ /* 0x000fc800000006ff */
[----:B------:R0:W1:Y:S01]  /*1a20*/  SYNCS.PHASECHK.TRANS64.TRYWAIT P1, [R3+URZ+0x33430], R4 ;  /* 0x03343004030075a7 */ /* 0x000062000802017f */
[----:B------:R-:W-:Y:S05]  /*1a30*/  @!P0 BRA `(.L_x_195) ;  /* 0x0000000000048947 */ /* 0x000fea0003800000 */
[----:B------:R-:W-:Y:S01]  /*1a40*/  BPT.TRAP 0x1 ;  /* 0x000000040000795c */ /* 0x000fe20000300000 */
.L_x_195:
[----:B------:R-:W-:Y:S01]  /*1a50*/  IMAD.MOV.U32 R119, RZ, RZ, RZ ;  /* 0x000000ffff777224 */ /* 0x000fe200078e00ff */
[----:B-1----:R-:W-:Y:S06]  /*1a60*/  @P1 BRA `(.L_x_196) ;  /* 0x0000000000081947 */ /* 0x002fec0003800000 */
[----:B------:R-:W1:Y:S02]  /*1a70*/  SYNCS.PHASECHK.TRANS64.TRYWAIT P1, [R3+URZ+0x33430], R4 ;  /* 0x03343004030075a7 */ /* 0x000e64000802017f */
[----:B-1----:R-:W-:Y:S05]  /*1a80*/  @!P1 BRA `(.L_x_197) ;  /* 0x0000012000049947 */ /* 0x002fea0003800000 */
.L_x_196:
        /* <DEDUP_REMOVED lines=11> */
[----:B------:R-:W-:Y:S01]  /*1b40*/  UMOV UR4, UR24 ;  /* 0x0000001800047c82 */ /* 0x000fe20008000000 */
[----:B------:R-:W-:Y:S02]  /*1b50*/  UMOV UR7, 0x80000020 ;  /* 0x8000002000077882 */ /* 0x000fe40000000000 */
        /* <DEDUP_REMOVED lines=191> */
.L_x_198:
        /* <DEDUP_REMOVED lines=11> */
[C---:B01----:R-:W-:Y:S01]  /*2800*/  FMUL.FTZ R4, R0.reuse, R91 ;  /* 0x0000005b00047220 */ /* 0x043fe20000410000 */
        /* <DEDUP_REMOVED lines=17> */
[----:B------:R-:W-:Y:S01]  /*2920*/  FMUL.FTZ R92, R0, R76 ;  /* 0x0000004c005c7220 */ /* 0x000fe20000410000 */
[----:B------:R3:W-:Y:S01]  /*2930*/  MUFU.TANH R105, R25 ;  /* 0x0000001900697308 */ /* 0x0007e20000002400 */
[----:B-1----:R-:W-:-:S02]  /*2940*/  VIADD R24, R222, UR50 ;  /* 0x00000032de187c36 */ /* 0x002fc40008000000 */
[C---:B------:R-:W-:Y:S01]  /*2950*/  FMUL.FTZ R15, R0.reuse, R102 ;  /* 0x00000066000f7220 */ /* 0x040fe20000410000 */
[C---:B------:R-:W-:Y:S01]  /*2960*/  FMUL.FTZ R93, R0.reuse, R77 ;  /* 0x0000004d005d7220 */ /* 0x040fe20000410000 */
[C---:B------:R-:W-:Y:S01]  /*2970*/  FMUL.FTZ R80, R0.reuse, R80 ;  /* 0x0000005000507220 */ /* 0x040fe20000410000 */
[C---:B------:R-:W-:Y:S01]  /*2980*/  FMUL.FTZ R81, R0.reuse, R81 ;  /* 0x0000005100517220 */ /* 0x040fe20000410000 */
[C---:B------:R-:W-:Y:S01]  /*2990*/  FMUL.FTZ R72, R0.reuse, R75 ;  /* 0x0000004b00487220 */ /* 0x040fe20000410000 */
[C---:B------:R-:W-:Y:S01]  /*29a0*/  FMUL.FTZ R76, R0.reuse, R83 ;  /* 0x00000053004c7220 */ /* 0x040fe20000410000 */
[----:B------:R-:W-:Y:S01]  /*29b0*/  MUFU.TANH R10, R10 ;  /* 0x0000000a000a7308 */ /* 0x000fe20000002400 */
[----:B---3--:R-:W-:Y:S02]  /*29c0*/  IMAD.U32 R25, RZ, RZ, UR49 ;  /* 0x00000031ff197e24 */ /* 0x008fe4000f8e00ff */
[C---:B------:R-:W-:Y:S01]  /*29d0*/  FMUL.FTZ R83, R0.reuse, R84 ;  /* 0x0000005400537220 */ /* 0x040fe20000410000 */
[C---:B------:R-:W-:Y:S01]  /*29e0*/  FMUL.FTZ R75, R0.reuse, R78 ;  /* 0x0000004e004b7220 */ /* 0x040fe20000410000 */
[----:B------:R-:W-:Y:S01]  /*29f0*/  FMUL.FTZ R77, R0, R82 ;  /* 0x00000052004d7220 */ /* 0x000fe20000410000 */
[----:B------:R-:W-:-:S02]  /*2a00*/  IMAD R114, R25, -0xa0, R24 ;  /* 0xffffff6019727824 */ /* 0x000fc400078e0218 */
[C---:B------:R-:W-:Y:S01]  /*2a10*/  FMUL.FTZ R82, R0.reuse, R85 ;  /* 0x0000005500527220 */ /* 0x040fe20000410000 */
[C---:B------:R-:W-:Y:S01]  /*2a20*/  FMUL.FTZ R84, R0.reuse, R56 ;  /* 0x0000003800547220 */ /* 0x040fe20000410000 */
[----:B------:R-:W-:Y:S01]  /*2a30*/  MUFU.TANH R11, R11 ;  /* 0x0000000b000b7308 */ /* 0x000fe20000002400 */
[----:B------:R-:W-:Y:S01]  /*2a40*/  FMUL.FTZ R85, R0, R57 ;  /* 0x0000003900557220 */ /* 0x000fe20000410000 */
[----:B------:R-:W-:Y:S01]  /*2a50*/  ISETP.GT.AND P4, PT, R114, RZ, PT ;  /* 0x000000ff7200720c */ /* 0x000fe20003f84270 */
[----:B------:R-:W-:Y:S01]  /*2a60*/  FMUL.FTZ R49, R0, R49 ;  /* 0x0000003100317220 */ /* 0x000fe20000410000 */
[----:B------:R-:W-:Y:S01]  /*2a70*/  ISETP.GT.AND P3, PT, R114, 0x1, PT ;  /* 0x000000017200780c */ /* 0x000fe20003f64270 */
[----:B------:R-:W-:Y:S01]  /*2a80*/  FMUL.FTZ R61, R0, R61 ;  /* 0x0000003d003d7220 */ /* 0x000fe20000410000 */
[----:B------:R-:W-:Y:S01]  /*2a90*/  ISETP.GT.AND P2, PT, R114, 0x8, PT ;  /* 0x000000087200780c */ /* 0x000fe20003f44270 */
[----:B------:R-:W-:Y:S01]  /*2aa0*/  FMUL.FTZ R78, R0, R87 ;  /* 0x00000057004e7220 */ /* 0x000fe20000410000 */
[----:B------:R-:W-:Y:S01]  /*2ab0*/  MUFU.TANH R20, R20 ;  /* 0x0000001400147308 */ /* 0x000fe20000002400 */
[----:B--2---:R-:W-:Y:S01]  /*2ac0*/  FSEL R24, R6, -INF , P4 ;  /* 0xff80000006187808 */ /* 0x004fe20002000000 */
[C---:B------:R-:W-:Y:S01]  /*2ad0*/  FMUL.FTZ R64, R0.reuse, R64 ;  /* 0x0000004000407220 */ /* 0x040fe20000410000 */
[----:B0-----:R-:W-:Y:S01]  /*2ae0*/  FSEL R25, R7, -INF , P3 ;  /* 0xff80000007197808 */ /* 0x001fe20001800000 */
[----:B------:R-:W-:Y:S01]  /*2af0*/  FMUL.FTZ R53, R0, R53 ;  /* 0x0000003500357220 */ /* 0x000fe20000410000 */
[----:B------:R-:W-:Y:S01]  /*2b00*/  ISETP.GT.AND P1, PT, R114, 0x9, PT ;  /* 0x000000097200780c */ /* 0x000fe20003f24270 */
[----:B------:R-:W-:Y:S01]  /*2b10*/  FMUL.FTZ R57, R0, R58 ;  /* 0x0000003a00397220 */ /* 0x000fe20000410000 */
[----:B------:R-:W-:Y:S01]  /*2b20*/  FMNMX.FTZ R7, R24, R25, !PT ;  /* 0x0000001918077209 */ /* 0x000fe20007810000 */
[----:B------:R-:W0:Y:S01]  /*2b30*/  MUFU.TANH R5, R5 ;  /* 0x0000000500057308 */ /* 0x000e220000002400 */
[----:B------:R-:W-:Y:S01]  /*2b40*/  ISETP.GT.AND P6, PT, R114, 0x10, PT ;  /* 0x000000107200780c */ /* 0x000fe20003fc4270 */
[----:B------:R-:W-:Y:S01]  /*2b50*/  FMUL.FTZ R65, R0, R65 ;  /* 0x0000004100417220 */ /* 0x000fe20000410000 */
[----:B------:R-:W-:Y:S01]  /*2b60*/  ISETP.GT.AND P5, PT, R114, 0x11, PT ;  /* 0x000000117200780c */ /* 0x000fe20003fa4270 */
[C---:B------:R-:W-:Y:S01]  /*2b70*/  FMUL.FTZ R52, R0.reuse, R52 ;  /* 0x0000003400347220 */ /* 0x040fe20000410000 */
[C---:B------:R-:W-:Y:S01]  /*2b80*/  FMUL.FTZ R56, R0.reuse, R59 ;  /* 0x0000003b00387220 */ /* 0x040fe20000410000 */
[C---:B------:R-:W-:Y:S01]  /*2b90*/  FMUL.FTZ R68, R0.reuse, R68 ;  /* 0x0000004400447220 */ /* 0x040fe20000410000 */
        /* <DEDUP_REMOVED lines=10> */
[----:B0-----:R-:W-:Y:S01]  /*2c40*/  FSEL R5, R5, -INF , P4 ;  /* 0xff80000005057808 */ /* 0x001fe20002000000 */
[----:B------:R-:W-:Y:S01]  /*2c50*/  FMUL.FTZ R50, R0, R50 ;  /* 0x0000003200327220 */ /* 0x000fe20000410000 */
[----:B------:R-:W-:Y:S01]  /*2c60*/  ISETP.GT.AND P4, PT, R114, 0x18, PT ;  /* 0x000000187200780c */ /* 0x000fe20003f84270 */
[C---:B------:R-:W-:Y:S01]  /*2c70*/  FMUL.FTZ R44, R0.reuse, R44 ;  /* 0x0000002c002c7220 */ /* 0x040fe20000410000 */
        /* <DEDUP_REMOVED lines=12> */
[----:B-1----:R-:W-:Y:S01]  /*2d40*/  FSEL R4, R4, -INF , P3 ;  /* 0xff80000004047808 */ /* 0x002fe20001800000 */
[----:B------:R-:W-:Y:S01]  /*2d50*/  FMUL.FTZ R35, R0, R35 ;  /* 0x0000002300237220 */ /* 0x000fe20000410000 */
[----:B------:R-:W-:Y:S01]  /*2d60*/  ISETP.GT.AND P3, PT, R114, 0x19, PT ;  /* 0x000000197200780c */ /* 0x000fe20003f64270 */
[C---:B------:R-:W-:Y:S01]  /*2d70*/  FMUL.FTZ R34, R0.reuse, R34 ;  /* 0x0000002200227220 */ /* 0x040fe20000410000 */
[----:B------:R-:W-:Y:S01]  /*2d80*/  ULDC UR6, c[0x0][0x988] ;  /* 0x0002620000067ab9 */ /* 0x000fe20000000800 */
[----:B------:R-:W-:Y:S01]  /*2d90*/  FMUL.FTZ R39, R0, R39 ;  /* 0x0000002700277220 */ /* 0x000fe20000410000 */
[----:B------:R-:W-:Y:S01]  /*2da0*/  P2R R104, PR, RZ, 0x1 ;  /* 0x00000001ff687803 */ /* 0x000fe20000000000 */
[----:B------:R-:W1:Y:S01]  /*2db0*/  MUFU.TANH R8, R8 ;  /* 0x0000000800087308 */ /* 0x000e620000002400 */
[----:B--2---:R-:W-:Y:S01]  /*2dc0*/  FSEL R26, R10, -INF , P2 ;  /* 0xff8000000a1a7808 */ /* 0x004fe20001000000 */
[C---:B------:R-:W-:Y:S01]  /*2dd0*/  FMUL.FTZ R38, R0.reuse, R38 ;  /* 0x0000002600267220 */ /* 0x040fe20000410000 */
[----:B0-----:R-:W-:Y:S01]  /*2de0*/  FSEL R89, R89, -INF , P4 ;  /* 0xff80000059597808 */ /* 0x001fe20002000000 */
[----:B------:R-:W-:Y:S01]  /*2df0*/  FMUL.FTZ R31, R0, R31 ;  /* 0x0000001f001f7220 */ /* 0x000fe20000410000 */
[----:B------:R-:W-:Y:S01]  /*2e00*/  FMNMX.FTZ R6, R26, R7, !PT ;  /* 0x000000071a067209 */ /* 0x000fe20007810000 */
[----:B------:R-:W-:Y:S01]  /*2e10*/  FMUL.FTZ R30, R0, R30 ;  /* 0x0000001e001e7220 */ /* 0x000fe20000410000 */
[----:B------:R-:W-:Y:S01]  /*2e20*/  R2UR UR7, R3 ;  /* 0x00000000030772ca */ /* 0x000fe200000e0000 */
[----:B------:R-:W0:Y:S01]  /*2e30*/  MUFU.TANH R88, R88 ;  /* 0x0000005800587308 */ /* 0x000e220000002400 */
[----:B------:R-:W-:Y:S01]  /*2e40*/  UISETP.GE.AND UP0, UPT, UR50, 0xa1, UPT ;  /* 0x000000a13200788c */ /* 0x000fe2000bf06270 */
[----:B------:R-:W-:-:S02]  /*2e50*/  IMAD.MOV.U32 R118, RZ, RZ, R119 ;  /* 0x000000ffff767224 */ /* 0x000fc400078e0077 */
[--C-:B------:R-:W-:Y:S02]  /*2e60*/  IMAD.MOV.U32 R117, RZ, RZ, R119.reuse ;  /* 0x000000ffff757224 */ /* 0x100fe400078e0077 */
[--C-:B------:R-:W-:Y:S02]  /*2e70*/  IMAD.MOV.U32 R116, RZ, RZ, R119.reuse ;  /* 0x000000ffff747224 */ /* 0x100fe400078e0077 */
[----:B------:R2:W-:Y:S01]  /*2e80*/  MUFU.TANH R107, R27 ;  /* 0x0000001b006b7308 */ /* 0x0005e20000002400 */
[----:B-1----:R-:W-:Y:S01]  /*2e90*/  FSEL R8, R8, -INF , P2 ;  /* 0xff80000008087808 */ /* 0x002fe20001000000 */
[----:B------:R-:W-:Y:S01]  /*2ea0*/  IMAD.MOV.U32 R115, RZ, RZ, R119 ;  /* 0x000000ffff737224 */ /* 0x000fe200078e0077 */
[----:B------:R-:W-:Y:S01]  /*2eb0*/  ISETP.GT.AND P2, PT, R114, 0x20, PT ;  /* 0x000000207200780c */ /* 0x000fe20003f44270 */
[----:B------:R-:W-:-:S04]  /*2ec0*/  UIADD3 UR7, UR7, 0x33440, URZ ;  /* 0x0003344007077890 */ /* 0x000fc8000fffe03f */
[----:B------:R-:W1:Y:S01]  /*2ed0*/  MUFU.TANH R9, R9 ;  /* 0x0000000900097308 */ /* 0x000e620000002400 */
[----:B--2---:R-:W-:Y:S01]  /*2ee0*/  FSEL R27, R11, -INF , P1 ;  /* 0xff8000000b1b7808 */ /* 0x004fe20000800000 */
[----:B------:R-:W-:Y:S01]  /*2ef0*/  UPRMT UR7, UR48, 0x654, UR7 ;  /* 0x0000065430077896 */ /* 0x000fe20008000007 */
[----:B0-----:R-:W-:Y:S02]  /*2f00*/  FSEL R88, R88, -INF , P3 ;  /* 0xff80000058587808 */ /* 0x001fe40001800000 */
[----:B------:R-:W-:-:S03]  /*2f10*/  FMNMX.FTZ R7, R27, R6, !PT ;  /* 0x000000061b077209 */ /* 0x000fc60007810000 */
[----:B------:R-:W0:Y:S03]  /*2f20*/  MUFU.TANH R90, R90 ;  /* 0x0000005a005a7308 */ /* 0x000e260000002400 */
[----:B------:R-:W-:Y:S05]  /*2f30*/  SYNCS.ARRIVE.TRANS64.RED.A1T0 RZ, [UR7], RZ ;  /* 0x000000ffffff79a7 */ /* 0x000fea0008100407 */
[----:B------:R2:W-:Y:S01]  /*2f40*/  MUFU.TANH R110, R32 ;  /* 0x00000020006e7308 */ /* 0x0005e20000002400 */
[----:B-1----:R-:W-:Y:S02]  /*2f50*/  FSEL R9, R9, -INF , P1 ;  /* 0xff80000009097808 */ /* 0x002fe40000800000 */
[----:B------:R-:W-:-:S05]  /*2f60*/  ISETP.GT.AND P1, PT, R114, 0x21, PT ;  /* 0x000000217200780c */ /* 0x000fca0003f24270 */
[----:B------:R1:W-:Y:S01]  /*2f70*/  MUFU.TANH R86, R60 ;  /* 0x0000003c00567308 */ /* 0x0003e20000002400 */
[----:B--2---:R-:W-:Y:S02]  /*2f80*/  FSEL R32, R20, -INF , P6 ;  /* 0xff80000014207808 */ /* 0x004fe40003000000 */
[----:B0-----:R-:W-:Y:S02]  /*2f90*/  FSEL R90, R90, -INF , P2 ;  /* 0xff8000005a5a7808 */ /* 0x001fe40001000000 */
[----:B------:R-:W-:-:S03]  /*2fa0*/  FMNMX.FTZ R6, R32, R7, !PT ;  /* 0x0000000720067209 */ /* 0x000fc60007810000 */
[----:B------:R-:W0:Y:S01]  /*2fb0*/  MUFU.TANH R13, R13 ;  /* 0x0000000d000d7308 */ /* 0x000e220000002400 */
[C---:B-1----:R-:W-:Y:S01]  /*2fc0*/  FMUL.FTZ R60, R0.reuse, R66 ;  /* 0x00000042003c7220 */ /* 0x042fe20000410000 */
[C---:B------:R-:W-:Y:S01]  /*2fd0*/  FMUL.FTZ R66, R0.reuse, R40 ;  /* 0x0000002800427220 */ /* 0x040fe20000410000 */
[----:B------:R-:W-:Y:S01]  /*2fe0*/  FMUL.FTZ R40, R0, R43 ;  /* 0x0000002b00287220 */ /* 0x000fe20000410000 */
[----:B------:R-:W-:-:S04]  /*2ff0*/  FSEL R43, R21, -INF , P5 ;  /* 0xff800000152b7808 */ /* 0x000fc80002800000 */
[----:B------:R-:W1:Y:S01]  /*3000*/  MUFU.TANH R91, R91 ;  /* 0x0000005b005b7308 */ /* 0x000e620000002400 */
[----:B------:R-:W-:-:S04]  /*3010*/  FMNMX.FTZ R6, R43, R6, !PT ;  /* 0x000000062b067209 */ /* 0x000fc80007810000 */
[----:B------:R-:W-:-:S03]  /*3020*/  FMNMX.FTZ R7, R89, R6, !PT ;  /* 0x0000000659077209 */ /* 0x000fc60007810000 */
[----:B------:R-:W2:Y:S01]  /*3030*/  MUFU.TANH R12, R12 ;  /* 0x0000000c000c7308 */ /* 0x000ea20000002400 */
[----:B------:R-:W-:Y:S02]  /*3040*/  FMNMX.FTZ R7, R88, R7, !PT ;  /* 0x0000000758077209 */ /* 0x000fe40007810000 */
[----:B0-----:R-:W-:Y:S02]  /*3050*/  FSEL R13, R13, -INF , P6 ;  /* 0xff8000000d0d7808 */ /* 0x001fe40003000000 */
[----:B------:R-:W-:Y:S02]  /*3060*/  ISETP.GT.AND P6, PT, R114, 0x28, PT ;  /* 0x000000287200780c */ /* 0x000fe40003fc4270 */
[----:B------:R-:W-:Y:S01]  /*3070*/  FMNMX.FTZ R6, R90, R7, !PT ;  /* 0x000000075a067209 */ /* 0x000fe20007810000 */
[----:B------:R-:W0:Y:S01]  /*3080*/  MUFU.TANH R92, R92 ;  /* 0x0000005c005c7308 */ /* 0x000e220000002400 */
[----:B-1----:R-:W-:-:S04]  /*3090*/  FSEL R91, R91, -INF , P1 ;  /* 0xff8000005b5b7808 */ /* 0x002fc80000800000 */
[----:B------:R-:W-:-:S03]  /*30a0*/  FMNMX.FTZ R7, R91, R6, !PT ;  /* 0x000000065b077209 */ /* 0x000fc60007810000 */
[----:B------:R-:W1:Y:S01]  /*30b0*/  MUFU.TANH R15, R15 ;  /* 0x0000000f000f7308 */ /* 0x000e620000002400 */
[----:B--2---:R-:W-:Y:S02]  /*30c0*/  FSEL R12, R12, -INF , P5 ;  /* 0xff8000000c0c7808 */ /* 0x004fe40002800000 */
[----:B------:R-:W-:-:S05]  /*30d0*/  ISETP.GT.AND P5, PT, R114, 0x29, PT ;  /* 0x000000297200780c */ /* 0x000fca0003fa4270 */
[----:B------:R-:W2:Y:S01]  /*30e0*/  MUFU.TANH R93, R93 ;  /* 0x0000005d005d7308 */ /* 0x000ea20000002400 */
[----:B0-----:R-:W-:-:S04]  /*30f0*/  FSEL R92, R92, -INF , P6 ;  /* 0xff8000005c5c7808 */ /* 0x001fc80003000000 */
[----:B------:R-:W-:-:S03]  /*3100*/  FMNMX.FTZ R6, R92, R7, !PT ;  /* 0x000000075c067209 */ /* 0x000fc60007810000 */
[----:B------:R-:W0:Y:S01]  /*3110*/  MUFU.TANH R14, R14 ;  /* 0x0000000e000e7308 */ /* 0x000e220000002400 */
[----:B-1----:R-:W-:Y:S02]  /*3120*/  FSEL R15, R15, -INF , P4 ;  /* 0xff8000000f0f7808 */ /* 0x002fe40002000000 */
[----:B------:R-:W-:-:S05]  /*3130*/  ISETP.GT.AND P4, PT, R114, 0x30, PT ;  /* 0x000000307200780c */ /* 0x000fca0003f84270 */
[----:B------:R-:W1:Y:S01]  /*3140*/  MUFU.TANH R80, R80 ;  /* 0x0000005000507308 */ /* 0x000e620000002400 */
[----:B--2---:R-:W-:-:S04]  /*3150*/  FSEL R93, R93, -INF , P5 ;  /* 0xff8000005d5d7808 */ /* 0x004fc80002800000 */
[----:B------:R-:W-:-:S03]  /*3160*/  FMNMX.FTZ R7, R93, R6, !PT ;  /* 0x000000065d077209 */ /* 0x000fc60007810000 */
[----:B------:R-:W2:Y:S01]  /*3170*/  MUFU.TANH R73, R73 ;  /* 0x0000004900497308 */ /* 0x000ea20000002400 */
[----:B0-----:R-:W-:Y:S02]  /*3180*/  FSEL R14, R14, -INF , P3 ;  /* 0xff8000000e0e7808 */ /* 0x001fe40001800000 */
[----:B------:R-:W-:-:S05]  /*3190*/  ISETP.GT.AND P3, PT, R114, 0x31, PT ;  /* 0x000000317200780c */ /* 0x000fca0003f64270 */
[----:B------:R-:W0:Y:S01]  /*31a0*/  MUFU.TANH R81, R81 ;  /* 0x0000005100517308 */ /* 0x000e220000002400 */
[----:B-1----:R-:W-:-:S04]  /*31b0*/  FSEL R80, R80, -INF , P4 ;  /* 0xff80000050507808 */ /* 0x002fc80002000000 */
[----:B------:R-:W-:-:S03]  /*31c0*/  FMNMX.FTZ R6, R80, R7, !PT ;  /* 0x0000000750067209 */ /* 0x000fc60007810000 */
[----:B------:R-:W1:Y:S01]  /*31d0*/  MUFU.TANH R72, R72 ;  /* 0x0000004800487308 */ /* 0x000e620000002400 */
[----:B--2---:R-:W-:Y:S02]  /*31e0*/  FSEL R73, R73, -INF , P2 ;  /* 0xff80000049497808 */ /* 0x004fe40001000000 */
[----:B------:R-:W-:-:S05]  /*31f0*/  ISETP.GT.AND P2, PT, R114, 0x38, PT ;  /* 0x000000387200780c */ /* 0x000fca0003f44270 */
[----:B------:R-:W-:Y:S01]  /*3200*/  MUFU.TANH R83, R83 ;  /* 0x0000005300537308 */ /* 0x000fe20000002400 */
[----:B0-----:R-:W-:-:S04]  /*3210*/  FSEL R81, R81, -INF , P3 ;  /* 0xff80000051517808 */ /* 0x001fc80001800000 */
[----:B------:R-:W-:-:S03]  /*3220*/  FMNMX.FTZ R6, R81, R6, !PT ;  /* 0x0000000651067209 */ /* 0x000fc60007810000 */
[----:B------:R-:W0:Y:S01]  /*3230*/  MUFU.TANH R75, R75 ;  /* 0x0000004b004b7308 */ /* 0x000e220000002400 */
[----:B-1----:R-:W-:Y:S02]  /*3240*/  FSEL R72, R72, -INF , P1 ;  /* 0xff80000048487808 */ /* 0x002fe40000800000 */
[----:B------:R-:W-:-:S05]  /*3250*/  ISETP.GT.AND P1, PT, R114, 0x39, PT ;  /* 0x000000397200780c */ /* 0x000fca0003f24270 */
[----:B------:R-:W1:Y:S08]  /*3260*/  MUFU.TANH R82, R82 ;  /* 0x0000005200527308 */ /* 0x000e700000002400 */
[----:B------:R-:W2:Y:S01]  /*3270*/  MUFU.TANH R74, R74 ;  /* 0x0000004a004a7308 */ /* 0x000ea20000002400 */
[----:B0-----:R-:W-:Y:S02]  /*3280*/  FSEL R75, R75, -INF , P6 ;  /* 0xff8000004b4b7808 */ /* 0x001fe40003000000 */
[----:B------:R-:W-:-:S05]  /*3290*/  ISETP.GT.AND P6, PT, R114, 0x40, PT ;  /* 0x000000407200780c */ /* 0x000fca0003fc4270 */
[----:B------:R-:W-:Y:S01]  /*32a0*/  MUFU.TANH R84, R84 ;  /* 0x0000005400547308 */ /* 0x000fe20000002400 */
[----:B-1----:R-:W-:-:S07]  /*32b0*/  FSEL R82, R82, -INF , P1 ;  /* 0xff80000052527808 */ /* 0x002fce0000800000 */
[----:B------:R-:W0:Y:S01]  /*32c0*/  MUFU.TANH R77, R77 ;  /* 0x0000004d004d7308 */ /* 0x000e220000002400 */
[----:B--2---:R-:W-:Y:S02]  /*32d0*/  FSEL R74, R74, -INF , P5 ;  /* 0xff8000004a4a7808 */ /* 0x004fe40002800000 */
[----:B------:R-:W-:-:S05]  /*32e0*/  ISETP.GT.AND P5, PT, R114, 0x41, PT ;  /* 0x000000417200780c */ /* 0x000fca0003fa4270 */
[----:B------:R-:W-:Y:S08]  /*32f0*/  MUFU.TANH R85, R85 ;  /* 0x0000005500557308 */ /* 0x000ff00000002400 */
[----:B------:R-:W1:Y:S01]  /*3300*/  MUFU.TANH R76, R76 ;  /* 0x0000004c004c7308 */ /* 0x000e620000002400 */
[----:B0-----:R-:W-:Y:S02]  /*3310*/  FSEL R77, R77, -INF , P4 ;  /* 0xff8000004d4d7808 */ /* 0x001fe40002000000 */
[----:B------:R-:W-:-:S05]  /*3320*/  ISETP.GT.AND P4, PT, R114, 0x48, PT ;  /* 0x000000487200780c */ /* 0x000fca0003f84270 */
[----:B------:R0:W-:Y:S08]  /*3330*/  MUFU.TANH R96, R49 ;  /* 0x0000003100607308 */ /* 0x0001f00000002400 */
[----:B------:R-:W2:Y:S01]  /*3340*/  MUFU.TANH R79, R79 ;  /* 0x0000004f004f7308 */ /* 0x000ea20000002400 */
[----:B0-----:R-:W-:Y:S02]  /*3350*/  FSEL R49, R83, -INF , P2 ;  /* 0xff80000053317808 */ /* 0x001fe40001000000 */
[----:B-1----:R-:W-:-:S02]  /*3360*/  FSEL R76, R76, -INF , P3 ;  /* 0xff8000004c4c7808 */ /* 0x002fc40001800000 */
[----:B------:R-:W-:Y:S02]  /*3370*/  FMNMX.FTZ R7, R49, R6, !PT ;  /* 0x0000000631077209 */ /* 0x000fe40007810000 */
[----:B------:R-:W-:Y:S01]  /*3380*/  ISETP.GT.AND P3, PT, R114, 0x49, PT ;  /* 0x000000497200780c */ /* 0x000fe20003f64270 */
[----:B------:R0:W-:Y:S01]  /*3390*/  MUFU.TANH R87, R61 ;  /* 0x0000003d00577308 */ /* 0x0001e20000002400 */
[----:B------:R-:W-:-:S07]  /*33a0*/  FMNMX.FTZ R6, R82, R7, !PT ;  /* 0x0000000752067209 */ /* 0x000fce0007810000 */
[----:B------:R-:W1:Y:S01]  /*33b0*/  MUFU.TANH R78, R78 ;  /* 0x0000004e004e7308 */ /* 0x000e620000002400 */
[----:B--2---:R-:W-:Y:S01]  /*33c0*/  FSEL R79, R79, -INF , P2 ;  /* 0xff8000004f4f7808 */ /* 0x004fe20001000000 */
[----:B0-----:R-:W-:Y:S01]  /*33d0*/  FMUL.FTZ R61, R0, R67 ;  /* 0x00000043003d7220 */ /* 0x001fe20000410000 */
[----:B------:R-:W-:-:S05]  /*33e0*/  ISETP.GT.AND P2, PT, R114, 0x50, PT ;  /* 0x000000507200780c */ /* 0x000fca0003f44270 */
[----:B------:R0:W-:Y:S08]  /*33f0*/  MUFU.TANH R94, R64 ;  /* 0x00000040005e7308 */ /* 0x0001f00000002400 */
[----:B------:R2:W-:Y:S01]  /*3400*/  MUFU.TANH R100, R53 ;  /* 0x0000003500647308 */ /* 0x0005e20000002400 */
[----:B-1----:R-:W-:Y:S01]  /*3410*/  FSEL R78, R78, -INF , P1 ;  /* 0xff8000004e4e7808 */ /* 0x002fe20000800000 */
[----:B0-----:R-:W-:Y:S01]  /*3420*/  FMUL.FTZ R64, R0, R42 ;  /* 0x0000002a00407220 */ /* 0x001fe20000410000 */
[----:B------:R-:W-:-:S05]  /*3430*/  ISETP.GT.AND P1, PT, R114, 0x51, PT ;  /* 0x000000517200780c */ /* 0x000fca0003f24270 */
[----:B------:R-:W0:Y:S01]  /*3440*/  MUFU.TANH R57, R57 ;  /* 0x0000003900397308 */ /* 0x000e220000002400 */
[----:B--2---:R-:W-:-:S04]  /*3450*/  FSEL R53, R84, -INF , P6 ;  /* 0xff80000054357808 */ /* 0x004fc80003000000 */
[----:B------:R-:W-:-:S03]  /*3460*/  FMNMX.FTZ R7, R53, R6, !PT ;  /* 0x0000000635077209 */ /* 0x000fc60007810000 */
[----:B------:R-:W-:Y:S08]  /*3470*/  MUFU.TANH R65, R65 ;  /* 0x0000004100417308 */ /* 0x000ff00000002400 */
[----:B------:R1:W-:Y:S01]  /*3480*/  MUFU.TANH R99, R52 ;  /* 0x0000003400637308 */ /* 0x0003e20000002400 */
[----:B0-----:R-:W-:Y:S02]  /*3490*/  FSEL R57, R57, -INF , P6 ;  /* 0xff80000039397808 */ /* 0x001fe40003000000 */
[----:B------:R-:W-:-:S05]  /*34a0*/  ISETP.GT.AND P6, PT, R114, 0x58, PT ;  /* 0x000000587200780c */ /* 0x000fca0003fc4270 */
[----:B------:R-:W0:Y:S01]  /*34b0*/  MUFU.TANH R56, R56 ;  /* 0x0000003800387308 */ /* 0x000e220000002400 */
[----:B-1----:R-:W-:-:S04]  /*34c0*/  FSEL R52, R85, -INF , P5 ;  /* 0xff80000055347808 */ /* 0x002fc80002800000 */
        /* <DEDUP_REMOVED lines=15> */
[----:B------:R-:W1:Y:S08]  /*35c0*/  MUFU.TANH R66, R66 ;  /* 0x0000004200427308 */ /* 0x000e700000002400 */
[----:B------:R2:W-:Y:S01]  /*35d0*/  MUFU.TANH R98, R51 ;  /* 0x0000003300627308 */ /* 0x0005e20000002400 */
[----:B0-----:R-:W-:Y:S02]  /*35e0*/  FSEL R59, R59, -INF , P3 ;  /* 0xff8000003b3b7808 */ /* 0x001fe40001800000 */
[----:B------:R-:W-:-:S05]  /*35f0*/  ISETP.GT.AND P3, PT, R114, 0x61, PT ;  /* 0x000000617200780c */ /* 0x000fca0003f64270 */
[----:B------:R-:W0:Y:S01]  /*3600*/  MUFU.TANH R60, R60 ;  /* 0x0000003c003c7308 */ /* 0x000e220000002400 */
[----:B--2---:R-:W-:-:S04]  /*3610*/  FSEL R51, R94, -INF , P2 ;  /* 0xff8000005e337808 */ /* 0x004fc80001000000 */
[----:B------:R-:W-:-:S03]  /*3620*/  FMNMX.FTZ R7, R51, R6, !PT ;  /* 0x0000000633077209 */ /* 0x000fc60007810000 */
[----:B------:R1:W-:Y:S08]  /*3630*/  MUFU.TANH R67, R41 ;  /* 0x0000002900437308 */ /* 0x0003f00000002400 */
[----:B------:R2:W-:Y:S01]  /*3640*/  MUFU.TANH R97, R50 ;  /* 0x0000003200617308 */ /* 0x0005e20000002400 */
[----:B-1----:R-:W-:Y:S02]  /*3650*/  FSEL R41, R66, -INF , P4 ;  /* 0xff80000042297808 */ /* 0x002fe40002000000 */
[----:B0-----:R-:W-:-:S02]  /*3660*/  FSEL R60, R60, -INF , P2 ;  /* 0xff8000003c3c7808 */ /* 0x001fc40001000000 */
[----:B------:R-:W-:-:S03]  /*3670*/  ISETP.GT.AND P2, PT, R114, 0x68, PT ;  /* 0x000000687200780c */ /* 0x000fc60003f44270 */
        /* <DEDUP_REMOVED lines=11> */
[----:B------:R-:W-:Y:S01]  /*3730*/  MUFU.TANH R45, R45 ;  /* 0x0000002d002d7308 */ /* 0x000fe20000002400 */
[----:B------:R-:W-:-:S04]  /*3740*/  FMNMX.FTZ R6, R44, R7, !PT ;  /* 0x000000072c067209 */ /* 0x000fc80007810000 */
[----:B------:R-:W-:-:S03]  /*3750*/  FMNMX.FTZ R7, R41, R6, !PT ;  /* 0x0000000629077209 */ /* 0x000fc60007810000 */
[----:B------:R-:W1:Y:S01]  /*3760*/  MUFU.TANH R63, R63 ;  /* 0x0000003f003f7308 */ /* 0x000e620000002400 */
[----:B0-----:R-:W-:Y:S02]  /*3770*/  FSEL R62, R62, -INF , P6 ;  /* 0xff8000003e3e7808 */ /* 0x001fe40003000000 */
[----:B------:R-:W-:-:S05]  /*3780*/  ISETP.GT.AND P6, PT, R114, 0x70, PT ;  /* 0x000000707200780c */ /* 0x000fca0003fc4270 */
[----:B------:R-:W0:Y:S08]  /*3790*/  MUFU.TANH R64, R64 ;  /* 0x0000004000407308 */ /* 0x000e300000002400 */
[----:B------:R2:W-:Y:S01]  /*37a0*/  MUFU.TANH R108, R28 ;  /* 0x0000001c006c7308 */ /* 0x0005e20000002400 */
[----:B-1----:R-:W-:Y:S02]  /*37b0*/  FSEL R63, R63, -INF , P5 ;  /* 0xff8000003f3f7808 */ /* 0x002fe40002800000 */
[----:B------:R-:W-:-:S05]  /*37c0*/  ISETP.GT.AND P5, PT, R114, 0x71, PT ;  /* 0x000000717200780c */ /* 0x000fca0003fa4270 */
[----:B------:R-:W1:Y:S01]  /*37d0*/  MUFU.TANH R40, R40 ;  /* 0x0000002800287308 */ /* 0x000e620000002400 */
[----:B--2---:R-:W-:-:S04]  /*37e0*/  FSEL R28, R67, -INF , P3 ;  /* 0xff800000431c7808 */ /* 0x004fc80001800000 */
[----:B------:R-:W-:-:S03]  /*37f0*/  FMNMX.FTZ R6, R28, R7, !PT ;  /* 0x000000071c067209 */ /* 0x000fc60007810000 */
[----:B------:R2:W-:Y:S08]  /*3800*/  MUFU.TANH R109, R29 ;  /* 0x0000001d006d7308 */ /* 0x0005f00000002400 */
[----:B------:R3:W4:Y:S01]  /*3810*/  MUFU.TANH R70, R46 ;  /* 0x0000002e00467308 */ /* 0x0007220000002400 */
[----:B--2---:R-:W-:Y:S02]  /*3820*/  FSEL R29, R42, -INF , P2 ;  /* 0xff8000002a1d7808 */ /* 0x004fe40001000000 */
[----:B------:R-:W-:-:S02]  /*3830*/  FSEL R42, R95, -INF , P6 ;  /* 0xff8000005f2a7808 */ /* 0x000fc40003000000 */
[----:B------:R-:W-:Y:S02]  /*3840*/  FMNMX.FTZ R7, R29, R6, !PT ;  /* 0x000000061d077209 */ /* 0x000fe40007810000 */
[----:B0-----:R-:W-:Y:S01]  /*3850*/  FSEL R6, R64, -INF , P4 ;  /* 0xff80000040067808 */ /* 0x001fe20002000000 */
[----:B------:R0:W-:Y:S01]  /*3860*/  MUFU.TANH R112, R36 ;  /* 0x0000002400707308 */ /* 0x0001e20000002400 */
[----:B------:R-:W-:Y:S02]  /*3870*/  ISETP.GT.AND P4, PT, R114, 0x78, PT ;  /* 0x000000787200780c */ /* 0x000fe40003f84270 */
[----:B---3--:R-:W-:Y:S02]  /*3880*/  FSEL R46, R96, -INF , P5 ;  /* 0xff800000602e7808 */ /* 0x008fe40002800000 */
[----:B-1----:R-:W-:Y:S02]  /*3890*/  FSEL R40, R40, -INF , P3 ;  /* 0xff80000028287808 */ /* 0x002fe40001800000 */
[----:B------:R-:W-:Y:S01]  /*38a0*/  ISETP.GT.AND P3, PT, R114, 0x79, PT ;  /* 0x000000797200780c */ /* 0x000fe20003f64270 */
[----:B------:R1:W2:Y:S01]  /*38b0*/  MUFU.TANH R102, R55 ;  /* 0x0000003700667308 */ /* 0x0002a20000002400 */
[----:B0-----:R-:W-:-:S02]  /*38c0*/  FSEL R36, R45, -INF , P1 ;  /* 0xff8000002d247808 */ /* 0x001fc40000800000 */
[----:B------:R-:W-:Y:S01]  /*38d0*/  FSEL R64, R100, -INF , P3 ;  /* 0xff80000064407808 */ /* 0x000fe20001800000 */
[----:B------:R-:W-:Y:S01]  /*38e0*/  IMAD.MOV.U32 R100, RZ, RZ, R119 ;  /* 0x000000ffff647224 */ /* 0x000fe200078e0077 */
[----:B------:R-:W-:-:S03]  /*38f0*/  FMNMX.FTZ R7, R36, R7, !PT ;  /* 0x0000000724077209 */ /* 0x000fc60007810000 */
[----:B------:R-:W0:Y:S01]  /*3900*/  MUFU.TANH R111, R33 ;  /* 0x00000021006f7308 */ /* 0x000e220000002400 */
[----:B------:R-:W-:Y:S02]  /*3910*/  FMNMX.FTZ R7, R42, R7, !PT ;  /* 0x000000072a077209 */ /* 0x000fe40007810000 */
[----:B-1----:R-:W-:Y:S01]  /*3920*/  FSEL R55, R99, -INF , P4 ;  /* 0xff80000063377808 */ /* 0x002fe20002000000 */
[----:B------:R-:W-:Y:S01]  /*3930*/  IMAD.MOV.U32 R99, RZ, RZ, R119 ;  /* 0x000000ffff637224 */ /* 0x000fe200078e0077 */
[----:B------:R-:W-:Y:S02]  /*3940*/  FMNMX.FTZ R10, R46, R7, !PT ;  /* 0x000000072e0a7209 */ /* 0x000fe40007810000 */
[----:B----4-:R-:W-:Y:S01]  /*3950*/  FSEL R7, R70, -INF , P2 ;  /* 0xff80000046077808 */ /* 0x010fe20001000000 */
[----:B------:R1:W3:Y:S01]  /*3960*/  MUFU.TANH R113, R37 ;  /* 0x0000002500717308 */ /* 0x0002e20000002400 */
[----:B------:R-:W-:Y:S02]  /*3970*/  ISETP.GT.AND P2, PT, R114, 0x80, PT ;  /* 0x000000807200780c */ /* 0x000fe40003f44270 */
[----:B------:R-:W-:-:S02]  /*3980*/  FMNMX.FTZ R11, R55, R10, !PT ;  /* 0x0000000a370b7209 */ /* 0x000fc40007810000 */
[----:B------:R-:W-:Y:S02]  /*3990*/  FSEL R10, R71, -INF , P1 ;  /* 0xff800000470a7808 */ /* 0x000fe40000800000 */
[----:B------:R-:W-:Y:S01]  /*39a0*/  ISETP.GT.AND P1, PT, R114, 0x81, PT ;  /* 0x000000817200780c */ /* 0x000fe20003f24270 */
[----:B------:R4:W-:Y:S01]  /*39b0*/  MUFU.TANH R94, R35 ;  /* 0x00000023005e7308 */ /* 0x0009e20000002400 */
[----:B------:R-:W-:Y:S01]  /*39c0*/  FSEL R65, R103, -INF , P2 ;  /* 0xff80000067417808 */ /* 0x000fe20001000000 */
[--C-:B------:R-:W-:Y:S01]  /*39d0*/  IMAD.MOV.U32 R103, RZ, RZ, R119.reuse ;  /* 0x000000ffff677224 */ /* 0x100fe200078e0077 */
[----:B------:R-:W-:Y:S02]  /*39e0*/  FMNMX.FTZ R20, R64, R11, !PT ;  /* 0x0000000b40147209 */ /* 0x000fe40007810000 */
[----:B------:R-:W-:Y:S01]  /*39f0*/  FSEL R11, R97, -INF , P6 ;  /* 0xff800000610b7808 */ /* 0x000fe20003000000 */
[--C-:B------:R-:W-:Y:S01]  /*3a00*/  IMAD.MOV.U32 R97, RZ, RZ, R119.reuse ;  /* 0x000000ffff617224 */ /* 0x100fe200078e0077 */
[----:B------:R-:W-:Y:S01]  /*3a10*/  ISETP.GT.AND P6, PT, R114, 0x88, PT ;  /* 0x000000887200780c */ /* 0x000fe20003fc4270 */
[----:B------:R-:W-:Y:S01]  /*3a20*/  MUFU.TANH R96, R39 ;  /* 0x0000002700607308 */ /* 0x000fe20000002400 */
[----:B------:R-:W-:Y:S01]  /*3a30*/  FSEL R66, R105, -INF , P1 ;  /* 0xff80000069427808 */ /* 0x000fe20000800000 */
[----:B------:R-:W-:Y:S01]  /*3a40*/  IMAD.MOV.U32 R105, RZ, RZ, R119 ;  /* 0x000000ffff697224 */ /* 0x000fe200078e0077 */
[----:B------:R-:W-:-:S02]  /*3a50*/  FMNMX.FTZ R21, R65, R20, !PT ;  /* 0x0000001441157209 */ /* 0x000fc40007810000 */
[----:B------:R-:W-:Y:S01]  /*3a60*/  FSEL R20, R98, -INF , P5 ;  /* 0xff80000062147808 */ /* 0x000fe20002800000 */
[--C-:B------:R-:W-:Y:S01]  /*3a70*/  IMAD.MOV.U32 R98, RZ, RZ, R119.reuse ;  /* 0x000000ffff627224 */ /* 0x100fe200078e0077 */
[----:B------:R-:W-:Y:S01]  /*3a80*/  ISETP.GT.AND P5, PT, R114, 0x89, PT ;  /* 0x000000897200780c */ /* 0x000fe20003fa4270 */
[----:B------:R-:W-:Y:S01]  /*3a90*/  MUFU.TANH R95, R38 ;  /* 0x00000026005f7308 */ /* 0x000fe20000002400 */
[----:B------:R-:W-:Y:S01]  /*3aa0*/  FSEL R67, R108, -INF , P6 ;  /* 0xff8000006c437808 */ /* 0x000fe20003000000 */
[--C-:B------:R-:W-:Y:S01]  /*3ab0*/  IMAD.MOV.U32 R108, RZ, RZ, R119.reuse ;  /* 0x000000ffff6c7224 */ /* 0x100fe200078e0077 */
[----:B------:R-:W-:Y:S02]  /*3ac0*/  FMNMX.FTZ R70, R66, R21, !PT ;  /* 0x0000001542467209 */ /* 0x000fe40007810000 */
[----:B------:R-:W-:Y:S01]  /*3ad0*/  FSEL R21, R101, -INF , P4 ;  /* 0xff80000065157808 */ /* 0x000fe20002000000 */
[----:B------:R-:W-:Y:S01]  /*3ae0*/  IMAD.MOV.U32 R101, RZ, RZ, R119 ;  /* 0x000000ffff657224 */ /* 0x000fe200078e0077 */
[----:B------:R-:W-:-:S02]  /*3af0*/  ISETP.GT.AND P4, PT, R114, 0x90, PT ;  /* 0x000000907200780c */ /* 0x000fc40003f84270 */
[----:B------:R-:W-:Y:S01]  /*3b00*/  FSEL R68, R109, -INF , P5 ;  /* 0xff8000006d447808 */ /* 0x000fe20002800000 */
[--C-:B------:R-:W-:Y:S01]  /*3b10*/  IMAD.MOV.U32 R109, RZ, RZ, R119.reuse ;  /* 0x000000ffff6d7224 */ /* 0x100fe200078e0077 */
[----:B-1----:R-:W-:Y:S02]  /*3b20*/  FMNMX.FTZ R37, R67, R70, !PT ;  /* 0x0000004643257209 */ /* 0x002fe40007810000 */
[----:B--2---:R-:W-:Y:S02]  /*3b30*/  FSEL R33, R102, -INF , P3 ;  /* 0xff80000066217808 */ /* 0x004fe40001800000 */
[----:B------:R-:W-:Y:S02]  /*3b40*/  ISETP.GT.AND P3, PT, R114, 0x91, PT ;  /* 0x000000917200780c */ /* 0x000fe40003f64270 */
[----:B------:R-:W-:Y:S01]  /*3b50*/  FSEL R69, R110, -INF , P4 ;  /* 0xff8000006e457808 */ /* 0x000fe20002000000 */
[----:B------:R-:W-:Y:S01]  /*3b60*/  IMAD.MOV.U32 R110, RZ, RZ, R119 ;  /* 0x000000ffff6e7224 */ /* 0x000fe200078e0077 */
[----:B------:R-:W-:-:S02]  /*3b70*/  FMNMX.FTZ R84, R68, R37, !PT ;  /* 0x0000002544547209 */ /* 0x000fc40007810000 */
[----:B------:R-:W-:Y:S01]  /*3b80*/  FSEL R37, R106, -INF , P2 ;  /* 0xff8000006a257808 */ /* 0x000fe20001000000 */
[--C-:B------:R-:W-:Y:S01]  /*3b90*/  IMAD.MOV.U32 R106, RZ, RZ, R119.reuse ;  /* 0x000000ffff6a7224 */ /* 0x100fe200078e0077 */
[C---:B------:R-:W-:Y:S02]  /*3ba0*/  ISETP.GT.AND P2, PT, R114.reuse, 0x98, PT ;  /* 0x000000987200780c */ /* 0x040fe40003f44270 */
[----:B0-----:R-:W-:Y:S01]  /*3bb0*/  FSEL R70, R111, -INF , P3 ;  /* 0xff8000006f467808 */ /* 0x001fe20001800000 */
[--C-:B------:R-:W-:Y:S01]  /*3bc0*/  IMAD.MOV.U32 R111, RZ, RZ, R119.reuse ;  /* 0x000000ffff6f7224 */ /* 0x100fe200078e0077 */
[----:B------:R-:W-:Y:S02]  /*3bd0*/  FMNMX.FTZ R83, R69, R84, !PT ;  /* 0x0000005445537209 */ /* 0x000fe40007810000 */
[----:B------:R-:W-:Y:S01]  /*3be0*/  FSEL R45, R107, -INF , P1 ;  /* 0xff8000006b2d7808 */ /* 0x000fe20000800000 */
        /* <DEDUP_REMOVED lines=9> */
[----:B----4-:R-:W-:Y:S02]  /*3c80*/  FMNMX.FTZ R35, R5, R4, !PT ;  /* 0x0000000405237209 */ /* 0x010fe40007810000 */
[----:B------:R-:W-:Y:S02]  /*3c90*/  FMNMX.FTZ R86, R83, R84, !PT ;  /* 0x0000005453567209 */ /* 0x000fe40007810000 */
[----:B------:R-:W0:Y:S01]  /*3ca0*/  MUFU.TANH R84, R30 ;  /* 0x0000001e00547308 */ /* 0x000e220000002400 */
[----:B------:R-:W-:Y:S02]  /*3cb0*/  MOV R102, R119 ;  /* 0x0000007700667202 */ /* 0x000fe40000000f00 */
[----:B------:R-:W1:Y:S01]  /*3cc0*/  SHFL.BFLY PT, R85, R86, 0x2, 0x1f ;  /* 0x0c401f0056557f89 */ /* 0x000e6200000e0000 */
[----:B0-----:R-:W-:-:S02]  /*3cd0*/  FSEL R84, R84, -INF , P6 ;  /* 0xff80000054547808 */ /* 0x001fc40003000000 */
[----:B-1----:R-:W-:Y:S01]  /*3ce0*/  FMNMX.FTZ R87, R86, R85, !PT ;  /* 0x0000005556577209 */ /* 0x002fe20007810000 */
[----:B------:R-:W-:Y:S01]  /*3cf0*/  IMAD.U32 R85, RZ, RZ, UR6 ;  /* 0x00000006ff557e24 */ /* 0x000fe2000f8e00ff */
[----:B------:R-:W0:Y:S03]  /*3d00*/  MUFU.TANH R86, R31 ;  /* 0x0000001f00567308 */ /* 0x000e260000002400 */
[----:B------:R-:W1:Y:S01]  /*3d10*/  SHFL.BFLY PT, R120, R87, 0x1, 0x1f ;  /* 0x0c201f0057787f89 */ /* 0x000e6200000e0000 */
[----:B0-----:R-:W-:Y:S02]  /*3d20*/  FSEL R86, R86, -INF , P5 ;  /* 0xff80000056567808 */ /* 0x001fe40002800000 */
[----:B-1----:R-:W-:Y:S02]  /*3d30*/  FMNMX.FTZ R120, R87, R120, !PT ;  /* 0x0000007857787209 */ /* 0x002fe40007810000 */
[----:B------:R0:W1:Y:S02]  /*3d40*/  MUFU.TANH R87, R34 ;  /* 0x0000002200577308 */ /* 0x0000640000002400 */
[C---:B------:R-:W-:Y:S01]  /*3d50*/  FSETP.NEU.FTZ.AND P0, PT, R120.reuse, -INF , PT ;  /* 0xff8000007800780b */ /* 0x040fe20003f1d000 */
[----:B------:R-:W-:-:S05]  /*3d60*/  FFMA.FTZ R85, R120, R85, -8 ;  /* 0xc100000078557423 */ /* 0x000fca0000010055 */
[----:B------:R-:W-:Y:S02]  /*3d70*/  FSEL R85, R85, RZ, P0 ;  /* 0x000000ff55557208 */ /* 0x000fe40000000000 */
[----:B0-----:R-:W-:Y:S02]  /*3d80*/  FMNMX.FTZ R34, R8, R35, !PT ;  /* 0x0000002308227209 */ /* 0x001fe40007810000 */
[----:B------:R-:W-:Y:S01]  /*3d90*/  ISETP.NE.AND P0, PT, R104, RZ, PT ;  /* 0x000000ff6800720c */ /* 0x000fe20003f05270 */
[----:B------:R-:W-:-:S01]  /*3da0*/  FFMA.FTZ R31, R43, UR6, -R85 ;  /* 0x000000062b1f7c23 */ /* 0x000fc20008010855 */
[----:B------:R-:W-:Y:S01]  /*3db0*/  FMNMX.FTZ R34, R9, R34, !PT ;  /* 0x0000002209227209 */ /* 0x000fe20007810000 */
[----:B------:R-:W-:-:S01]  /*3dc0*/  FFMA.FTZ R88, R88, UR6, -R85 ;  /* 0x0000000658587c23 */ /* 0x000fc20008010855 */
[--C-:B------:R-:W-:Y:S01]  /*3dd0*/  FFMA.FTZ R30, R32, UR6, -R85.reuse ;  /* 0x00000006201e7c23 */ /* 0x100fe20008010855 */
[----:B------:R-:W-:-:S01]  /*3de0*/  FFMA.FTZ R32, R89, UR6, -R85 ;  /* 0x0000000659207c23 */ /* 0x000fc20008010855 */
[----:B------:R-:W-:Y:S01]  /*3df0*/  FMNMX.FTZ R39, R13, R34, !PT ;  /* 0x000000220d277209 */ /* 0x000fe20007810000 */
[----:B------:R-:W-:Y:S01]  /*3e00*/  MUFU.EX2 R35, R88 ;  /* 0x0000005800237308 */ /* 0x000fe20000000800 */
[----:B------:R-:W-:-:S01]  /*3e10*/  FFMA.FTZ R90, R90, UR6, -R85 ;  /* 0x000000065a5a7c23 */ /* 0x000fc20008010855 */
[--C-:B------:R-:W-:Y:S01]  /*3e20*/  FFMA.FTZ R92, R92, UR6, -R85.reuse ;  /* 0x000000065c5c7c23 */ /* 0x100fe20008010855 */
[----:B------:R-:W-:Y:S01]  /*3e30*/  FMNMX.FTZ R38, R12, R39, !PT ;  /* 0x000000270c267209 */ /* 0x000fe20007810000 */
[--C-:B------:R-:W-:Y:S01]  /*3e40*/  FFMA.FTZ R39, R91, UR6, -R85.reuse ;  /* 0x000000065b277c23 */ /* 0x100fe20008010855 */
[----:B------:R-:W-:-:S01]  /*3e50*/  FFMA.FTZ R24, R24, UR6, -R85 ;  /* 0x0000000618187c23 */ /* 0x000fc20008010855 */
[--C-:B------:R-:W-:Y:S01]  /*3e60*/  FFMA.FTZ R25, R25, UR6, -R85.reuse ;  /* 0x0000000619197c23 */ /* 0x100fe20008010855 */
[----:B------:R-:W-:Y:S01]  /*3e70*/  FMNMX.FTZ R43, R15, R38, !PT ;  /* 0x000000260f2b7209 */ /* 0x000fe20007810000 */
[----:B------:R0:W-:Y:S01]  /*3e80*/  MUFU.EX2 R34, R90 ;  /* 0x0000005a00227308 */ /* 0x0001e20000000800 */
[----:B------:R-:W-:-:S01]  /*3e90*/  FFMA.FTZ R26, R26, UR6, -R85 ;  /* 0x000000061a1a7c23 */ /* 0x000fc20008010855 */
[--C-:B------:R-:W-:Y:S01]  /*3ea0*/  FFMA.FTZ R27, R27, UR6, -R85.reuse ;  /* 0x000000061b1b7c23 */ /* 0x100fe20008010855 */
[----:B------:R-:W-:Y:S01]  /*3eb0*/  FMNMX.FTZ R38, R14, R43, !PT ;  /* 0x0000002b0e267209 */ /* 0x000fe20007810000 */
[--C-:B------:R-:W-:Y:S01]  /*3ec0*/  FFMA.FTZ R80, R80, UR6, -R85.reuse ;  /* 0x0000000650507c23 */ /* 0x100fe20008010855 */
[----:B------:R-:W-:-:S01]  /*3ed0*/  FFMA.FTZ R81, R81, UR6, -R85 ;  /* 0x0000000651517c23 */ /* 0x000fc20008010855 */
[--C-:B------:R-:W-:Y:S01]  /*3ee0*/  FFMA.FTZ R49, R49, UR6, -R85.reuse ;  /* 0x0000000631317c23 */ /* 0x100fe20008010855 */
[----:B------:R-:W-:Y:S01]  /*3ef0*/  FMNMX.FTZ R43, R73, R38, !PT ;  /* 0x00000026492b7209 */ /* 0x000fe20007810000 */
[----:B------:R-:W-:Y:S01]  /*3f00*/  MUFU.EX2 R24, R24 ;  /* 0x0000001800187308 */ /* 0x000fe20000000800 */
[----:B0-----:R-:W-:Y:S01]  /*3f10*/  FSEL R90, R95, -INF , P2 ;  /* 0xff8000005f5a7808 */ /* 0x001fe20001000000 */
[--C-:B------:R-:W-:Y:S01]  /*3f20*/  FFMA.FTZ R82, R82, UR6, -R85.reuse ;  /* 0x0000000652527c23 */ /* 0x100fe20008010855 */
[----:B------:R-:W-:Y:S01]  /*3f30*/  FMNMX.FTZ R88, R72, R43, !PT ;  /* 0x0000002b48587209 */ /* 0x000fe20007810000 */
[--C-:B------:R-:W-:Y:S01]  /*3f40*/  FFMA.FTZ R43, R93, UR6, -R85.reuse ;  /* 0x000000065d2b7c23 */ /* 0x100fe20008010855 */
[----:B------:R-:W-:-:S01]  /*3f50*/  FFMA.FTZ R93, R44, UR6, -R85 ;  /* 0x000000062c5d7c23 */ /* 0x000fc20008010855 */
[----:B-1----:R-:W-:Y:S01]  /*3f60*/  FSEL R44, R87, -INF , P4 ;  /* 0xff800000572c7808 */ /* 0x002fe20002000000 */
[----:B------:R-:W-:-:S01]  /*3f70*/  FFMA.FTZ R53, R53, UR6, -R85 ;  /* 0x0000000635357c23 */ /* 0x000fc20008010855 */
        /* <DEDUP_REMOVED lines=15> */
[----:B------:R-:W-:Y:S01]  /*4070*/  FFMA.FTZ R29, R29, UR6, -R85 ;  /* 0x000000061d1d7c23 */ /* 0x000fe20008010855 */
[----:B------:R-:W-:Y:S01]  /*4080*/  FMNMX.FTZ R89, R79, R88, !PT ;  /* 0x000000584f597209 */ /* 0x000fe20007810000 */
[----:B------:R-:W-:Y:S01]  /*4090*/  MUFU.EX2 R25, R25 ;  /* 0x0000001900197308 */ /* 0x000fe20000000800 */
[----:B------:R-:W-:-:S02]  /*40a0*/  IMAD.MOV.U32 R104, RZ, RZ, R119 ;  /* 0x000000ffff687224 */ /* 0x000fc400078e0077 */
[----:B------:R-:W-:Y:S01]  /*40b0*/  FMNMX.FTZ R88, R78, R89, !PT ;  /* 0x000000594e587209 */ /* 0x000fe20007810000 */
[--C-:B------:R-:W-:Y:S02]  /*40c0*/  IMAD.MOV.U32 R96, RZ, RZ, R119.reuse ;  /* 0x000000ffff607224 */ /* 0x100fe400078e0077 */
[----:B------:R-:W-:Y:S01]  /*40d0*/  IMAD.MOV.U32 R95, RZ, RZ, R119 ;  /* 0x000000ffff5f7224 */ /* 0x000fe200078e0077 */
[----:B------:R-:W-:Y:S01]  /*40e0*/  FMNMX.FTZ R89, R57, R88, !PT ;  /* 0x0000005839597209 */ /* 0x000fe20007810000 */
[----:B------:R-:W-:Y:S03]  /*40f0*/  MUFU.EX2 R26, R26 ;  /* 0x0000001a001a7308 */ /* 0x000fe60000000800 */
[----:B------:R-:W-:-:S04]  /*4100*/  FMNMX.FTZ R89, R56, R89, !PT ;  /* 0x0000005938597209 */ /* 0x000fc80007810000 */
[----:B------:R-:W-:Y:S01]  /*4110*/  FMNMX.FTZ R88, R58, R89, !PT ;  /* 0x000000593a587209 */ /* 0x000fe20007810000 */
[----:B------:R-:W0:Y:S03]  /*4120*/  MUFU.EX2 R27, R27 ;  /* 0x0000001b001b7308 */ /* 0x000e260000000800 */
[----:B------:R-:W-:-:S04]  /*4130*/  FMNMX.FTZ R89, R59, R88, !PT ;  /* 0x000000583b597209 */ /* 0x000fc80007810000 */
[----:B------:R-:W-:Y:S01]  /*4140*/  FMNMX.FTZ R88, R60, R89, !PT ;  /* 0x000000593c587209 */ /* 0x000fe20007810000 */
[----:B------:R-:W-:Y:S03]  /*4150*/  MUFU.EX2 R30, R30 ;  /* 0x0000001e001e7308 */ /* 0x000fe60000000800 */
[----:B------:R-:W-:-:S04]  /*4160*/  FMNMX.FTZ R89, R61, R88, !PT ;  /* 0x000000583d597209 */ /* 0x000fc80007810000 */
[----:B------:R-:W-:Y:S01]  /*4170*/  FMNMX.FTZ R88, R62, R89, !PT ;  /* 0x000000593e587209 */ /* 0x000fe20007810000 */
[----:B------:R-:W-:Y:S01]  /*4180*/  MUFU.EX2 R31, R31 ;  /* 0x0000001f001f7308 */ /* 0x000fe20000000800 */
[----:B0-----:R-:W-:Y:S02]  /*4190*/  F2FP.SATFINITE.E4M3.F32.PACK_AB_MERGE_C R200, R27, R26, RZ ;  /* 0x0000001a1bc8723e */ /* 0x001fe400048070ff */
[----:B------:R-:W-:Y:S02]  /*41a0*/  FMNMX.FTZ R89, R63, R88, !PT ;  /* 0x000000583f597209 */ /* 0x000fe40007810000 */
[----:B------:R-:W-:Y:S02]  /*41b0*/  F2FP.SATFINITE.E4M3.F32.PACK_AB_MERGE_C R200, R25, R24, R200 ;  /* 0x0000001819c8723e */ /* 0x000fe400048070c8 */
[----:B------:R-:W-:Y:S01]  /*41c0*/  FMNMX.FTZ R89, R6, R89, !PT ;  /* 0x0000005906597209 */ /* 0x000fe20007810000 */
[----:B------:R-:W0:Y:S03]  /*41d0*/  MUFU.EX2 R32, R32 ;  /* 0x0000002000207308 */ /* 0x000e260000000800 */
[----:B------:R-:W-:-:S04]  /*41e0*/  FMNMX.FTZ R88, R40, R89, !PT ;  /* 0x0000005928587209 */ /* 0x000fc80007810000 */
[----:B------:R-:W-:Y:S01]  /*41f0*/  FMNMX.FTZ R89, R7, R88, !PT ;  /* 0x0000005807597209 */ /* 0x000fe20007810000 */
[----:B------:R-:W-:Y:S03]  /*4200*/  MUFU.EX2 R39, R39 ;  /* 0x0000002700277308 */ /* 0x000fe60000000800 */
[----:B------:R-:W-:-:S04]  /*4210*/  FMNMX.FTZ R88, R10, R89, !PT ;  /* 0x000000590a587209 */ /* 0x000fc80007810000 */
[----:B------:R-:W-:Y:S01]  /*4220*/  FMNMX.FTZ R89, R11, R88, !PT ;  /* 0x000000580b597209 */ /* 0x000fe20007810000 */
[----:B------:R-:W1:Y:S01]  /*4230*/  MUFU.EX2 R43, R43 ;  /* 0x0000002b002b7308 */ /* 0x000e620000000800 */
[----:B0-----:R-:W-:Y:S02]  /*4240*/  F2FP.SATFINITE.E4M3.F32.PACK_AB_MERGE_C R202, R35, R32, RZ ;  /* 0x0000002023ca723e */ /* 0x001fe400048070ff */
[----:B------:R-:W-:Y:S02]  /*4250*/  FMNMX.FTZ R88, R20, R89, !PT ;  /* 0x0000005914587209 */ /* 0x000fe40007810000 */
[----:B------:R-:W-:Y:S02]  /*4260*/  F2FP.SATFINITE.E4M3.F32.PACK_AB_MERGE_C R202, R31, R30, R202 ;  /* 0x0000001e1fca723e */ /* 0x000fe400048070ca */
[----:B------:R-:W-:Y:S01]  /*4270*/  FMNMX.FTZ R88, R21, R88, !PT ;  /* 0x0000005815587209 */ /* 0x000fe20007810000 */
[----:B------:R-:W-:Y:S03]  /*4280*/  MUFU.EX2 R80, R80 ;  /* 0x0000005000507308 */ /* 0x000fe60000000800 */
[----:B------:R-:W-:-:S04]  /*4290*/  FMNMX.FTZ R88, R33, R88, !PT ;  /* 0x0000005821587209 */ /* 0x000fc80007810000 */
[----:B------:R-:W-:Y:S01]  /*42a0*/  FMNMX.FTZ R88, R37, R88, !PT ;  /* 0x0000005825587209 */ /* 0x000fe20007810000 */
[----:B------:R-:W-:Y:S01]  /*42b0*/  MUFU.EX2 R81, R81 ;  /* 0x0000005100517308 */ /* 0x000fe20000000800 */
[----:B-1----:R-:W-:Y:S02]  /*42c0*/  F2FP.SATFINITE.E4M3.F32.PACK_AB_MERGE_C R204, R43, R38, RZ ;  /* 0x000000262bcc723e */ /* 0x002fe400048070ff */
[----:B------:R-:W-:Y:S02]  /*42d0*/  FMNMX.FTZ R89, R45, R88, !PT ;  /* 0x000000582d597209 */ /* 0x000fe40007810000 */
[----:B------:R-:W-:Y:S02]  /*42e0*/  F2FP.SATFINITE.E4M3.F32.PACK_AB_MERGE_C R204, R39, R34, R204 ;  /* 0x0000002227cc723e */ /* 0x000fe400048070cc */
[----:B------:R-:W-:Y:S01]  /*42f0*/  FMNMX.FTZ R89, R84, R89, !PT ;  /* 0x0000005954597209 */ /* 0x000fe20007810000 */
[----:B------:R-:W-:Y:S03]  /*4300*/  MUFU.EX2 R49, R49 ;  /* 0x0000003100317308 */ /* 0x000fe60000000800 */
[----:B------:R-:W-:-:S02]  /*4310*/  FMNMX.FTZ R91, R86, R89, !PT ;  /* 0x00000059565b7209 */ /* 0x000fc40007810000 */
[----:B------:R-:W-:Y:S02]  /*4320*/  FSEL R89, R94, -INF , P3 ;  /* 0xff8000005e597808 */ /* 0x000fe40001800000 */
[----:B------:R-:W-:Y:S01]  /*4330*/  FMNMX.FTZ R88, R44, R91, !PT ;  /* 0x0000005b2c587209 */ /* 0x000fe20007810000 */
[----:B------:R-:W0:Y:S03]  /*4340*/  MUFU.EX2 R82, R82 ;  /* 0x0000005200527308 */ /* 0x000e260000000800 */
[----:B------:R-:W-:Y:S01]  /*4350*/  FMNMX.FTZ R91, R89, R88, !PT ;  /* 0x00000058595b7209 */ /* 0x000fe20007810000 */
[--C-:B------:R-:W-:Y:S01]  /*4360*/  FFMA.FTZ R88, R36, UR6, -R85.reuse ;  /* 0x0000000624587c23 */ /* 0x100fe20008010855 */
[----:B------:R-:W-:-:S01]  /*4370*/  FFMA.FTZ R36, R42, UR6, -R85 ;  /* 0x000000062a247c23 */ /* 0x000fc20008010855 */
[--C-:B------:R-:W-:Y:S01]  /*4380*/  FFMA.FTZ R42, R55, UR6, -R85.reuse ;  /* 0x00000006372a7c23 */ /* 0x100fe20008010855 */
        /* <DEDUP_REMOVED lines=8> */
[----:B------:R-:W-:-:S01]  /*4410*/  FFMA.FTZ R66, R69, UR6, -R85 ;  /* 0x0000000645427c23 */ /* 0x000fc20008010855 */
[----:B------:R-:W1:Y:S01]  /*4420*/  SHFL.BFLY PT, R94, R93, 0x2, 0x1f ;  /* 0x0c401f005d5e7f89 */ /* 0x000e6200000e0000 */
[----:B------:R-:W-:-:S01]  /*4430*/  FFMA.FTZ R69, R70, UR6, -R85 ;  /* 0x0000000646457c23 */ /* 0x000fc20008010855 */
[--C-:B------:R-:W-:Y:S01]  /*4440*/  FFMA.FTZ R68, R71, UR6, -R85.reuse ;  /* 0x0000000647447c23 */ /* 0x100fe20008010855 */
[----:B------:R-:W-:-:S01]  /*4450*/  FFMA.FTZ R71, R83, UR6, -R85 ;  /* 0x0000000653477c23 */ /* 0x000fc20008010855 */
[----:B------:R-:W-:Y:S01]  /*4460*/  MUFU.EX2 R53, R53 ;  /* 0x0000003500357308 */ /* 0x000fe20000000800 */
[----:B0-----:R-:W-:-:S04]  /*4470*/  F2FP.SATFINITE.E4M3.F32.PACK_AB_MERGE_C R206, R82, R49, RZ ;  /* 0x0000003152ce723e */ /* 0x001fc800048070ff */
        /* <DEDUP_REMOVED lines=12> */
[----:B------:R-:W-:-:S03]  /*4540*/  IMAD.U32 R93, RZ, RZ, UR6 ;  /* 0x00000006ff5d7e24 */ /* 0x000fc6000f8e00ff */
        /* <DEDUP_REMOVED lines=23> */
[----:B------:R-:W-:Y:S01]  /*46c0*/  FADD.FTZ R60, R26, R61 ;  /* 0x0000003d1a3c7221 */ /* 0x000fe20000010000 */
[----:B------:R-:W-:-:S01]  /*46d0*/  FFMA.FTZ R75, R75, UR6, -R83 ;  /* 0x000000064b4b7c23 */ /* 0x000fc20008010853 */
[--C-:B------:R-:W-:Y:S01]  /*46e0*/  FFMA.FTZ R74, R74, UR6, -R83.reuse ;  /* 0x000000064a4a7c23 */ /* 0x100fe20008010853 */
[----:B------:R-:W-:-:S01]  /*46f0*/  FFMA.FTZ R40, R40, UR6, -R83 ;  /* 0x0000000628287c23 */ /* 0x000fc20008010853 */
[----:B------:R-:W1:Y:S01]  /*4700*/  MUFU.EX2 R70, R70 ;  /* 0x0000004600467308 */ /* 0x000e620000000800 */
[----:B------:R-:W-:-:S01]  /*4710*/  FADD.FTZ R61, R27, R60 ;  /* 0x0000003c1b3d7221 */ /* 0x000fc20000010000 */
[--C-:B------:R-:W-:Y:S01]  /*4720*/  FFMA.FTZ R79, R79, UR6, -R83.reuse ;  /* 0x000000064f4f7c23 */ /* 0x100fe20008010853 */
[----:B------:R-:W-:-:S01]  /*4730*/  FFMA.FTZ R78, R78, UR6, -R83 ;  /* 0x000000064e4e7c23 */ /* 0x000fc20008010853 */
[----:B------:R-:W-:Y:S01]  /*4740*/  FFMA.FTZ R57, R57, UR6, -R83 ;  /* 0x0000000639397c23 */ /* 0x000fe20008010853 */
[----:B------:R-:W-:-:S01]  /*4750*/  FADD.FTZ R60, R30, R61 ;  /* 0x0000003d1e3c7221 */ /* 0x000fc20000010000 */
[--C-:B------:R-:W-:Y:S01]  /*4760*/  FFMA.FTZ R56, R56, UR6, -R83.reuse ;  /* 0x0000000638387c23 */ /* 0x100fe20008010853 */
[----:B------:R-:W-:-:S01]  /*4770*/  FFMA.FTZ R62, R62, UR6, -R83 ;  /* 0x000000063e3e7c23 */ /* 0x000fc20008010853 */
[----:B------:R-:W2:Y:S01]  /*4780*/  MUFU.EX2 R85, R85 ;  /* 0x0000005500557308 */ /* 0x000ea20000000800 */
[----:B0-----:R-:W-:-:S01]  /*4790*/  FADD.FTZ R77, R5, R4 ;  /* 0x00000004054d7221 */ /* 0x001fc20000010000 */
[----:B------:R-:W-:Y:S01]  /*47a0*/  FADD.FTZ R61, R31, R60 ;  /* 0x0000003c1f3d7221 */ /* 0x000fe20000010000 */
[----:B------:R-:W-:-:S01]  /*47b0*/  FFMA.FTZ R63, R63, UR6, -R83 ;  /* 0x000000063f3f7c23 */ /* 0x000fc20008010853 */
[--C-:B------:R-:W-:Y:S01]  /*47c0*/  FFMA.FTZ R6, R6, UR6, -R83.reuse ;  /* 0x0000000606067c23 */ /* 0x100fe20008010853 */
[----:B------:R-:W-:-:S01]  /*47d0*/  FFMA.FTZ R7, R7, UR6, -R83 ;  /* 0x0000000607077c23 */ /* 0x000fc20008010853 */
[----:B------:R-:W-:Y:S01]  /*47e0*/  FADD.FTZ R60, R32, R61 ;  /* 0x0000003d203c7221 */ /* 0x000fe20000010000 */
[----:B------:R-:W-:-:S01]  /*47f0*/  FFMA.FTZ R10, R10, UR6, -R83 ;  /* 0x000000060a0a7c23 */ /* 0x000fc20008010853 */
        /* <DEDUP_REMOVED lines=8> */
[----:B------:R-:W3:Y:S01]  /*4880*/  MUFU.EX2 R9, R9 ;  /* 0x0000000900097308 */ /* 0x000ee20000000800 */
[----:B------:R-:W-:-:S01]  /*4890*/  FFMA.FTZ R86, R86, UR6, -R83 ;  /* 0x0000000656567c23 */ /* 0x000fc20008010853 */
[--C-:B------:R-:W-:Y:S01]  /*48a0*/  FFMA.FTZ R44, R44, UR6, -R83.reuse ;  /* 0x000000062c2c7c23 */ /* 0x100fe20008010853 */
[----:B------:R-:W-:-:S01]  /*48b0*/  FFMA.FTZ R89, R89, UR6, -R83 ;  /* 0x0000000659597c23 */ /* 0x000fc20008010853 */
[----:B------:R-:W-:-:S04]  /*48c0*/  FFMA.FTZ R90, R90, UR6, -R83 ;  /* 0x000000065a5a7c23 */ /* 0x000fc80008010853 */
[----:B------:R4:W5:Y:S08]  /*48d0*/  MUFU.EX2 R93, R15 ;  /* 0x0000000f005d7308 */ /* 0x0009700000000800 */
[----:B------:R-:W5:Y:S01]  /*48e0*/  MUFU.EX2 R94, R94 ;  /* 0x0000005e005e7308 */ /* 0x000f620000000800 */
[----:B----4-:R-:W-:-:S01]  /*48f0*/  FFMA.FTZ R15, R76, UR6, -R83 ;  /* 0x000000064c0f7c23 */ /* 0x010fc20008010853 */
[----:B-1----:R-:W-:Y:S01]  /*4900*/  FADD.FTZ R76, R70, R77 ;  /* 0x0000004d464c7221 */ /* 0x002fe20000010000 */
[----:B--2---:R-:W-:Y:S01]  /*4910*/  F2FP.SATFINITE.E4M3.F32.PACK_AB_MERGE_C R70, R85, R70, RZ ;  /* 0x000000465546723e */ /* 0x004fe200048070ff */
[----:B------:R-:W-:Y:S01]  /*4920*/  FFMA.FTZ R83, R92, UR6, -R83 ;  /* 0x000000065c537c23 */ /* 0x000fe20008010853 */
[----:B------:R-:W-:-:S02]  /*4930*/  IMAD.MOV.U32 R92, RZ, RZ, R119 ;  /* 0x000000ffff5c7224 */ /* 0x000fc400078e0077 */
[----:B------:R-:W-:Y:S01]  /*4940*/  FADD.FTZ R77, R85, R76 ;  /* 0x0000004c554d7221 */ /* 0x000fe20000010000 */
[----:B------:R-:W-:Y:S01]  /*4950*/  F2FP.SATFINITE.E4M3.F32.PACK_AB_MERGE_C R201, R4, R5, R70 ;  /* 0x0000000504c9723e */ /* 0x000fe20004807046 */
[----:B------:R-:W1:Y:S01]  /*4960*/  MUFU.EX2 R12, R12 ;  /* 0x0000000c000c7308 */ /* 0x000e620000000800 */
[----:B------:R-:W-:Y:S02]  /*4970*/  IMAD.MOV.U32 R85, RZ, RZ, R119 ;  /* 0x000000ffff557224 */ /* 0x000fe400078e0077 */
[----:B0-----:R-:W-:Y:S01]  /*4980*/  FADD.FTZ R76, R8, R77 ;  /* 0x0000004d084c7221 */ /* 0x001fe20000010000 */
[----:B------:R-:W-:-:S01]  /*4990*/  FADD.FTZ R77, R35, R60 ;  /* 0x0000003c234d7221 */ /* 0x000fc20000010000 */
[----:B------:R-:W-:Y:S02]  /*49a0*/  IMAD.MOV.U32 R70, RZ, RZ, R119 ;  /* 0x000000ffff467224 */ /* 0x000fe400078e0077 */
[----:B---3--:R-:W-:-:S01]  /*49b0*/  FADD.FTZ R76, R9, R76 ;  /* 0x0000004c094c7221 */ /* 0x008fc20000010000 */
[----:B------:R-:W-:Y:S01]  /*49c0*/  FADD.FTZ R60, R34, R77 ;  /* 0x0000004d223c7221 */ /* 0x000fe20000010000 */
[----:B------:R-:W0:Y:S01]  /*49d0*/  MUFU.EX2 R13, R13 ;  /* 0x0000000d000d7308 */ /* 0x000e220000000800 */
[----:B------:R-:W-:-:S02]  /*49e0*/  IMAD.MOV.U32 R34, RZ, RZ, R119 ;  /* 0x000000ffff227224 */ /* 0x000fc400078e0077 */
[----:B-----5:R-:W-:Y:S01]  /*49f0*/  FADD.FTZ R61, R93, R76 ;  /* 0x0000004c5d3d7221 */ /* 0x020fe20000010000 */
[C---:B------:R-:W-:Y:S01]  /*4a00*/  F2FP.SATFINITE.E4M3.F32.PACK_AB_MERGE_C R93, R94.reuse, R93, RZ ;  /* 0x0000005d5e5d723e */ /* 0x040fe200048070ff */
[----:B------:R-:W-:Y:S02]  /*4a10*/  IMAD.MOV.U32 R76, RZ, RZ, R119 ;  /* 0x000000ffff4c7224 */ /* 0x000fe400078e0077 */
[----:B------:R-:W-:-:S01]  /*4a20*/  FADD.FTZ R61, R94, R61 ;  /* 0x0000003d5e3d7221 */ /* 0x000fc20000010000 */
[----:B------:R-:W-:Y:S01]  /*4a30*/  F2FP.SATFINITE.E4M3.F32.PACK_AB_MERGE_C R203, R9, R8, R93 ;  /* 0x0000000809cb723e */ /* 0x000fe2000480705d */
[----:B------:R-:W2:Y:S01]  /*4a40*/  MUFU.EX2 R75, R75 ;  /* 0x0000004b004b7308 */ /* 0x000ea20000000800 */
[--C-:B------:R-:W-:Y:S02]  /*4a50*/  IMAD.MOV.U32 R94, RZ, RZ, R119.reuse ;  /* 0x000000ffff5e7224 */ /* 0x100fe400078e0077 */
[----:B------:R-:W-:-:S05]  /*4a60*/  IMAD.MOV.U32 R93, RZ, RZ, R119 ;  /* 0x000000ffff5d7224 */ /* 0x000fca00078e0077 */
[----:B------:R-:W3:Y:S08]  /*4a70*/  MUFU.EX2 R74, R74 ;  /* 0x0000004a004a7308 */ /* 0x000ef00000000800 */
[----:B------:R-:W4:Y:S08]  /*4a80*/  MUFU.EX2 R14, R14 ;  /* 0x0000000e000e7308 */ /* 0x000f300000000800 */
[----:B------:R1:W-:Y:S08]  /*4a90*/  MUFU.EX2 R3, R40 ;  /* 0x0000002800037308 */ /* 0x0003f00000000800 */
[----:B------:R-:W5:Y:S01]  /*4aa0*/  MUFU.EX2 R15, R15 ;  /* 0x0000000f000f7308 */ /* 0x000f620000000800 */
[----:B-1----:R-:W-:-:S01]  /*4ab0*/  FADD.FTZ R40, R12, R61 ;  /* 0x0000003d0c287221 */ /* 0x002fc20000010000 */
[----:B------:R-:W-:Y:S01]  /*4ac0*/  FADD.FTZ R61, R39, R60 ;  /* 0x0000003c273d7221 */ /* 0x000fe20000010000 */
[----:B------:R-:W-:-:S02]  /*4ad0*/  IMAD.MOV.U32 R39, RZ, RZ, R119 ;  /* 0x000000ffff277224 */ /* 0x000fc400078e0077 */
[----:B0-----:R-:W-:Y:S01]  /*4ae0*/  FADD.FTZ R40, R13, R40 ;  /* 0x000000280d287221 */ /* 0x001fe20000010000 */
[----:B------:R-:W-:-:S02]  /*4af0*/  FADD.FTZ R60, R38, R61 ;  /* 0x0000003d263c7221 */ /* 0x000fc40000010000 */
[----:B------:R-:W0:Y:S01]  /*4b00*/  MUFU.EX2 R79, R79 ;  /* 0x0000004f004f7308 */ /* 0x000e220000000800 */
[----:B--2---:R-:W-:-:S01]  /*4b10*/  FADD.FTZ R61, R75, R40 ;  /* 0x000000284b3d7221 */ /* 0x004fc20000010000 */
[----:B------:R-:W-:Y:S01]  /*4b20*/  FADD.FTZ R77, R43, R60 ;  /* 0x0000003c2b4d7221 */ /* 0x000fe20000010000 */
[----:B------:R-:W-:Y:S02]  /*4b30*/  IMAD.MOV.U32 R43, RZ, RZ, R119 ;  /* 0x000000ffff2b7224 */ /* 0x000fe400078e0077 */
[----:B---3--:R-:W-:Y:S01]  /*4b40*/  FADD.FTZ R61, R74, R61 ;  /* 0x0000003d4a3d7221 */ /* 0x008fe20000010000 */
        /* <DEDUP_REMOVED lines=22> */
[----:B------:R-:W-:-:S01]  /*4cb0*/  FADD.FTZ R27, R47, R32 ;  /* 0x000000202f1b7221 */ /* 0x000fc20000010000 */
[----:B------:R-:W-:Y:S01]  /*4cc0*/  F2FP.SATFINITE.E4M3.F32.PACK_AB_MERGE_C R207, R15, R14, R78 ;  /* 0x0000000e0fcf723e */ /* 0x000fe2000480704e */
[----:B------:R-:W1:Y:S01]  /*4cd0*/  MUFU.EX2 R72, R72 ;  /* 0x0000004800487308 */ /* 0x000e620000000800 */
[----:B--2---:R-:W-:-:S01]  /*4ce0*/  FADD.FTZ R35, R57, R26 ;  /* 0x0000001a39237221 */ /* 0x004fc20000010000 */
[----:B------:R-:W-:Y:S01]  /*4cf0*/  FADD.FTZ R54, R54, R27 ;  /* 0x0000001b36367221 */ /* 0x000fe20000010000 */
[--C-:B------:R-:W-:Y:S02]  /*4d00*/  IMAD.MOV.U32 R78, RZ, RZ, R119.reuse ;  /* 0x000000ffff4e7224 */ /* 0x100fe400078e0077 */
[--C-:B------:R-:W-:Y:S02]  /*4d10*/  IMAD.MOV.U32 R77, RZ, RZ, R119.reuse ;  /* 0x000000ffff4d7224 */ /* 0x100fe400078e0077 */
        /* <DEDUP_REMOVED lines=8> */
[----:B------:R-:W-:Y:S01]  /*4da0*/  FADD.FTZ R35, R51, R54 ;  /* 0x0000003633237221 */ /* 0x000fe20000010000 */
[--C-:B------:R-:W-:Y:S02]  /*4db0*/  IMAD.MOV.U32 R54, RZ, RZ, R119.reuse ;  /* 0x000000ffff367224 */ /* 0x100fe400078e0077 */
[----:B------:R-:W-:Y:S02]  /*4dc0*/  IMAD.MOV.U32 R49, RZ, RZ, R119 ;  /* 0x000000ffff317224 */ /* 0x000fe400078e0077 */
[----:B------:R-:W-:-:S01]  /*4dd0*/  FADD.FTZ R35, R50, R35 ;  /* 0x0000002332237221 */ /* 0x000fc20000010000 */
[----:B------:R-:W-:Y:S01]  /*4de0*/  IMAD.MOV.U32 R47, RZ, RZ, R119 ;  /* 0x000000ffff2f7224 */ /* 0x000fe200078e0077 */
[----:B------:R-:W1:Y:S01]  /*4df0*/  MUFU.EX2 R59, R59 ;  /* 0x0000003b003b7308 */ /* 0x000e620000000800 */
[----:B--2---:R-:W-:-:S01]  /*4e00*/  FADD.FTZ R27, R73, R32 ;  /* 0x00000020491b7221 */ /* 0x004fc20000010000 */
[----:B------:R-:W-:Y:S01]  /*4e10*/  FADD.FTZ R38, R48, R35 ;  /* 0x0000002330267221 */ /* 0x000fe20000010000 */
[----:B------:R-:W-:Y:S01]  /*4e20*/  F2FP.SATFINITE.E4M3.F32.PACK_AB_MERGE_C R72, R73, R72, RZ ;  /* 0x000000484948723e */ /* 0x000fe200048070ff */
[----:B------:R-:W-:Y:S01]  /*4e30*/  IMAD.MOV.U32 R73, RZ, RZ, R119 ;  /* 0x000000ffff497224 */ /* 0x000fe200078e0077 */
[C---:B------:R-:W-:Y:S01]  /*4e40*/  F2FP.SATFINITE.E4M3.F32.PACK_AB_MERGE_C R48, R87.reuse, R48, RZ ;  /* 0x000000305730723e */ /* 0x040fe200048070ff */
[----:B------:R-:W-:Y:S01]  /*4e50*/  FADD.FTZ R38, R87, R38 ;  /* 0x0000002657267221 */ /* 0x000fe20000010000 */
[----:B------:R-:W-:Y:S01]  /*4e60*/  F2FP.SATFINITE.E4M3.F32.PACK_AB_MERGE_C R209, R56, R57, R72 ;  /* 0x0000003938d1723e */ /* 0x000fe20004807048 */
[----:B------:R-:W2:Y:S01]  /*4e70*/  MUFU.EX2 R62, R62 ;  /* 0x0000003e003e7308 */ /* 0x000ea20000000800 */
[----:B0-----:R-:W-:-:S01]  /*4e80*/  FADD.FTZ R32, R58, R27 ;  /* 0x0000001b3a207221 */ /* 0x001fc20000010000 */
[----:B------:R-:W-:Y:S01]  /*4e90*/  FADD.FTZ R25, R41, R38 ;  /* 0x0000002629197221 */ /* 0x000fe20000010000 */
[----:B------:R-:W-:Y:S01]  /*4ea0*/  F2FP.SATFINITE.E4M3.F32.PACK_AB_MERGE_C R210, R50, R51, R48 ;  /* 0x0000003332d2723e */ /* 0x000fe20004807030 */
[----:B------:R-:W-:-:S02]  /*4eb0*/  IMAD.MOV.U32 R87, RZ, RZ, R119 ;  /* 0x000000ffff577224 */ /* 0x000fc400078e0077 */
[----:B------:R-:W-:Y:S02]  /*4ec0*/  IMAD.MOV.U32 R72, RZ, RZ, R119 ;  /* 0x000000ffff487224 */ /* 0x000fe400078e0077 */
[----:B------:R-:W0:Y:S01]  /*4ed0*/  MUFU.EX2 R63, R63 ;  /* 0x0000003f003f7308 */ /* 0x000e220000000800 */
[----:B-1----:R-:W-:-:S01]  /*4ee0*/  FADD.FTZ R27, R59, R32 ;  /* 0x000000203b1b7221 */ /* 0x002fc20000010000 */
[--C-:B------:R-:W-:Y:S02]  /*4ef0*/  IMAD.MOV.U32 R57, RZ, RZ, R119.reuse ;  /* 0x000000ffff397224 */ /* 0x100fe400078e0077 */
[--C-:B------:R-:W-:Y:S02]  /*4f00*/  IMAD.MOV.U32 R56, RZ, RZ, R119.reuse ;  /* 0x000000ffff387224 */ /* 0x100fe400078e0077 */
[----:B------:R-:W-:Y:S02]  /*4f10*/  IMAD.MOV.U32 R51, RZ, RZ, R119 ;  /* 0x000000ffff337224 */ /* 0x000fe400078e0077 */
[----:B------:R-:W1:Y:S01]  /*4f20*/  MUFU.EX2 R6, R6 ;  /* 0x0000000600067308 */ /* 0x000e620000000800 */
[----:B--2---:R-:W-:-:S01]  /*4f30*/  FADD.FTZ R24, R62, R27 ;  /* 0x0000001b3e187221 */ /* 0x004fc20000010000 */
[----:B------:R-:W-:-:S02]  /*4f40*/  IMAD.MOV.U32 R50, RZ, RZ, R119 ;  /* 0x000000ffff327224 */ /* 0x000fc400078e0077 */
[--C-:B------:R-:W-:Y:S02]  /*4f50*/  IMAD.MOV.U32 R48, RZ, RZ, R119.reuse ;  /* 0x000000ffff307224 */ /* 0x100fe400078e0077 */
[--C-:B------:R-:W-:Y:S02]  /*4f60*/  IMAD.MOV.U32 R40, RZ, RZ, R119.reuse ;  /* 0x000000ffff287224 */ /* 0x100fe400078e0077 */
[----:B------:R-:W2:Y:S01]  /*4f70*/  MUFU.EX2 R28, R28 ;  /* 0x0000001c001c7308 */ /* 0x000ea20000000800 */
[C---:B0-----:R-:W-:Y:S01]  /*4f80*/  F2FP.SATFINITE.E4M3.F32.PACK_AB_MERGE_C R62, R63.reuse, R62, RZ ;  /* 0x0000003e3f3e723e */ /* 0x041fe200048070ff */
[----:B------:R-:W-:Y:S01]  /*4f90*/  FADD.FTZ R63, R63, R24 ;  /* 0x000000183f3f7221 */ /* 0x000fe20000010000 */
[--C-:B------:R-:W-:Y:S02]  /*4fa0*/  IMAD.MOV.U32 R38, RZ, RZ, R119.reuse ;  /* 0x000000ffff267224 */ /* 0x100fe400078e0077 */
[----:B------:R-:W-:Y:S01]  /*4fb0*/  F2FP.SATFINITE.E4M3.F32.PACK_AB_MERGE_C R211, R59, R58, R62 ;  /* 0x0000003a3bd3723e */ /* 0x000fe2000480703e */
[----:B------:R-:W-:-:S02]  /*4fc0*/  IMAD.MOV.U32 R62, RZ, RZ, R119 ;  /* 0x000000ffff3e7224 */ /* 0x000fc400078e0077 */
[----:B------:R-:W0:Y:S01]  /*4fd0*/  MUFU.EX2 R29, R29 ;  /* 0x0000001d001d7308 */ /* 0x000e220000000800 */
[----:B-1----:R-:W-:-:S01]  /*4fe0*/  FADD.FTZ R24, R6, R63 ;  /* 0x0000003f06187221 */ /* 0x002fc20000010000 */
[--C-:B------:R-:W-:Y:S02]  /*4ff0*/  IMAD.MOV.U32 R63, RZ, RZ, R119.reuse ;  /* 0x000000ffff3f7224 */ /* 0x100fe400078e0077 */
[--C-:B------:R-:W-:Y:S02]  /*5000*/  IMAD.MOV.U32 R59, RZ, RZ, R119.reuse ;  /* 0x000000ffff3b7224 */ /* 0x100fe400078e0077 */
[----:B------:R-:W-:Y:S01]  /*5010*/  FADD.FTZ R24, R3, R24 ;  /* 0x0000001803187221 */ /* 0x000fe20000010000 */
[----:B------:R-:W-:Y:S01]  /*5020*/  IMAD.MOV.U32 R58, RZ, RZ, R119 ;  /* 0x000000ffff3a7224 */ /* 0x000fe200078e0077 */
[----:B------:R-:W1:Y:S01]  /*5030*/  MUFU.EX2 R7, R7 ;  /* 0x0000000700077308 */ /* 0x000e620000000800 */
[----:B--2---:R-:W-:-:S01]  /*5040*/  FADD.FTZ R30, R28, R25 ;  /* 0x000000191c1e7221 */ /* 0x004fc20000010000 */
[----:B------:R-:W-:-:S06]  /*5050*/  IMAD.MOV.U32 R35, RZ, RZ, R119 ;  /* 0x000000ffff237224 */ /* 0x000fcc00078e0077 */
[----:B------:R-:W2:Y:S01]  /*5060*/  MUFU.EX2 R10, R10 ;  /* 0x0000000a000a7308 */ /* 0x000ea20000000800 */
[----:B0-----:R-:W-:-:S07]  /*5070*/  FADD.FTZ R27, R29, R30 ;  /* 0x0000001e1d1b7221 */ /* 0x001fce0000010000 */
[----:B------:R-:W0:Y:S01]  /*5080*/  MUFU.EX2 R88, R88 ;  /* 0x0000005800587308 */ /* 0x000e220000000800 */
[----:B-1----:R-:W-:-:S07]  /*5090*/  FADD.FTZ R31, R7, R24 ;  /* 0x00000018071f7221 */ /* 0x002fce0000010000 */
[----:B------:R-:W1:Y:S01]  /*50a0*/  MUFU.EX2 R36, R36 ;  /* 0x0000002400247308 */ /* 0x000e620000000800 */
[C---:B--2---:R-:W-:Y:S01]  /*50b0*/  F2FP.SATFINITE.E4M3.F32.PACK_AB_MERGE_C R30, R10.reuse, R7, RZ ;  /* 0x000000070a1e723e */ /* 0x044fe200048070ff */
[----:B------:R-:W-:Y:S01]  /*50c0*/  FADD.FTZ R10, R10, R31 ;  /* 0x0000001f0a0a7221 */ /* 0x000fe20000010000 */
[--C-:B------:R-:W-:Y:S02]  /*50d0*/  IMAD.MOV.U32 R31, RZ, RZ, R119.reuse ;  /* 0x000000ffff1f7224 */ /* 0x100fe400078e0077 */
[----:B------:R-:W-:Y:S01]  /*50e0*/  F2FP.SATFINITE.E4M3.F32.PACK_AB_MERGE_C R213, R3, R6, R30 ;  /* 0x0000000603d5723e */ /* 0x000fe2000480701e */
[----:B------:R-:W-:Y:S02]  /*50f0*/  IMAD.MOV.U32 R30, RZ, RZ, R119 ;  /* 0x000000ffff1e7224 */ /* 0x000fe400078e0077 */
[----:B------:R-:W2:Y:S01]  /*5100*/  MUFU.EX2 R11, R11 ;  /* 0x0000000b000b7308 */ /* 0x000ea20000000800 */
[----:B0-----:R-:W-:-:S01]  /*5110*/  FADD.FTZ R27, R88, R27 ;  /* 0x0000001b581b7221 */ /* 0x001fc20000010000 */
[----:B------:R-:W-:Y:S01]  /*5120*/  F2FP.SATFINITE.E4M3.F32.PACK_AB_MERGE_C R29, R88, R29, RZ ;  /* 0x0000001d581d723e */ /* 0x000fe200048070ff */
[----:B------:R-:W-:-:S03]  /*5130*/  IMAD.MOV.U32 R88, RZ, RZ, R119 ;  /* 0x000000ffff587224 */ /* 0x000fc600078e0077 */
[----:B------:R-:W-:Y:S01]  /*5140*/  F2FP.SATFINITE.E4M3.F32.PACK_AB_MERGE_C R212, R28, R41, R29 ;  /* 0x000000291cd4723e */ /* 0x000fe2000480701d */
[----:B------:R-:W-:Y:S01]  /*5150*/  IMAD.MOV.U32 R41, RZ, RZ, R119 ;  /* 0x000000ffff297224 */ /* 0x000fe200078e0077 */
[----:B------:R-:W0:Y:S01]  /*5160*/  MUFU.EX2 R91, R91 ;  /* 0x0000005b005b7308 */ /* 0x000e220000000800 */
[----:B-1----:R-:W-:-:S01]  /*5170*/  FADD.FTZ R24, R36, R27 ;  /* 0x0000001b24187221 */ /* 0x002fc20000010000 */
[----:B------:R-:W-:Y:S01]  /*5180*/  IMAD.MOV.U32 R29, RZ, RZ, R119 ;  /* 0x000000ffff1d7224 */ /* 0x000fe200078e0077 */
[----:B------:R-:W-:-:S05]  /*5190*/  MOV R28, R119 ;  /* 0x00000077001c7202 */ /* 0x000fca0000000f00 */
[----:B------:R-:W1:Y:S01]  /*51a0*/  MUFU.EX2 R20, R20 ;  /* 0x0000001400147308 */ /* 0x000e620000000800 */
[----:B--2---:R-:W-:-:S07]  /*51b0*/  FADD.FTZ R7, R11, R10 ;  /* 0x0000000a0b077221 */ /* 0x004fce0000010000 */
[----:B------:R-:W-:Y:S01]  /*51c0*/  MUFU.EX2 R42, R42 ;  /* 0x0000002a002a7308 */ /* 0x000fe20000000800 */
[----:B0-----:R-:W-:-:S07]  /*51d0*/  FADD.FTZ R27, R91, R24 ;  /* 0x000000185b1b7221 */ /* 0x001fce0000010000 */
[----:B------:R-:W0:Y:S01]  /*51e0*/  MUFU.EX2 R55, R55 ;  /* 0x0000003700377308 */ /* 0x000e220000000800 */
[----:B-1----:R-:W-:-:S07]  /*51f0*/  FADD.FTZ R10, R20, R7 ;  /* 0x00000007140a7221 */ /* 0x002fce0000010000 */
[----:B------:R-:W1:Y:S08]  /*5200*/  MUFU.EX2 R21, R21 ;  /* 0x0000001500157308 */ /* 0x000e700000000800 */
[----:B------:R2:W3:Y:S01]  /*5210*/  MUFU.EX2 R26, R33 ;  /* 0x00000021001a7308 */ /* 0x0004e20000000800 */
[----:B0-----:R-:W-:Y:S01]  /*5220*/  F2FP.SATFINITE.E4M3.F32.PACK_AB_MERGE_C R24, R55, R42, RZ ;  /* 0x0000002a3718723e */ /* 0x001fe200048070ff */
[----:B------:R-:W-:Y:S01]  /*5230*/  FADD.FTZ R42, R42, R27 ;  /* 0x0000001b2a2a7221 */ /* 0x000fe20000010000 */
[----:B------:R-:W-:-:S02]  /*5240*/  IMAD.MOV.U32 R27, RZ, RZ, R119 ;  /* 0x000000ffff1b7224 */ /* 0x000fc400078e0077 */
[----:B------:R-:W-:Y:S01]  /*5250*/  F2FP.SATFINITE.E4M3.F32.PACK_AB_MERGE_C R214, R91, R36, R24 ;  /* 0x000000245bd6723e */ /* 0x000fe20004807018 */
[----:B------:R-:W-:-:S01]  /*5260*/  FADD.FTZ R55, R55, R42 ;  /* 0x0000002a37377221 */ /* 0x000fc20000010000 */
[----:B------:R-:W-:Y:S01]  /*5270*/  IMAD.MOV.U32 R91, RZ, RZ, R119 ;  /* 0x000000ffff5b7224 */ /* 0x000fe200078e0077 */
[----:B------:R-:W-:Y:S01]  /*5280*/  MUFU.EX2 R64, R64 ;  /* 0x0000004000407308 */ /* 0x000fe20000000800 */
[----:B-1----:R-:W-:-:S01]  /*5290*/  FADD.FTZ R7, R21, R10 ;  /* 0x0000000a15077221 */ /* 0x002fc20000010000 */
[--C-:B------:R-:W-:Y:S02]  /*52a0*/  IMAD.MOV.U32 R42, RZ, RZ, R119.reuse ;  /* 0x000000ffff2a7224 */ /* 0x100fe400078e0077 */
[--C-:B------:R-:W-:Y:S02]  /*52b0*/  IMAD.MOV.U32 R36, RZ, RZ, R119.reuse ;  /* 0x000000ffff247224 */ /* 0x100fe400078e0077 */
[----:B--2---:R-:W-:Y:S02]  /*52c0*/  IMAD.MOV.U32 R33, RZ, RZ, R119 ;  /* 0x000000ffff217224 */ /* 0x004fe400078e0077 */
[----:B------:R-:W0:Y:S01]  /*52d0*/  MUFU.EX2 R67, R67 ;  /* 0x0000004300437308 */ /* 0x000e220000000800 */
[C---:B---3--:R-:W-:Y:S01]  /*52e0*/  F2FP.SATFINITE.E4M3.F32.PACK_AB_MERGE_C R21, R26.reuse, R21, RZ ;  /* 0x000000151a15723e */ /* 0x048fe200048070ff */
[----:B------:R-:W-:Y:S01]  /*52f0*/  FADD.FTZ R26, R26, R7 ;  /* 0x000000071a1a7221 */ /* 0x000fe20000010000 */
[----:B------:R-:W-:-:S02]  /*5300*/  IMAD.MOV.U32 R24, RZ, RZ, R119 ;  /* 0x000000ffff187224 */ /* 0x000fc400078e0077 */
[----:B------:R-:W-:-:S03]  /*5310*/  F2FP.SATFINITE.E4M3.F32.PACK_AB_MERGE_C R215, R20, R11, R21 ;  /* 0x0000000b14d7723e */ /* 0x000fc60004807015 */
[----:B------:R-:W1:Y:S08]  /*5320*/  MUFU.EX2 R46, R46 ;  /* 0x0000002e002e7308 */ /* 0x000e700000000800 */
[----:B------:R-:W2:Y:S01]  /*5330*/  MUFU.EX2 R37, R37 ;  /* 0x0000002500257308 */ /* 0x000ea20000000800 */
[----:B0-----:R-:W-:-:S07]  /*5340*/  F2FP.SATFINITE.E4M3.F32.PACK_AB_MERGE_C R7, R67, R64, RZ ;  /* 0x000000404307723e */ /* 0x001fce00048070ff */
[----:B------:R-:W0:Y:S01]  /*5350*/  MUFU.EX2 R65, R65 ;  /* 0x0000004100417308 */ /* 0x000e220000000800 */
[----:B-1----:R-:W-:-:S01]  /*5360*/  FADD.FTZ R4, R46, R55 ;  /* 0x000000372e047221 */ /* 0x002fc20000010000 */
[----:B------:R-:W-:-:S06]  /*5370*/  IMAD.MOV.U32 R55, RZ, RZ, R119 ;  /* 0x000000ffff377224 */ /* 0x000fcc00078e0077 */
[----:B------:R1:W3:Y:S01]  /*5380*/  MUFU.EX2 R32, R45 ;  /* 0x0000002d00207308 */ /* 0x0002e20000000800 */
[----:B--2---:R-:W-:-:S01]  /*5390*/  FADD.FTZ R5, R37, R26 ;  /* 0x0000001a25057221 */ /* 0x004fc20000010000 */
[----:B------:R-:W-:-:S06]  /*53a0*/  IMAD.MOV.U32 R26, RZ, RZ, R119 ;  /* 0x000000ffff1a7224 */ /* 0x000fcc00078e0077 */
[----:B------:R-:W2:Y:S01]  /*53b0*/  MUFU.EX2 R84, R84 ;  /* 0x0000005400547308 */ /* 0x000ea20000000800 */
[C---:B0-----:R-:W-:Y:S01]  /*53c0*/  F2FP.SATFINITE.E4M3.F32.PACK_AB_MERGE_C R216, R65.reuse, R46, R7 ;  /* 0x0000002e41d8723e */ /* 0x041fe20004807007 */
[----:B------:R-:W-:Y:S01]  /*53d0*/  FADD.FTZ R65, R65, R4 ;  /* 0x0000000441417221 */ /* 0x000fe20000010000 */
[--C-:B------:R-:W-:Y:S02]  /*53e0*/  IMAD.MOV.U32 R46, RZ, RZ, R119.reuse ;  /* 0x000000ffff2e7224 */ /* 0x100fe400078e0077 */
[----:B-1----:R-:W-:Y:S02]  /*53f0*/  IMAD.MOV.U32 R45, RZ, RZ, R119 ;  /* 0x000000ffff2d7224 */ /* 0x002fe400078e0077 */
[----:B------:R-:W-:-:S01]  /*5400*/  FADD.FTZ R64, R64, R65 ;  /* 0x0000004140407221 */ /* 0x000fc20000010000 */
[----:B------:R-:W-:Y:S01]  /*5410*/  MOV R65, R119 ;  /* 0x0000007700417202 */ /* 0x000fe20000000f00 */
[----:B------:R0:W1:Y:S01]  /*5420*/  MUFU.EX2 R25, R86 ;  /* 0x0000005600197308 */ /* 0x0000620000000800 */
[----:B---3--:R-:W-:-:S01]  /*5430*/  FADD.FTZ R5, R32, R5 ;  /* 0x0000000520057221 */ /* 0x008fc20000010000 */
[----:B------:R-:W-:Y:S01]  /*5440*/  FADD.FTZ R67, R67, R64 ;  /* 0x0000004043437221 */ /* 0x000fe20000010000 */
[----:B------:R-:W-:-:S05]  /*5450*/  IMAD.MOV.U32 R64, RZ, RZ, R119 ;  /* 0x000000ffff407224 */ /* 0x000fca00078e0077 */
[----:B------:R-:W-:Y:S01]  /*5460*/  MUFU.EX2 R68, R68 ;  /* 0x0000004400447308 */ /* 0x000fe20000000800 */
[----:B--2---:R-:W-:-:S01]  /*5470*/  FADD.FTZ R4, R84, R5 ;  /* 0x0000000554047221 */ /* 0x004fc20000010000 */
[----:B0-----:R-:W-:-:S06]  /*5480*/  IMAD.MOV.U32 R86, RZ, RZ, R119 ;  /* 0x000000ffff567224 */ /* 0x001fcc00078e0077 */
[----:B------:R-:W0:Y:S01]  /*5490*/  MUFU.EX2 R71, R71 ;  /* 0x0000004700477308 */ /* 0x000e220000000800 */
[C---:B-1----:R-:W-:Y:S01]  /*54a0*/  F2FP.SATFINITE.E4M3.F32.PACK_AB_MERGE_C R84, R25.reuse, R84, RZ ;  /* 0x000000541954723e */ /* 0x042fe200048070ff */
[----:B------:R-:W-:-:S03]  /*54b0*/  FADD.FTZ R25, R25, R4 ;  /* 0x0000000419197221 */ /* 0x000fc60000010000 */
[----:B------:R-:W-:Y:S01]  /*54c0*/  F2FP.SATFINITE.E4M3.F32.PACK_AB_MERGE_C R217, R32, R37, R84 ;  /* 0x0000002520d9723e */ /* 0x000fe20004807054 */
[--C-:B------:R-:W-:Y:S02]  /*54d0*/  IMAD.MOV.U32 R84, RZ, RZ, R119.reuse ;  /* 0x000000ffff547224 */ /* 0x100fe400078e0077 */
[----:B------:R-:W1:Y:S01]  /*54e0*/  MUFU.EX2 R66, R66 ;  /* 0x0000004200427308 */ /* 0x000e620000000800 */
[--C-:B------:R-:W-:Y:S02]  /*54f0*/  IMAD.MOV.U32 R37, RZ, RZ, R119.reuse ;  /* 0x000000ffff257224 */ /* 0x100fe400078e0077 */
[----:B------:R-:W-:-:S05]  /*5500*/  IMAD.MOV.U32 R32, RZ, RZ, R119 ;  /* 0x000000ffff207224 */ /* 0x000fca00078e0077 */
[----:B------:R-:W2:Y:S01]  /*5510*/  MUFU.EX2 R44, R44 ;  /* 0x0000002c002c7308 */ /* 0x000ea20000000800 */
[----:B0-----:R-:W-:-:S07]  /*5520*/  F2FP.SATFINITE.E4M3.F32.PACK_AB_MERGE_C R5, R71, R68, RZ ;  /* 0x000000444705723e */ /* 0x001fce00048070ff */
[----:B------:R-:W0:Y:S01]  /*5530*/  MUFU.EX2 R69, R69 ;  /* 0x0000004500457308 */ /* 0x000e220000000800 */
[----:B-1----:R-:W-:-:S01]  /*5540*/  FADD.FTZ R4, R66, R67 ;  /* 0x0000004342047221 */ /* 0x002fc20000010000 */
[----:B------:R-:W-:-:S06]  /*5550*/  IMAD.MOV.U32 R67, RZ, RZ, R119 ;  /* 0x000000ffff437224 */ /* 0x000fcc00078e0077 */
        /* <DEDUP_REMOVED lines=74> */
[----:B------:R-:W-:-:S02]  /*5a00*/  UMOV UR51, UR43 ;  /* 0x0000002b00337c82 */ /* 0x000fc40008000000 */
[----:B------:R-:W-:Y:S01]  /*5a10*/  UMOV UR49, UR42 ;  /* 0x0000002a00317c82 */ /* 0x000fe20008000000 */
[----:B------:R-:W-:-:S08]  /*5a20*/  ULDC UR48, c[0x0][0x988] ;  /* 0x0002620000307ab9 */ /* 0x000fd00000000800 */
.L_x_210:
[----:B------:R-:W-:Y:S01]  /*5a30*/  ISETP.NE.AND P2, PT, RZ, UR41, PT ;  /* 0x00000029ff007c0c */ /* 0x000fe2000bf45270 */
[----:B------:R-:W-:-:S04]  /*5a40*/  UISETP.NE.AND UP0, UPT, UR49, 0x1, UPT ;  /* 0x000000013100788c */ /* 0x000fc8000bf05270 */
[----:B------:R-:W-:-:S04]  /*5a50*/  USEL UR43, URZ, 0x1, UP0 ;  /* 0x000000013f2b7887 */ /* 0x000fc80008000000 */
[----:B------:R-:W-:-:S04]  /*5a60*/  ULOP3.LUT UR43, UR51, UR43, URZ, 0x3c, !UPT ;  /* 0x0000002b332b7292 */ /* 0x000fc8000f8e3c3f */
[----:B------:R-:W-:Y:S08]  /*5a70*/  @P2 BRA `(.L_x_200) ;  /* 0x0000000000442947 */ /* 0x000ff00003800000 */
[----:B------:R-:W-:Y:S05]  /*5a80*/  @!P0 BRA `(.L_x_201) ;  /* 0x0000000000048947 */ /* 0x000fea0003800000 */
[----:B------:R-:W-:Y:S01]  /*5a90*/  BPT.TRAP 0x1 ;  /* 0x000000040000795c */ /* 0x000fe20000300000 */
.L_x_201:
[----:B------:R-:W0:Y:S01]  /*5aa0*/  S2UR UR10, SR_CgaCtaId ;  /* 0x00000000000a79c3 */ /* 0x000e220000008800 */
[----:B------:R-:W-:Y:S01]  /*5ab0*/  UIADD3 UR6, UR49, 0x1, URZ ;  /* 0x0000000131067890 */ /* 0x000fe2000fffe03f */
[----:B------:R-:W-:Y:S01]  /*5ac0*/  IMAD.U32 R7, RZ, RZ, UR43 ;  /* 0x0000002bff077e24 */ /* 0x000fe2000f8e00ff */
[----:B------:R-:W-:Y:S02]  /*5ad0*/  UMOV UR7, 0x400 ;  /* 0x0000040000077882 */ /* 0x000fe40000000000 */
[----:B------:R-:W-:Y:S02]  /*5ae0*/  UISETP.NE.AND UP0, UPT, UR6, 0x2, UPT ;  /* 0x000000020600788c */ /* 0x000fe4000bf05270 */
[----:B------:R-:W-:Y:S02]  /*5af0*/  SHF.L.U32 R7, R7, 0x1f, RZ ;  /* 0x0000001f07077819 */ /* 0x000fe400000006ff */
[----:B------:R-:W-:Y:S02]  /*5b00*/  USEL UR6, UR6, URZ, UP0 ;  /* 0x0000003f06067287 */ /* 0x000fe40008000000 */
[----:B0-----:R-:W-:-:S04]  /*5b10*/  ULEA UR7, UR10, UR7, 0x18 ;  /* 0x000000070a077291 */ /* 0x001fc8000f8ec03f */
[----:B------:R-:W-:-:S09]  /*5b20*/  ULEA UR6, UR6, UR7, 0x3 ;  /* 0x0000000706067291 */ /* 0x000fd2000f8e183f */
[----:B------:R0:W1:Y:S01]  /*5b30*/  SYNCS.PHASECHK.TRANS64.TRYWAIT P1, [UR6+0x33430], R7 ;  /* 0x03343007ff0075a7 */ /* 0x0000620008020146 */
[----:B------:R-:W-:Y:S05]  /*5b40*/  @!P0 BRA `(.L_x_202) ;  /* 0x0000000000048947 */ /* 0x000fea0003800000 */
[----:B------:R-:W-:Y:S01]  /*5b50*/  BPT.TRAP 0x1 ;  /* 0x000000040000795c */ /* 0x000fe20000300000 */
.L_x_202:
[----:B-1----:R-:W-:Y:S05]  /*5b60*/  @P1 BRA `(.L_x_200) ;  /* 0x0000000000081947 */ /* 0x002fea0003800000 */
[----:B------:R-:W1:Y:S02]  /*5b70*/  SYNCS.PHASECHK.TRANS64.TRYWAIT P1, [UR6+0x33430], R7 ;  /* 0x03343007ff0075a7 */ /* 0x000e640008020146 */
[----:B-1----:R-:W-:Y:S05]  /*5b80*/  @!P1 BRA `(.L_x_203) ;  /* 0x000000dc00d89947 */ /* 0x002fea0003800000 */
.L_x_200:
        /* <DEDUP_REMOVED lines=189> */
.L_x_205:
[----:B------:R-:W0:Y:S01]  /*6760*/  S2UR UR7, SR_CgaCtaId ;  /* 0x00000000000779c3 */ /* 0x000e220000008800 */
[----:B------:R-:W-:Y:S01]  /*6770*/  UMOV UR6, 0x400 ;  /* 0x0000040000067882 */ /* 0x000fe20000000000 */
[----:B------:R-:W-:-:S05]  /*6780*/  IMAD.U32 R7, RZ, RZ, UR51 ;  /* 0x00000033ff077e24 */ /* 0x000fca000f8e00ff */
[----:B------:R-:W-:Y:S01]  /*6790*/  SHF.L.U32 R7, R7, 0x1f, RZ ;  /* 0x0000001f07077819 */ /* 0x000fe200000006ff */
[----:B0-----:R-:W-:-:S04]  /*67a0*/  ULEA UR6, UR7, UR6, 0x18 ;  /* 0x0000000607067291 */ /* 0x001fc8000f8ec03f */
[----:B------:R-:W-:-:S09]  /*67b0*/  ULEA UR6, UR49, UR6, 0x3 ;  /* 0x0000000631067291 */ /* 0x000fd2000f8e183f */
[----:B------:R0:W1:Y:S01]  /*67c0*/  SYNCS.PHASECHK.TRANS64.TRYWAIT P1, [UR6+0x33450], R7 ;  /* 0x03345007ff0075a7 */ /* 0x0000620008020146 */
[----:B------:R-:W-:Y:S05]  /*67d0*/  @!P0 BRA `(.L_x_206) ;  /* 0x0000000000048947 */ /* 0x000fea0003800000 */
[----:B------:R-:W-:Y:S01]  /*67e0*/  BPT.TRAP 0x1 ;  /* 0x000000040000795c */ /* 0x000fe20000300000 */
.L_x_206:
[----:B-1----:R-:W-:Y:S05]  /*67f0*/  @P1 BRA `(.L_x_204) ;  /* 0x0000000000081947 */ /* 0x002fea0003800000 */
[----:B------:R-:W1:Y:S02]  /*6800*/  SYNCS.PHASECHK.TRANS64.TRYWAIT P1, [UR6+0x33450], R7 ;  /* 0x03345007ff0075a7 */ /* 0x000e640008020146 */
[----:B-1----:R-:W-:Y:S05]  /*6810*/  @!P1 BRA `(.L_x_207) ;  /* 0x000000d000cc9947 */ /* 0x002fea0003800000 */
.L_x_204:
[----:B------:R-:W2:Y:S01]  /*6820*/  S2UR UR11, SR_CgaCtaId ;  /* 0x00000000000b79c3 */ /* 0x000ea20000008800 */
[----:B------:R-:W-:Y:S01]  /*6830*/  UMOV UR6, 0x400 ;  /* 0x0000040000067882 */ /* 0x000fe20000000000 */
[----:B------:R-:W-:Y:S01]  /*6840*/  WARPGROUP.ARRIVE ;  /* 0x00000000000079c5 */ /* 0x000fe20000000000 */
[----:B------:R-:W-:Y:S01]  /*6850*/  UMOV UR7, 0xc0000010 ;  /* 0xc000001000077882 */ /* 0x000fe20000000000 */
[----:B01----:R-:W-:Y:S01]  /*6860*/  IADD3 R7, -R23, 0xb, RZ ;  /* 0x0000000b17077810 */ /* 0x003fe20007ffe1ff */
[----:B--2---:R-:W-:-:S04]  /*6870*/  ULEA UR14, UR11, UR6, 0x18 ;  /* 0x000000060b0e7291 */ /* 0x004fc8000f8ec03f */
[----:B------:R-:W-:-:S04]  /*6880*/  UIADD3 UR6, UR14, 0x200, URZ ;  /* 0x000002000e067890 */ /* 0x000fc8000fffe03f */
        /* <DEDUP_REMOVED lines=30> */
.L_x_208:
        /* <DEDUP_REMOVED lines=505> */
.L_x_209:
        /* <DEDUP_REMOVED lines=148> */
.L_x_199:
[----:B------:R-:W-:Y:S06]  /*9340*/  BAR.ARV 0x8, 0x180 ;  /* 0x0206000000007b1d */ /* 0x000fec0000002000 */
[----:B------:R-:W-:Y:S05]  /*9350*/  @!P0 BRA `(.L_x_211) ;  /* 0x0000000000048947 */ /* 0x000fea0003800000 */
[----:B------:R-:W-:Y:S01]  /*9360*/  BPT.TRAP 0x1 ;  /* 0x000000040000795c */ /* 0x000fe20000300000 */
.L_x_211:
        /* <DEDUP_REMOVED lines=9> */
.L_x_212:
[----:B-1----:R-:W-:Y:S05]  /*9400*/  @P1 BRA `(.L_x_213) ;  /* 0x0000000000081947 */ /* 0x002fea0003800000 */
[----:B------:R-:W1:Y:S02]  /*9410*/  SYNCS.PHASECHK.TRANS64.TRYWAIT P1, [UR16+0x33450], R0 ;  /* 0x03345000ff0075a7 */ /* 0x000e640008020150 */
[----:B-1----:R-:W-:Y:S05]  /*9420*/  @!P1 BRA `(.L_x_214) ;  /* 0x000000a400e09947 */ /* 0x002fea0003800000 */
.L_x_213:
[----:B------:R-:W-:Y:S01]  /*9430*/  UIADD3 UR4, UR4, 0x200, URZ ;  /* 0x0000020004047890 */ /* 0x000fe2000fffe03f */
[----:B------:R-:W-:Y:S01]  /*9440*/  WARPGROUP.ARRIVE ;  /* 0x00000000000079c5 */ /* 0x000fe20000000000 */
[----:B------:R-:W-:Y:S01]  /*9450*/  UMOV UR11, 0xc0000010 ;  /* 0xc0000010000b7882 */ /* 0x000fe20000000000 */
[----:B------:R-:W-:Y:S01]  /*9460*/  UMOV UR15, 0xc0000010 ;  /* 0xc0000010000f7882 */ /* 0x000fe20000000000 */
[----:B------:R-:W-:Y:S01]  /*9470*/  USHF.R.U32.HI UR4, URZ, 0x4, UR4 ;  /* 0x000000043f047899 */ /* 0x000fe20008011604 */
[----:B------:R-:W-:Y:S01]  /*9480*/  IMAD.MOV.U32 R5, RZ, RZ, 0x3f800000 ;  /* 0x3f800000ff057424 */ /* 0x000fe200078e00ff */
[----:B------:R-:W-:Y:S02]  /*9490*/  ULDC.64 UR8, c[0x0][0x9a0] ;  /* 0x0002680000087ab9 */ /* 0x000fe40000000a00 */
[----:B------:R-:W-:Y:S02]  /*94a0*/  ULOP3.LUT UR4, UR4, 0x3fff, URZ, 0xc0, !UPT ;  /* 0x00003fff04047892 */ /* 0x000fe4000f8ec03f */
[----:B------:R-:W-:-:S02]  /*94b0*/  UISETP.NE.U32.AND UP0, UPT, UR8, URZ, UPT ;  /* 0x0000003f0800728c */ /* 0x000fc4000bf05070 */
[----:B------:R-:W-:Y:S02]  /*94c0*/  ULOP3.LUT UR4, UR4, 0x10000, URZ, 0xfc, !UPT ;  /* 0x0001000004047892 */ /* 0x000fe4000f8efc3f */
[----:B------:R-:W-:Y:S02]  /*94d0*/  UISETP.NE.AND.EX UP0, UPT, UR9, URZ, UPT, UP0 ;  /* 0x0000003f0900728c */ /* 0x000fe4000bf05300 */
[----:B------:R-:W-:-:S04]  /*94e0*/  UIMAD UR10, UR42, 0x780, UR4 ;  /* 0x000007802a0a78a4 */ /* 0x000fc8000f8e0204 */
[----:B------:R-:W-:Y:S01]  /*94f0*/  UIADD3 UR4, UR10, 0x180, URZ ;  /* 0x000001800a047890 */ /* 0x000fe2000fffe03f */
[----:B------:R-:W-:-:S04]  /*9500*/  PLOP3.LUT P1, PT, PT, PT, UP0, 0x80, 0x0 ;  /* 0x000000000000781c */ /* 0x000fc80003f2f008 */
[----:B------:R-:W-:Y:S01]  /*9510*/  QGMMA.64x192x32.F32.E4M3.E4M3 R24, R200, gdesc[UR8], R24, gsb0 ;  /* 0x02e00008c8187df3 */ /* 0x000fe20008000818 */
[----:B------:R-:W-:Y:S01]  /*9520*/  @UP0 ULDC.64 UR12, c[0x0][0x9c8] ;  /* 0x00027200000c0ab9 */ /* 0x000fe20000000a00 */
[----:B------:R-:W-:Y:S01]  /*9530*/  UMOV UR14, UR4 ;  /* 0x00000004000e7c82 */ /* 0x000fe20008000000 */
[----:B------:R-:W-:Y:S02]  /*9540*/  UIADD3 UR4, UR10, 0x300, URZ ;  /* 0x000003000a047890 */ /* 0x000fe4000fffe03f */
[----:B------:R-:W-:Y:S02]  /*9550*/  @UP0 UIMAD UR7, UR38, UR12, URZ ;  /* 0x0000000c260702a4 */ /* 0x000fe4000f8e023f */
[----:B------:R-:W-:Y:S02]  /*9560*/  @UP0 USHF.R.S32.HI UR11, URZ, 0x1f, UR46 ;  /* 0x0000001f3f0b0899 */ /* 0x000fe4000801142e */
[----:B------:R-:W-:Y:S01]  /*9570*/  @UP0 UIMAD UR7, UR37, UR13, UR7 ;  /* 0x0000000d250702a4 */ /* 0x000fe2000f8e0207 */
[----:B------:R-:W-:-:S02]  /*9580*/  WARPGROUP.DEPBAR.LE gsb0, 0x0 ;  /* 0x00008000000079c5 */ /* 0x000fc40000010000 */
[----:B------:R-:W-:-:S08]  /*9590*/  WARPGROUP.ARRIVE ;  /* 0x00000000000079c5 */ /* 0x000fd00000000000 */
[----:B------:R-:W-:Y:S01]  /*95a0*/  QGMMA.64x192x32.F32.E4M3.E4M3 R24, R204, gdesc[UR12], R24, gsb0 ;  /* 0x02e0000ccc187df3 */ /* 0x000fe20008000818 */
[----:B------:R-:W-:Y:S01]  /*95b0*/  UMOV UR14, UR4 ;  /* 0x00000004000e7c82 */ /* 0x000fe20008000000 */
[----:B------:R-:W-:Y:S01]  /*95c0*/  UMOV UR15, 0xc0000010 ;  /* 0xc0000010000f7882 */ /* 0x000fe20000000000 */
[----:B------:R-:W-:-:S03]  /*95d0*/  @UP0 UIMAD.WIDE.U32 UR4, UR37, UR12, URZ ;  /* 0x0000000c250402a5 */ /* 0x000fc6000f8e003f */
[----:B------:R-:W-:Y:S01]  /*95e0*/  @UP0 ULDC.64 UR12, c[0x0][0x9d0] ;  /* 0x00027400000c0ab9 */ /* 0x000fe20000000a00 */
[----:B------:R-:W-:Y:S02]  /*95f0*/  @UP0 UIADD3 UR5, UR5, UR7, URZ ;  /* 0x0000000705050290 */ /* 0x000fe4000fffe03f */
[----:B------:R-:W-:Y:S02]  /*9600*/  @UP0 UIMAD UR7, UR11, UR12, URZ ;  /* 0x0000000c0b0702a4 */ /* 0x000fe4000f8e023f */
[----:B------:R-:W-:Y:S02]  /*9610*/  @UP0 UIMAD.WIDE.U32 UR4, UR46, UR12, UR4 ;  /* 0x0000000c2e0402a5 */ /* 0x000fe4000f8e0004 */
        /* <DEDUP_REMOVED lines=8> */
[----:B------:R-:W-:Y:S02]  /*96a0*/  WARPGROUP.DEPBAR.LE gsb0, 0x0 ;  /* 0x00008000000079c5 */ /* 0x000fe40000010000 */
[----:B------:R-:W-:-:S06]  /*96b0*/  WARPGROUP.ARRIVE ;  /* 0x00000000000079c5 */ /* 0x000fcc0000000000 */
[----:B------:R-:W-:Y:S01]  /*96c0*/  QGMMA.64x192x32.F32.E4M3.E4M3 R24, R208, gdesc[UR12], R24, gsb0 ;  /* 0x02e0000cd0187df3 */ /* 0x000fe20008000818 */
[----:B------:R-:W-:Y:S01]  /*96d0*/  UMOV UR14, UR4 ;  /* 0x00000004000e7c82 */ /* 0x000fe20008000000 */
[----:B------:R-:W-:Y:S01]  /*96e0*/  UMOV UR15, 0xc0000010 ;  /* 0xc0000010000f7882 */ /* 0x000fe20000000000 */
[----:B------:R-:W-:Y:S01]  /*96f0*/  UIADD3 UR10, UR10, 0x600, URZ ;  /* 0x000006000a0a7890 */ /* 0x000fe2000fffe03f */
[----:B------:R-:W-:Y:S01]  /*9700*/  UMOV UR11, 0xc0000010 ;  /* 0xc0000010000b7882 */ /* 0x000fe20000000000 */
[----:B-1----:R-:W1:Y:S04]  /*9710*/  SHFL.BFLY PT, R3, R4, 0x2, 0x1f ;  /* 0x0c401f0004037f89 */ /* 0x002e6800000e0000 */
[----:B------:R-:W4:Y:S01]  /*9720*/  SHFL.BFLY PT, R7, R6, 0x2, 0x1f ;  /* 0x0c401f0006077f89 */ /* 0x000f2200000e0000 */
[----:B------:R-:W-:-:S02]  /*9730*/  WARPGROUP.DEPBAR.LE gsb0, 0x0 ;  /* 0x00008000000079c5 */ /* 0x000fc40000010000 */
[----:B------:R-:W-:-:S08]  /*9740*/  WARPGROUP.ARRIVE ;  /* 0x00000000000079c5 */ /* 0x000fd00000000000 */
[----:B------:R-:W-:Y:S01]  /*9750*/  QGMMA.64x192x32.F32.E4M3.E4M3 R24, R212, gdesc[UR12], R24, gsb0 ;  /* 0x02e0000cd4187df3 */ /* 0x000fe20008000818 */
[----:B-1----:R-:W-:-:S01]  /*9760*/  FADD.FTZ R3, R3, R4 ;  /* 0x0000000403037221 */ /* 0x002fc20000010000 */
[----:B----4-:R-:W-:-:S04]  /*9770*/  FADD.FTZ R7, R7, R6 ;  /* 0x0000000607077221 */ /* 0x010fc80000010000 */
[----:B0-----:R-:W0:Y:S04]  /*9780*/  SHFL.BFLY PT, R0, R3, 0x1, 0x1f ;  /* 0x0c201f0003007f89 */ /* 0x001e2800000e0000 */
[----:B--2---:R-:W1:Y:S01]  /*9790*/  SHFL.BFLY PT, R8, R7, 0x1, 0x1f ;  /* 0x0c201f0007087f89 */ /* 0x004e6200000e0000 */
[----:B------:R-:W-:Y:S02]  /*97a0*/  IMAD.MOV.U32 R4, RZ, RZ, RZ ;  /* 0x000000ffff047224 */ /* 0x000fe400078e00ff */
        /* <DEDUP_REMOVED lines=10> */
[----:B------:R-:W0:Y:S08]  /*9850*/  @P2 MUFU.LG2 R6, R12 ;  /* 0x0000000c00062308 */ /* 0x000e300000000c00 */
[----:B------:R-:W1:Y:S08]  /*9860*/  @P3 MUFU.LG2 R9, R13 ;  /* 0x0000000d00093308 */ /* 0x000e700000000c00 */
[----:B------:R-:W2:Y:S01]  /*9870*/  @P1 MUFU.RCP R8, R11 ;  /* 0x0000000b00081308 */ /* 0x000ea20000001000 */
[----:B------:R-:W-:Y:S01]  /*9880*/  IMAD.U32 R7, RZ, RZ, UR6 ;  /* 0x00000006ff077e24 */ /* 0x000fe2000f8e00ff */
[----:B------:R-:W-:-:S02]  /*9890*/  WARPGROUP.DEPBAR.LE gsb0, 0x0 ;  /* 0x00008000000079c5 */ /* 0x000fc40000010000 */
[----:B------:R-:W-:-:S06]  /*98a0*/  WARPGROUP.ARRIVE ;  /* 0x00000000000079c5 */ /* 0x000fcc0000000000 */
[----:B------:R-:W-:Y:S01]  /*98b0*/  QGMMA.64x192x32.F32.E4M3.E4M3 R24, R216, gdesc[UR8], R24, gsb0 ;  /* 0x02e00008d8187df3 */ /* 0x000fe20008000818 */
[----:B------:R-:W-:Y:S02]  /*98c0*/  IMAD.U32 R14, RZ, RZ, UR6 ;  /* 0x00000006ff0e7e24 */ /* 0x000fe4000f8e00ff */
[----:B------:R-:W-:Y:S01]  /*98d0*/  @P2 FMUL.FTZ R7, R7, 0.69314718246459960938 ;  /* 0x3f31721807072820 */ /* 0x000fe20000410000 */
[----:B0-----:R-:W-:Y:S01]  /*98e0*/  @P2 FMUL.FTZ R6, R6, 0.69314718246459960938 ;  /* 0x3f31721806062820 */ /* 0x001fe20000410000 */
[----:B-1----:R-:W-:Y:S01]  /*98f0*/  @P3 FMUL.FTZ R9, R9, 0.69314718246459960938 ;  /* 0x3f31721809093820 */ /* 0x002fe20000410000 */
[----:B------:R-:W-:Y:S01]  /*9900*/  @P3 FMUL.FTZ R10, R14, 0.69314718246459960938 ;  /* 0x3f3172180e0a3820 */ /* 0x000fe20000410000 */
[----:B------:R-:W-:Y:S02]  /*9910*/  IMAD.MOV.U32 R0, RZ, RZ, -0x800000 ;  /* 0xff800000ff007424 */ /* 0x000fe400078e00ff */
[----:B------:R-:W-:-:S01]  /*9920*/  @P2 FFMA.FTZ R0, R7, R120, R6 ;  /* 0x0000007807002223 */ /* 0x000fc20000010006 */
[----:B------:R-:W-:-:S02]  /*9930*/  IMAD.MOV.U32 R3, RZ, RZ, -0x800000 ;  /* 0xff800000ff037424 */ /* 0x000fc400078e00ff */
[----:B------:R-:W-:-:S01]  /*9940*/  @P3 FFMA.FTZ R3, R10, R122, R9 ;  /* 0x0000007a0a033223 */ /* 0x000fc20000010009 */
[-C--:B---3--:R-:W-:Y:S01]  /*9950*/  FMUL.FTZ R4, R4, R5.reuse ;  /* 0x0000000504047220 */ /* 0x088fe20000410000 */
[----:B--2---:R-:W-:Y:S01]  /*9960*/  FMUL.FTZ R6, R8, R5 ;  /* 0x0000000508067220 */ /* 0x004fe20000410000 */
[----:B------:R-:W-:Y:S02]  /*9970*/  WARPGROUP.DEPBAR.LE gsb0, 0x0 ;  /* 0x00008000000079c5 */ /* 0x000fe40000010000 */
[----:B------:R-:W-:Y:S05]  /*9980*/  @!P0 BRA `(.L_x_215) ;  /* 0x0000000000048947 */ /* 0x000fea0003800000 */
[----:B------:R-:W-:Y:S01]  /*9990*/  BPT.TRAP 0x1 ;  /* 0x000000040000795c */ /* 0x000fe20000300000 */
.L_x_215:
[----:B------:R-:W-:Y:S01]  /*99a0*/  UIADD3 UR4, UR16, 0x33460, URZ ;  /* 0x0003346010047890 */ /* 0x000fe2000fffe03f */
[-C--:B------:R-:W-:Y:S01]  /*99b0*/  FMUL.FTZ R140, R25, R4.reuse ;  /* 0x00000004198c7220 */ /* 0x080fe20000410000 */
[----:B------:R-:W-:Y:S01]  /*99c0*/  UIADD3 UR42, UR42, 0x1, URZ ;  /* 0x000000012a2a7890 */ /* 0x000fe2000fffe03f */
[-C--:B------:R-:W-:Y:S01]  /*99d0*/  FMUL.FTZ R141, R28, R4.reuse ;  /* 0x000000041c8d7220 */ /* 0x080fe20000410000 */
[----:B------:R-:W-:Y:S01]  /*99e0*/  UPRMT UR4, UR17, 0x654, UR4 ;  /* 0x0000065411047896 */ /* 0x000fe20008000004 */
[-C--:B------:R-:W-:Y:S01]  /*99f0*/  FMUL.FTZ R139, R29, R4.reuse ;  /* 0x000000041d8b7220 */ /* 0x080fe20000410000 */
[----:B------:R-:W-:Y:S01]  /*9a00*/  UISETP.NE.AND UP0, UPT, UR42, 0x2, UPT ;  /* 0x000000022a00788c */ /* 0x000fe2000bf05270 */
        /* <DEDUP_REMOVED lines=36> */
[----:B------:R-:W-:Y:S01]  /*9c50*/  SYNCS.ARRIVE.TRANS64.RED.A1T0 RZ, [UR4], RZ ;  /* 0x000000ffffff79a7 */ /* 0x000fe20008100404 */
        /* <DEDUP_REMOVED lines=22> */
[----:B------:R-:W-:Y:S01]  /*9dc0*/  USEL UR4, URZ, 0x1, UP0 ;  /* 0x000000013f047887 */ /* 0x000fe20008000000 */
        /* <DEDUP_REMOVED lines=30> */
[----:B------:R-:W-:Y:S01]  /*9fb0*/  PLOP3.LUT P0, PT, PT, PT, PT, 0x8, 0x0 ;  /* 0x000000000000781c */ /* 0x000fe20003f0e170 */
[-C--:B------:R-:W-:Y:S01]  /*9fc0*/  FMUL.FTZ R13, R111, R6.reuse ;  /* 0x000000066f0d7220 */ /* 0x080fe20000410000 */
[-C--:B------:R-:W-:Y:S01]  /*9fd0*/  FMUL.FTZ R14, R114, R6.reuse ;  /* 0x00000006720e7220 */ /* 0x080fe20000410000 */
[-C--:B------:R-:W-:Y:S01]  /*9fe0*/  FMUL.FTZ R10, R115, R6.reuse ;  /* 0x00000006730a7220 */ /* 0x080fe20000410000 */
[-C--:B------:R-:W-:Y:S01]  /*9ff0*/  FMUL.FTZ R9, R118, R6.reuse ;  /* 0x0000000676097220 */ /* 0x080fe20000410000 */
[----:B------:R-:W-:Y:S01]  /*a000*/  FMUL.FTZ R119, R119, R6 ;  /* 0x0000000677777220 */ /* 0x000fe20000410000 */
[----:B------:R-:W-:-:S02]  /*a010*/  UIADD3 UR44, UR44, 0x1, URZ ;  /* 0x000000012c2c7890 */ /* 0x000fc4000fffe03f */
[----:B------:R-:W-:Y:S02]  /*a020*/  USEL UR42, UR42, URZ, UP0 ;  /* 0x0000003f2a2a7287 */ /* 0x000fe40008000000 */
[----:B------:R-:W-:-:S12]  /*a030*/  ULOP3.LUT UR43, UR43, UR4, URZ, 0x3c, !UPT ;  /* 0x000000042b2b7292 */ /* 0x000fd8000f8e3c3f */
.L_x_191:
[----:B------:R-:W0:Y:S01]  /*a040*/  S2R R7, SR_CgaCtaId ;  /* 0x0000000000077919 */ /* 0x000e220000008800 */
[----:B------:R-:W-:Y:S01]  /*a050*/  MOV R4, 0x400 ;  /* 0x0000040000047802 */ /* 0x000fe20000000f00 */
[----:B------:R-:W-:Y:S01]  /*a060*/  BSSY B0, `(.L_x_216) ;  /* 0x0000312000007945 */ /* 0x000fe20003800000 */
[----:B------:R-:W-:Y:S02]  /*a070*/  BAR.SYNC.DEFER_BLOCKING 0x5, 0x180 ;  /* 0x0146000000007b1d */ /* 0x000fe40000010000 */
[----:B0-----:R-:W-:-:S05]  /*a080*/  LEA R4, R7, R4, 0x18 ;  /* 0x0000000407047211 */ /* 0x001fca00078ec0ff */
[----:B------:R-:W0:Y:S02]  /*a090*/  LDS.128 R64, [R4+0x334d0] ;  /* 0x0334d00004407984 */ /* 0x000e240000000c00 */
[----:B0-----:R-:W-:Y:S02]  /*a0a0*/  R2UR UR5, R65 ;  /* 0x00000000410572ca */ /* 0x001fe400000e0000 */
[----:B------:R-:W-:Y:S01]  /*a0b0*/  R2UR UR46, R66 ;  /* 0x00000000422e72ca */ /* 0x000fe200000e0000 */
[----:B------:R-:W-:Y:S06]  /*a0c0*/  BAR.ARV 0x4, 0x180 ;  /* 0x0106000000007b1d */ /* 0x000fec0000002000 */
[----:B------:R-:W-:Y:S08]  /*a0d0*/  @P0 BRA `(.L_x_217) ;  /* 0x0000002400000947 */ /* 0x000ff00003800000 */
[----:B------:R-:W0:Y:S01]  /*a0e0*/  S2R R70, SR_TID.X ;  /* 0x0000000000467919 */ /* 0x000e220000002100 */
[----:B------:R-:W-:Y:S01]  /*a0f0*/  ULDC.64 UR6, c[0x4][0x38] ;  /* 0x01000e0000067ab9 */ /* 0x000fe20000000a00 */
[----:B0-----:R-:W-:-:S05]  /*a100*/  IMAD.SHL.U32 R6, R70, 0x4, RZ ;  /* 0x0000000446067824 */ /* 0x001fca00078e00ff */
[----:B------:R-:W-:-:S04]  /*a110*/  LOP3.LUT R6, R6, 0xc, RZ, 0xc0, !PT ;  /* 0x0000000c06067812 */ /* 0x000fc800078ec0ff */
[----:B------:R-:W-:-:S05]  /*a120*/  IADD3 R6, P0, R6, UR6, RZ ;  /* 0x0000000606067c10 */ /* 0x000fca000ff1e0ff */
[----:B------:R-:W-:Y:S01]  /*a130*/  IMAD.X R7, RZ, RZ, UR7, P0 ;  /* 0x00000007ff077e24 */ /* 0x000fe200080e06ff */
[----:B------:R-:W-:Y:S01]  /*a140*/  F2FP.BF16.F32.PACK_AB R24, R13, R24 ;  /* 0x000000180d18723e */ /* 0x000fe200000010ff */
[----:B------:R-:W-:-:S03]  /*a150*/  ULDC.64 UR6, c[0x0][0xc00] ;  /* 0x0003000000067ab9 */ /* 0x000fc60000000a00 */
[----:B------:R0:W2:Y:S01]  /*a160*/  LDG.E.CONSTANT R6, desc[UR52][R6.64] ;  /* 0x0000003406067981 */ /* 0x0000a2000c1e9900 */
[----:B------:R-:W-:Y:S01]  /*a170*/  F2FP.BF16.F32.PACK_AB R73, R73, R76 ;  /* 0x0000004c4949723e */ /* 0x000fe200000010ff */
[----:B------:R-:W-:Y:S01]  /*a180*/  UISETP.NE.U32.AND UP0, UPT, UR6, URZ, UPT ;  /* 0x0000003f0600728c */ /* 0x000fe2000bf05070 */
[----:B------:R-:W-:Y:S01]  /*a190*/  F2FP.BF16.F32.PACK_AB R72, R69, R72 ;  /* 0x000000484548723e */ /* 0x000fe200000010ff */
[----:B------:R-:W1:Y:S01]  /*a1a0*/  S2R R13, SR_SWINHI ;  /* 0x00000000000d7919 */ /* 0x000e620000002f00 */
[----:B------:R-:W-:Y:S01]  /*a1b0*/  F2FP.BF16.F32.PACK_AB R63, R63, R68 ;  /* 0x000000443f3f723e */ /* 0x000fe200000010ff */
[----:B------:R-:W-:Y:S01]  /*a1c0*/  USHF.L.U32 UR8, UR37, 0x2, URZ ;  /* 0x0000000225087899 */ /* 0x000fe2000800063f */
[----:B------:R-:W-:Y:S01]  /*a1d0*/  F2FP.BF16.F32.PACK_AB R62, R59, R62 ;  /* 0x0000003e3b3e723e */ /* 0x000fe200000010ff */
[----:B------:R-:W-:Y:S01]  /*a1e0*/  UISETP.NE.AND.EX UP0, UPT, UR7, URZ, UPT, UP0 ;  /* 0x0000003f0700728c */ /* 0x000fe2000bf05300 */
[----:B------:R-:W-:Y:S01]  /*a1f0*/  F2FP.BF16.F32.PACK_AB R25, R25, R28 ;  /* 0x0000001c1919723e */ /* 0x000fe200000010ff */
[----:B------:R-:W-:Y:S01]  /*a200*/  USHF.L.U64.HI UR9, UR37, 0x2, UR38 ;  /* 0x0000000225097899 */ /* 0x000fe20008010226 */
[----:B0-----:R-:W-:Y:S01]  /*a210*/  LOP3.LUT P0, R7, R70, 0x3, RZ, 0xc0, !PT ;  /* 0x0000000346077812 */ /* 0x001fe2000780c0ff */
[----:B------:R-:W-:Y:S01]  /*a220*/  UIADD3 UR4, UP1, UR8, UR6, URZ ;  /* 0x0000000608047290 */ /* 0x000fe2000ff3e03f */
[----:B------:R-:W-:-:S02]  /*a230*/  F2FP.BF16.F32.PACK_AB R8, R15, R8 ;  /* 0x000000080f08723e */ /* 0x000fc400000010ff */
[----:B------:R-:W-:Y:S01]  /*a240*/  ISETP.EQ.OR P0, PT, R7, 0x3, !P0 ;  /* 0x000000030700780c */ /* 0x000fe20004702670 */
[----:B------:R-:W-:Y:S01]  /*a250*/  UIADD3.X UR6, UR9, UR7, URZ, UP1, !UPT ;  /* 0x0000000709067290 */ /* 0x000fe20008ffe43f */
[----:B------:R-:W-:Y:S02]  /*a260*/  F2FP.BF16.F32.PACK_AB R55, R55, R58 ;  /* 0x0000003a3737723e */ /* 0x000fe400000010ff */
[----:B------:R-:W-:Y:S02]  /*a270*/  F2FP.BF16.F32.PACK_AB R54, R51, R54 ;  /* 0x000000363336723e */ /* 0x000fe400000010ff */
[----:B------:R-:W-:Y:S02]  /*a280*/  SEL R79, R73, R72, P0 ;  /* 0x00000048494f7207 */ /* 0x000fe40000000000 */
[----:B------:R-:W-:Y:S02]  /*a290*/  SEL R72, R72, R73, P0 ;  /* 0x0000004948487207 */ /* 0x000fe40000000000 */
[----:B------:R-:W-:-:S02]  /*a2a0*/  F2FP.BF16.F32.PACK_AB R120, R61, R120 ;  /* 0x000000783d78723e */ /* 0x000fc400000010ff */
[----:B------:R-:W-:Y:S02]  /*a2b0*/  F2FP.BF16.F32.PACK_AB R47, R47, R50 ;  /* 0x000000322f2f723e */ /* 0x000fe400000010ff */
[----:B------:R-:W-:Y:S02]  /*a2c0*/  F2FP.BF16.F32.PACK_AB R46, R43, R46 ;  /* 0x0000002e2b2e723e */ /* 0x000fe400000010ff */
[----:B------:R-:W-:Y:S02]  /*a2d0*/  F2FP.BF16.F32.PACK_AB R41, R41, R44 ;  /* 0x0000002c2929723e */ /* 0x000fe400000010ff */
[----:B------:R-:W-:Y:S02]  /*a2e0*/  SEL R73, R63, R62, P0 ;  /* 0x0000003e3f497207 */ /* 0x000fe40000000000 */
[----:B------:R-:W-:Y:S02]  /*a2f0*/  F2FP.BF16.F32.PACK_AB R14, R9, R14 ;  /* 0x0000000e090e723e */ /* 0x000fe400000010ff */
[----:B------:R-:W-:-:S02]  /*a300*/  SEL R61, R25, R8, P0 ;  /* 0x00000008193d7207 */ /* 0x000fc40000000000 */
[----:B------:R-:W-:Y:S02]  /*a310*/  SEL R44, R8, R25, P0 ;  /* 0x00000019082c7207 */ /* 0x000fe40000000000 */
[----:B------:R-:W-:Y:S02]  /*a320*/  SEL R62, R62, R63, P0 ;  /* 0x0000003f3e3e7207 */ /* 0x000fe40000000000 */
[----:B------:R-:W-:Y:S02]  /*a330*/  F2FP.BF16.F32.PACK_AB R39, R39, R42 ;  /* 0x0000002a2727723e */ /* 0x000fe400000010ff */
[----:B------:R-:W-:Y:S02]  /*a340*/  F2FP.BF16.F32.PACK_AB R38, R35, R38 ;  /* 0x000000262326723e */ /* 0x000fe400000010ff */
[----:B------:R-:W-:Y:S02]  /*a350*/  SEL R63, R55, R54, P0 ;  /* 0x00000036373f7207 */ /* 0x000fe40000000000 */
[----:B------:R-:W-:-:S02]  /*a360*/  MOV R8, R4 ;  /* 0x0000000400087202 */ /* 0x000fc40000000f00 */
[----:B-1----:R-:W-:Y:S02]  /*a370*/  MOV R9, R13 ;  /* 0x0000000d00097202 */ /* 0x002fe40000000f00 */
[----:B------:R-:W-:Y:S02]  /*a380*/  SEL R54, R54, R55, P0 ;  /* 0x0000003736367207 */ /* 0x000fe40000000000 */
[----:B------:R-:W-:Y:S02]  /*a390*/  SEL R55, R47, R46, P0 ;  /* 0x0000002e2f377207 */ /* 0x000fe40000000000 */
[----:B------:R-:W-:Y:S02]  /*a3a0*/  SEL R46, R46, R47, P0 ;  /* 0x0000002f2e2e7207 */ /* 0x000fe40000000000 */
[----:B------:R-:W-:Y:S02]  /*a3b0*/  F2FP.BF16.F32.PACK_AB R89, R89, R92 ;  /* 0x0000005c5959723e */ /* 0x000fe400000010ff */
[----:B------:R-:W-:-:S02]  /*a3c0*/  F2FP.BF16.F32.PACK_AB R88, R85, R88 ;  /* 0x000000585558723e */ /* 0x000fc400000010ff */
[----:B------:R-:W-:Y:S02]  /*a3d0*/  SEL R47, R39, R38, P0 ;  /* 0x00000026272f7207 */ /* 0x000fe40000000000 */
[----:B------:R-:W-:Y:S01]  /*a3e0*/  SEL R58, R38, R39, P0 ;  /* 0x00000027263a7207 */ /* 0x000fe20000000000 */
[----:B------:R-:W-:Y:S01]  /*a3f0*/  IMAD.WIDE R38, R224, 0x2, R8 ;  /* 0x00000002e0267825 */ /* 0x000fe200078e0208 */
[----:B------:R-:W-:Y:S02]  /*a400*/  SEL R75, R89, R88, P0 ;  /* 0x00000058594b7207 */ /* 0x000fe40000000000 */
[----:B------:R-:W-:Y:S02]  /*a410*/  F2FP.BF16.F32.PACK_AB R11, R11, R20 ;  /* 0x000000140b0b723e */ /* 0x000fe400000010ff */
[----:B------:R-:W-:Y:S02]  /*a420*/  F2FP.BF16.F32.PACK_AB R12, R12, R5 ;  /* 0x000000050c0c723e */ /* 0x000fe400000010ff */
[----:B------:R-:W-:-:S02]  /*a430*/  SEL R88, R88, R89, P0 ;  /* 0x0000005958587207 */ /* 0x000fc40000000000 */
[----:B------:R-:W-:Y:S02]  /*a440*/  IADD3 R89, P5, R38, 0x40, RZ ;  /* 0x0000004026597810 */ /* 0x000fe40007fbe0ff */
[----:B------:R-:W-:Y:S02]  /*a450*/  SEL R65, R11, R12, P0 ;  /* 0x0000000c0b417207 */ /* 0x000fe40000000000 */
[----:B------:R-:W-:Y:S01]  /*a460*/  SEL R50, R12, R11, P0 ;  /* 0x0000000b0c327207 */ /* 0x000fe20000000000 */
[----:B------:R-:W-:Y:S01]  /*a470*/  IMAD.X R35, RZ, RZ, R39, P5 ;  /* 0x000000ffff237224 */ /* 0x000fe200028e0627 */
[----:B------:R-:W-:Y:S02]  /*a480*/  LOP3.LUT R12, R89, 0x380, RZ, 0xc0, !PT ;  /* 0x00000380590c7812 */ /* 0x000fe400078ec0ff */
[----:B------:R-:W-:Y:S02]  /*a490*/  F2FP.BF16.F32.PACK_AB R57, R57, R60 ;  /* 0x0000003c3939723e */ /* 0x000fe400000010ff */
[----:B------:R-:W-:-:S02]  /*a4a0*/  F2FP.BF16.F32.PACK_AB R56, R53, R56 ;  /* 0x000000383538723e */ /* 0x000fc400000010ff */
[----:B------:R-:W-:Y:S02]  /*a4b0*/  F2FP.BF16.F32.PACK_AB R119, R119, R10 ;  /* 0x0000000a7777723e */ /* 0x000fe400000010ff */
[C---:B------:R-:W-:Y:S02]  /*a4c0*/  IADD3 R87, P4, R38.reuse, 0x20, RZ ;  /* 0x0000002026577810 */ /* 0x040fe40007f9e0ff */
[----:B------:R-:W-:Y:S02]  /*a4d0*/  F2FP.BF16.F32.PACK_AB R49, R49, R52 ;  /* 0x000000343131723e */ /* 0x000fe400000010ff */
[----:B------:R-:W-:Y:S02]  /*a4e0*/  F2FP.BF16.F32.PACK_AB R48, R45, R48 ;  /* 0x000000302d30723e */ /* 0x000fe400000010ff */
[----:B------:R-:W-:Y:S02]  /*a4f0*/  IADD3 R91, P6, R38, 0x60, RZ ;  /* 0x00000060265b7810 */ /* 0x000fe40007fde0ff */
[----:B------:R-:W-:-:S02]  /*a500*/  SHF.R.U64 R12, R12, 0x3, RZ ;  /* 0x000000030c0c7819 */ /* 0x000fc400000012ff */
[----:B------:R-:W-:Y:S02]  /*a510*/  IADD3 R95, P2, R38, 0x4020, RZ ;  /* 0x00004020265f7810 */ /* 0x000fe40007f5e0ff */
[----:B------:R-:W-:Y:S01]  /*a520*/  F2FP.BF16.F32.PACK_AB R40, R37, R40 ;  /* 0x000000282528723e */ /* 0x000fe200000010ff */
[----:B------:R-:W-:Y:S01]  /*a530*/  IMAD.X R37, RZ, RZ, R39, P4 ;  /* 0x000000ffff257224 */ /* 0x000fe200020e0627 */
[----:B------:R-:W-:Y:S02]  /*a540*/  SEL R59, R57, R56, P0 ;  /* 0x00000038393b7207 */ /* 0x000fe40000000000 */
[----:B------:R-:W-:Y:S02]  /*a550*/  F2FP.BF16.F32.PACK_AB R97, R97, R100 ;  /* 0x000000646161723e */ /* 0x000fe400000010ff */
[----:B------:R-:W-:Y:S02]  /*a560*/  F2FP.BF16.F32.PACK_AB R96, R93, R96 ;  /* 0x000000605d60723e */ /* 0x000fe400000010ff */
[----:B------:R-:W-:-:S02]  /*a570*/  F2FP.BF16.F32.PACK_AB R31, R31, R34 ;  /* 0x000000221f1f723e */ /* 0x000fc400000010ff */
[----:B------:R-:W-:Y:S02]  /*a580*/  SEL R56, R56, R57, P0 ;  /* 0x0000003938387207 */ /* 0x000fe40000000000 */
[----:B------:R-:W-:Y:S02]  /*a590*/  SEL R85, R14, R119, P0 ;  /* 0x000000770e557207 */ /* 0x000fe40000000000 */
[----:B------:R-:W-:Y:S02]  /*a5a0*/  SEL R74, R119, R14, P0 ;  /* 0x0000000e774a7207 */ /* 0x000fe40000000000 */
[----:B------:R-:W-:Y:S02]  /*a5b0*/  LOP3.LUT R10, R87, 0x380, RZ, 0xc0, !PT ;  /* 0x00000380570a7812 */ /* 0x000fe400078ec0ff */
[----:B------:R-:W-:Y:S02]  /*a5c0*/  F2FP.BF16.F32.PACK_AB R33, R33, R36 ;  /* 0x000000242121723e */ /* 0x000fe400000010ff */
[----:B------:R-:W-:-:S02]  /*a5d0*/  F2FP.BF16.F32.PACK_AB R32, R29, R32 ;  /* 0x000000201d20723e */ /* 0x000fc400000010ff */
[----:B------:R-:W-:Y:S02]  /*a5e0*/  SEL R57, R49, R48, P0 ;  /* 0x0000003031397207 */ /* 0x000fe40000000000 */
[----:B------:R-:W-:Y:S02]  /*a5f0*/  LOP3.LUT R14, R91, 0x380, RZ, 0xc0, !PT ;  /* 0x000003805b0e7812 */ /* 0x000fe400078ec0ff */
[----:B------:R-:W-:Y:S02]  /*a600*/  LOP3.LUT R34, R12, R89, RZ, 0x3c, !PT ;  /* 0x000000590c227212 */ /* 0x000fe400078e3cff */
[----:B------:R-:W-:Y:S02]  /*a610*/  SEL R48, R48, R49, P0 ;  /* 0x0000003130307207 */ /* 0x000fe40000000000 */
[----:B------:R-:W-:Y:S02]  /*a620*/  LOP3.LUT R12, R95, 0x380, RZ, 0xc0, !PT ;  /* 0x000003805f0c7812 */ /* 0x000fe400078ec0ff */
[----:B------:R-:W-:-:S02]  /*a630*/  SEL R49, R41, R40, P0 ;  /* 0x0000002829317207 */ /* 0x000fc40000000000 */
[----:B------:R-:W-:Y:S02]  /*a640*/  SEL R40, R40, R41, P0 ;  /* 0x0000002928287207 */ /* 0x000fe40000000000 */
[----:B------:R-:W-:Y:S02]  /*a650*/  SEL R71, R97, R96, P0 ;  /* 0x0000006061477207 */ /* 0x000fe40000000000 */
[----:B------:R-:W-:Y:S02]  /*a660*/  SHF.R.U64 R10, R10, 0x3, RZ ;  /* 0x000000030a0a7819 */ /* 0x000fe400000012ff */
[----:B------:R-:W-:Y:S02]  /*a670*/  SEL R41, R33, R32, P0 ;  /* 0x0000002021297207 */ /* 0x000fe40000000000 */
[----:B------:R-:W-:Y:S01]  /*a680*/  SEL R42, R32, R33, P0 ;  /* 0x00000021202a7207 */ /* 0x000fe20000000000 */
[----:B------:R-:W-:Y:S01]  /*a690*/  IMAD.X R33, RZ, RZ, R39, P6 ;  /* 0x000000ffff217224 */ /* 0x000fe200030e0627 */
[----:B------:R-:W-:-:S02]  /*a6a0*/  SEL R96, R96, R97, P0 ;  /* 0x0000006160607207 */ /* 0x000fc40000000000 */
[----:B------:R-:W-:Y:S02]  /*a6b0*/  IADD3 R93, P1, R38, 0x4000, RZ ;  /* 0x00004000265d7810 */ /* 0x000fe40007f3e0ff */
[----:B------:R-:W-:Y:S02]  /*a6c0*/  SHF.R.U64 R14, R14, 0x3, RZ ;  /* 0x000000030e0e7819 */ /* 0x000fe400000012ff */
[----:B------:R-:W-:Y:S02]  /*a6d0*/  IADD3 R97, P3, R38, 0x4040, RZ ;  /* 0x0000404026617810 */ /* 0x000fe40007f7e0ff */
[----:B------:R-:W-:Y:S02]  /*a6e0*/  SHF.R.U64 R12, R12, 0x3, RZ ;  /* 0x000000030c0c7819 */ /* 0x000fe400000012ff */
[----:B------:R-:W-:Y:S01]  /*a6f0*/  IADD3 R103, P6, R38, 0x8020, RZ ;  /* 0x0000802026677810 */ /* 0x000fe20007fde0ff */
[----:B------:R-:W-:Y:S01]  /*a700*/  IMAD.X R29, RZ, RZ, R39, P3 ;  /* 0x000000ffff1d7224 */ /* 0x000fe200018e0627 */
[----:B------:R-:W-:-:S02]  /*a710*/  LOP3.LUT R36, R10, R87, RZ, 0x3c, !PT ;  /* 0x000000570a247212 */ /* 0x000fc400078e3cff */
[----:B------:R-:W-:Y:S01]  /*a720*/  F2FP.BF16.F32.PACK_AB R21, R21, R26 ;  /* 0x0000001a1515723e */ /* 0x000fe200000010ff */
[----:B------:R-:W-:Y:S01]  /*a730*/  IMAD.X R15, RZ, RZ, R39, P6 ;  /* 0x000000ffff0f7224 */ /* 0x000fe200030e0627 */
[----:B------:R-:W-:Y:S02]  /*a740*/  LOP3.LUT R32, R14, R91, RZ, 0x3c, !PT ;  /* 0x0000005b0e207212 */ /* 0x000fe400078e3cff */
[----:B------:R-:W-:Y:S02]  /*a750*/  LOP3.LUT R10, R93, 0x380, RZ, 0xc0, !PT ;  /* 0x000003805d0a7812 */ /* 0x000fe400078ec0ff */
[----:B------:R-:W-:Y:S02]  /*a760*/  F2FP.BF16.F32.PACK_AB R81, R81, R84 ;  /* 0x000000545151723e */ /* 0x000fe400000010ff */
[----:B------:R-:W-:Y:S02]  /*a770*/  F2FP.BF16.F32.PACK_AB R80, R77, R80 ;  /* 0x000000504d50723e */ /* 0x000fe400000010ff */
[----:B------:R-:W-:-:S02]  /*a780*/  LOP3.LUT R14, R97, 0x380, RZ, 0xc0, !PT ;  /* 0x00000380610e7812 */ /* 0x000fc400078ec0ff */
[----:B------:R-:W-:Y:S02]  /*a790*/  LOP3.LUT R26, R12, R95, RZ, 0x3c, !PT ;  /* 0x0000005f0c1a7212 */ /* 0x000fe400078e3cff */
[----:B------:R-:W-:Y:S02]  /*a7a0*/  LOP3.LUT R12, R103, 0x380, RZ, 0xc0, !PT ;  /* 0x00000380670c7812 */ /* 0x000fe400078ec0ff */
[----:B------:R-:W-:Y:S01]  /*a7b0*/  F2FP.BF16.F32.PACK_AB R30, R27, R30 ;  /* 0x0000001e1b1e723e */ /* 0x000fe200000010ff */
[----:B------:R-:W-:Y:S01]  /*a7c0*/  IMAD.X R27, RZ, RZ, R39, P2 ;  /* 0x000000ffff1b7224 */ /* 0x000fe200010e0627 */
[----:B------:R-:W-:Y:S02]  /*a7d0*/  F2FP.BF16.F32.PACK_AB R104, R101, R104 ;  /* 0x000000686568723e */ /* 0x000fe400000010ff */
[----:B------:R-:W-:Y:S02]  /*a7e0*/  IADD3 R99, P4, R38, 0x4060, RZ ;  /* 0x0000406026637810 */ /* 0x000fe40007f9e0ff */
[----:B------:R-:W-:-:S02]  /*a7f0*/  SHF.R.U64 R10, R10, 0x3, RZ ;  /* 0x000000030a0a7819 */ /* 0x000fc400000012ff */
[----:B------:R-:W-:Y:S01]  /*a800*/  SEL R77, R81, R80, P0 ;  /* 0x00000050514d7207 */ /* 0x000fe20000000000 */
[----:B------:R-:W-:Y:S01]  /*a810*/  IMAD.X R25, RZ, RZ, R39, P4 ;  /* 0x000000ffff197224 */ /* 0x000fe200020e0627 */
[----:B------:R-:W-:Y:S02]  /*a820*/  IADD3 R101, P5, R38, 0x8000, RZ ;  /* 0x0000800026657810 */ /* 0x000fe40007fbe0ff */
[----:B------:R-:W-:Y:S02]  /*a830*/  SHF.R.U64 R14, R14, 0x3, RZ ;  /* 0x000000030e0e7819 */ /* 0x000fe400000012ff */
[----:B------:R-:W-:Y:S02]  /*a840*/  SEL R80, R80, R81, P0 ;  /* 0x0000005150507207 */ /* 0x000fe40000000000 */
[----:B------:R-:W-:Y:S02]  /*a850*/  IADD3 R107, P2, R38, 0x8060, RZ ;  /* 0x00008060266b7810 */ /* 0x000fe40007f5e0ff */
[----:B------:R-:W-:-:S02]  /*a860*/  SHF.R.U64 R12, R12, 0x3, RZ ;  /* 0x000000030c0c7819 */ /* 0x000fc400000012ff */
[----:B------:R-:W-:Y:S02]  /*a870*/  F2FP.BF16.F32.PACK_AB R141, R141, R142 ;  /* 0x0000008e8d8d723e */ /* 0x000fe400000010ff */
[----:B------:R-:W-:Y:S02]  /*a880*/  F2FP.BF16.F32.PACK_AB R140, R139, R140 ;  /* 0x0000008c8b8c723e */ /* 0x000fe400000010ff */
[----:B------:R-:W-:Y:S02]  /*a890*/  SEL R81, R31, R30, P0 ;  /* 0x0000001e1f517207 */ /* 0x000fe40000000000 */
[----:B------:R-:W-:Y:S01]  /*a8a0*/  SEL R64, R30, R31, P0 ;  /* 0x0000001f1e407207 */ /* 0x000fe20000000000 */
[----:B------:R-:W-:Y:S01]  /*a8b0*/  IMAD.X R31, RZ, RZ, R39, P1 ;  /* 0x000000ffff1f7224 */ /* 0x000fe200008e0627 */
[----:B------:R-:W-:Y:S02]  /*a8c0*/  LOP3.LUT R11, R38, 0x380, RZ, 0xc0, !PT ;  /* 0x00000380260b7812 */ /* 0x000fe400078ec0ff */
[----:B------:R-:W-:-:S02]  /*a8d0*/  LOP3.LUT R20, R99, 0x380, RZ, 0xc0, !PT ;  /* 0x0000038063147812 */ /* 0x000fc400078ec0ff */
[----:B------:R-:W-:Y:S02]  /*a8e0*/  LOP3.LUT R30, R10, R93, RZ, 0x3c, !PT ;  /* 0x0000005d0a1e7212 */ /* 0x000fe400078e3cff */
[----:B------:R-:W-:Y:S02]  /*a8f0*/  F2FP.BF16.F32.PACK_AB R105, R105, R108 ;  /* 0x0000006c6969723e */ /* 0x000fe400000010ff */
[----:B------:R-:W-:Y:S02]  /*a900*/  LOP3.LUT R28, R14, R97, RZ, 0x3c, !PT ;  /* 0x000000610e1c7212 */ /* 0x000fe400078e3cff */
[----:B------:R-:W-:Y:S02]  /*a910*/  LOP3.LUT R10, R101, 0x380, RZ, 0xc0, !PT ;  /* 0x00000380650a7812 */ /* 0x000fe400078ec0ff */
[----:B------:R-:W-:Y:S02]  /*a920*/  LOP3.LUT R60, R107, 0x380, RZ, 0xc0, !PT ;  /* 0x000003806b3c7812 */ /* 0x000fe400078ec0ff */
[----:B------:R-:W-:-:S02]  /*a930*/  LOP3.LUT R14, R12, R103, RZ, 0x3c, !PT ;  /* 0x000000670c0e7212 */ /* 0x000fc400078e3cff */
[----:B------:R-:W-:Y:S02]  /*a940*/  SEL R5, R141, R140, P0 ;  /* 0x0000008c8d057207 */ /* 0x000fe40000000000 */
[----:B------:R-:W-:Y:S02]  /*a950*/  F2FP.BF16.F32.PACK_AB R137, R137, R138 ;  /* 0x0000008a8989723e */ /* 0x000fe400000010ff */
[----:B------:R-:W-:Y:S02]  /*a960*/  F2FP.BF16.F32.PACK_AB R136, R135, R136 ;  /* 0x000000888788723e */ /* 0x000fe400000010ff */
[----:B------:R-:W-:Y:S02]  /*a970*/  SHF.R.U64 R11, R11, 0x3, RZ ;  /* 0x000000030b0b7819 */ /* 0x000fe400000012ff */
[----:B------:R-:W-:Y:S02]  /*a980*/  SHF.R.U64 R20, R20, 0x3, RZ ;  /* 0x0000000314147819 */ /* 0x000fe400000012ff */
[----:B------:R-:W-:-:S02]  /*a990*/  SEL R69, R105, R104, P0 ;  /* 0x0000006869457207 */ /* 0x000fc40000000000 */
[----:B------:R-:W-:Y:S02]  /*a9a0*/  SHF.R.U64 R10, R10, 0x3, RZ ;  /* 0x000000030a0a7819 */ /* 0x000fe400000012ff */
[----:B------:R-:W-:Y:S02]  /*a9b0*/  F2FP.BF16.F32.PACK_AB R133, R133, R134 ;  /* 0x000000868585723e */ /* 0x000fe400000010ff */
[----:B------:R-:W-:Y:S02]  /*a9c0*/  F2FP.BF16.F32.PACK_AB R132, R131, R132 ;  /* 0x000000848384723e */ /* 0x000fe400000010ff */
[----:B------:R-:W-:Y:S02]  /*a9d0*/  SEL R104, R104, R105, P0 ;  /* 0x0000006968687207 */ /* 0x000fe40000000000 */
[----:B------:R-:W-:Y:S02]  /*a9e0*/  SHF.R.U64 R60, R60, 0x3, RZ ;  /* 0x000000033c3c7819 */ /* 0x000fe400000012ff */
[----:B------:R-:W-:-:S02]  /*a9f0*/  F2FP.BF16.F32.PACK_AB R129, R129, R130 ;  /* 0x000000828181723e */ /* 0x000fc400000010ff */
[----:B------:R-:W-:Y:S02]  /*aa00*/  F2FP.BF16.F32.PACK_AB R128, R127, R128 ;  /* 0x000000807f80723e */ /* 0x000fe400000010ff */
[----:B------:R-:W-:Y:S02]  /*aa10*/  SEL R83, R21, R24, P0 ;  /* 0x0000001815537207 */ /* 0x000fe40000000000 */
[----:B------:R-:W-:Y:S01]  /*aa20*/  SEL R68, R24, R21, P0 ;  /* 0x0000001518447207 */ /* 0x000fe20000000000 */
[--C-:B------:R-:W-:Y:S01]  /*aa30*/  IMAD.X R21, RZ, RZ, R39.reuse, P5 ;  /* 0x000000ffff157224 */ /* 0x100fe200028e0627 */
[----:B------:R-:W-:Y:S02]  /*aa40*/  IADD3 R105, P1, R38, 0x8040, RZ ;  /* 0x0000804026697810 */ /* 0x000fe40007f3e0ff */
[----:B------:R-:W-:Y:S02]  /*aa50*/  MOV R84, R14 ;  /* 0x0000000e00547202 */ /* 0x000fe40000000f00 */
[----:B------:R-:W-:Y:S01]  /*aa60*/  F2FP.BF16.F32.PACK_AB R125, R125, R126 ;  /* 0x0000007e7d7d723e */ /* 0x000fe200000010ff */
[----:B------:R-:W-:Y:S01]  /*aa70*/  IMAD.X R13, RZ, RZ, R39, P1 ;  /* 0x000000ffff0d7224 */ /* 0x000fe200008e0627 */
[----:B------:R-:W-:-:S02]  /*aa80*/  F2FP.BF16.F32.PACK_AB R124, R123, R124 ;  /* 0x0000007c7b7c723e */ /* 0x000fc400000010ff */
[----:B------:R-:W-:Y:S02]  /*aa90*/  SEL R7, R137, R136, P0 ;  /* 0x0000008889077207 */ /* 0x000fe40000000000 */
[----:B------:R-:W-:Y:S02]  /*aaa0*/  LOP3.LUT R38, R11, R38, RZ, 0x3c, !PT ;  /* 0x000000260b267212 */ /* 0x000fe400078e3cff */
[----:B------:R-:W-:Y:S02]  /*aab0*/  LOP3.LUT R24, R20, R99, RZ, 0x3c, !PT ;  /* 0x0000006314187212 */ /* 0x000fe400078e3cff */
[----:B------:R-:W-:Y:S02]  /*aac0*/  F2FP.BF16.F32.PACK_AB R121, R121, R122 ;  /* 0x0000007a7979723e */ /* 0x000fe400000010ff */
[----:B------:R-:W-:Y:S02]  /*aad0*/  SEL R140, R140, R141, P0 ;  /* 0x0000008d8c8c7207 */ /* 0x000fe40000000000 */
[----:B------:R-:W-:-:S02]  /*aae0*/  IADD3.X R11, RZ, R39, RZ, P2, !PT ;  /* 0x00000027ff0b7210 */ /* 0x000fc400017fe4ff */
[----:B------:R-:W-:Y:S02]  /*aaf0*/  LOP3.LUT R20, R10, R101, RZ, 0x3c, !PT ;  /* 0x000000650a147212 */ /* 0x000fe400078e3cff */
[----:B------:R-:W-:Y:S02]  /*ab00*/  SEL R136, R136, R137, P0 ;  /* 0x0000008988887207 */ /* 0x000fe40000000000 */
[----:B------:R-:W-:Y:S02]  /*ab10*/  SEL R43, R133, R132, P0 ;  /* 0x00000084852b7207 */ /* 0x000fe40000000000 */
[----:B------:R-:W-:Y:S02]  /*ab20*/  LOP3.LUT R10, R60, R107, RZ, 0x3c, !PT ;  /* 0x0000006b3c0a7212 */ /* 0x000fe400078e3cff */
[----:B------:R-:W-:Y:S02]  /*ab30*/  SEL R132, R132, R133, P0 ;  /* 0x0000008584847207 */ /* 0x000fe40000000000 */
[----:B------:R-:W-:-:S02]  /*ab40*/  SEL R45, R129, R128, P0 ;  /* 0x00000080812d7207 */ /* 0x000fc40000000000 */
[----:B------:R-:W-:Y:S02]  /*ab50*/  SEL R128, R128, R129, P0 ;  /* 0x0000008180807207 */ /* 0x000fe40000000000 */
[----:B------:R-:W-:Y:S02]  /*ab60*/  SEL R51, R125, R124, P0 ;  /* 0x0000007c7d337207 */ /* 0x000fe40000000000 */
[----:B------:R-:W-:Y:S02]  /*ab70*/  LOP3.LUT R52, R105, 0x380, RZ, 0xc0, !PT ;  /* 0x0000038069347812 */ /* 0x000fe400078ec0ff */
[----:B------:R-:W-:Y:S02]  /*ab80*/  MOV R91, R26 ;  /* 0x0000001a005b7202 */ /* 0x000fe40000000f00 */
[----:B------:R-:W-:Y:S02]  /*ab90*/  SEL R124, R124, R125, P0 ;  /* 0x0000007d7c7c7207 */ /* 0x000fe40000000000 */
[----:B------:R-:W-:-:S02]  /*aba0*/  SEL R53, R121, R120, P0 ;  /* 0x0000007879357207 */ /* 0x000fc40000000000 */
[----:B------:R-:W-:Y:S02]  /*abb0*/  SEL R120, R120, R121, P0 ;  /* 0x0000007978787207 */ /* 0x000fe40000000000 */
[----:B------:R-:W-:Y:S02]  /*abc0*/  MOV R78, R10 ;  /* 0x0000000a004e7202 */ /* 0x000fe40000000f00 */
[----:B------:R-:W-:Y:S02]  /*abd0*/  SHF.R.U64 R52, R52, 0x3, RZ ;  /* 0x0000000334347819 */ /* 0x000fe400000012ff */
[----:B------:R-:W-:Y:S02]  /*abe0*/  MOV R86, R20 ;  /* 0x0000001400567202 */ /* 0x000fe40000000f00 */
[----:B------:R-:W-:Y:S01]  /*abf0*/  LOP3.LUT R12, R52, R105, RZ, 0x3c, !PT ;  /* 0x00000069340c7212 */ /* 0x000fe200078e3cff */
[----:B--2---:R0:W-:Y:S01]  /*ac00*/  SHFL.IDX PT, R14, R5, R6, 0x1c1f ;  /* 0x001c1f06050e7589 */ /* 0x0041e200000e0000 */
[----:B------:R-:W-:-:S02]  /*ac10*/  MOV R89, R24 ;  /* 0x0000001800597202 */ /* 0x000fc40000000f00 */
[----:B------:R-:W-:Y:S01]  /*ac20*/  MOV R82, R12 ;  /* 0x0000000c00527202 */ /* 0x000fe20000000f00 */
[----:B------:R-:W-:Y:S01]  /*ac30*/  SHFL.IDX PT, R26, R7, R6, 0x1c1f ;  /* 0x001c1f06071a7589 */ /* 0x000fe200000e0000 */
[----:B------:R-:W-:Y:S02]  /*ac40*/  MOV R97, R38 ;  /* 0x0000002600617202 */ /* 0x000fe40000000f00 */
[----:B------:R-:W-:Y:S01]  /*ac50*/  MOV R95, R36 ;  /* 0x00000024005f7202 */ /* 0x000fe20000000f00 */
[----:B------:R-:W-:Y:S01]  /*ac60*/  SHFL.IDX PT, R69, R69, R6, 0x1c1f ;  /* 0x001c1f0645457589 */ /* 0x000fe200000e0000 */
[----:B------:R-:W-:Y:S02]  /*ac70*/  MOV R92, R30 ;  /* 0x0000001e005c7202 */ /* 0x000fe40000000f00 */
[----:B0-----:R-:W-:Y:S01]  /*ac80*/  LOP3.LUT R5, R6, 0x2, RZ, 0x3c, !PT ;  /* 0x0000000206057812 */ /* 0x001fe200078e3cff */
[----:B------:R-:W-:Y:S01]  /*ac90*/  SHFL.IDX PT, R71, R71, R6, 0x1c1f ;  /* 0x001c1f0647477589 */ /* 0x000fe200000e0000 */
[----:B------:R-:W-:-:S02]  /*aca0*/  MOV R90, R28 ;  /* 0x0000001c005a7202 */ /* 0x000fc40000000f00 */
[----:B------:R-:W-:Y:S01]  /*acb0*/  MOV R94, R34 ;  /* 0x00000022005e7202 */ /* 0x000fe20000000f00 */
[----:B------:R-:W0:Y:S01]  /*acc0*/  SHFL.IDX PT, R7, R140, R5, 0x1c1f ;  /* 0x001c1f058c077589 */ /* 0x000e2200000e0000 */
[----:B------:R-:W-:Y:S02]  /*acd0*/  MOV R93, R32 ;  /* 0x00000020005d7202 */ /* 0x000fe40000000f00 */
[----:B------:R-:W-:Y:S01]  /*ace0*/  PLOP3.LUT P2, PT, PT, PT, UP0, 0x80, 0x0 ;  /* 0x000000000000781c */ /* 0x000fe20003f4f008 */
[----:B------:R-:W1:Y:S04]  /*acf0*/  SHFL.IDX PT, R11, R136, R5, 0x1c1f ;  /* 0x001c1f05880b7589 */ /* 0x000e6800000e0000 */
[----:B------:R-:W2:Y:S04]  /*ad00*/  SHFL.IDX PT, R104, R104, R5, 0x1c1f ;  /* 0x001c1f0568687589 */ /* 0x000ea800000e0000 */
[----:B------:R-:W3:Y:S04]  /*ad10*/  SHFL.IDX PT, R96, R96, R5, 0x1c1f ;  /* 0x001c1f0560607589 */ /* 0x000ee800000e0000 */
[----:B------:R-:W-:Y:S04]  /*ad20*/  SHFL.IDX PT, R43, R43, R6, 0x1c1f ;  /* 0x001c1f062b2b7589 */ /* 0x000fe800000e0000 */
[----:B------:R-:W-:Y:S04]  /*ad30*/  SHFL.IDX PT, R75, R75, R6, 0x1c1f ;  /* 0x001c1f064b4b7589 */ /* 0x000fe800000e0000 */
[----:B------:R-:W4:Y:S01]  /*ad40*/  SHFL.IDX PT, R132, R132, R5, 0x1c1f ;  /* 0x001c1f0584847589 */ /* 0x000f2200000e0000 */
[----:B0-----:R-:W-:-:S02]  /*ad50*/  SEL R12, R14, R7, P0 ;  /* 0x000000070e0c7207 */ /* 0x001fc40000000000 */
[----:B------:R-:W-:Y:S01]  /*ad60*/  SEL R14, R7, R14, P0 ;  /* 0x0000000e070e7207 */ /* 0x000fe20000000000 */
[----:B------:R-:W0:Y:S01]  /*ad70*/  SHFL.IDX PT, R88, R88, R5, 0x1c1f ;  /* 0x001c1f0558587589 */ /* 0x000e2200000e0000 */
[----:B-1----:R-:W-:Y:S01]  /*ad80*/  SEL R24, R26, R11, P0 ;  /* 0x0000000b1a187207 */ /* 0x002fe20000000000 */
[----:B------:R-:W-:Y:S01]  /*ad90*/  IMAD.U32 R7, RZ, RZ, UR6 ;  /* 0x00000006ff077e24 */ /* 0x000fe2000f8e00ff */
[----:B------:R-:W-:Y:S01]  /*ada0*/  SEL R26, R11, R26, P0 ;  /* 0x0000001a0b1a7207 */ /* 0x000fe20000000000 */
[----:B------:R-:W-:Y:S01]  /*adb0*/  SHFL.IDX PT, R45, R45, R6, 0x1c1f ;  /* 0x001c1f062d2d7589 */ /* 0x000fe200000e0000 */
[----:B--2---:R-:W-:Y:S01]  /*adc0*/  SEL R13, R69, R104, P0 ;  /* 0x00000068450d7207 */ /* 0x004fe20000000000 */
[----:B------:R-:W-:Y:S01]  /*add0*/  ULDC.64 UR6, c[0x0][0xc08] ;  /* 0x0003020000067ab9 */ /* 0x000fe20000000a00 */
[----:B------:R-:W-:Y:S01]  /*ade0*/  SEL R15, R104, R69, P0 ;  /* 0x00000045680f7207 */ /* 0x000fe20000000000 */
[----:B------:R-:W-:Y:S01]  /*adf0*/  SHFL.IDX PT, R77, R77, R6, 0x1c1f ;  /* 0x001c1f064d4d7589 */ /* 0x000fe200000e0000 */
[----:B---3--:R-:W-:-:S02]  /*ae00*/  SEL R25, R71, R96, P0 ;  /* 0x0000006047197207 */ /* 0x008fc40000000000 */
[----:B------:R-:W-:Y:S01]  /*ae10*/  SEL R27, R96, R71, P0 ;  /* 0x00000047601b7207 */ /* 0x000fe20000000000 */
[----:B------:R-:W1:Y:S04]  /*ae20*/  SHFL.IDX PT, R128, R128, R5, 0x1c1f ;  /* 0x001c1f0580807589 */ /* 0x000e6800000e0000 */
[----:B------:R-:W2:Y:S04]  /*ae30*/  SHFL.IDX PT, R80, R80, R5, 0x1c1f ;  /* 0x001c1f0550507589 */ /* 0x000ea800000e0000 */
[----:B------:R-:W-:Y:S01]  /*ae40*/  SHFL.IDX PT, R51, R51, R6, 0x1c1f ;  /* 0x001c1f0633337589 */ /* 0x000fe200000e0000 */
[----:B----4-:R-:W-:-:S02]  /*ae50*/  SEL R28, R43, R132, P0 ;  /* 0x000000842b1c7207 */ /* 0x010fc40000000000 */
[----:B------:R-:W-:Y:S01]  /*ae60*/  SEL R30, R132, R43, P0 ;  /* 0x0000002b841e7207 */ /* 0x000fe20000000000 */
[----:B------:R-:W-:Y:S01]  /*ae70*/  SHFL.IDX PT, R79, R79, R6, 0x1c1f ;  /* 0x001c1f064f4f7589 */ /* 0x000fe200000e0000 */
[----:B0-----:R-:W-:Y:S02]  /*ae80*/  SEL R29, R75, R88, P0 ;  /* 0x000000584b1d7207 */ /* 0x001fe40000000000 */
[----:B------:R-:W-:Y:S01]  /*ae90*/  SEL R31, R88, R75, P0 ;  /* 0x0000004b581f7207 */ /* 0x000fe20000000000 */
[----:B------:R-:W0:Y:S04]  /*aea0*/  SHFL.IDX PT, R124, R124, R5, 0x1c1f ;  /* 0x001c1f057c7c7589 */ /* 0x000e2800000e0000 */
[----:B------:R-:W3:Y:S04]  /*aeb0*/  SHFL.IDX PT, R72, R72, R5, 0x1c1f ;  /* 0x001c1f0548487589 */ /* 0x000ee800000e0000 */
[----:B------:R-:W-:Y:S01]  /*aec0*/  SHFL.IDX PT, R53, R53, R6, 0x1c1f ;  /* 0x001c1f0635357589 */ /* 0x000fe200000e0000 */
[----:B-1----:R-:W-:-:S02]  /*aed0*/  SEL R32, R45, R128, P0 ;  /* 0x000000802d207207 */ /* 0x002fc40000000000 */
[----:B------:R-:W-:Y:S01]  /*aee0*/  SEL R34, R128, R45, P0 ;  /* 0x0000002d80227207 */ /* 0x000fe20000000000 */
[----:B------:R-:W-:Y:S01]  /*aef0*/  SHFL.IDX PT, R73, R73, R6, 0x1c1f ;  /* 0x001c1f0649497589 */ /* 0x000fe200000e0000 */
[----:B--2---:R-:W-:Y:S02]  /*af00*/  SEL R33, R77, R80, P0 ;  /* 0x000000504d217207 */ /* 0x004fe40000000000 */
[----:B------:R-:W-:Y:S01]  /*af10*/  SEL R35, R80, R77, P0 ;  /* 0x0000004d50237207 */ /* 0x000fe20000000000 */
[----:B------:R-:W-:Y:S04]  /*af20*/  SHFL.IDX PT, R120, R120, R5, 0x1c1f ;  /* 0x001c1f0578787589 */ /* 0x000fe800000e0000 */
[----:B------:R-:W1:Y:S01]  /*af30*/  SHFL.IDX PT, R62, R62, R5, 0x1c1f ;  /* 0x001c1f053e3e7589 */ /* 0x000e6200000e0000 */
[----:B------:R-:W-:Y:S01]  /*af40*/  BAR.SYNC.DEFER_BLOCKING 0x1, 0x100 ;  /* 0x0044000000007b1d */ /* 0x000fe20000010000 */
[----:B0-----:R-:W-:-:S02]  /*af50*/  SEL R36, R51, R124, P0 ;  /* 0x0000007c33247207 */ /* 0x001fc40000000000 */
[----:B------:R-:W-:Y:S02]  /*af60*/  SEL R38, R124, R51, P0 ;  /* 0x000000337c267207 */ /* 0x000fe40000000000 */
[----:B---3--:R-:W-:Y:S02]  /*af70*/  SEL R37, R79, R72, P0 ;  /* 0x000000484f257207 */ /* 0x008fe40000000000 */
[----:B------:R-:W-:Y:S01]  /*af80*/  SEL R39, R72, R79, P0 ;  /* 0x0000004f48277207 */ /* 0x000fe20000000000 */
[----:B------:R-:W-:Y:S04]  /*af90*/  SHFL.IDX PT, R59, R59, R6, 0x1c1f ;  /* 0x001c1f063b3b7589 */ /* 0x000fe800000e0000 */
[----:B------:R-:W-:Y:S04]  /*afa0*/  SHFL.IDX PT, R63, R63, R6, 0x1c1f ;  /* 0x001c1f063f3f7589 */ /* 0x000fe800000e0000 */
[----:B------:R-:W-:Y:S04]  /*afb0*/  SHFL.IDX PT, R56, R56, R5, 0x1c1f ;  /* 0x001c1f0538387589 */ /* 0x000fe800000e0000 */
[----:B------:R-:W0:Y:S01]  /*afc0*/  SHFL.IDX PT, R54, R54, R5, 0x1c1f ;  /* 0x001c1f0536367589 */ /* 0x000e2200000e0000 */
[----:B-1----:R-:W-:-:S03]  /*afd0*/  SEL R43, R62, R73, P0 ;  /* 0x000000493e2b7207 */ /* 0x002fc60000000000 */
[----:B------:R-:W-:Y:S04]  /*afe0*/  SHFL.IDX PT, R57, R57, R6, 0x1c1f ;  /* 0x001c1f0639397589 */ /* 0x000fe800000e0000 */
[----:B------:R-:W-:Y:S04]  /*aff0*/  SHFL.IDX PT, R55, R55, R6, 0x1c1f ;  /* 0x001c1f0637377589 */ /* 0x000fe800000e0000 */
[----:B------:R-:W1:Y:S04]  /*b000*/  SHFL.IDX PT, R48, R48, R5, 0x1c1f ;  /* 0x001c1f0530307589 */ /* 0x000e6800000e0000 */
[----:B------:R2:W3:Y:S04]  /*b010*/  SHFL.IDX PT, R52, R46, R5, 0x1c1f ;  /* 0x001c1f052e347589 */ /* 0x0004e800000e0000 */
[----:B------:R-:W-:Y:S04]  /*b020*/  SHFL.IDX PT, R49, R49, R6, 0x1c1f ;  /* 0x001c1f0631317589 */ /* 0x000fe800000e0000 */
[----:B------:R4:W-:Y:S01]  /*b030*/  SHFL.IDX PT, R10, R41, R6, 0x1c1f ;  /* 0x001c1f06290a7589 */ /* 0x0009e200000e0000 */
[----:B0-----:R-:W-:-:S02]  /*b040*/  SEL R45, R63, R54, P0 ;  /* 0x000000363f2d7207 */ /* 0x001fc40000000000 */
[----:B--2---:R-:W-:Y:S01]  /*b050*/  SEL R46, R56, R59, P0 ;  /* 0x0000003b382e7207 */ /* 0x004fe20000000000 */
[----:B------:R-:W-:Y:S04]  /*b060*/  SHFL.IDX PT, R61, R61, R6, 0x1c1f ;  /* 0x001c1f063d3d7589 */ /* 0x000fe800000e0000 */
[----:B------:R-:W-:Y:S01]  /*b070*/  SHFL.IDX PT, R65, R65, R6, 0x1c1f ;  /* 0x001c1f0641417589 */ /* 0x000fe200000e0000 */
[----:B----4-:R-:W-:-:S03]  /*b080*/  SEL R41, R73, R62, P0 ;  /* 0x0000003e49297207 */ /* 0x010fc60000000000 */
[----:B------:R0:W-:Y:S04]  /*b090*/  SHFL.IDX PT, R60, R47, R6, 0x1c1f ;  /* 0x001c1f062f3c7589 */ /* 0x0001e800000e0000 */
[----:B------:R-:W-:Y:S04]  /*b0a0*/  SHFL.IDX PT, R66, R81, R6, 0x1c1f ;  /* 0x001c1f0651427589 */ /* 0x000fe800000e0000 */
[----:B------:R-:W-:Y:S01]  /*b0b0*/  SHFL.IDX PT, R70, R83, R6, 0x1c1f ;  /* 0x001c1f0653467589 */ /* 0x000fe200000e0000 */
[----:B0-----:R-:W-:-:S03]  /*b0c0*/  SEL R47, R54, R63, P0 ;  /* 0x0000003f362f7207 */ /* 0x001fc60000000000 */
[----:B------:R-:W-:Y:S04]  /*b0d0*/  SHFL.IDX PT, R76, R85, R6, 0x1c1f ;  /* 0x001c1f06554c7589 */ /* 0x000fe800000e0000 */
[----:B------:R0:W2:Y:S04]  /*b0e0*/  SHFL.IDX PT, R6, R40, R5, 0x1c1f ;  /* 0x001c1f0528067589 */ /* 0x0000a800000e0000 */
[----:B------:R-:W4:Y:S04]  /*b0f0*/  SHFL.IDX PT, R81, R58, R5, 0x1c1f ;  /* 0x001c1f053a517589 */ /* 0x000f2800000e0000 */
[----:B------:R1:W4:Y:S01]  /*b100*/  SHFL.IDX PT, R21, R42, R5, 0x1c1f ;  /* 0x001c1f052a157589 */ /* 0x00032200000e0000 */
[----:B0-----:R-:W-:-:S03]  /*b110*/  SEL R40, R53, R120, P0 ;  /* 0x0000007835287207 */ /* 0x001fc60000000000 */
[----:B------:R-:W0:Y:S04]  /*b120*/  SHFL.IDX PT, R83, R64, R5, 0x1c1f ;  /* 0x001c1f0540537589 */ /* 0x000e2800000e0000 */
[----:B------:R3:W-:Y:S01]  /*b130*/  SHFL.IDX PT, R20, R44, R5, 0x1c1f ;  /* 0x001c1f052c147589 */ /* 0x0007e200000e0000 */
[----:B-1----:R-:W-:-:S03]  /*b140*/  SEL R42, R120, R53, P0 ;  /* 0x00000035782a7207 */ /* 0x002fc60000000000 */
[----:B------:R-:W-:Y:S04]  /*b150*/  SHFL.IDX PT, R85, R68, R5, 0x1c1f ;  /* 0x001c1f0544557589 */ /* 0x000fe800000e0000 */
[----:B------:R-:W-:Y:S04]  /*b160*/  SHFL.IDX PT, R50, R50, R5, 0x1c1f ;  /* 0x001c1f0532327589 */ /* 0x000fe800000e0000 */
[----:B------:R-:W1:Y:S01]  /*b170*/  SHFL.IDX PT, R87, R74, R5, 0x1c1f ;  /* 0x001c1f054a577589 */ /* 0x000e6200000e0000 */
[----:B---3--:R-:W-:Y:S01]  /*b180*/  SEL R44, R59, R56, P0 ;  /* 0x000000383b2c7207 */ /* 0x008fe20000000000 */
[----:B------:R-:W-:Y:S01]  /*b190*/  UISETP.NE.U32.AND UP1, UPT, UR6, URZ, UPT ;  /* 0x0000003f0600728c */ /* 0x000fe2000bf25070 */
[----:B------:R-:W3:Y:S01]  /*b1a0*/  LDC R64, c[0x0][0xbe8] ;  /* 0x0002fa00ff407b82 */ /* 0x000ee20000000800 */
[----:B------:R2:W-:Y:S04]  /*b1b0*/  STSM.16.M88.4 [R97], R12 ;  /* 0x0000000c61007844 */ /* 0x0005e80000000200 */
[----:B------:R4:W-:Y:S04]  /*b1c0*/  STSM.16.M88.4 [R95], R24 ;  /* 0x000000185f007844 */ /* 0x0009e80000000200 */
[----:B------:R0:W-:Y:S04]  /*b1d0*/  STSM.16.M88.4 [R94], R28 ;  /* 0x0000001c5e007844 */ /* 0x0001e80000000200 */
[----:B------:R1:W-:Y:S01]  /*b1e0*/  STSM.16.M88.4 [R93], R32 ;  /* 0x000000205d007844 */ /* 0x0003e20000000200 */
[----:B--2---:R-:W-:-:S03]  /*b1f0*/  SEL R12, R57, R48, P0 ;  /* 0x00000030390c7207 */ /* 0x004fc60000000000 */
[----:B------:R-:W-:Y:S01]  /*b200*/  STSM.16.M88.4 [R92], R36 ;  /* 0x000000245c007844 */ /* 0x000fe20000000200 */
[----:B------:R-:W-:Y:S02]  /*b210*/  SEL R14, R48, R57, P0 ;  /* 0x00000039300e7207 */ /* 0x000fe40000000000 */
[----:B------:R-:W-:Y:S01]  /*b220*/  SEL R13, R55, R52, P0 ;  /* 0x00000034370d7207 */ /* 0x000fe20000000000 */
[----:B------:R-:W-:Y:S01]  /*b230*/  STSM.16.M88.4 [R91], R40 ;  /* 0x000000285b007844 */ /* 0x000fe20000000200 */
[----:B------:R-:W-:Y:S02]  /*b240*/  SEL R15, R52, R55, P0 ;  /* 0x00000037340f7207 */ /* 0x000fe40000000000 */
[----:B----4-:R-:W-:Y:S01]  /*b250*/  SEL R24, R49, R6, P0 ;  /* 0x0000000631187207 */ /* 0x010fe20000000000 */
[----:B------:R-:W-:Y:S01]  /*b260*/  STSM.16.M88.4 [R90], R44 ;  /* 0x0000002c5a007844 */ /* 0x000fe20000000200 */
[----:B------:R-:W-:Y:S01]  /*b270*/  SEL R26, R6, R49, P0 ;  /* 0x00000031061a7207 */ /* 0x000fe20000000000 */
[----:B------:R-:W-:Y:S01]  /*b280*/  IMAD.U32 R6, RZ, RZ, UR4 ;  /* 0x00000004ff067e24 */ /* 0x000fe2000f8e00ff */
[----:B------:R-:W-:Y:S01]  /*b290*/  SEL R25, R60, R81, P0 ;  /* 0x000000513c197207 */ /* 0x000fe20000000000 */
[----:B------:R2:W-:Y:S01]  /*b2a0*/  STSM.16.M88.4 [R89], R12 ;  /* 0x0000000c59007844 */ /* 0x0005e20000000200 */
[----:B------:R-:W-:-:S02]  /*b2b0*/  SEL R27, R81, R60, P0 ;  /* 0x0000003c511b7207 */ /* 0x000fc40000000000 */
[----:B0-----:R-:W-:Y:S02]  /*b2c0*/  SEL R28, R10, R21, P0 ;  /* 0x000000150a1c7207 */ /* 0x001fe40000000000 */
[----:B------:R-:W-:Y:S01]  /*b2d0*/  SEL R30, R21, R10, P0 ;  /* 0x0000000a151e7207 */ /* 0x000fe20000000000 */
[----:B------:R-:W-:Y:S01]  /*b2e0*/  STSM.16.M88.4 [R86], R24 ;  /* 0x0000001856007844 */ /* 0x000fe20000000200 */
[----:B------:R-:W-:Y:S02]  /*b2f0*/  SEL R29, R66, R83, P0 ;  /* 0x00000053421d7207 */ /* 0x000fe40000000000 */
[----:B------:R-:W-:Y:S02]  /*b300*/  SEL R31, R83, R66, P0 ;  /* 0x00000042531f7207 */ /* 0x000fe40000000000 */
[----:B-1----:R-:W-:Y:S02]  /*b310*/  SEL R33, R76, R87, P0 ;  /* 0x000000574c217207 */ /* 0x002fe40000000000 */
[----:B------:R-:W-:Y:S01]  /*b320*/  SEL R35, R87, R76, P0 ;  /* 0x0000004c57237207 */ /* 0x000fe20000000000 */
[----:B------:R-:W-:Y:S01]  /*b330*/  STSM.16.M88.4 [R84], R28 ;  /* 0x0000001c54007844 */ /* 0x000fe20000000200 */
[----:B------:R-:W-:-:S02]  /*b340*/  SEL R32, R65, R50, P0 ;  /* 0x0000003241207207 */ /* 0x000fc40000000000 */
[----:B--2---:R-:W-:Y:S02]  /*b350*/  SEL R12, R61, R20, P0 ;  /* 0x000000143d0c7207 */ /* 0x004fe40000000000 */
[----:B------:R-:W-:Y:S02]  /*b360*/  SEL R14, R20, R61, P0 ;  /* 0x0000003d140e7207 */ /* 0x000fe40000000000 */
[----:B------:R-:W-:Y:S02]  /*b370*/  SEL R13, R70, R85, P0 ;  /* 0x00000055460d7207 */ /* 0x000fe40000000000 */
[----:B------:R-:W-:Y:S02]  /*b380*/  SEL R15, R85, R70, P0 ;  /* 0x00000046550f7207 */ /* 0x000fe40000000000 */
[----:B------:R-:W-:-:S03]  /*b390*/  SEL R34, R50, R65, P0 ;  /* 0x0000004132227207 */ /* 0x000fc60000000000 */
[----:B------:R0:W-:Y:S04]  /*b3a0*/  STSM.16.M88.4 [R82], R12 ;  /* 0x0000000c52007844 */ /* 0x0001e80000000200 */
[----:B------:R1:W-:Y:S01]  /*b3b0*/  STSM.16.M88.4 [R78], R32 ;  /* 0x000000204e007844 */ /* 0x0003e20000000200 */
[----:B------:R-:W-:Y:S06]  /*b3c0*/  BAR.SYNC.DEFER_BLOCKING 0x1, 0x100 ;  /* 0x0044000000007b1d */ /* 0x000fec0000010000 */
[----:B------:R-:W2:Y:S01]  /*b3d0*/  @P2 LDG.E R5, desc[UR52][R6.64] ;  /* 0x0000003406052981 */ /* 0x000ea2000c1e1900 */
[----:B------:R-:W-:Y:S01]  /*b3e0*/  UISETP.NE.AND.EX UP1, UPT, UR7, URZ, UPT, UP1 ;  /* 0x0000003f0700728c */ /* 0x000fe2000bf25310 */
[----:B---3--:R-:W-:Y:S01]  /*b3f0*/  ISETP.NE.AND P1, PT, R64, 0x1, PT ;  /* 0x000000014000780c */ /* 0x008fe20003f25270 */
[----:B------:R-:W-:Y:S01]  /*b400*/  UMOV UR4, URZ ;  /* 0x0000003f00047c82 */ /* 0x000fe20008000000 */
[----:B0-----:R-:W-:-:S03]  /*b410*/  IMAD.U32 R14, RZ, RZ, UR39 ;  /* 0x00000027ff0e7e24 */ /* 0x001fc6000f8e00ff */
[----:B------:R-:W-:-:S05]  /*b420*/  PLOP3.LUT P0, PT, PT, PT, UP1, 0x80, 0x0 ;  /* 0x000000000000781c */ /* 0x000fca0003f0f018 */
[----:B------:R-:W-:-:S03]  /*b430*/  @UP1 UIADD3 UR6, UP2, UR8, UR6, URZ ;  /* 0x0000000608061290 */ /* 0x000fc6000ff5e03f */
[----:B------:R-:W-:Y:S01]  /*b440*/  ULDC UR8, c[0x0][0xa88] ;  /* 0x0002a20000087ab9 */ /* 0x000fe20000000800 */
[----:B------:R-:W-:Y:S01]  /*b450*/  @UP1 UIADD3.X UR7, UR9, UR7, URZ, UP2, !UPT ;  /* 0x0000000709071290 */ /* 0x000fe200097fe43f */
[----:B------:R-:W0:Y:S01]  /*b460*/  @P1 LDC R10, c[0x0][0xbec] ;  /* 0x0002fb00ff0a1b82 */ /* 0x000e220000000800 */
[----:B------:R-:W-:-:S04]  /*b470*/  IMAD.U32 R12, RZ, RZ, UR6 ;  /* 0x00000006ff0c7e24 */ /* 0x000fc8000f8e00ff */
[----:B------:R-:W-:-:S03]  /*b480*/  IMAD.U32 R13, RZ, RZ, UR7 ;  /* 0x00000007ff0d7e24 */ /* 0x000fc6000f8e00ff */
[----:B------:R-:W3:Y:S01]  /*b490*/  @P1 LDC R20, c[0x0][0xbf0] ;  /* 0x0002fc00ff141b82 */ /* 0x000ee20000000800 */
[----:B--2---:R-:W-:Y:S01]  /*b4a0*/  @P2 R2UR UR4, R5 ;  /* 0x00000000050422ca */ /* 0x004fe200000e0000 */
[----:B------:R-:W-:-:S06]  /*b4b0*/  IMAD.U32 R5, RZ, RZ, UR8 ;  /* 0x00000008ff057e24 */ /* 0x000fcc000f8e00ff */
[----:B------:R1:W5:Y:S01]  /*b4c0*/  @P0 LDG.E R5, desc[UR52][R12.64] ;  /* 0x000000340c050981 */ /* 0x000362000c1e1900 */
[----:B0--3--:R-:W-:Y:S07]  /*b4d0*/  @P0 BRA `(.L_x_218) ;  /* 0x0000000000100947 */ /* 0x009fee0003800000 */
[----:B------:R-:W-:Y:S05]  /*b4e0*/  @!P2 BRA `(.L_x_218) ;  /* 0x00000000000ca947 */ /* 0x000fea0003800000 */
[----:B-1----:R-:W2:Y:S04]  /*b4f0*/  LDG.E R12, desc[UR52][R6.64] ;  /* 0x00000034060c7981 */ /* 0x002ea8000c1e1900 */
[----:B-----5:R-:W2:Y:S02]  /*b500*/  LDG.E R5, desc[UR52][R6.64+0x4] ;  /* 0x0000043406057981 */ /* 0x020ea4000c1e1900 */
[----:B--2---:R-:W-:-:S07]  /*b510*/  IMAD.IADD R5, R5, 0x1, -R12 ;  /* 0x0000000105057824 */ /* 0x004fce00078e0a0c */
.L_x_218:
[----:B------:R-:W-:Y:S01]  /*b520*/  USHF.R.S32.HI UR14, URZ, 0x1f, UR40 ;  /* 0x0000001f3f0e7899 */ /* 0x000fe20008011428 */
[----:B-1----:R-:W-:Y:S01]  /*b530*/  IMAD R13, R14, 0x80, R223 ;  /* 0x000000800e0d7824 */ /* 0x002fe200078e02df */
[----:B------:R-:W-:Y:S01]  /*b540*/  ULDC.64 UR12, c[0x0][0xb90] ;  /* 0x0002e400000c7ab9 */ /* 0x000fe20000000a00 */
[----:B------:R-:W-:Y:S01]  /*b550*/  USHF.R.S32.HI UR9, URZ, 0x1f, UR4 ;  /* 0x0000001f3f097899 */ /* 0x000fe20008011404 */
[----:B------:R-:W-:Y:S01]  /*b560*/  IMAD.U32 R30, RZ, RZ, UR39 ;  /* 0x00000027ff1e7e24 */ /* 0x000fe2000f8e00ff */
[----:B------:R-:W-:Y:S01]  /*b570*/  UIMAD UR10, UR14, UR12, URZ ;  /* 0x0000000c0e0a72a4 */ /* 0x000fe2000f8e023f */
[----:B------:R-:W-:Y:S01]  /*b580*/  @P1 IMAD.HI.U32 R7, R13, R10, RZ ;  /* 0x0000000a0d071227 */ /* 0x000fe200078e00ff */
[----:B------:R-:W-:Y:S01]  /*b590*/  UMOV UR8, UR4 ;  /* 0x0000000400087c82 */ /* 0x000fe20008000000 */
[----:B------:R-:W-:Y:S02]  /*b5a0*/  USEL UR38, UR38, URZ, !UP0 ;  /* 0x0000003f26267287 */ /* 0x000fe4000c000000 */
[----:B------:R-:W-:Y:S01]  /*b5b0*/  UIMAD.WIDE.U32 UR6, UR40, UR12, UR8 ;  /* 0x0000000c280672a5 */ /* 0x000fe2000f8e0008 */
[----:B------:R-:W-:Y:S01]  /*b5c0*/  IMAD.MOV.U32 R6, RZ, RZ, R13 ;  /* 0x000000ffff067224 */ /* 0x000fe200078e000d */
[----:B------:R-:W-:Y:S01]  /*b5d0*/  UIMAD UR10, UR40, UR13, UR10 ;  /* 0x0000000d280a72a4 */ /* 0x000fe2000f8e020a */
[----:B------:R-:W-:Y:S01]  /*b5e0*/  @P1 SHF.R.U32.HI R6, RZ, R20, R7 ;  /* 0x00000014ff061219 */ /* 0x000fe20000011607 */
[----:B------:R-:W-:Y:S01]  /*b5f0*/  USEL UR37, UR37, URZ, !UP0 ;  /* 0x0000003f25257287 */ /* 0x000fe2000c000000 */
[----:B------:R-:W-:Y:S01]  /*b600*/  IMAD R7, R19, 0x40, R2 ;  /* 0x0000004013077824 */ /* 0x000fe200078e0202 */
[----:B------:R-:W-:Y:S01]  /*b610*/  ULDC.64 UR12, c[0x0][0xb98] ;  /* 0x0002e600000c7ab9 */ /* 0x000fe20000000a00 */
[----:B------:R-:W-:Y:S01]  /*b620*/  UIADD3 UR7, UR7, UR10, URZ ;  /* 0x0000000a07077290 */ /* 0x000fe2000fffe03f */
[----:B------:R-:W-:Y:S01]  /*b630*/  IMAD.MOV R11, RZ, RZ, -R6 ;  /* 0x000000ffff0b7224 */ /* 0x000fe200078e0a06 */
[----:B------:R-:W-:Y:S01]  /*b640*/  UIMAD UR8, UR38, UR12, URZ ;  /* 0x0000000c260872a4 */ /* 0x000fe2000f8e023f */
[----:B------:R-:W-:Y:S01]  /*b650*/  IMAD.WIDE R8, R7, 0x2, R8 ;  /* 0x0000000207087825 */ /* 0x000fe200078e0208 */
[----:B------:R-:W-:Y:S01]  /*b660*/  UIMAD.WIDE.U32 UR6, UR37, UR12, UR6 ;  /* 0x0000000c250672a5 */ /* 0x000fe2000f8e0006 */
[----:B------:R-:W-:Y:S01]  /*b670*/  SHF.R.S32.HI R7, RZ, 0x1f, R6 ;  /* 0x0000001fff077819 */ /* 0x000fe20000011406 */
[----:B------:R-:W-:Y:S01]  /*b680*/  UIMAD UR8, UR37, UR13, UR8 ;  /* 0x0000000d250872a4 */ /* 0x000fe2000f8e0208 */
[----:B------:R-:W-:Y:S01]  /*b690*/  IMAD R11, R64, R11, R13 ;  /* 0x0000000b400b7224 */ /* 0x000fe200078e020d */
[----:B------:R-:W-:Y:S01]  /*b6a0*/  IADD3 R15, P6, R8, 0x2000, RZ ;  /* 0x00002000080f7810 */ /* 0x000fe20007fde0ff */
[----:B------:R-:W-:Y:S01]  /*b6b0*/  IMAD R30, R30, 0x80, R221 ;  /* 0x000000801e1e7824 */ /* 0x000fe200078e02dd */
[----:B------:R-:W-:Y:S01]  /*b6c0*/  IADD3 R6, P0, R6, UR6, RZ ;  /* 0x0000000606067c10 */ /* 0x000fe2000ff1e0ff */
[----:B-----5:R-:W-:Y:S01]  /*b6d0*/  IMAD R65, R5, R64, RZ ;  /* 0x0000004005417224 */ /* 0x020fe200078e02ff */
[----:B------:R-:W-:Y:S01]  /*b6e0*/  LOP3.LUT R12, R15, 0x380, RZ, 0xc0, !PT ;  /* 0x000003800f0c7812 */ /* 0x000fe200078ec0ff */
[----:B------:R-:W-:Y:S01]  /*b6f0*/  IMAD.U32 R10, RZ, RZ, UR8 ;  /* 0x00000008ff0a7e24 */ /* 0x000fe2000f8e00ff */
[----:B------:R-:W-:Y:S01]  /*b700*/  IADD3 R25, P2, R8, 0x1000, RZ ;  /* 0x0000100008197810 */ /* 0x000fe20007f5e0ff */
[----:B------:R-:W-:Y:S01]  /*b710*/  ULDC.64 UR10, c[0x0][0xaa0] ;  /* 0x0002a800000a7ab9 */ /* 0x000fe20000000a00 */
[----:B------:R-:W-:-:S02]  /*b720*/  SHF.R.U64 R12, R12, 0x3, RZ ;  /* 0x000000030c0c7819 */ /* 0x000fc400000012ff */
[----:B------:R-:W-:Y:S01]  /*b730*/  IADD3.X R7, R7, UR7, R10, P0, !PT ;  /* 0x0000000707077c10 */ /* 0x000fe200087fe40a */
[----:B------:R-:W-:Y:S01]  /*b740*/  ULDC.64 UR6, c[0x0][0xb88] ;  /* 0x0002e20000067ab9 */ /* 0x000fe20000000a00 */
[----:B------:R-:W-:Y:S02]  /*b750*/  SHF.R.S32.HI R10, RZ, 0x1f, R11 ;  /* 0x0000001fff0a7819 */ /* 0x000fe4000001140b */
[----:B------:R-:W-:Y:S01]  /*b760*/  LOP3.LUT R12, R12, R15, RZ, 0x3c, !PT ;  /* 0x0000000f0c0c7212 */ /* 0x000fe200078e3cff */
[----:B------:R-:W-:Y:S01]  /*b770*/  IMAD.WIDE.U32 R6, R11, UR6, R6 ;  /* 0x000000060b067c25 */ /* 0x000fe2000f8e0006 */
[----:B------:R-:W-:Y:S02]  /*b780*/  LOP3.LUT R24, R25, 0x380, RZ, 0xc0, !PT ;  /* 0x0000038019187812 */ /* 0x000fe400078ec0ff */
[----:B------:R-:W-:Y:S01]  /*b790*/  IADD3 R45, P0, R8, 0x5000, RZ ;  /* 0x00005000082d7810 */ /* 0x000fe20007f1e0ff */
[----:B------:R-:W-:Y:S01]  /*b7a0*/  IMAD R14, R10, UR6, RZ ;  /* 0x000000060a0e7c24 */ /* 0x000fe2000f8e02ff */
[----:B------:R-:W-:-:S02]  /*b7b0*/  SHF.R.U64 R24, R24, 0x3, RZ ;  /* 0x0000000318187819 */ /* 0x000fc400000012ff */
[----:B------:R-:W-:Y:S01]  /*b7c0*/  LOP3.LUT R44, R45, 0x380, RZ, 0xc0, !PT ;  /* 0x000003802d2c7812 */ /* 0x000fe200078ec0ff */
[----:B------:R-:W-:Y:S01]  /*b7d0*/  IMAD R15, R11, UR7, R14 ;  /* 0x000000070b0f7c24 */ /* 0x000fe2000f8e020e */
[----:B------:R-:W-:Y:S01]  /*b7e0*/  ULDC.64 UR6, c[0x0][0xb50] ;  /* 0x0002d40000067ab9 */ /* 0x000fe20000000a00 */
[----:B------:R-:W-:Y:S01]  /*b7f0*/  LOP3.LUT R24, R24, R25, RZ, 0x3c, !PT ;  /* 0x0000001918187212 */ /* 0x000fe200078e3cff */
[----:B------:R-:W-:Y:S01]  /*b800*/  IMAD.X R25, RZ, RZ, R9, P2 ;  /* 0x000000ffff197224 */ /* 0x000fe200010e0609 */
[----:B------:R-:W-:Y:S01]  /*b810*/  IADD3 R29, P2, R8, 0x7000, RZ ;  /* 0x00007000081d7810 */ /* 0x000fe20007f5e0ff */
[----:B------:R-:W-:Y:S01]  /*b820*/  IMAD.IADD R7, R7, 0x1, R15 ;  /* 0x0000000107077824 */ /* 0x000fe200078e020f */
[----:B------:R-:W-:Y:S01]  /*b830*/  LEA R15, P3, R6, UR6, 0x2 ;  /* 0x00000006060f7c11 */ /* 0x000fe2000f8610ff */
[----:B------:R-:W-:Y:S01]  /*b840*/  VIADD R14, R30, 0x8 ;  /* 0x000000081e0e7836 */ /* 0x000fe20000000000 */
[----:B------:R-:W-:Y:S02]  /*b850*/  SHF.R.U64 R44, R44, 0x3, RZ ;  /* 0x000000032c2c7819 */ /* 0x000fe400000012ff */
[----:B------:R-:W-:Y:S01]  /*b860*/  LEA.HI.X R27, R6, UR7, R7, 0x2, P3 ;  /* 0x00000007061b7c11 */ /* 0x000fe200098f1407 */
[----:B------:R-:W-:Y:S01]  /*b870*/  SHFL.IDX PT, R20, R15, 0x1, 0x1c1f ;  /* 0x003c1f000f147f89 */ /* 0x000fe200000e0000 */
[----:B------:R-:W-:-:S02]  /*b880*/  IADD3 R37, P3, R8, 0x6000, RZ ;  /* 0x0000600008257810 */ /* 0x000fc40007f7e0ff */
[----:B------:R-:W-:Y:S01]  /*b890*/  LOP3.LUT R28, R29, 0x380, RZ, 0xc0, !PT ;  /* 0x000003801d1c7812 */ /* 0x000fe200078ec0ff */
[----:B------:R-:W-:Y:S01]  /*b8a0*/  SHFL.IDX PT, R6, R15, RZ, 0x1c1f ;  /* 0x001c1fff0f067589 */ /* 0x000fe200000e0000 */
[----:B------:R-:W-:Y:S02]  /*b8b0*/  LOP3.LUT R36, R37, 0x380, RZ, 0xc0, !PT ;  /* 0x0000038025247812 */ /* 0x000fe400078ec0ff */
[----:B------:R-:W-:Y:S01]  /*b8c0*/  LOP3.LUT R44, R44, R45, RZ, 0x3c, !PT ;  /* 0x0000002d2c2c7212 */ /* 0x000fe200078e3cff */
[----:B------:R-:W0:Y:S01]  /*b8d0*/  SHFL.IDX PT, R7, R27, RZ, 0x1c1f ;  /* 0x001c1fff1b077589 */ /* 0x000e2200000e0000 */
[----:B------:R-:W-:Y:S01]  /*b8e0*/  SHF.R.U64 R36, R36, 0x3, RZ ;  /* 0x0000000324247819 */ /* 0x000fe200000012ff */
[--C-:B------:R-:W-:Y:S01]  /*b8f0*/  IMAD.X R45, RZ, RZ, R9.reuse, P0 ;  /* 0x000000ffff2d7224 */ /* 0x100fe200000e0609 */
[----:B------:R-:W-:Y:S01]  /*b900*/  SHF.R.U64 R28, R28, 0x3, RZ ;  /* 0x000000031c1c7819 */ /* 0x000fe200000012ff */
[----:B------:R-:W1:Y:S01]  /*b910*/  SHFL.IDX PT, R21, R27, 0x1, 0x1c1f ;  /* 0x003c1f001b157f89 */ /* 0x000e6200000e0000 */
[----:B------:R-:W-:Y:S01]  /*b920*/  LOP3.LUT R36, R36, R37, RZ, 0x3c, !PT ;  /* 0x0000002524247212 */ /* 0x000fe200078e3cff */
[----:B------:R-:W-:Y:S01]  /*b930*/  IMAD.X R37, RZ, RZ, R9, P3 ;  /* 0x000000ffff257224 */ /* 0x000fe200018e0609 */
[----:B------:R-:W-:-:S02]  /*b940*/  IADD3 R26, P3, R8, 0xb000, RZ ;  /* 0x0000b000081a7810 */ /* 0x000fc40007f7e0ff */
[----:B------:R-:W-:Y:S02]  /*b950*/  LOP3.LUT P0, RZ, R22, 0x3, RZ, 0xc0, !PT ;  /* 0x0000000316ff7812 */ /* 0x000fe4000780c0ff */
[----:B------:R-:W-:Y:S01]  /*b960*/  LOP3.LUT R28, R28, R29, RZ, 0x3c, !PT ;  /* 0x0000001d1c1c7212 */ /* 0x000fe200078e3cff */
[--C-:B------:R-:W-:Y:S01]  /*b970*/  IMAD.X R29, RZ, RZ, R9.reuse, P2 ;  /* 0x000000ffff1d7224 */ /* 0x100fe200010e0609 */
[----:B------:R-:W-:Y:S01]  /*b980*/  LOP3.LUT R5, R26, 0x380, RZ, 0xc0, !PT ;  /* 0x000003801a057812 */ /* 0x000fe200078ec0ff */
[----:B------:R-:W-:Y:S01]  /*b990*/  UIMAD UR8, UR9, UR10, URZ ;  /* 0x0000000a090872a4 */ /* 0x000fe2000f8e023f */
[-C--:B------:R-:W-:Y:S02]  /*b9a0*/  ISETP.GE.OR P2, PT, R30, R65.reuse, P0 ;  /* 0x000000411e00720c */ /* 0x080fe40000746670 */
[C---:B------:R-:W-:Y:S02]  /*b9b0*/  IADD3 R13, P5, R8.reuse, 0x3000, RZ ;  /* 0x00003000080d7810 */ /* 0x040fe40007fbe0ff */
[----:B------:R-:W-:Y:S01]  /*b9c0*/  IADD3 R49, P4, R8, 0x4000, RZ ;  /* 0x0000400008317810 */ /* 0x000fe20007f9e0ff */
[----:B------:R-:W-:Y:S01]  /*b9d0*/  UIMAD.WIDE.U32 UR6, UR4, UR10, URZ ;  /* 0x0000000a040672a5 */ /* 0x000fe2000f8e003f */
[----:B------:R-:W-:Y:S01]  /*b9e0*/  SHF.R.U64 R5, R5, 0x3, RZ ;  /* 0x0000000305057819 */ /* 0x000fe200000012ff */
[----:B------:R-:W-:Y:S01]  /*b9f0*/  UIMAD UR8, UR4, UR11, UR8 ;  /* 0x0000000b040872a4 */ /* 0x000fe2000f8e0208 */
[----:B------:R-:W-:Y:S01]  /*ba00*/  ISETP.GE.OR P0, PT, R14, R65, P0 ;  /* 0x000000410e00720c */ /* 0x000fe20000706670 */
[--C-:B------:R-:W-:Y:S01]  /*ba10*/  IMAD.X R11, RZ, RZ, R9.reuse, P5 ;  /* 0x000000ffff0b7224 */ /* 0x100fe200028e0609 */
[----:B------:R-:W-:Y:S01]  /*ba20*/  LOP3.LUT R40, R5, R26, RZ, 0x3c, !PT ;  /* 0x0000001a05287212 */ /* 0x000fe200078e3cff */
[----:B------:R-:W-:Y:S01]  /*ba30*/  ULDC.64 UR10, c[0x0][0xae8] ;  /* 0x0002ba00000a7ab9 */ /* 0x000fe20000000a00 */
[----:B------:R-:W2:Y:S01]  /*ba40*/  @P1 LDC R5, c[0x0][0xbec] ;  /* 0x0002fb00ff051b82 */ /* 0x000ea20000000800 */
[----:B0-----:R0:W-:Y:S01]  /*ba50*/  @!P2 ST.E desc[UR52][R6.64], R0 ;  /* 0x000000000600a985 */ /* 0x0011e2000c101934 */
[----:B------:R-:W-:Y:S01]  /*ba60*/  LOP3.LUT R10, R13, 0x380, RZ, 0xc0, !PT ;  /* 0x000003800d0a7812 */ /* 0x000fe200078ec0ff */
[--C-:B------:R-:W-:Y:S01]  /*ba70*/  IMAD.X R41, RZ, RZ, R9.reuse, P3 ;  /* 0x000000ffff297224 */ /* 0x100fe200018e0609 */
[----:B------:R-:W-:Y:S01]  /*ba80*/  LOP3.LUT R48, R49, 0x380, RZ, 0xc0, !PT ;  /* 0x0000038031307812 */ /* 0x000fe200078ec0ff */
[----:B------:R-:W-:Y:S01]  /*ba90*/  UIADD3 UR7, UR7, UR8, URZ ;  /* 0x0000000807077290 */ /* 0x000fe2000fffe03f */
[----:B------:R-:W-:Y:S01]  /*baa0*/  SHF.R.U64 R10, R10, 0x3, RZ ;  /* 0x000000030a0a7819 */ /* 0x000fe200000012ff */
[----:B------:R-:W-:Y:S01]  /*bab0*/  UIMAD UR4, UR14, UR10, URZ ;  /* 0x0000000a0e0472a4 */ /* 0x000fe2000f8e023f */
[----:B------:R-:W-:Y:S01]  /*bac0*/  SHF.R.U64 R48, R48, 0x3, RZ ;  /* 0x0000000330307819 */ /* 0x000fe200000012ff */
[----:B-1----:R1:W-:Y:S01]  /*bad0*/  @!P0 ST.E desc[UR52][R20.64], R3 ;  /* 0x0000000314008985 */ /* 0x0023e2000c101934 */
[----:B------:R-:W-:Y:S01]  /*bae0*/  LOP3.LUT R10, R10, R13, RZ, 0x3c, !PT ;  /* 0x0000000d0a0a7212 */ /* 0x000fe200078e3cff */
[----:B------:R-:W-:Y:S01]  /*baf0*/  IMAD.X R13, RZ, RZ, R9, P6 ;  /* 0x000000ffff0d7224 */ /* 0x000fe200030e0609 */
[----:B------:R-:W-:Y:S01]  /*bb00*/  LOP3.LUT R48, R48, R49, RZ, 0x3c, !PT ;  /* 0x0000003130307212 */ /* 0x000fe200078e3cff */
[----:B0-----:R-:W0:Y:S01]  /*bb10*/  @P1 LDC R7, c[0x0][0xbf0] ;  /* 0x0002fc00ff071b82 */ /* 0x001e220000000800 */
[----:B------:R-:W-:Y:S01]  /*bb20*/  IMAD R0, R18, 0x20, R19 ;  /* 0x0000002012007824 */ /* 0x000fe200078e0213 */
[----:B------:R-:W-:Y:S01]  /*bb30*/  UIMAD UR4, UR40, UR11, UR4 ;  /* 0x0000000b280472a4 */ /* 0x000fe2000f8e0204 */
[----:B------:R-:W-:Y:S01]  /*bb40*/  IMAD.X R49, RZ, RZ, R9, P4 ;  /* 0x000000ffff317224 */ /* 0x000fe200020e0609 */
[----:B------:R-:W-:Y:S01]  /*bb50*/  UIMAD.WIDE.U32 UR6, UR40, UR10, UR6 ;  /* 0x0000000a280672a5 */ /* 0x000fe2000f8e0006 */
[C---:B------:R-:W-:Y:S01]  /*bb60*/  IADD3 R61, P6, R8.reuse, 0x8000, RZ ;  /* 0x00008000083d7810 */ /* 0x040fe20007fde0ff */
[----:B------:R-:W-:Y:S01]  /*bb70*/  ULDC.64 UR8, c[0x0][0xaf0] ;  /* 0x0002bc0000087ab9 */ /* 0x000fe20000000a00 */
[C---:B------:R-:W-:Y:S01]  /*bb80*/  IADD3 R57, P5, R8.reuse, 0x9000, RZ ;  /* 0x0000900008397810 */ /* 0x040fe20007fbe0ff */
[----:B-1----:R-:W-:Y:S01]  /*bb90*/  IMAD.U32 R3, RZ, RZ, UR39 ;  /* 0x00000027ff037e24 */ /* 0x002fe2000f8e00ff */
[----:B------:R-:W-:Y:S01]  /*bba0*/  IADD3 R53, P4, R8, 0xa000, RZ ;  /* 0x0000a00008357810 */ /* 0x000fe20007f9e0ff */
[----:B------:R-:W-:Y:S01]  /*bbb0*/  UIADD3 UR7, UR7, UR4, URZ ;  /* 0x0000000407077290 */ /* 0x000fe2000fffe03f */
[----:B------:R-:W-:Y:S01]  /*bbc0*/  LOP3.LUT R60, R61, 0x380, RZ, 0xc0, !PT ;  /* 0x000003803d3c7812 */ /* 0x000fe200078ec0ff */
[----:B------:R-:W-:Y:S01]  /*bbd0*/  IMAD R20, R3, 0x80, R0 ;  /* 0x0000008003147824 */ /* 0x000fe200078e0200 */
[----:B------:R-:W-:Y:S01]  /*bbe0*/  LOP3.LUT R56, R57, 0x380, RZ, 0xc0, !PT ;  /* 0x0000038039387812 */ /* 0x000fe200078ec0ff */
[----:B------:R-:W-:Y:S01]  /*bbf0*/  UIMAD UR4, UR38, UR8, URZ ;  /* 0x00000008260472a4 */ /* 0x000fe2000f8e023f */
[----:B------:R-:W-:Y:S01]  /*bc00*/  LOP3.LUT R52, R53, 0x380, RZ, 0xc0, !PT ;  /* 0x0000038035347812 */ /* 0x000fe200078ec0ff */
[----:B--2---:R-:W-:Y:S01]  /*bc10*/  @P1 IMAD.HI.U32 R0, R20, R5, RZ ;  /* 0x0000000514001227 */ /* 0x004fe200078e00ff */
[----:B------:R-:W-:Y:S01]  /*bc20*/  LOP3.LUT R33, R8, 0x380, RZ, 0xc0, !PT ;  /* 0x0000038008217812 */ /* 0x000fe200078ec0ff */
[----:B------:R-:W-:Y:S01]  /*bc30*/  UIMAD.WIDE.U32 UR6, UR37, UR8, UR6 ;  /* 0x00000008250672a5 */ /* 0x000fe2000f8e0006 */
[----:B------:R-:W-:Y:S01]  /*bc40*/  SHF.R.U64 R60, R60, 0x3, RZ ;  /* 0x000000033c3c7819 */ /* 0x000fe200000012ff */
[----:B------:R-:W-:Y:S01]  /*bc50*/  IMAD.MOV.U32 R3, RZ, RZ, R20 ;  /* 0x000000ffff037224 */ /* 0x000fe200078e0014 */
[----:B------:R-:W-:Y:S01]  /*bc60*/  SHF.R.U64 R56, R56, 0x3, RZ ;  /* 0x0000000338387819 */ /* 0x000fe200000012ff */
[----:B------:R-:W-:Y:S01]  /*bc70*/  UIMAD UR4, UR37, UR9, UR4 ;  /* 0x00000009250472a4 */ /* 0x000fe2000f8e0204 */
[----:B------:R-:W-:Y:S01]  /*bc80*/  SHF.R.U64 R52, R52, 0x3, RZ ;  /* 0x0000000334347819 */ /* 0x000fe200000012ff */
[----:B------:R-:W5:Y:S01]  /*bc90*/  LD.E.128 R24, desc[UR52][R24.64] ;  /* 0x0000003418187980 */ /* 0x000f62000c101d00 */
[----:B0-----:R-:W-:-:S02]  /*bca0*/  @P1 SHF.R.U32.HI R3, RZ, R7, R0 ;  /* 0x00000007ff031219 */ /* 0x001fc40000011600 */
[----:B------:R-:W-:Y:S01]  /*bcb0*/  SHF.R.U64 R33, R33, 0x3, RZ ;  /* 0x0000000321217819 */ /* 0x000fe200000012ff */
[----:B------:R-:W-:Y:S01]  /*bcc0*/  UIADD3 UR4, UR7, UR4, URZ ;  /* 0x0000000407047290 */ /* 0x000fe2000fffe03f */
[----:B------:R-:W-:Y:S01]  /*bcd0*/  SHF.R.S32.HI R0, RZ, 0x1f, R3 ;  /* 0x0000001fff007819 */ /* 0x000fe20000011403 */
[----:B------:R-:W5:Y:S01]  /*bce0*/  LD.E.128 R12, desc[UR52][R12.64] ;  /* 0x000000340c0c7980 */ /* 0x000f62000c101d00 */
[----:B------:R-:W-:Y:S01]  /*bcf0*/  IADD3 R5, -R3, RZ, RZ ;  /* 0x000000ff03057210 */ /* 0x000fe20007ffe1ff */
[----:B------:R-:W-:Y:S01]  /*bd00*/  IMAD.U32 R6, RZ, RZ, UR6 ;  /* 0x00000006ff067e24 */ /* 0x000fe2000f8e00ff */
[----:B------:R-:W-:Y:S01]  /*bd10*/  LOP3.LUT R60, R60, R61, RZ, 0x3c, !PT ;  /* 0x0000003d3c3c7212 */ /* 0x000fe200078e3cff */
[--C-:B------:R-:W-:Y:S01]  /*bd20*/  IMAD.X R61, RZ, RZ, R9.reuse, P6 ;  /* 0x000000ffff3d7224 */ /* 0x100fe200030e0609 */
[----:B------:R-:W-:Y:S01]  /*bd30*/  LOP3.LUT R56, R56, R57, RZ, 0x3c, !PT ;  /* 0x0000003938387212 */ /* 0x000fe200078e3cff */
[--C-:B------:R-:W-:Y:S01]  /*bd40*/  IMAD.X R57, RZ, RZ, R9.reuse, P5 ;  /* 0x000000ffff397224 */ /* 0x100fe200028e0609 */
[----:B------:R-:W-:Y:S01]  /*bd50*/  LOP3.LUT R52, R52, R53, RZ, 0x3c, !PT ;  /* 0x0000003534347212 */ /* 0x000fe200078e3cff */
[--C-:B------:R-:W-:Y:S01]  /*bd60*/  IMAD.X R53, RZ, RZ, R9.reuse, P4 ;  /* 0x000000ffff357224 */ /* 0x100fe200020e0609 */
[----:B------:R-:W-:Y:S01]  /*bd70*/  LOP3.LUT R32, R33, R8, RZ, 0x3c, !PT ;  /* 0x0000000821207212 */ /* 0x000fe200078e3cff */
[----:B------:R-:W-:Y:S01]  /*bd80*/  IMAD.MOV.U32 R33, RZ, RZ, R9 ;  /* 0x000000ffff217224 */ /* 0x000fe200078e0009 */
[----:B------:R-:W5:Y:S01]  /*bd90*/  LD.E.128 R48, desc[UR52][R48.64] ;  /* 0x0000003430307980 */ /* 0x000f62000c101d00 */
[----:B------:R-:W-:Y:S01]  /*bda0*/  IMAD.U32 R7, RZ, RZ, UR7 ;  /* 0x00000007ff077e24 */ /* 0x000fe2000f8e00ff */
[----:B------:R-:W-:Y:S01]  /*bdb0*/  ULDC.64 UR6, c[0x0][0xae0] ;  /* 0x0002b80000067ab9 */ /* 0x000fe20000000a00 */
[----:B------:R-:W-:Y:S01]  /*bdc0*/  IMAD R5, R64, R5, R20 ;  /* 0x0000000540057224 */ /* 0x000fe200078e0214 */
[----:B------:R-:W5:Y:S01]  /*bdd0*/  LD.E.128 R8, desc[UR52][R10.64] ;  /* 0x000000340a087980 */ /* 0x000f62000c101d00 */
[----:B------:R-:W-:-:S02]  /*bde0*/  IMAD R0, R0, UR6, RZ ;  /* 0x0000000600007c24 */ /* 0x000fc4000f8e02ff */
[----:B------:R-:W-:Y:S01]  /*bdf0*/  IMAD.U32 R7, RZ, RZ, UR4 ;  /* 0x00000004ff077e24 */ /* 0x000fe2000f8e00ff */
[----:B------:R-:W5:Y:S01]  /*be00*/  LD.E.128 R32, desc[UR52][R32.64] ;  /* 0x0000003420207980 */ /* 0x000f62000c101d00 */
[C---:B------:R-:W-:Y:S01]  /*be10*/  IMAD R21, R3.reuse, UR7, R0 ;  /* 0x0000000703157c24 */ /* 0x040fe2000f8e0200 */
[----:B------:R-:W-:Y:S02]  /*be20*/  SHF.R.S32.HI R0, RZ, 0x1f, R5 ;  /* 0x0000001fff007819 */ /* 0x000fe40000011405 */
[----:B------:R-:W5:Y:S01]  /*be30*/  LD.E.128 R44, desc[UR52][R44.64] ;  /* 0x000000342c2c7980 */ /* 0x000f62000c101d00 */
[----:B------:R-:W-:Y:S01]  /*be40*/  IMAD.WIDE.U32 R6, R3, UR6, R6 ;  /* 0x0000000603067c25 */ /* 0x000fe2000f8e0006 */
[----:B------:R-:W-:Y:S02]  /*be50*/  ULDC.64 UR6, c[0x0][0xad8] ;  /* 0x0002b60000067ab9 */ /* 0x000fe40000000a00 */
[----:B------:R-:W5:Y:S04]  /*be60*/  LD.E.128 R36, desc[UR52][R36.64] ;  /* 0x0000003424247980 */ /* 0x000f68000c101d00 */
[----:B------:R-:W5:Y:S04]  /*be70*/  LD.E.128 R28, desc[UR52][R28.64] ;  /* 0x000000341c1c7980 */ /* 0x000f68000c101d00 */
[----:B------:R-:W5:Y:S04]  /*be80*/  LD.E.128 R60, desc[UR52][R60.64] ;  /* 0x000000343c3c7980 */ /* 0x000f68000c101d00 */
[----:B------:R-:W5:Y:S04]  /*be90*/  LD.E.128 R56, desc[UR52][R56.64] ;  /* 0x0000003438387980 */ /* 0x000f68000c101d00 */
[----:B------:R-:W5:Y:S04]  /*bea0*/  LD.E.128 R52, desc[UR52][R52.64] ;  /* 0x0000003434347980 */ /* 0x000f68000c101d00 */
[----:B------:R-:W5:Y:S01]  /*beb0*/  LD.E.128 R40, desc[UR52][R40.64] ;  /* 0x0000003428287980 */ /* 0x000f62000c101d00 */
[----:B------:R-:W-:Y:S01]  /*bec0*/  IMAD.U32 R66, RZ, RZ, UR39 ;  /* 0x00000027ff427e24 */ /* 0x000fe2000f8e00ff */
[----:B------:R-:W-:Y:S01]  /*bed0*/  @!PT LDS RZ, [RZ] ;  /* 0x00000000fffff984 */ /* 0x000fe20000000800 */
[----:B------:R-:W-:Y:S01]  /*bee0*/  @!PT LDS RZ, [RZ] ;  /* 0x00000000fffff984 */ /* 0x000fe20000000800 */
[----:B------:R-:W-:Y:S01]  /*bef0*/  @!PT LDS RZ, [RZ] ;  /* 0x00000000fffff984 */ /* 0x000fe20000000800 */
[----:B------:R-:W-:Y:S01]  /*bf00*/  @!PT LDS RZ, [RZ] ;  /* 0x00000000fffff984 */ /* 0x000fe20000000800 */
[----:B------:R0:W-:Y:S06]  /*bf10*/  MEMBAR.ALL.CTA ;  /* 0x0000000000007992 */ /* 0x0001ec0000008000 */
[----:B0-----:R-:W0:Y:S01]  /*bf20*/  FENCE.VIEW.ASYNC.S ;  /* 0x00000000000073c6 */ /* 0x001e220000000000 */
[----:B------:R-:W-:-:S02]  /*bf30*/  IMAD.IADD R7, R7, 0x1, R21 ;  /* 0x0000000107077824 */ /* 0x000fc400078e0215 */
[----:B------:R-:W-:Y:S02]  /*bf40*/  IMAD R20, R0, UR6, RZ ;  /* 0x0000000600147c24 */ /* 0x000fe4000f8e02ff */
[----:B------:R-:W-:Y:S02]  /*bf50*/  IMAD R66, R66, 0x80, R19 ;  /* 0x0000008042427824 */ /* 0x000fe400078e0213 */
[C---:B------:R-:W-:Y:S02]  /*bf60*/  IMAD R3, R5.reuse, UR7, R20 ;  /* 0x0000000705037c24 */ /* 0x040fe4000f8e0214 */
[----:B------:R-:W-:Y:S01]  /*bf70*/  IMAD.WIDE.U32 R6, R5, UR6, R6 ;  /* 0x0000000605067c25 */ /* 0x000fe2000f8e0006 */
[C---:B------:R-:W-:Y:S01]  /*bf80*/  ISETP.GE.AND P2, PT, R66.reuse, R65, PT ;  /* 0x000000414200720c */ /* 0x040fe20003f46270 */
[----:B------:R-:W-:Y:S02]  /*bf90*/  ULDC.64 UR6, c[0x0][0xa80] ;  /* 0x0002a00000067ab9 */ /* 0x000fe40000000a00 */
[----:B------:R-:W-:Y:S01]  /*bfa0*/  VIADD R0, R66, 0x20 ;  /* 0x0000002042007836 */ /* 0x000fe20000000000 */
[----:B------:R-:W-:Y:S01]  /*bfb0*/  LEA R64, P3, R6, UR6, 0x1 ;  /* 0x0000000606407c11 */ /* 0x000fe2000f8608ff */
[----:B------:R-:W-:-:S02]  /*bfc0*/  IMAD.IADD R3, R7, 0x1, R3 ;  /* 0x0000000107037824 */ /* 0x000fc400078e0203 */
[----:B------:R-:W-:Y:S01]  /*bfd0*/  VIADD R4, R4, 0x33420 ;  /* 0x0003342004047836 */ /* 0x000fe20000000000 */
[-C--:B------:R-:W-:Y:S01]  /*bfe0*/  ISETP.GE.AND P1, PT, R0, R65.reuse, PT ;  /* 0x000000410000720c */ /* 0x080fe20003f26270 */
[----:B------:R-:W-:Y:S01]  /*bff0*/  VIADD R0, R66, 0x40 ;  /* 0x0000004042007836 */ /* 0x000fe20000000000 */
[----:B------:R-:W-:Y:S02]  /*c000*/  LEA.HI.X R3, R6, UR7, R3, 0x1, P3 ;  /* 0x0000000706037c11 */ /* 0x000fe400098f0c03 */
[----:B------:R-:W-:Y:S01]  /*c010*/  PRMT R4, RZ, 0x654, R4 ;  /* 0x00000654ff047816 */ /* 0x000fe20000000004 */
[----:B0-----:R0:W1:Y:S01]  /*c020*/  SHFL.IDX PT, R21, R64, RZ, 0x181f ;  /* 0x00181fff40157589 */ /* 0x00106200000e0000 */
[----:B------:R-:W-:Y:S01]  /*c030*/  ISETP.GE.AND P0, PT, R0, R65, PT ;  /* 0x000000410000720c */ /* 0x000fe20003f06270 */
[----:B------:R-:W-:Y:S01]  /*c040*/  BSSY B1, `(.L_x_219) ;  /* 0x0000011000017945 */ /* 0x000fe20003800000 */
[----:B------:R0:W-:Y:S01]  /*c050*/  SYNCS.ARRIVE.TRANS64.RED.A1T0 RZ, [R4+URZ], RZ ;  /* 0x000000ff04ff79a7 */ /* 0x0001e2000810043f */
[----:B------:R0:W2:Y:S02]  /*c060*/  SHFL.IDX PT, R0, R3, RZ, 0x181f ;  /* 0x00181fff03007589 */ /* 0x0000a400000e0000 */
[----:B------:R-:W-:Y:S08]  /*c070*/  @P2 BRA `(.L_x_220) ;  /* 0x0000000000342947 */ /* 0x000ff00003800000 */
[----:B------:R-:W-:Y:S02]  /*c080*/  ULDC UR4, c[0x0][0xac8] ;  /* 0x0002b20000047ab9 */ /* 0x000fe40000000800 */
[----:B------:R-:W-:Y:S02]  /*c090*/  ISETP.GE.AND P4, PT, R2, UR4, PT ;  /* 0x0000000402007c0c */ /* 0x000fe4000bf86270 */
[----:B------:R-:W-:Y:S02]  /*c0a0*/  ISETP.GE.AND P3, PT, R16, UR4, PT ;  /* 0x0000000410007c0c */ /* 0x000fe4000bf66270 */
[----:B------:R-:W-:-:S09]  /*c0b0*/  ISETP.GE.AND P2, PT, R17, UR4, PT ;  /* 0x0000000411007c0c */ /* 0x000fd2000bf46270 */
[-C--:B01----:R-:W-:Y:S02]  /*c0c0*/  @!P4 LEA R4, P6, R2, R21.reuse, 0x1 ;  /* 0x000000150204c211 */ /* 0x083fe400078c08ff */
[-C--:B------:R-:W-:Y:S02]  /*c0d0*/  @!P3 LEA R6, P5, R16, R21.reuse, 0x1 ;  /* 0x000000151006b211 */ /* 0x080fe400078a08ff */
[-C--:B--2---:R-:W-:Y:S02]  /*c0e0*/  @!P4 LEA.HI.X R5, R2, R0.reuse, R227, 0x1, P6 ;  /* 0x000000000205c211 */ /* 0x084fe400030f0ce3 */
[C---:B------:R-:W-:Y:S02]  /*c0f0*/  @!P2 LEA R20, P6, R17.reuse, R21, 0x1 ;  /* 0x000000151114a211 */ /* 0x040fe400078c08ff */
[-C--:B------:R-:W-:Y:S01]  /*c100*/  @!P3 LEA.HI.X R7, R16, R0.reuse, R226, 0x1, P5 ;  /* 0x000000001007b211 */ /* 0x080fe200028f0ce2 */
[----:B-----5:R3:W-:Y:S01]  /*c110*/  @!P4 ST.E.128 desc[UR52][R4.64], R32 ;  /* 0x000000200400c985 */ /* 0x0207e2000c101d34 */
[----:B------:R-:W-:-:S03]  /*c120*/  @!P2 LEA.HI.X R21, R17, R0, R225, 0x1, P6 ;  /* 0x000000001115a211 */ /* 0x000fc600030f0ce1 */
[----:B------:R3:W-:Y:S04]  /*c130*/  @!P3 ST.E.128 desc[UR52][R6.64], R48 ;  /* 0x000000300600b985 */ /* 0x0007e8000c101d34 */
[----:B------:R3:W-:Y:S02]  /*c140*/  @!P2 ST.E.128 desc[UR52][R20.64], R60 ;  /* 0x0000003c1400a985 */ /* 0x0007e4000c101d34 */
.L_x_220:
[----:B------:R-:W-:Y:S05]  /*c150*/  BSYNC B1 ;  /* 0x0000000000017941 */ /* 0x000fea0003800000 */
.L_x_219:
[----:B--2---:R2:W4:Y:S01]  /*c160*/  SHFL.IDX PT, R0, R3, 0x1, 0x181f ;  /* 0x00381f0003007f89 */ /* 0x00452200000e0000 */
[----:B------:R-:W-:Y:S03]  /*c170*/  BSSY B1, `(.L_x_221) ;  /* 0x0000010000017945 */ /* 0x000fe60003800000 */
[----:B-1-3--:R2:W1:Y:S01]  /*c180*/  SHFL.IDX PT, R21, R64, 0x1, 0x181f ;  /* 0x00381f0040157f89 */ /* 0x00a46200000e0000 */
[----:B------:R-:W-:Y:S05]  /*c190*/  @P1 BRA `(.L_x_222) ;  /* 0x0000000000341947 */ /* 0x000fea0003800000 */
[----:B------:R-:W-:Y:S02]  /*c1a0*/  ULDC UR4, c[0x0][0xac8] ;  /* 0x0002b20000047ab9 */ /* 0x000fe40000000800 */
[----:B------:R-:W-:Y:S02]  /*c1b0*/  ISETP.GE.AND P4, PT, R2, UR4, PT ;  /* 0x0000000402007c0c */ /* 0x000fe4000bf86270 */
[----:B------:R-:W-:Y:S02]  /*c1c0*/  ISETP.GE.AND P5, PT, R16, UR4, PT ;  /* 0x0000000410007c0c */ /* 0x000fe4000bfa6270 */
[----:B------:R-:W-:-:S09]  /*c1d0*/  ISETP.GE.AND P6, PT, R17, UR4, PT ;  /* 0x0000000411007c0c */ /* 0x000fd2000bfc6270 */
[-C--:B01----:R-:W-:Y:S02]  /*c1e0*/  @!P4 LEA R4, P1, R2, R21.reuse, 0x1 ;  /* 0x000000150204c211 */ /* 0x083fe400078208ff */
[-C--:B------:R-:W-:Y:S02]  /*c1f0*/  @!P5 LEA R6, P2, R16, R21.reuse, 0x1 ;  /* 0x000000151006d211 */ /* 0x080fe400078408ff */
[C---:B------:R-:W-:Y:S02]  /*c200*/  @!P6 LEA R20, P3, R17.reuse, R21, 0x1 ;  /* 0x000000151114e211 */ /* 0x040fe400078608ff */
[-C--:B----4-:R-:W-:Y:S02]  /*c210*/  @!P4 LEA.HI.X R5, R2, R0.reuse, R227, 0x1, P1 ;  /* 0x000000000205c211 */ /* 0x090fe400008f0ce3 */
[-C--:B------:R-:W-:Y:S02]  /*c220*/  @!P5 LEA.HI.X R7, R16, R0.reuse, R226, 0x1, P2 ;  /* 0x000000001007d211 */ /* 0x080fe400010f0ce2 */
[----:B------:R-:W-:Y:S01]  /*c230*/  @!P6 LEA.HI.X R21, R17, R0, R225, 0x1, P3 ;  /* 0x000000001115e211 */ /* 0x000fe200018f0ce1 */
[----:B-----5:R3:W-:Y:S04]  /*c240*/  @!P4 ST.E.128 desc[UR52][R4.64], R24 ;  /* 0x000000180400c985 */ /* 0x0207e8000c101d34 */
[----:B------:R3:W-:Y:S04]  /*c250*/  @!P5 ST.E.128 desc[UR52][R6.64], R44 ;  /* 0x0000002c0600d985 */ /* 0x0007e8000c101d34 */
[----:B------:R3:W-:Y:S02]  /*c260*/  @!P6 ST.E.128 desc[UR52][R20.64], R56 ;  /* 0x000000381400e985 */ /* 0x0007e4000c101d34 */
.L_x_222:
[----:B------:R-:W-:Y:S05]  /*c270*/  BSYNC B1 ;  /* 0x0000000000017941 */ /* 0x000fea0003800000 */
.L_x_221:
[----:B----4-:R4:W0:Y:S01]  /*c280*/  SHFL.IDX PT, R0, R3, 0x2, 0x181f ;  /* 0x00581f0003007f89 */ /* 0x01082200000e0000 */
        /* <DEDUP_REMOVED lines=10> */
[-C--:B------:R-:W-:Y:S02]  /*c330*/  @!P3 LEA.HI.X R5, R2, R0.reuse, R227, 0x1, P0 ;  /* 0x000000000205b211 */ /* 0x080fe400000f0ce3 */
[-C--:B------:R-:W-:Y:S02]  /*c340*/  @!P4 LEA.HI.X R7, R16, R0.reuse, R226, 0x1, P1 ;  /* 0x000000001007c211 */ /* 0x080fe400008f0ce2 */
[----:B------:R-:W-:Y:S01]  /*c350*/  @!P5 LEA.HI.X R21, R17, R0, R225, 0x1, P2 ;  /* 0x000000001115d211 */ /* 0x000fe200010f0ce1 */
[----:B-----5:R3:W-:Y:S04]  /*c360*/  @!P3 ST.E.128 desc[UR52][R4.64], R12 ;  /* 0x0000000c0400b985 */ /* 0x0207e8000c101d34 */
[----:B------:R3:W-:Y:S04]  /*c370*/  @!P4 ST.E.128 desc[UR52][R6.64], R36 ;  /* 0x000000240600c985 */ /* 0x0007e8000c101d34 */
[----:B------:R3:W-:Y:S02]  /*c380*/  @!P5 ST.E.128 desc[UR52][R20.64], R52 ;  /* 0x000000341400d985 */ /* 0x0007e4000c101d34 */
.L_x_224:
[----:B------:R-:W-:Y:S05]  /*c390*/  BSYNC B1 ;  /* 0x0000000000017941 */ /* 0x000fea0003800000 */
.L_x_223:
[----:B0-----:R-:W-:Y:S01]  /*c3a0*/  VIADD R0, R66, 0x60 ;  /* 0x0000006042007836 */ /* 0x001fe20000000000 */
[----:B--2-4-:R-:W0:Y:S04]  /*c3b0*/  SHFL.IDX PT, R3, R3, 0x3, 0x181f ;  /* 0x00781f0003037f89 */ /* 0x014e2800000e0000 */
[----:B------:R-:W-:Y:S01]  /*c3c0*/  ISETP.GE.AND P0, PT, R0, R65, PT ;  /* 0x000000410000720c */ /* 0x000fe20003f06270 */
[----:B---3-5:R2:W3:-:S12]  /*c3d0*/  SHFL.IDX PT, R13, R64, 0x3, 0x181f ;  /* 0x00781f00400d7f89 */ /* 0x0284d800000e0000 */
[----:B--2---:R-:W-:Y:S05]  /*c3e0*/  @P0 BRA `(.L_x_225) ;  /* 0x0000000c00640947 */ /* 0x004fea0003800000 */
[----:B------:R-:W-:Y:S02]  /*c3f0*/  ULDC UR4, c[0x0][0xac8] ;  /* 0x0002b20000047ab9 */ /* 0x000fe40000000800 */
[----:B------:R-:W-:Y:S02]  /*c400*/  ISETP.GE.AND P2, PT, R2, UR4, PT ;  /* 0x0000000402007c0c */ /* 0x000fe4000bf46270 */
[----:B------:R-:W-:-:S11]  /*c410*/  ISETP.GE.AND P3, PT, R16, UR4, PT ;  /* 0x0000000410007c0c */ /* 0x000fd6000bf66270 */
[-C--:B---3--:R-:W-:Y:S02]  /*c420*/  @!P2 LEA R4, P0, R2, R13.reuse, 0x1 ;  /* 0x0000000d0204a211 */ /* 0x088fe400078008ff */
[----:B------:R-:W-:Y:S02]  /*c430*/  @!P3 LEA R6, P1, R16, R13, 0x1 ;  /* 0x0000000d1006b211 */ /* 0x000fe400078208ff */
[-C--:B0-----:R-:W-:Y:S02]  /*c440*/  @!P2 LEA.HI.X R5, R2, R3.reuse, R227, 0x1, P0 ;  /* 0x000000030205a211 */ /* 0x081fe400000f0ce3 */
[----:B------:R-:W-:Y:S02]  /*c450*/  @!P3 LEA.HI.X R7, R16, R3, R226, 0x1, P1 ;  /* 0x000000031007b211 */ /* 0x000fe400008f0ce2 */
[----:B------:R-:W-:Y:S01]  /*c460*/  ISETP.GE.AND P0, PT, R17, UR4, PT ;  /* 0x0000000411007c0c */ /* 0x000fe2000bf06270 */
[----:B------:R2:W-:Y:S04]  /*c470*/  @!P2 ST.E.128 desc[UR52][R4.64], R8 ;  /* 0x000000080400a985 */ /* 0x0005e8000c101d34 */
[----:B------:R2:W-:Y:S08]  /*c480*/  @!P3 ST.E.128 desc[UR52][R6.64], R28 ;  /* 0x0000001c0600b985 */ /* 0x0005f0000c101d34 */
[----:B------:R-:W-:Y:S05]  /*c490*/  @P0 BRA `(.L_x_225) ;  /* 0x0000000c00380947 */ /* 0x000fea0003800000 */
[----:B--2---:R-:W-:-:S04]  /*c4a0*/  LEA R4, P0, R17, R13, 0x1 ;  /* 0x0000000d11047211 */ /* 0x004fc800078008ff */
[----:B------:R-:W-:-:S05]  /*c4b0*/  LEA.HI.X R5, R17, R3, R225, 0x1, P0 ;  /* 0x0000000311057211 */ /* 0x000fca00000f0ce1 */
[----:B------:R4:W-:Y:S01]  /*c4c0*/  ST.E.128 desc[UR52][R4.64], R40 ;  /* 0x0000002804007985 */ /* 0x0009e2000c101d34 */
[----:B------:R-:W-:Y:S05]  /*c4d0*/  BRA `(.L_x_225) ;  /* 0x0000000c00287947 */ /* 0x000fea0003800000 */
.L_x_217:
[----:B------:R-:W-:Y:S01]  /*c4e0*/  ULDC.64 UR6, c[0x0][0xc00] ;  /* 0x0003000000067ab9 */ /* 0x000fe20000000a00 */
[----:B------:R-:W-:Y:S01]  /*c4f0*/  ULDC UR4, c[0x0][0xa88] ;  /* 0x0002a20000047ab9 */ /* 0x000fe20000000800 */
[----:B------:R-:W-:Y:S01]  /*c500*/  UISETP.NE.U32.AND UP0, UPT, UR6, URZ, UPT ;  /* 0x0000003f0600728c */ /* 0x000fe2000bf05070 */
[----:B------:R-:W0:Y:S03]  /*c510*/  LDC R11, c[0x0][0xbe8] ;  /* 0x0002fa00ff0b7b82 */ /* 0x000e260000000800 */
[----:B------:R-:W-:-:S03]  /*c520*/  UISETP.NE.AND.EX UP0, UPT, UR7, URZ, UPT, UP0 ;  /* 0x0000003f0700728c */ /* 0x000fc6000bf05300 */
[----:B------:R-:W-:Y:S02]  /*c530*/  ULDC.64 UR6, c[0x0][0xc00] ;  /* 0x0003000000067ab9 */ /* 0x000fe40000000a00 */
[----:B------:R-:W-:Y:S01]  /*c540*/  UIMAD.WIDE UR6, UR37, 0x4, UR6 ;  /* 0x00000004250678a5 */ /* 0x000fe2000f8e0206 */
[----:B------:R-:W-:-:S05]  /*c550*/  PLOP3.LUT P2, PT, PT, PT, UP0, 0x80, 0x0 ;  /* 0x000000000000781c */ /* 0x000fca0003f4f008 */
[----:B------:R-:W-:Y:S02]  /*c560*/  IMAD.U32 R4, RZ, RZ, UR6 ;  /* 0x00000006ff047e24 */ /* 0x000fe4000f8e00ff */
[----:B------:R-:W-:Y:S01]  /*c570*/  IMAD.U32 R5, RZ, RZ, UR7 ;  /* 0x00000007ff057e24 */ /* 0x000fe2000f8e00ff */
[----:B------:R-:W-:Y:S02]  /*c580*/  ULDC.64 UR6, c[0x0][0xc08] ;  /* 0x0003020000067ab9 */ /* 0x000fe40000000a00 */
[----:B------:R-:W-:-:S03]  /*c590*/  UISETP.NE.U32.AND UP1, UPT, UR6, URZ, UPT ;  /* 0x0000003f0600728c */ /* 0x000fc6000bf25070 */
[----:B------:R-:W2:Y:S01]  /*c5a0*/  @P2 LDG.E R3, desc[UR52][R4.64] ;  /* 0x0000003404032981 */ /* 0x000ea2000c1e1900 */
[----:B------:R-:W-:Y:S01]  /*c5b0*/  UISETP.NE.AND.EX UP1, UPT, UR7, URZ, UPT, UP1 ;  /* 0x0000003f0700728c */ /* 0x000fe2000bf25310 */
[----:B------:R-:W-:-:S05]  /*c5c0*/  IMAD.U32 R0, RZ, RZ, UR4 ;  /* 0x00000004ff007e24 */ /* 0x000fca000f8e00ff */
[----:B------:R-:W-:-:S05]  /*c5d0*/  PLOP3.LUT P3, PT, PT, PT, UP1, 0x80, 0x0 ;  /* 0x000000000000781c */ /* 0x000fca0003f6f018 */
[----:B------:R-:W-:Y:S02]  /*c5e0*/  @UP1 ULDC.64 UR6, c[0x0][0xc08] ;  /* 0x0003020000061ab9 */ /* 0x000fe40000000a00 */
[----:B------:R-:W-:-:S06]  /*c5f0*/  @UP1 UIMAD.WIDE UR6, UR37, 0x4, UR6 ;  /* 0x00000004250618a5 */ /* 0x000fcc000f8e0206 */
[----:B------:R-:W-:Y:S02]  /*c600*/  IMAD.U32 R6, RZ, RZ, UR6 ;  /* 0x00000006ff067e24 */ /* 0x000fe4000f8e00ff */
[----:B------:R-:W-:-:S05]  /*c610*/  IMAD.U32 R7, RZ, RZ, UR7 ;  /* 0x00000007ff077e24 */ /* 0x000fca000f8e00ff */
[----:B------:R1:W5:Y:S01]  /*c620*/  @P3 LDG.E R0, desc[UR52][R6.64] ;  /* 0x0000003406003981 */ /* 0x000362000c1e1900 */
[----:B0-----:R-:W-:Y:S01]  /*c630*/  ISETP.NE.AND P0, PT, R11, 0x1, PT ;  /* 0x000000010b00780c */ /* 0x001fe20003f05270 */
[----:B------:R-:W-:Y:S01]  /*c640*/  UMOV UR4, URZ ;  /* 0x0000003f00047c82 */ /* 0x000fe20008000000 */
[----:B------:R-:W-:Y:S01]  /*c650*/  USHF.R.S32.HI UR10, URZ, 0x1f, UR40 ;  /* 0x0000001f3f0a7899 */ /* 0x000fe20008011428 */
[----:B------:R-:W-:-:S10]  /*c660*/  ISETP.GE.AND P1, PT, R228, 0x80, PT ;  /* 0x00000080e400780c */ /* 0x000fd40003f26270 */
[----:B------:R-:W0:Y:S01]  /*c670*/  @P0 LDC R9, c[0x0][0xbec] ;  /* 0x0002fb00ff090b82 */ /* 0x000e220000000800 */
[----:B--2---:R-:W-:-:S13]  /*c680*/  @P2 R2UR UR4, R3 ;  /* 0x00000000030422ca */ /* 0x004fda00000e0000 */
[----:B------:R-:W-:Y:S01]  /*c690*/  USHF.R.S32.HI UR9, URZ, 0x1f, UR4 ;  /* 0x0000001f3f097899 */ /* 0x000fe20008011404 */
[----:B01----:R-:W-:Y:S11]  /*c6a0*/  @P3 BRA `(.L_x_226) ;  /* 0x0000000000103947 */ /* 0x003ff60003800000 */
[----:B------:R-:W-:Y:S05]  /*c6b0*/  @!P2 BRA `(.L_x_226) ;  /* 0x00000000000ca947 */ /* 0x000fea0003800000 */
[----:B------:R-:W2:Y:S04]  /*c6c0*/  LDG.E R3, desc[UR52][R4.64] ;  /* 0x0000003404037981 */ /* 0x000ea8000c1e1900 */
[----:B-----5:R-:W2:Y:S02]  /*c6d0*/  LDG.E R0, desc[UR52][R4.64+0x4] ;  /* 0x0000043404007981 */ /* 0x020ea4000c1e1900 */
[----:B--2---:R-:W-:-:S07]  /*c6e0*/  IMAD.IADD R0, R0, 0x1, -R3 ;  /* 0x0000000100007824 */ /* 0x004fce00078e0a03 */
.L_x_226:
[----:B------:R-:W-:Y:S01]  /*c6f0*/  USEL UR37, UR37, URZ, !UP0 ;  /* 0x0000003f25257287 */ /* 0x000fe2000c000000 */
[----:B------:R-:W-:Y:S01]  /*c700*/  BSSY B1, `(.L_x_227) ;  /* 0x000002d000017945 */ /* 0x000fe20003800000 */
[----:B------:R-:W-:-:S03]  /*c710*/  USEL UR38, UR38, URZ, !UP0 ;  /* 0x0000003f26267287 */ /* 0x000fc6000c000000 */
[----:B------:R-:W-:Y:S09]  /*c720*/  @P1 BRA `(.L_x_228) ;  /* 0x0000000000a81947 */ /* 0x000ff20003800000 */
[----:B------:R-:W0:Y:S01]  /*c730*/  S2R R4, SR_TID.X ;  /* 0x0000000000047919 */ /* 0x000e220000002100 */
[----:B------:R-:W1:Y:S01]  /*c740*/  LDC R6, c[0x0][0xbe8] ;  /* 0x0002fa00ff067b82 */ /* 0x000e620000000800 */
[----:B------:R-:W-:-:S04]  /*c750*/  IMAD.U32 R3, RZ, RZ, UR39 ;  /* 0x00000027ff037e24 */ /* 0x000fc8000f8e00ff */
[----:B0-----:R-:W-:Y:S02]  /*c760*/  IMAD R3, R3, 0x80, R4 ;  /* 0x0000008003037824 */ /* 0x001fe400078e0204 */
[----:B-1---5:R-:W-:Y:S02]  /*c770*/  IMAD R4, R0, R6, RZ ;  /* 0x0000000600047224 */ /* 0x022fe400078e02ff */
[----:B------:R-:W-:-:S05]  /*c780*/  VIADD R5, R3, 0xffffff80 ;  /* 0xffffff8003057836 */ /* 0x000fca0000000000 */
[----:B------:R-:W-:-:S13]  /*c790*/  ISETP.GE.AND P1, PT, R5, R4, PT ;  /* 0x000000040500720c */ /* 0x000fda0003f26270 */
[----:B------:R-:W-:Y:S05]  /*c7a0*/  @P1 BRA `(.L_x_228) ;  /* 0x0000000000881947 */ /* 0x000fea0003800000 */
[----:B------:R-:W-:Y:S01]  /*c7b0*/  ISETP.NE.AND P1, PT, R6, 0x1, PT ;  /* 0x000000010600780c */ /* 0x000fe20003f25270 */
[----:B------:R-:W-:Y:S01]  /*c7c0*/  ULDC.64 UR12, c[0x0][0xb90] ;  /* 0x0002e400000c7ab9 */ /* 0x000fe20000000a00 */
[----:B------:R-:W-:Y:S01]  /*c7d0*/  UMOV UR6, UR4 ;  /* 0x0000000400067c82 */ /* 0x000fe20008000000 */
[----:B------:R-:W-:Y:S01]  /*c7e0*/  UIMAD UR8, UR10, UR12, URZ ;  /* 0x0000000c0a0872a4 */ /* 0x000fe2000f8e023f */
[----:B------:R-:W-:Y:S02]  /*c7f0*/  UMOV UR7, UR9 ;  /* 0x0000000900077c82 */ /* 0x000fe40008000000 */
[----:B------:R-:W-:Y:S02]  /*c800*/  UIMAD.WIDE.U32 UR6, UR40, UR12, UR6 ;  /* 0x0000000c280672a5 */ /* 0x000fe4000f8e0006 */
[----:B------:R-:W-:-:S03]  /*c810*/  UIMAD UR8, UR40, UR13, UR8 ;  /* 0x0000000d280872a4 */ /* 0x000fc6000f8e0208 */
[----:B------:R-:W-:Y:S02]  /*c820*/  ULDC.64 UR12, c[0x0][0xb98] ;  /* 0x0002e600000c7ab9 */ /* 0x000fe40000000a00 */
[----:B------:R-:W0:Y:S01]  /*c830*/  @P1 LDC R4, c[0x0][0xbec] ;  /* 0x0002fb00ff041b82 */ /* 0x000e220000000800 */
[----:B------:R-:W-:Y:S02]  /*c840*/  UIADD3 UR7, UR7, UR8, URZ ;  /* 0x0000000807077290 */ /* 0x000fe4000fffe03f */
[----:B------:R-:W-:Y:S02]  /*c850*/  UIMAD UR8, UR38, UR12, URZ ;  /* 0x0000000c260872a4 */ /* 0x000fe4000f8e023f */
[----:B------:R-:W-:Y:S02]  /*c860*/  UIMAD.WIDE.U32 UR6, UR37, UR12, UR6 ;  /* 0x0000000c250672a5 */ /* 0x000fe4000f8e0006 */
[----:B------:R-:W-:Y:S01]  /*c870*/  UIMAD UR8, UR37, UR13, UR8 ;  /* 0x0000000d250872a4 */ /* 0x000fe2000f8e0208 */
[----:B------:R-:W1:Y:S02]  /*c880*/  @P1 LDC R8, c[0x0][0xbf0] ;  /* 0x0002fc00ff081b82 */ /* 0x000e640000000800 */
[----:B------:R-:W-:Y:S01]  /*c890*/  ULDC.64 UR12, c[0x0][0xb88] ;  /* 0x0002e200000c7ab9 */ /* 0x000fe20000000a00 */
[----:B0-----:R-:W-:-:S04]  /*c8a0*/  @P1 IMAD.HI.U32 R3, R5, R4, RZ ;  /* 0x0000000405031227 */ /* 0x001fc800078e00ff */
[----:B------:R-:W-:Y:S01]  /*c8b0*/  IMAD.MOV.U32 R4, RZ, RZ, R5 ;  /* 0x000000ffff047224 */ /* 0x000fe200078e0005 */
[----:B-1----:R-:W-:Y:S01]  /*c8c0*/  @P1 SHF.R.U32.HI R4, RZ, R8, R3 ;  /* 0x00000008ff041219 */ /* 0x002fe20000011603 */
[----:B------:R-:W-:-:S04]  /*c8d0*/  IMAD.U32 R8, RZ, RZ, UR8 ;  /* 0x00000008ff087e24 */ /* 0x000fc8000f8e00ff */
[----:B------:R-:W-:-:S04]  /*c8e0*/  IMAD.MOV R3, RZ, RZ, -R4 ;  /* 0x000000ffff037224 */ /* 0x000fc800078e0a04 */
[----:B------:R-:W-:Y:S01]  /*c8f0*/  IMAD R3, R6, R3, R5 ;  /* 0x0000000306037224 */ /* 0x000fe200078e0205 */
[----:B------:R-:W-:Y:S02]  /*c900*/  SHF.R.S32.HI R5, RZ, 0x1f, R4 ;  /* 0x0000001fff057819 */ /* 0x000fe40000011404 */
[----:B------:R-:W-:Y:S02]  /*c910*/  IADD3 R4, P1, R4, UR6, RZ ;  /* 0x0000000604047c10 */ /* 0x000fe4000ff3e0ff */
[----:B------:R-:W-:Y:S02]  /*c920*/  SHF.R.S32.HI R6, RZ, 0x1f, R3 ;  /* 0x0000001fff067819 */ /* 0x000fe40000011403 */
[----:B------:R-:W-:Y:S01]  /*c930*/  IADD3.X R5, R5, UR7, R8, P1, !PT ;  /* 0x0000000705057c10 */ /* 0x000fe20008ffe408 */
[----:B------:R-:W-:Y:S02]  /*c940*/  ULDC.64 UR6, c[0x0][0xb50] ;  /* 0x0002d40000067ab9 */ /* 0x000fe40000000a00 */
[----:B------:R-:W-:-:S02]  /*c950*/  IMAD R6, R6, UR12, RZ ;  /* 0x0000000c06067c24 */ /* 0x000fc4000f8e02ff */
[----:B------:R-:W-:-:S04]  /*c960*/  IMAD.WIDE.U32 R4, R3, UR12, R4 ;  /* 0x0000000c03047c25 */ /* 0x000fc8000f8e0004 */
[----:B------:R-:W-:Y:S01]  /*c970*/  IMAD R7, R3, UR13, R6 ;  /* 0x0000000d03077c24 */ /* 0x000fe2000f8e0206 */
[----:B------:R-:W-:-:S03]  /*c980*/  LEA R6, P1, R4, UR6, 0x2 ;  /* 0x0000000604067c11 */ /* 0x000fc6000f8210ff */
[----:B------:R-:W-:-:S05]  /*c990*/  IMAD.IADD R3, R5, 0x1, R7 ;  /* 0x0000000105037824 */ /* 0x000fca00078e0207 */
[----:B------:R-:W-:Y:S01]  /*c9a0*/  LEA.HI.X R7, R4, UR7, R3, 0x2, P1 ;  /* 0x0000000704077c11 */ /* 0x000fe200088f1403 */
[----:B------:R-:W-:-:S05]  /*c9b0*/  IMAD.MOV.U32 R3, RZ, RZ, -0x800000 ;  /* 0xff800000ff037424 */ /* 0x000fca00078e00ff */
[----:B------:R0:W-:Y:S02]  /*c9c0*/  STG.E desc[UR52][R6.64], R3 ;  /* 0x0000000306007986 */ /* 0x0001e4000c101934 */
.L_x_228:
[----:B------:R-:W-:Y:S05]  /*c9d0*/  BSYNC B1 ;  /* 0x0000000000017941 */ /* 0x000fea0003800000 */
.L_x_227:
[----:B------:R-:W1:Y:S01]  /*c9e0*/  @P0 LDC R5, c[0x0][0xbf0] ;  /* 0x0002fc00ff050b82 */ /* 0x000e620000000800 */
[----:B------:R-:W-:Y:S01]  /*c9f0*/  ULDC.64 UR12, c[0x0][0xaa0] ;  /* 0x0002a800000c7ab9 */ /* 0x000fe20000000a00 */
[----:B0-----:R-:W-:Y:S01]  /*ca00*/  IMAD R3, R18, 0x20, R19 ;  /* 0x0000002012037824 */ /* 0x001fe200078e0213 */
[----:B------:R-:W-:Y:S01]  /*ca10*/  UIMAD UR8, UR9, UR12, URZ ;  /* 0x0000000c090872a4 */ /* 0x000fe2000f8e023f */
[----:B------:R-:W-:Y:S01]  /*ca20*/  IMAD.U32 R8, RZ, RZ, UR39 ;  /* 0x00000027ff087e24 */ /* 0x000fe2000f8e00ff */
[----:B------:R-:W-:Y:S01]  /*ca30*/  UIMAD.WIDE.U32 UR6, UR4, UR12, URZ ;  /* 0x0000000c040672a5 */ /* 0x000fe2000f8e003f */
[----:B------:R-:W-:Y:S01]  /*ca40*/  BSSY B1, `(.L_x_229) ;  /* 0x000003d000017945 */ /* 0x000fe20003800000 */
[----:B------:R-:W-:Y:S01]  /*ca50*/  UIMAD UR8, UR4, UR13, UR8 ;  /* 0x0000000d040872a4 */ /* 0x000fe2000f8e0208 */
[----:B------:R-:W-:Y:S02]  /*ca60*/  IMAD R8, R8, 0x80, R3 ;  /* 0x0000008008087824 */ /* 0x000fe400078e0203 */
[----:B------:R-:W-:Y:S01]  /*ca70*/  ULDC.64 UR12, c[0x0][0xae8] ;  /* 0x0002ba00000c7ab9 */ /* 0x000fe20000000a00 */
[----:B------:R-:W-:Y:S01]  /*ca80*/  UIADD3 UR7, UR7, UR8, URZ ;  /* 0x0000000807077290 */ /* 0x000fe2000fffe03f */
[----:B------:R-:W-:Y:S01]  /*ca90*/  @P0 IMAD.HI.U32 R4, R8, R9, RZ ;  /* 0x0000000908040227 */ /* 0x000fe200078e00ff */
[----:B------:R-:W-:-:S02]  /*caa0*/  UIMAD UR4, UR10, UR12, URZ ;  /* 0x0000000c0a0472a4 */ /* 0x000fc4000f8e023f */
[----:B------:R-:W-:Y:S01]  /*cab0*/  UIMAD.WIDE.U32 UR6, UR40, UR12, UR6 ;  /* 0x0000000c280672a5 */ /* 0x000fe2000f8e0006 */
[----:B------:R-:W-:Y:S01]  /*cac0*/  IMAD.MOV.U32 R3, RZ, RZ, R8 ;  /* 0x000000ffff037224 */ /* 0x000fe200078e0008 */
[----:B------:R-:W-:Y:S01]  /*cad0*/  UIMAD UR4, UR40, UR13, UR4 ;  /* 0x0000000d280472a4 */ /* 0x000fe2000f8e0204 */
[----:B------:R-:W-:-:S03]  /*cae0*/  ULDC.64 UR8, c[0x0][0xaf0] ;  /* 0x0002bc0000087ab9 */ /* 0x000fc60000000a00 */
[----:B------:R-:W-:Y:S02]  /*caf0*/  UIADD3 UR7, UR7, UR4, URZ ;  /* 0x0000000407077290 */ /* 0x000fe4000fffe03f */
[----:B------:R-:W-:Y:S01]  /*cb00*/  UIMAD UR4, UR38, UR8, URZ ;  /* 0x00000008260472a4 */ /* 0x000fe2000f8e023f */
[----:B-1----:R-:W-:Y:S01]  /*cb10*/  @P0 SHF.R.U32.HI R3, RZ, R5, R4 ;  /* 0x00000005ff030219 */ /* 0x002fe20000011604 */
[----:B------:R-:W-:Y:S02]  /*cb20*/  UIMAD.WIDE.U32 UR6, UR37, UR8, UR6 ;  /* 0x00000008250672a5 */ /* 0x000fe4000f8e0006 */
[----:B------:R-:W-:Y:S01]  /*cb30*/  UIMAD UR4, UR37, UR9, UR4 ;  /* 0x00000009250472a4 */ /* 0x000fe2000f8e0204 */
[--C-:B------:R-:W-:Y:S01]  /*cb40*/  SHF.R.S32.HI R4, RZ, 0x1f, R3.reuse ;  /* 0x0000001fff047819 */ /* 0x100fe20000011403 */
[----:B------:R-:W-:Y:S01]  /*cb50*/  IMAD.MOV R7, RZ, RZ, -R3 ;  /* 0x000000ffff077224 */ /* 0x000fe200078e0a03 */
[----:B------:R-:W-:Y:S01]  /*cb60*/  ULDC.64 UR8, c[0x0][0xae0] ;  /* 0x0002b80000087ab9 */ /* 0x000fe20000000a00 */
[----:B------:R-:W-:-:S02]  /*cb70*/  UIADD3 UR4, UR7, UR4, URZ ;  /* 0x0000000407047290 */ /* 0x000fc4000fffe03f */
[----:B------:R-:W-:Y:S02]  /*cb80*/  IMAD.U32 R5, RZ, RZ, UR7 ;  /* 0x00000007ff057e24 */ /* 0x000fe4000f8e00ff */
[----:B------:R-:W-:Y:S02]  /*cb90*/  IMAD R6, R4, UR8, RZ ;  /* 0x0000000804067c24 */ /* 0x000fe4000f8e02ff */
[----:B------:R-:W-:Y:S01]  /*cba0*/  IMAD.U32 R4, RZ, RZ, UR6 ;  /* 0x00000006ff047e24 */ /* 0x000fe2000f8e00ff */
[----:B------:R-:W-:Y:S01]  /*cbb0*/  ULDC.64 UR6, c[0x0][0xad8] ;  /* 0x0002b60000067ab9 */ /* 0x000fe20000000a00 */
[----:B------:R-:W-:Y:S02]  /*cbc0*/  IMAD.U32 R5, RZ, RZ, UR4 ;  /* 0x00000004ff057e24 */ /* 0x000fe4000f8e00ff */
[----:B------:R-:W-:Y:S02]  /*cbd0*/  IMAD R7, R11, R7, R8 ;  /* 0x000000070b077224 */ /* 0x000fe400078e0208 */
[----:B------:R-:W-:-:S02]  /*cbe0*/  IMAD R9, R3, UR9, R6 ;  /* 0x0000000903097c24 */ /* 0x000fc4000f8e0206 */
[----:B------:R-:W-:Y:S01]  /*cbf0*/  IMAD.WIDE.U32 R4, R3, UR8, R4 ;  /* 0x0000000803047c25 */ /* 0x000fe2000f8e0004 */
[----:B------:R-:W-:-:S03]  /*cc00*/  SHF.R.S32.HI R3, RZ, 0x1f, R7 ;  /* 0x0000001fff037819 */ /* 0x000fc60000011407 */
[----:B------:R-:W-:Y:S02]  /*cc10*/  IMAD.U32 R8, RZ, RZ, UR39 ;  /* 0x00000027ff087e24 */ /* 0x000fe4000f8e00ff */
[----:B------:R-:W-:Y:S02]  /*cc20*/  IMAD.IADD R5, R5, 0x1, R9 ;  /* 0x0000000105057824 */ /* 0x000fe400078e0209 */
[----:B------:R-:W-:Y:S02]  /*cc30*/  IMAD R6, R3, UR6, RZ ;  /* 0x0000000603067c24 */ /* 0x000fe4000f8e02ff */
[----:B------:R-:W-:Y:S02]  /*cc40*/  IMAD R8, R8, 0x80, R19 ;  /* 0x0000008008087824 */ /* 0x000fe400078e0213 */
[----:B-----5:R-:W-:Y:S02]  /*cc50*/  IMAD R11, R0, R11, RZ ;  /* 0x0000000b000b7224 */ /* 0x020fe400078e02ff */
[----:B------:R-:W-:-:S02]  /*cc60*/  IMAD R3, R7, UR7, R6 ;  /* 0x0000000707037c24 */ /* 0x000fc4000f8e0206 */
[----:B------:R-:W-:Y:S01]  /*cc70*/  IMAD.WIDE.U32 R4, R7, UR6, R4 ;  /* 0x0000000607047c25 */ /* 0x000fe2000f8e0004 */
[C---:B------:R-:W-:Y:S01]  /*cc80*/  ISETP.GE.AND P2, PT, R8.reuse, R11, PT ;  /* 0x0000000b0800720c */ /* 0x040fe20003f46270 */
[----:B------:R-:W-:Y:S02]  /*cc90*/  ULDC.64 UR6, c[0x0][0xa80] ;  /* 0x0002a00000067ab9 */ /* 0x000fe40000000a00 */
[----:B------:R-:W-:Y:S01]  /*cca0*/  VIADD R0, R8, 0x20 ;  /* 0x0000002008007836 */ /* 0x000fe20000000000 */
[----:B------:R-:W-:Y:S02]  /*ccb0*/  IADD3 R3, R5, R3, RZ ;  /* 0x0000000305037210 */ /* 0x000fe40007ffe0ff */
[----:B------:R-:W-:Y:S02]  /*ccc0*/  LEA R6, P3, R4, UR6, 0x1 ;  /* 0x0000000604067c11 */ /* 0x000fe4000f8608ff */
[-C--:B------:R-:W-:Y:S01]  /*ccd0*/  ISETP.GE.AND P1, PT, R0, R11.reuse, PT ;  /* 0x0000000b0000720c */ /* 0x080fe20003f26270 */
[----:B------:R-:W-:Y:S01]  /*cce0*/  VIADD R0, R8, 0x40 ;  /* 0x0000004008007836 */ /* 0x000fe20000000000 */
[----:B------:R-:W-:Y:S01]  /*ccf0*/  LEA.HI.X R3, R4, UR7, R3, 0x1, P3 ;  /* 0x0000000704037c11 */ /* 0x000fe200098f0c03 */
[----:B------:R0:W1:Y:S03]  /*cd00*/  SHFL.IDX PT, R5, R6, RZ, 0x181f ;  /* 0x00181fff06057589 */ /* 0x00006600000e0000 */
[----:B------:R-:W-:-:S02]  /*cd10*/  ISETP.GE.AND P0, PT, R0, R11, PT ;  /* 0x0000000b0000720c */ /* 0x000fc40003f06270 */
[----:B------:R0:W2:Y:S01]  /*cd20*/  SHFL.IDX PT, R0, R3, RZ, 0x181f ;  /* 0x00181fff03007589 */ /* 0x0000a200000e0000 */
[----:B------:R-:W-:Y:S10]  /*cd30*/  @P2 BRA `(.L_x_230) ;  /* 0x0000000000342947 */ /* 0x000ff40003800000 */
[----:B------:R-:W-:Y:S02]  /*cd40*/  ULDC UR4, c[0x0][0xac8] ;  /* 0x0002b20000047ab9 */ /* 0x000fe40000000800 */
[----:B------:R-:W-:Y:S02]  /*cd50*/  ISETP.GE.AND P4, PT, R2, UR4, PT ;  /* 0x0000000402007c0c */ /* 0x000fe4000bf86270 */
[----:B------:R-:W-:Y:S02]  /*cd60*/  ISETP.GE.AND P3, PT, R16, UR4, PT ;  /* 0x0000000410007c0c */ /* 0x000fe4000bf66270 */
[----:B------:R-:W-:-:S09]  /*cd70*/  ISETP.GE.AND P2, PT, R17, UR4, PT ;  /* 0x0000000411007c0c */ /* 0x000fd2000bf46270 */
[-C--:B-1----:R-:W-:Y:S02]  /*cd80*/  @!P4 LEA R12, P6, R2, R5.reuse, 0x1 ;  /* 0x00000005020cc211 */ /* 0x082fe400078c08ff */
[-C--:B------:R-:W-:Y:S02]  /*cd90*/  @!P3 LEA R14, P5, R16, R5.reuse, 0x1 ;  /* 0x00000005100eb211 */ /* 0x080fe400078a08ff */
[-C--:B--2---:R-:W-:Y:S02]  /*cda0*/  @!P4 LEA.HI.X R13, R2, R0.reuse, R227, 0x1, P6 ;  /* 0x00000000020dc211 */ /* 0x084fe400030f0ce3 */
[C---:B------:R-:W-:Y:S02]  /*cdb0*/  @!P2 LEA R4, P6, R17.reuse, R5, 0x1 ;  /* 0x000000051104a211 */ /* 0x040fe400078c08ff */
[-C--:B------:R-:W-:Y:S01]  /*cdc0*/  @!P3 LEA.HI.X R15, R16, R0.reuse, R226, 0x1, P5 ;  /* 0x00000000100fb211 */ /* 0x080fe200028f0ce2 */
[----:B------:R3:W-:Y:S01]  /*cdd0*/  @!P4 ST.E.128 desc[UR52][R12.64], RZ ;  /* 0x000000ff0c00c985 */ /* 0x0007e2000c101d34 */
[----:B------:R-:W-:-:S03]  /*cde0*/  @!P2 LEA.HI.X R5, R17, R0, R225, 0x1, P6 ;  /* 0x000000001105a211 */ /* 0x000fc600030f0ce1 */
[----:B------:R3:W-:Y:S04]  /*cdf0*/  @!P3 ST.E.128 desc[UR52][R14.64], RZ ;  /* 0x000000ff0e00b985 */ /* 0x0007e8000c101d34 */
[----:B------:R3:W-:Y:S02]  /*ce00*/  @!P2 ST.E.128 desc[UR52][R4.64], RZ ;  /* 0x000000ff0400a985 */ /* 0x0007e4000c101d34 */
.L_x_230:
[----:B------:R-:W-:Y:S05]  /*ce10*/  BSYNC B1 ;  /* 0x0000000000017941 */ /* 0x000fea0003800000 */
.L_x_229:
        /* <DEDUP_REMOVED lines=8> */
[-C--:B-1----:R-:W-:Y:S02]  /*cea0*/  @!P4 LEA R12, P1, R2, R5.reuse, 0x1 ;  /* 0x00000005020cc211 */ /* 0x082fe400078208ff */
[-C--:B------:R-:W-:Y:S02]  /*ceb0*/  @!P5 LEA R14, P2, R16, R5.reuse, 0x1 ;  /* 0x00000005100ed211 */ /* 0x080fe400078408ff */
[C---:B------:R-:W-:Y:S02]  /*cec0*/  @!P6 LEA R4, P3, R17.reuse, R5, 0x1 ;  /* 0x000000051104e211 */ /* 0x040fe400078608ff */
[-C--:B----4-:R-:W-:Y:S02]  /*ced0*/  @!P4 LEA.HI.X R13, R2, R0.reuse, R227, 0x1, P1 ;  /* 0x00000000020dc211 */ /* 0x090fe400008f0ce3 */
[-C--:B------:R-:W-:Y:S02]  /*cee0*/  @!P5 LEA.HI.X R15, R16, R0.reuse, R226, 0x1, P2 ;  /* 0x00000000100fd211 */ /* 0x080fe400010f0ce2 */
[----:B------:R-:W-:Y:S01]  /*cef0*/  @!P6 LEA.HI.X R5, R17, R0, R225, 0x1, P3 ;  /* 0x000000001105e211 */ /* 0x000fe200018f0ce1 */
[----:B------:R3:W-:Y:S04]  /*cf00*/  @!P4 ST.E.128 desc[UR52][R12.64], RZ ;  /* 0x000000ff0c00c985 */ /* 0x0007e8000c101d34 */
[----:B------:R3:W-:Y:S04]  /*cf10*/  @!P5 ST.E.128 desc[UR52][R14.64], RZ ;  /* 0x000000ff0e00d985 */ /* 0x0007e8000c101d34 */
[----:B------:R3:W-:Y:S02]  /*cf20*/  @!P6 ST.E.128 desc[UR52][R4.64], RZ ;  /* 0x000000ff0400e985 */ /* 0x0007e4000c101d34 */
.L_x_232:
[----:B------:R-:W-:Y:S05]  /*cf30*/  BSYNC B1 ;  /* 0x0000000000017941 */ /* 0x000fea0003800000 */
.L_x_231:
        /* <DEDUP_REMOVED lines=11> */
[-C--:B0-----:R-:W-:Y:S02]  /*cff0*/  @!P3 LEA.HI.X R13, R2, R0.reuse, R227, 0x1, P0 ;  /* 0x00000000020db211 */ /* 0x081fe400000f0ce3 */
[-C--:B------:R-:W-:Y:S02]  /*d000*/  @!P4 LEA.HI.X R15, R16, R0.reuse, R226, 0x1, P1 ;  /* 0x00000000100fc211 */ /* 0x080fe400008f0ce2 */
[----:B------:R-:W-:Y:S01]  /*d010*/  @!P5 LEA.HI.X R5, R17, R0, R225, 0x1, P2 ;  /* 0x000000001105d211 */ /* 0x000fe200010f0ce1 */
[----:B------:R3:W-:Y:S04]  /*d020*/  @!P3 ST.E.128 desc[UR52][R12.64], RZ ;  /* 0x000000ff0c00b985 */ /* 0x0007e8000c101d34 */
[----:B------:R3:W-:Y:S04]  /*d030*/  @!P4 ST.E.128 desc[UR52][R14.64], RZ ;  /* 0x000000ff0e00c985 */ /* 0x0007e8000c101d34 */
[----:B------:R3:W-:Y:S02]  /*d040*/  @!P5 ST.E.128 desc[UR52][R4.64], RZ ;  /* 0x000000ff0400d985 */ /* 0x0007e4000c101d34 */
.L_x_234:
[----:B------:R-:W-:Y:S05]  /*d050*/  BSYNC B1 ;  /* 0x0000000000017941 */ /* 0x000fea0003800000 */
.L_x_233:
[----:B0-----:R-:W-:Y:S01]  /*d060*/  VIADD R0, R8, 0x60 ;  /* 0x0000006008007836 */ /* 0x001fe20000000000 */
[----:B--2-4-:R-:W0:Y:S04]  /*d070*/  SHFL.IDX PT, R3, R3, 0x3, 0x181f ;  /* 0x00781f0003037f89 */ /* 0x014e2800000e0000 */
[----:B------:R-:W-:Y:S01]  /*d080*/  ISETP.GE.AND P0, PT, R0, R11, PT ;  /* 0x0000000b0000720c */ /* 0x000fe20003f06270 */
[----:B-1-3--:R1:W2:-:S12]  /*d090*/  SHFL.IDX PT, R5, R6, 0x3, 0x181f ;  /* 0x00781f0006057f89 */ /* 0x00a29800000e0000 */
[----:B-1----:R-:W-:Y:S05]  /*d0a0*/  @P0 BRA `(.L_x_225) ;  /* 0x0000000000340947 */ /* 0x002fea0003800000 */
[----:B------:R-:W-:Y:S02]  /*d0b0*/  ULDC UR4, c[0x0][0xac8] ;  /* 0x0002b20000047ab9 */ /* 0x000fe40000000800 */
[----:B------:R-:W-:Y:S02]  /*d0c0*/  ISETP.GE.AND P3, PT, R2, UR4, PT ;  /* 0x0000000402007c0c */ /* 0x000fe4000bf66270 */
[----:B------:R-:W-:Y:S02]  /*d0d0*/  ISETP.GE.AND P4, PT, R16, UR4, PT ;  /* 0x0000000410007c0c */ /* 0x000fe4000bf86270 */
[----:B------:R-:W-:-:S09]  /*d0e0*/  ISETP.GE.AND P5, PT, R17, UR4, PT ;  /* 0x0000000411007c0c */ /* 0x000fd2000bfa6270 */
[-C--:B--2---:R-:W-:Y:S02]  /*d0f0*/  @!P3 LEA R6, P0, R2, R5.reuse, 0x1 ;  /* 0x000000050206b211 */ /* 0x084fe400078008ff */
        /* <DEDUP_REMOVED lines=8> */
.L_x_225:
[----:B------:R-:W-:Y:S05]  /*d180*/  BSYNC B0 ;  /* 0x0000000000007941 */ /* 0x000fea0003800000 */
.L_x_216:
[----:B------:R-:W-:Y:S02]  /*d190*/  ULDC UR4, c[0x0][0xc3c] ;  /* 0x00030f0000047ab9 */ /* 0x000fe40000000800 */
[----:B------:R-:W-:-:S13]  /*d1a0*/  ISETP.GE.AND P0, PT, R67, UR4, PT ;  /* 0x0000000443007c0c */ /* 0x000fda000bf06270 */
[----:B------:R-:W-:Y:S05]  /*d1b0*/  @!P0 BRA `(.L_x_235) ;  /* 0xffffff3800f08947 */ /* 0x000fea000383ffff */
[----:B------:R-:W-:Y:S05]  /*d1c0*/  EXIT ;  /* 0x000000000000794d */ /* 0x000fea0003800000 */
.L_x_188:
[----:B------:R-:W-:-:S08]  /*d1d0*/  NOP ;  /* 0x0000000000007918 */ /* 0x000fd00000000000 */
[----:B------:R-:W0:-:S00]  /*d1e0*/  USETMAXREG.DEALLOC.CTAPOOL 0x28 ;  /* 0x00000028000079c8 */ /* 0x000e0000080e0500 */
[----:B0-----:R-:W-:Y:S02]  /*d1f0*/  LOP3.LUT R0, R0, 0x3, RZ, 0xc0, !PT ;  /* 0x0000000300007812 */ /* 0x001fe400078ec0ff */
[----:B------:R-:W-:-:S04]  /*d200*/  LOP3.LUT R32, R32, 0xfffffeff, RZ, 0xc0, !PT ;  /* 0xfffffeff20207812 */ /* 0x000fc800078ec0ff */
[----:B------:R-:W0:Y:S02]  /*d210*/  SHFL.IDX PT, R0, R0, RZ, 0x1f ;  /* 0x00001fff00007589 */ /* 0x000e2400000e0000 */
[----:B0-----:R-:W-:-:S13]  /*d220*/  ISETP.NE.AND P0, PT, R0, RZ, PT ;  /* 0x000000ff0000720c */ /* 0x001fda0003f05270 */
[----:B------:R-:W-:Y:S01]  /*d230*/  @P0 BAR.SYNC.DEFER_BLOCKING 0x5, 0x180 ;  /* 0x0146000000000b1d */ /* 0x000fe20000010000 */
[----:B------:R-:W-:Y:S02]  /*d240*/  @P0 MOV R3, 0x400 ;  /* 0x0000040000030802 */ /* 0x000fe40000000f00 */
[----:B------:R-:W-:Y:S02]  /*d250*/  @P0 LOP3.LUT R32, R32, 0x100, RZ, 0xfc, !PT ;  /* 0x0000010020200812 */ /* 0x000fe400078efcff */
[----:B------:R-:W-:-:S05]  /*d260*/  @P0 LEA R2, R2, R3, 0x18 ;  /* 0x0000000302020211 */ /* 0x000fca00078ec0ff */
[----:B------:R-:W0:Y:S02]  /*d270*/  @P0 LDS.128 R16, [R2+0x334d0] ;  /* 0x0334d00002100984 */ /* 0x000e240000000c00 */
[----:B0-----:R-:W-:Y:S01]  /*d280*/  @P0 R2UR UR40, R19 ;  /* 0x00000000132802ca */ /* 0x001fe200000e0000 */
[----:B------:R-:W-:Y:S06]  /*d290*/  @P0 BAR.ARV 0x4, 0x180 ;  /* 0x0106000000000b1d */ /* 0x000fec0000002000 */
[----:B------:R-:W-:Y:S08]  /*d2a0*/  @P0 BRA `(.L_x_236) ;  /* 0x00000008000c0947 */ /* 0x000ff00003800000 */
[----:B------:R-:W0:Y:S01]  /*d2b0*/  S2R R4, SR_TID.X ;  /* 0x0000000000047919 */ /* 0x000e220000002100 */
[----:B------:R-:W-:Y:S01]  /*d2c0*/  ULDC UR4, c[0x0][0xc3c] ;  /* 0x00030f0000047ab9 */ /* 0x000fe20000000800 */
[----:B------:R-:W-:Y:S01]  /*d2d0*/  IMAD.MOV.U32 R0, RZ, RZ, RZ ;  /* 0x000000ffff007224 */ /* 0x000fe200078e00ff */
[----:B------:R-:W1:Y:S01]  /*d2e0*/  LDC R11, c[0x0][0xc38] ;  /* 0x00030e00ff0b7b82 */ /* 0x000e620000000800 */
[----:B0-----:R-:W-:-:S04]  /*d2f0*/  LOP3.LUT R5, R4, 0x1f, RZ, 0xc0, !PT ;  /* 0x0000001f04057812 */ /* 0x001fc800078ec0ff */
[----:B------:R-:W-:-:S04]  /*d300*/  ISETP.NE.AND P0, PT, R5, 0x1f, PT ;  /* 0x0000001f0500780c */ /* 0x000fc80003f05270 */
[----:B------:R-:W-:-:S13]  /*d310*/  ISETP.GE.OR P1, PT, R5, UR4, !P0 ;  /* 0x0000000405007c0c */ /* 0x000fda000c726670 */
[----:B------:R-:W0:Y:S02]  /*d320*/  @!P1 LDC.64 R2, c[0x0][0xc80] ;  /* 0x00032000ff029b82 */ /* 0x000e240000000a00 */
[----:B0-----:R-:W-:-:S05]  /*d330*/  @!P1 IMAD.WIDE.U32 R2, R5, 0x4, R2 ;  /* 0x0000000405029825 */ /* 0x001fca00078e0002 */
[----:B------:R-:W2:Y:S01]  /*d340*/  @!P1 LDG.E R0, desc[UR52][R2.64] ;  /* 0x0000003402009981 */ /* 0x000ea2000c1e1900 */
[C---:B------:R-:W-:Y:S01]  /*d350*/  ISETP.NE.AND P1, PT, R5.reuse, RZ, PT ;  /* 0x000000ff0500720c */ /* 0x040fe20003f25270 */
[----:B------:R-:W-:Y:S01]  /*d360*/  UMOV UR4, URZ ;  /* 0x0000003f00047c82 */ /* 0x000fe20008000000 */
[C---:B------:R-:W-:Y:S01]  /*d370*/  ISETP.GE.U32.AND P2, PT, R5.reuse, 0x2, PT ;  /* 0x000000020500780c */ /* 0x040fe20003f46070 */
[----:B------:R-:W-:Y:S01]  /*d380*/  IMAD.MOV.U32 R16, RZ, RZ, RZ ;  /* 0x000000ffff107224 */ /* 0x000fe200078e00ff */
[C---:B------:R-:W-:Y:S02]  /*d390*/  ISETP.GE.U32.AND P3, PT, R5.reuse, 0x4, PT ;  /* 0x000000040500780c */ /* 0x040fe40003f66070 */
[C---:B------:R-:W-:Y:S02]  /*d3a0*/  ISETP.GE.U32.AND P4, PT, R5.reuse, 0x8, PT ;  /* 0x000000080500780c */ /* 0x040fe40003f86070 */
[----:B------:R-:W-:Y:S01]  /*d3b0*/  ISETP.GE.U32.AND P5, PT, R5, 0x10, PT ;  /* 0x000000100500780c */ /* 0x000fe20003fa6070 */
[----:B--2---:R-:W0:Y:S02]  /*d3c0*/  SHFL.UP PT, R4, R0, 0x1, RZ ;  /* 0x0420000000047989 */ /* 0x004e2400000e00ff */
[----:B0-----:R-:W-:-:S05]  /*d3d0*/  SEL R7, R4, RZ, P1 ;  /* 0x000000ff04077207 */ /* 0x001fca0000800000 */
[----:B------:R-:W-:-:S05]  /*d3e0*/  IMAD.IADD R7, R0, 0x1, R7 ;  /* 0x0000000100077824 */ /* 0x000fca00078e0207 */
[----:B------:R-:W0:Y:S02]  /*d3f0*/  SHFL.UP PT, R4, R7, 0x2, RZ ;  /* 0x0440000007047989 */ /* 0x000e2400000e00ff */
        /* <DEDUP_REMOVED lines=10> */
[----:B------:R-:W-:Y:S02]  /*d4a0*/  IMAD.IADD R6, R2, 0x1, R7 ;  /* 0x0000000102067824 */ /* 0x000fe400078e0207 */
[----:B------:R-:W0:Y:S03]  /*d4b0*/  S2R R7, SR_CTAID.X ;  /* 0x0000000000077919 */ /* 0x000e260000002500 */
[----:B------:R-:W1:Y:S02]  /*d4c0*/  SHFL.IDX PT, R4, R6, 0x1f, 0x1f ;  /* 0x03e01f0006047f89 */ /* 0x000e6400000e0000 */
[----:B-1----:R-:W-:-:S04]  /*d4d0*/  IMAD R4, R4, R11, RZ ;  /* 0x0000000b04047224 */ /* 0x002fc800078e02ff */
[----:B------:R-:W-:Y:S01]  /*d4e0*/  IMAD.MOV.U32 R3, RZ, RZ, R4 ;  /* 0x000000ffff037224 */ /* 0x000fe200078e0004 */
[----:B0-----:R-:W-:-:S13]  /*d4f0*/  ISETP.GT.AND P6, PT, R4, R7, PT ;  /* 0x000000070400720c */ /* 0x001fda0003fc4270 */
[----:B------:R-:W-:Y:S05]  /*d500*/  @P6 BRA `(.L_x_237) ;  /* 0x0000000000946947 */ /* 0x000fea0003800000 */
[----:B------:R-:W-:Y:S01]  /*d510*/  IMAD.MOV.U32 R4, RZ, RZ, R3 ;  /* 0x000000ffff047224 */ /* 0x000fe200078e0003 */
[----:B------:R-:W-:Y:S01]  /*d520*/  UMOV UR4, URZ ;  /* 0x0000003f00047c82 */ /* 0x000fe20008000000 */
[----:B------:R-:W-:-:S05]  /*d530*/  ULDC UR5, c[0x0][0xc3c] ;  /* 0x00030f0000057ab9 */ /* 0x000fca0000000800 */
.L_x_241:
[----:B------:R-:W-:-:S04]  /*d540*/  UIADD3 UR4, UR4, 0x1f, URZ ;  /* 0x0000001f04047890 */ /* 0x000fc8000fffe03f */
[----:B------:R-:W-:-:S06]  /*d550*/  UISETP.GE.AND UP0, UPT, UR4, UR5, UPT ;  /* 0x000000050400728c */ /* 0x000fcc000bf06270 */
[----:B------:R-:W-:-:S13]  /*d560*/  PLOP3.LUT P6, PT, PT, PT, UP0, 0x40, 0x0 ;  /* 0x000000000000781c */ /* 0x000fda0003fce808 */
[----:B------:R-:W-:Y:S05]  /*d570*/  @!P6 BRA `(.L_x_238) ;  /* 0x00000004002ce947 */ /* 0x000fea0003800000 */
[----:B------:R-:W-:Y:S01]  /*d580*/  VIADD R9, R5, UR4 ;  /* 0x0000000405097c36 */ /* 0x000fe20008000000 */
[----:B------:R-:W-:Y:S01]  /*d590*/  BSSY B0, `(.L_x_239) ;  /* 0x0000007000007945 */ /* 0x000fe20003800000 */
[----:B------:R-:W-:-:S03]  /*d5a0*/  IMAD.MOV.U32 R0, RZ, RZ, RZ ;  /* 0x000000ffff007224 */ /* 0x000fc600078e00ff */
[----:B------:R-:W-:-:S13]  /*d5b0*/  ISETP.GE.OR P6, PT, R9, UR5, !P0 ;  /* 0x0000000509007c0c */ /* 0x000fda000c7c6670 */
[----:B------:R-:W-:Y:S05]  /*d5c0*/  @P6 BRA `(.L_x_240) ;  /* 0x00000000000c6947 */ /* 0x000fea0003800000 */
[----:B------:R-:W0:Y:S02]  /*d5d0*/  LDC.64 R2, c[0x0][0xc80] ;  /* 0x00032000ff027b82 */ /* 0x000e240000000a00 */
[----:B0-----:R-:W-:-:S05]  /*d5e0*/  IMAD.WIDE R2, R9, 0x4, R2 ;  /* 0x0000000409027825 */ /* 0x001fca00078e0202 */
[----:B------:R0:W5:Y:S02]  /*d5f0*/  LDG.E R0, desc[UR52][R2.64] ;  /* 0x0000003402007981 */ /* 0x000164000c1e1900 */
.L_x_240:
[----:B------:R-:W-:Y:S05]  /*d600*/  BSYNC B0 ;  /* 0x0000000000007941 */ /* 0x000fea0003800000 */
.L_x_239:
[----:B0----5:R-:W0:Y:S02]  /*d610*/  SHFL.UP PT, R2, R0, 0x1, RZ ;  /* 0x0420000000027989 */ /* 0x021e2400000e00ff */
        /* <DEDUP_REMOVED lines=14> */
[----:B------:R-:W0:Y:S03]  /*d700*/  LDC R11, c[0x0][0xc38] ;  /* 0x00030e00ff0b7b82 */ /* 0x000e260000000800 */
[----:B------:R-:W0:Y:S02]  /*d710*/  SHFL.IDX PT, R3, R6, 0x1f, 0x1f ;  /* 0x03e01f0006037f89 */ /* 0x000e2400000e0000 */
[----:B0-----:R-:W-:-:S04]  /*d720*/  IMAD R3, R3, R11, RZ ;  /* 0x0000000b03037224 */ /* 0x001fc800078e02ff */
[----:B------:R-:W-:-:S05]  /*d730*/  IMAD.IADD R4, R3, 0x1, R4 ;  /* 0x0000000103047824 */ /* 0x000fca00078e0204 */
[----:B------:R-:W-:-:S13]  /*d740*/  ISETP.GT.AND P6, PT, R4, R7, PT ;  /* 0x000000070400720c */ /* 0x000fda0003fc4270 */
[----:B------:R-:W-:Y:S05]  /*d750*/  @!P6 BRA `(.L_x_241) ;  /* 0xfffffffc0078e947 */ /* 0x000fea000383ffff */
.L_x_237:
[----:B------:R-:W-:-:S04]  /*d760*/  IMAD.IADD R8, R4, 0x1, -R3 ;  /* 0x0000000104087824 */ /* 0x000fc800078e0a03 */
[----:B------:R-:W-:-:S05]  /*d770*/  IMAD R2, R6, R11, R8 ;  /* 0x0000000b06027224 */ /* 0x000fca00078e0208 */
[----:B------:R-:W-:-:S13]  /*d780*/  ISETP.GT.AND P0, PT, R2, R7, PT ;  /* 0x000000070200720c */ /* 0x000fda0003f04270 */
[----:B------:R-:W-:Y:S02]  /*d790*/  VOTEU.ANY UR5, UPT, !P0 ;  /* 0x0000000000057886 */ /* 0x000fe400040e0100 */
[----:B------:R-:W-:Y:S02]  /*d7a0*/  UPOPC UR40, UR5 ;  /* 0x00000005002872bf */ /* 0x000fe40008000000 */
[----:B------:R-:W-:-:S04]  /*d7b0*/  ISETP.NE.AND P0, PT, RZ, UR5, PT ;  /* 0x00000005ff007c0c */ /* 0x000fc8000bf05270 */
[----:B------:R-:W-:-:S05]  /*d7c0*/  IMAD.U32 R13, RZ, RZ, UR40 ;  /* 0x00000028ff0d7e24 */ /* 0x000fca000f8e00ff */
[----:B------:R-:W0:Y:S02]  /*d7d0*/  SHFL.IDX PT, R10, R0, R13, 0x1f ;  /* 0x00001f0d000a7589 */ /* 0x000e2400000e0000 */
[----:B0-----:R-:W-:-:S04]  /*d7e0*/  IABS R9, R10 ;  /* 0x0000000a00097213 */ /* 0x001fc80000000000 */
[----:B------:R-:W0:Y:S08]  /*d7f0*/  I2F.RP R4, R9 ;  /* 0x0000000900047306 */ /* 0x000e300000209400 */
[----:B0-----:R-:W0:Y:S02]  /*d800*/  MUFU.RCP R4, R4 ;  /* 0x0000000400047308 */ /* 0x001e240000001000 */
[----:B0-----:R-:W-:-:S06]  /*d810*/  VIADD R2, R4, 0xffffffe ;  /* 0x0ffffffe04027836 */ /* 0x001fcc0000000000 */
[----:B------:R0:W1:Y:S01]  /*d820*/  F2I.FTZ.U32.TRUNC.NTZ R3, R2 ;  /* 0x0000000200037305 */ /* 0x000062000021f000 */
[----:B------:R-:W-:Y:S05]  /*d830*/  @!P0 BRA `(.L_x_242) ;  /* 0x00000000000c8947 */ /* 0x000fea0003800000 */
[----:B------:R-:W-:-:S06]  /*d840*/  UIADD3 UR5, UR40, -0x1, URZ ;  /* 0xffffffff28057890 */ /* 0x000fcc000fffe03f */
[----:B------:R-:W-:-:S05]  /*d850*/  IMAD.U32 R13, RZ, RZ, UR5 ;  /* 0x00000005ff0d7e24 */ /* 0x000fca000f8e00ff */
[----:B------:R2:W3:Y:S02]  /*d860*/  SHFL.IDX PT, R16, R6, R13, 0x1f ;  /* 0x00001f0d06107589 */ /* 0x0004e400000e0000 */
.L_x_242:
[----:B---3--:R-:W-:Y:S01]  /*d870*/  IMAD R16, R16, R11, R8 ;  /* 0x0000000b10107224 */ /* 0x008fe200078e0208 */
[----:B0-----:R-:W-:Y:S01]  /*d880*/  IABS R2, R10 ;  /* 0x0000000a00027213 */ /* 0x001fe20000000000 */
[----:B-1----:R-:W-:Y:S01]  /*d890*/  IMAD.MOV R0, RZ, RZ, -R3 ;  /* 0x000000ffff007224 */ /* 0x002fe200078e0a03 */
[----:B------:R-:W-:Y:S01]  /*d8a0*/  UIADD3 UR40, UR40, UR4, URZ ;  /* 0x0000000428287290 */ /* 0x000fe2000fffe03f */
[----:B------:R-:W-:Y:S02]  /*d8b0*/  IMAD.IADD R11, R7, 0x1, -R16 ;  /* 0x00000001070b7824 */ /* 0x000fe400078e0a10 */
[----:B------:R-:W-:Y:S02]  /*d8c0*/  IMAD.MOV R4, RZ, RZ, -R2 ;  /* 0x000000ffff047224 */ /* 0x000fe400078e0a02 */
[----:B------:R-:W-:Y:S01]  /*d8d0*/  IMAD R7, R0, R9, RZ ;  /* 0x0000000900077224 */ /* 0x000fe200078e02ff */
[----:B------:R-:W-:Y:S01]  /*d8e0*/  IABS R0, R11 ;  /* 0x0000000b00007213 */ /* 0x000fe20000000000 */
[----:B------:R-:W-:-:S04]  /*d8f0*/  IMAD.MOV.U32 R2, RZ, RZ, RZ ;  /* 0x000000ffff027224 */ /* 0x000fc800078e00ff */
[----:B------:R-:W-:-:S04]  /*d900*/  IMAD.HI.U32 R2, R3, R7, R2 ;  /* 0x0000000703027227 */ /* 0x000fc800078e0002 */
[----:B------:R-:W-:Y:S02]  /*d910*/  IMAD.MOV.U32 R3, RZ, RZ, R0 ;  /* 0x000000ffff037224 */ /* 0x000fe400078e0000 */
[----:B------:R-:W-:Y:S02]  /*d920*/  IMAD.MOV.U32 R0, RZ, RZ, R4 ;  /* 0x000000ffff007224 */ /* 0x000fe400078e0004 */
[----:B------:R-:W-:-:S04]  /*d930*/  IMAD.HI.U32 R2, R2, R3, RZ ;  /* 0x0000000302027227 */ /* 0x000fc800078e00ff */
[----:B------:R-:W-:-:S05]  /*d940*/  IMAD R0, R2, R0, R3 ;  /* 0x0000000002007224 */ /* 0x000fca00078e0203 */
[----:B------:R-:W-:-:S13]  /*d950*/  ISETP.GT.U32.AND P1, PT, R9, R0, PT ;  /* 0x000000000900720c */ /* 0x000fda0003f24070 */
[----:B------:R-:W-:Y:S02]  /*d960*/  @!P1 IMAD.IADD R0, R0, 0x1, -R9 ;  /* 0x0000000100009824 */ /* 0x000fe400078e0a09 */
[----:B------:R-:W-:Y:S01]  /*d970*/  @!P1 VIADD R2, R2, 0x1 ;  /* 0x0000000102029836 */ /* 0x000fe20000000000 */
[----:B------:R-:W-:Y:S02]  /*d980*/  ISETP.NE.AND P1, PT, R10, RZ, PT ;  /* 0x000000ff0a00720c */ /* 0x000fe40003f25270 */
[----:B------:R-:W-:Y:S02]  /*d990*/  ISETP.GE.U32.AND P0, PT, R0, R9, PT ;  /* 0x000000090000720c */ /* 0x000fe40003f06070 */
[----:B------:R-:W-:-:S04]  /*d9a0*/  LOP3.LUT R0, R11, R10, RZ, 0x3c, !PT ;  /* 0x0000000a0b007212 */ /* 0x000fc800078e3cff */
[----:B------:R-:W-:-:S07]  /*d9b0*/  ISETP.GE.AND P2, PT, R0, RZ, PT ;  /* 0x000000ff0000720c */ /* 0x000fce0003f46270 */
[----:B------:R-:W-:-:S06]  /*d9c0*/  @P0 VIADD R2, R2, 0x1 ;  /* 0x0000000102020836 */ /* 0x000fcc0000000000 */
[----:B------:R-:W-:Y:S01]  /*d9d0*/  @!P2 IMAD.MOV R2, RZ, RZ, -R2 ;  /* 0x000000ffff02a224 */ /* 0x000fe200078e0a02 */
[----:B------:R-:W-:-:S05]  /*d9e0*/  @!P1 LOP3.LUT R2, RZ, R10, RZ, 0x33, !PT ;  /* 0x0000000aff029212 */ /* 0x000fca00078e33ff */
[--C-:B------:R-:W-:Y:S02]  /*d9f0*/  IMAD.MOV R17, RZ, RZ, -R2.reuse ;  /* 0x000000ffff117224 */ /* 0x100fe400078e0a02 */
[----:B------:R-:W-:Y:S02]  /*da00*/  IMAD.MOV.U32 R18, RZ, RZ, R2 ;  /* 0x000000ffff127224 */ /* 0x000fe400078e0002 */
[----:B------:R-:W-:Y:S01]  /*da10*/  IMAD R17, R10, R17, R11 ;  /* 0x000000110a117224 */ /* 0x000fe200078e020b */
[----:B------:R-:W-:Y:S06]  /*da20*/  BRA `(.L_x_243) ;  /* 0x0000000000107947 */ /* 0x000fec0003800000 */
.L_x_238:
[----:B------:R-:W-:Y:S01]  /*da30*/  IMAD.MOV.U32 R16, RZ, RZ, R7 ;  /* 0x000000ffff107224 */ /* 0x000fe200078e0007 */
[----:B------:R-:W-:Y:S01]  /*da40*/  MOV R17, RZ ;  /* 0x000000ff00117202 */ /* 0x000fe20000000f00 */
[----:B------:R-:W-:Y:S01]  /*da50*/  IMAD.MOV.U32 R18, RZ, RZ, RZ ;  /* 0x000000ffff127224 */ /* 0x000fe200078e00ff */
[----:B------:R-:W-:-:S06]  /*da60*/  ULDC UR40, c[0x0][0xc3c] ;  /* 0x00030f0000287ab9 */ /* 0x000fcc0000000800 */
.L_x_243:
[----:B------:R-:W-:Y:S01]  /*da70*/  ISETP.NE.AND P0, PT, R5, RZ, PT ;  /* 0x000000ff0500720c */ /* 0x000fe20003f05270 */
[----:B------:R-:W-:-:S12]  /*da80*/  IMAD.U32 R19, RZ, RZ, UR40 ;  /* 0x00000028ff137e24 */ /* 0x000fd8000f8e00ff */
[----:B------:R-:W0:Y:S01]  /*da90*/  @!P0 S2R R3, SR_CgaCtaId ;  /* 0x0000000000038919 */ /* 0x000e220000008800 */
[----:B------:R-:W-:-:S04]  /*daa0*/  @!P0 MOV R0, 0x400 ;  /* 0x0000040000008802 */ /* 0x000fc80000000f00 */
[----:B0-----:R-:W-:-:S05]  /*dab0*/  @!P0 LEA R0, R3, R0, 0x18 ;  /* 0x0000000003008211 */ /* 0x001fca00078ec0ff */
[----:B------:R0:W-:Y:S01]  /*dac0*/  @!P0 STS.128 [R0+0x334d0], R16 ;  /* 0x0334d01000008388 */ /* 0x0001e20000000c00 */
[----:B------:R-:W-:Y:S06]  /*dad0*/  BAR.ARV 0x5, 0x180 ;  /* 0x0146000000007b1d */ /* 0x000fec0000002000 */
.L_x_236:
[----:B------:R-:W-:Y:S01]  /*dae0*/  ULDC UR4, c[0x0][0xc3c] ;  /* 0x00030f0000047ab9 */ /* 0x000fe20000000800 */
[----:B------:R1:W-:Y:S01]  /*daf0*/  STL [R1+0x14], RZ ;  /* 0x000014ff01007387 */ /* 0x0003e20000100800 */
[----:B------:R-:W-:Y:S01]  /*db00*/  UISETP.GE.AND UP0, UPT, UR40, UR4, UPT ;  /* 0x000000042800728c */ /* 0x000fe2000bf06270 */
[----:B------:R-:W-:Y:S02]  /*db10*/  IMAD.MOV.U32 R31, RZ, RZ, 0x1 ;  /* 0x00000001ff1f7424 */ /* 0x000fe400078e00ff */
[----:B------:R-:W-:-:S03]  /*db20*/  IMAD.MOV.U32 R28, RZ, RZ, RZ ;  /* 0x000000ffff1c7224 */ /* 0x000fc600078e00ff */
[----:B------:R-:W-:-:S13]  /*db30*/  PLOP3.LUT P0, PT, PT, PT, UP0, 0x80, 0x0 ;  /* 0x000000000000781c */ /* 0x000fda0003f0f008 */
[----:B-1----:R-:W-:Y:S05]  /*db40*/  @P0 BRA `(.L_x_244) ;  /* 0x0000005800b40947 */ /* 0x002fea0003800000 */
[----:B------:R-:W0:Y:S01]  /*db50*/  S2R R10, SR_TID.X ;  /* 0x00000000000a7919 */ /* 0x000e220000002100 */
[----:B------:R-:W1:Y:S01]  /*db60*/  S2UR UR4, SR_CgaCtaId ;  /* 0x00000000000479c3 */ /* 0x000e620000008800 */
[----:B------:R-:W-:Y:S01]  /*db70*/  MOV R22, 0x400 ;  /* 0x0000040000167802 */ /* 0x000fe20000000f00 */
[----:B------:R-:W-:Y:S01]  /*db80*/  IMAD.MOV.U32 R31, RZ, RZ, 0x1 ;  /* 0x00000001ff1f7424 */ /* 0x000fe200078e00ff */
[----:B------:R-:W-:Y:S01]  /*db90*/  ULOP3.LUT UR46, UR36, 0x2, URZ, 0xfc, !UPT ;  /* 0x00000002242e7892 */ /* 0x000fe2000f8efc3f */
[----:B------:R-:W-:Y:S01]  /*dba0*/  IMAD.MOV.U32 R28, RZ, RZ, RZ ;  /* 0x000000ffff1c7224 */ /* 0x000fe200078e00ff */
[----:B------:R-:W-:Y:S01]  /*dbb0*/  ULOP3.LUT UR47, UR36, 0x1, URZ, 0xfc, !UPT ;  /* 0x00000001242f7892 */ /* 0x000fe2000f8efc3f */
[----:B------:R-:W-:Y:S01]  /*dbc0*/  ULDC UR48, c[0x0][0xc] ;  /* 0x0000030000307ab9 */ /* 0x000fe20000000800 */
[----:B-1----:R-:W-:-:S05]  /*dbd0*/  IMAD.U32 R37, RZ, RZ, UR4 ;  /* 0x00000004ff257e24 */ /* 0x002fca000f8e00ff */
[----:B------:R-:W-:Y:S01]  /*dbe0*/  LEA R22, R37, R22, 0x18 ;  /* 0x0000001625167211 */ /* 0x000fe200078ec0ff */
[C---:B0-----:R-:W-:Y:S01]  /*dbf0*/  IMAD.SHL.U32 R0, R10.reuse, 0x40, RZ ;  /* 0x000000400a007824 */ /* 0x041fe200078e00ff */
[----:B------:R-:W-:Y:S01]  /*dc00*/  SHF.R.U32.HI R3, RZ, 0x1, R10 ;  /* 0x00000001ff037819 */ /* 0x000fe2000001160a */
[C---:B------:R-:W-:Y:S02]  /*dc10*/  IMAD.SHL.U32 R4, R10.reuse, 0x20, RZ ;  /* 0x000000200a047824 */ /* 0x040fe400078e00ff */
[----:B------:R-:W-:Y:S01]  /*dc20*/  IMAD.SHL.U32 R33, R10, 0x10, RZ ;  /* 0x000000100a217824 */ /* 0x000fe200078e00ff */
[----:B------:R-:W-:Y:S01]  /*dc30*/  LOP3.LUT R2, R0, 0x180, RZ, 0xc0, !PT ;  /* 0x0000018000027812 */ /* 0x000fe200078ec0ff */
[----:B------:R-:W-:Y:S01]  /*dc40*/  IMAD.SHL.U32 R8, R10, 0x4, RZ ;  /* 0x000000040a087824 */ /* 0x000fe200078e00ff */
[----:B------:R-:W-:Y:S01]  /*dc50*/  LOP3.LUT R5, R4, 0x80, RZ, 0xc0, !PT ;  /* 0x0000008004057812 */ /* 0x000fe200078ec0ff */
[----:B------:R-:W-:Y:S01]  /*dc60*/  IMAD.SHL.U32 R9, R10, 0x2, RZ ;  /* 0x000000020a097824 */ /* 0x000fe200078e00ff */
[----:B------:R-:W-:Y:S01]  /*dc70*/  LOP3.LUT R2, R2, 0x30, R3, 0xf8, !PT ;  /* 0x0000003002027812 */ /* 0x000fe200078ef803 */
[----:B------:R-:W-:Y:S01]  /*dc80*/  IMAD.SHL.U32 R3, R10, 0x8, RZ ;  /* 0x000000080a037824 */ /* 0x000fe200078e00ff */
[----:B------:R-:W-:-:S02]  /*dc90*/  LOP3.LUT R7, R33, 0x600, RZ, 0xc0, !PT ;  /* 0x0000060021077812 */ /* 0x000fc400078ec0ff */
[----:B------:R-:W-:Y:S02]  /*dca0*/  LOP3.LUT R5, R5, 0x10, R10, 0xf8, !PT ;  /* 0x0000001005057812 */ /* 0x000fe400078ef80a */
[----:B------:R-:W-:Y:S02]  /*dcb0*/  LOP3.LUT R7, R7, 0x60, R4, 0xf8, !PT ;  /* 0x0000006007077812 */ /* 0x000fe400078ef804 */
[----:B------:R-:W-:Y:S02]  /*dcc0*/  LOP3.LUT R3, R2, 0x30, R3, 0x78, !PT ;  /* 0x0000003002037812 */ /* 0x000fe400078e7803 */
[----:B------:R-:W-:Y:S02]  /*dcd0*/  LOP3.LUT R5, R5, 0x10, R8, 0x78, !PT ;  /* 0x0000001005057812 */ /* 0x000fe400078e7808 */
[----:B------:R-:W-:Y:S02]  /*dce0*/  LOP3.LUT R2, R7, 0x100, R4, 0xf8, !PT ;  /* 0x0000010007027812 */ /* 0x000fe400078ef804 */
[----:B------:R-:W-:-:S02]  /*dcf0*/  LOP3.LUT R0, R3, 0x640, R0, 0xf8, !PT ;  /* 0x0000064003007812 */ /* 0x000fc400078ef800 */
[----:B--2---:R-:W-:Y:S02]  /*dd00*/  LOP3.LUT R6, R33, 0x1b0, RZ, 0xc0, !PT ;  /* 0x000001b021067812 */ /* 0x004fe400078ec0ff */
[----:B------:R-:W-:Y:S01]  /*dd10*/  LOP3.LUT R2, R2, R5, RZ, 0xfc, !PT ;  /* 0x0000000502027212 */ /* 0x000fe200078efcff */
[----:B------:R0:W-:Y:S01]  /*dd20*/  STL [R1+0x8], R0 ;  /* 0x0000080001007387 */ /* 0x0001e20000100800 */
[----:B------:R-:W-:-:S03]  /*dd30*/  LOP3.LUT R6, R6, 0x30, R9, 0x78, !PT ;  /* 0x0000003006067812 */ /* 0x000fc600078e7809 */
[----:B------:R1:W-:Y:S04]  /*dd40*/  STL [R1+0x4], R2 ;  /* 0x0000040201007387 */ /* 0x0003e80000100800 */
[----:B------:R-:W-:Y:S01]  /*dd50*/  STL [R1+0x14], RZ ;  /* 0x000014ff01007387 */ /* 0x000fe20000100800 */
[----:B0-----:R-:W-:-:S04]  /*dd60*/  LOP3.LUT R0, R10, 0x7f, RZ, 0xc0, !PT ;  /* 0x0000007f0a007812 */ /* 0x001fc800078ec0ff */
[----:B-1----:R-:W-:Y:S02]  /*dd70*/  SHF.R.U32.HI R2, RZ, 0x2, R0 ;  /* 0x00000002ff027819 */ /* 0x002fe40000011600 */
[----:B------:R-:W-:Y:S02]  /*dd80*/  LOP3.LUT R0, R6, 0x640, R33, 0xf8, !PT ;  /* 0x0000064006007812 */ /* 0x000fe400078ef821 */
[----:B------:R-:W-:Y:S02]  /*dd90*/  LOP3.LUT R33, R33, 0x30, RZ, 0xc0, !PT ;  /* 0x0000003021217812 */ /* 0x000fe400078ec0ff */
[----:B------:R-:W-:Y:S01]  /*dda0*/  LOP3.LUT R2, R2, 0x60, R4, 0xf8, !PT ;  /* 0x0000006002027812 */ /* 0x000fe200078ef804 */
[----:B------:R0:W-:Y:S01]  /*ddb0*/  STL [R1], R0 ;  /* 0x0000000001007387 */ /* 0x0001e20000100800 */
[C---:B------:R-:W-:Y:S02]  /*ddc0*/  LOP3.LUT R4, R33.reuse, 0x40, RZ, 0xfc, !PT ;  /* 0x0000004021047812 */ /* 0x040fe400078efcff */
[----:B------:R-:W-:-:S02]  /*ddd0*/  LOP3.LUT R3, R33, 0x80, RZ, 0xfc, !PT ;  /* 0x0000008021037812 */ /* 0x000fc400078efcff */
[----:B------:R-:W-:Y:S01]  /*dde0*/  LOP3.LUT R2, R2, 0x80, RZ, 0xfc, !PT ;  /* 0x0000008002027812 */ /* 0x000fe200078efcff */
[----:B0-----:R-:W-:-:S05]  /*ddf0*/  IMAD.IADD R0, R22, 0x1, R0 ;  /* 0x0000000116007824 */ /* 0x001fca00078e0200 */
[----:B------:R0:W-:Y:S02]  /*de00*/  STL [R1+0xc], R0 ;  /* 0x00000c0001007387 */ /* 0x0001e40000100800 */
.L_x_321:
[----:B------:R-:W-:Y:S01]  /*de10*/  ULDC.64 UR4, c[0x0][0xc88] ;  /* 0x0003220000047ab9 */ /* 0x000fe20000000a00 */
[----:B------:R-:W-:Y:S01]  /*de20*/  ULDC.64 UR6, c[0x0][0xa00] ;  /* 0x0002800000067ab9 */ /* 0x000fe20000000a00 */
[----:B------:R-:W-:Y:S01]  /*de30*/  UIMAD.WIDE UR4, UR40, 0x4, UR4 ;  /* 0x00000004280478a5 */ /* 0x000fe2000f8e0204 */
[----:B------:R-:W-:-:S05]  /*de40*/  ULDC.64 UR8, c[0x0][0xa18] ;  /* 0x0002860000087ab9 */ /* 0x000fca0000000a00 */
[----:B0-----:R-:W-:Y:S02]  /*de50*/  IMAD.U32 R2, RZ, RZ, UR4 ;  /* 0x00000004ff027e24 */ /* 0x001fe4000f8e00ff */
[----:B--2---:R-:W-:Y:S01]  /*de60*/  IMAD.U32 R3, RZ, RZ, UR5 ;  /* 0x00000005ff037e24 */ /* 0x004fe2000f8e00ff */
[----:B------:R-:W-:-:S04]  /*de70*/  ULDC.64 UR4, c[0x0][0xa28] ;  /* 0x00028a0000047ab9 */ /* 0x000fc80000000a00 */
[----:B------:R-:W2:Y:S01]  /*de80*/  LDG.E R2, desc[UR52][R2.64] ;  /* 0x0000003402027981 */ /* 0x000ea2000c1e1900 */
[----:B------:R-:W-:-:S04]  /*de90*/  UISETP.NE.U32.AND UP0, UPT, UR4, URZ, UPT ;  /* 0x0000003f0400728c */ /* 0x000fc8000bf05070 */
[----:B------:R-:W-:Y:S02]  /*dea0*/  UISETP.NE.AND.EX UP1, UPT, UR5, URZ, UPT, UP0 ;  /* 0x0000003f0500728c */ /* 0x000fe4000bf25300 */
[----:B------:R-:W-:-:S04]  /*deb0*/  UISETP.NE.U32.AND UP0, UPT, UR6, URZ, UPT ;  /* 0x0000003f0600728c */ /* 0x000fc8000bf05070 */
[----:B------:R-:W-:Y:S01]  /*dec0*/  UISETP.NE.AND.EX UP3, UPT, UR7, URZ, UPT, UP0 ;  /* 0x0000003f0700728c */ /* 0x000fe2000bf65300 */
[----:B------:R-:W-:Y:S01]  /*ded0*/  PLOP3.LUT P0, PT, PT, PT, UP1, 0x80, 0x0 ;  /* 0x000000000000781c */ /* 0x000fe20003f0f018 */
[----:B------:R-:W-:Y:S02]  /*dee0*/  IMAD.MOV.U32 R25, RZ, RZ, RZ ;  /* 0x000000ffff197224 */ /* 0x000fe400078e00ff */
[----:B------:R-:W-:Y:S02]  /*def0*/  UP2UR UR45, UPR, URZ, 0x8 ;  /* 0x000000083f2d7883 */ /* 0x000fe40008000000 */
[----:B------:R-:W-:Y:S02]  /*df00*/  PLOP3.LUT P1, PT, PT, PT, UP3, 0x80, 0x0 ;  /* 0x000000000000781c */ /* 0x000fe40003f2f038 */
[----:B--2---:R-:W-:-:S13]  /*df10*/  R2UR UR44, R2 ;  /* 0x00000000022c72ca */ /* 0x004fda00000e0000 */
[----:B------:R-:W-:Y:S02]  /*df20*/  USHF.R.S32.HI UR43, URZ, 0x1f, UR44 ;  /* 0x0000001f3f2b7899 */ /* 0x000fe4000801142c */
[----:B------:R-:W-:Y:S02]  /*df30*/  USHF.L.U32 UR38, UR44, 0x2, URZ ;  /* 0x000000022c267899 */ /* 0x000fe4000800063f */
[----:B------:R-:W-:Y:S02]  /*df40*/  @UP1 ULEA UR4, UP2, UR44, UR4, 0x2 ;  /* 0x000000042c041291 */ /* 0x000fe4000f84103f */
[----:B------:R-:W-:Y:S02]  /*df50*/  USHF.L.U64.HI UR39, UR44, 0x2, UR43 ;  /* 0x000000022c277899 */ /* 0x000fe4000801022b */
[----:B------:R-:W-:Y:S02]  /*df60*/  UIADD3 UR6, UP0, UR38, UR6, URZ ;  /* 0x0000000626067290 */ /* 0x000fe4000ff1e03f */
[----:B------:R-:W-:Y:S01]  /*df70*/  IMAD.U32 R2, RZ, RZ, UR4 ;  /* 0x00000004ff027e24 */ /* 0x000fe2000f8e00ff */
[----:B------:R-:W-:-:S02]  /*df80*/  @UP1 ULEA.HI.X UR5, UR44, UR5, UR43, 0x2, UP2 ;  /* 0x000000052c051291 */ /* 0x000fc400090f142b */
[----:B------:R-:W-:Y:S02]  /*df90*/  UIADD3.X UR4, UR39, UR7, URZ, UP0, !UPT ;  /* 0x0000000727047290 */ /* 0x000fe400087fe43f */
[----:B------:R-:W-:Y:S02]  /*dfa0*/  UISETP.NE.U32.AND UP0, UPT, UR8, URZ, UPT ;  /* 0x0000003f0800728c */ /* 0x000fe4000bf05070 */
[----:B------:R-:W-:Y:S02]  /*dfb0*/  IMAD.U32 R3, RZ, RZ, UR5 ;  /* 0x00000005ff037e24 */ /* 0x000fe4000f8e00ff */
[----:B------:R-:W-:-:S03]  /*dfc0*/  UISETP.NE.AND.EX UP0, UPT, UR9, URZ, UPT, UP0 ;  /* 0x0000003f0900728c */ /* 0x000fc6000bf05300 */
[----:B0-----:R0:W5:Y:S02]  /*dfd0*/  @P0 LDG.E R0, desc[UR52][R2.64] ;  /* 0x0000003402000981 */ /* 0x001164000c1e1900 */
[----:B0-----:R-:W-:Y:S02]  /*dfe0*/  IMAD.U32 R2, RZ, RZ, UR6 ;  /* 0x00000006ff027e24 */ /* 0x001fe4000f8e00ff */
[----:B------:R-:W-:-:S04]  /*dff0*/  IMAD.U32 R3, RZ, RZ, UR4 ;  /* 0x00000004ff037e24 */ /* 0x000fc8000f8e00ff */
[----:B------:R-:W-:Y:S01]  /*e000*/  @UP0 UIADD3 UR4, UP1, UR38, UR8, URZ ;  /* 0x0000000826040290 */ /* 0x000fe2000ff3e03f */
[----:B------:R0:W5:Y:S01]  /*e010*/  @P1 LDG.E R25, desc[UR52][R2.64] ;  /* 0x0000003402191981 */ /* 0x000162000c1e1900 */
[----:B------:R-:W-:Y:S02]  /*e020*/  PLOP3.LUT P1, PT, PT, PT, UP0, 0x80, 0x0 ;  /* 0x000000000000781c */ /* 0x000fe40003f2f008 */
[----:B------:R-:W-:Y:S02]  /*e030*/  @UP0 UIADD3.X UR5, UR39, UR9, URZ, UP1, !UPT ;  /* 0x0000000927050290 */ /* 0x000fe40008ffe43f */
[----:B------:R-:W-:-:S04]  /*e040*/  IMAD.U32 R4, RZ, RZ, UR4 ;  /* 0x00000004ff047e24 */ /* 0x000fc8000f8e00ff */
[----:B------:R-:W-:-:S05]  /*e050*/  IMAD.U32 R5, RZ, RZ, UR5 ;  /* 0x00000005ff057e24 */ /* 0x000fca000f8e00ff */
[----:B-1----:R0:W5:Y:S01]  /*e060*/  @P1 LDG.E R35, desc[UR52][R4.64] ;  /* 0x0000003404231981 */ /* 0x002162000c1e1900 */
[----:B------:R-:W-:Y:S05]  /*e070*/  @P1 BRA `(.L_x_245) ;  /* 0x00000000001c1947 */ /* 0x000fea0003800000 */
[----:B------:R-:W-:Y:S01]  /*e080*/  UISETP.NE.AND UP0, UPT, UR45, URZ, UPT ;  /* 0x0000003f2d00728c */ /* 0x000fe2000bf05270 */
[----:B-----5:R-:W1:Y:S05]  /*e090*/  LDC R35, c[0x0][0x288] ;  /* 0x0000a200ff237b82 */ /* 0x020e6a0000000800 */
[----:B------:R-:W-:-:S13]  /*e0a0*/  PLOP3.LUT P1, PT, PT, PT, UP0, 0x40, 0x0 ;  /* 0x000000000000781c */ /* 0x000fda0003f2e808 */
[----:B------:R-:W-:Y:S05]  /*e0b0*/  @P1 BRA `(.L_x_245) ;  /* 0x00000000000c1947 */ /* 0x000fea0003800000 */
[----:B0-----:R-:W2:Y:S04]  /*e0c0*/  LDG.E R4, desc[UR52][R2.64] ;  /* 0x0000003402047981 */ /* 0x001ea8000c1e1900 */
[----:B-1----:R-:W2:Y:S02]  /*e0d0*/  LDG.E R35, desc[UR52][R2.64+0x4] ;  /* 0x0000043402237981 */ /* 0x002ea4000c1e1900 */
[----:B--2---:R-:W-:-:S07]  /*e0e0*/  IMAD.IADD R35, R35, 0x1, -R4 ;  /* 0x0000000123237824 */ /* 0x004fce00078e0a04 */
.L_x_245:
[----:B------:R-:W-:Y:S01]  /*e0f0*/  UMOV UR37, URZ ;  /* 0x0000003f00257c82 */ /* 0x000fe20008000000 */
[----:B------:R-:W-:Y:S01]  /*e100*/  ULDC.64 UR6, c[0x0][0xa20] ;  /* 0x0002880000067ab9 */ /* 0x000fe20000000a00 */
[----:B-----5:R-:W-:Y:S01]  /*e110*/  @P0 R2UR UR37, R0 ;  /* 0x00000000002502ca */ /* 0x020fe200000e0000 */
[----:B------:R-:W-:Y:S01]  /*e120*/  ULDC.64 UR4, c[0x0][0x418] ;  /* 0x0001060000047ab9 */ /* 0x000fe20000000a00 */
[----:B------:R-:W-:Y:S01]  /*e130*/  ISETP.NE.U32.AND P0, PT, RZ, UR6, PT ;  /* 0x00000006ff007c0c */ /* 0x000fe2000bf05070 */
[----:B------:R-:W-:Y:S01]  /*e140*/  UISETP.NE.U32.AND UP0, UPT, UR4, URZ, UPT ;  /* 0x0000003f0400728c */ /* 0x000fe2000bf05070 */
[----:B------:R-:W-:Y:S01]  /*e150*/  IMAD.U32 R30, RZ, RZ, UR44 ;  /* 0x0000002cff1e7e24 */ /* 0x000fe2000f8e00ff */
[----:B------:R-:W-:Y:S01]  /*e160*/  ULDC UR41, c[0x0][0x2f0] ;  /* 0x0000bc0000297ab9 */ /* 0x000fe20000000800 */
[----:B------:R-:W-:Y:S01]  /*e170*/  ISETP.NE.AND.EX P0, PT, RZ, UR7, PT, P0 ;  /* 0x00000007ff007c0c */ /* 0x000fe2000bf05300 */
[----:B------:R-:W-:Y:S01]  /*e180*/  UISETP.NE.AND.EX UP0, UPT, UR5, URZ, UPT, UP0 ;  /* 0x0000003f0500728c */ /* 0x000fe2000bf05300 */
[----:B------:R-:W-:-:S03]  /*e190*/  ULDC UR4, c[0x0][0x424] ;  /* 0x0001090000047ab9 */ /* 0x000fc60000000800 */
[----:B------:R-:W-:-:S04]  /*e1a0*/  USEL UR4, UR4, 0x1, UP0 ;  /* 0x0000000104047887 */ /* 0x000fc80008000000 */
[----:B------:R-:W-:-:S04]  /*e1b0*/  UIMAD UR41, UR4, UR41, URZ ;  /* 0x00000029042972a4 */ /* 0x000fc8000f8e023f */
[----:B------:R-:W-:Y:S08]  /*e1c0*/  @!P0 BRA `(.L_x_246) ;  /* 0x00000000001c8947 */ /* 0x000ff00003800000 */
[----:B------:R-:W-:-:S04]  /*e1d0*/  UIADD3 UR4, UP0, UR38, UR6, URZ ;  /* 0x0000000626047290 */ /* 0x000fc8000ff1e03f */
[----:B------:R-:W-:Y:S02]  /*e1e0*/  UIADD3.X UR5, UR39, UR7, URZ, UP0, !UPT ;  /* 0x0000000727057290 */ /* 0x000fe400087fe43f */
[----:B0-----:R-:W-:-:S04]  /*e1f0*/  IMAD.U32 R2, RZ, RZ, UR4 ;  /* 0x00000004ff027e24 */ /* 0x001fc8000f8e00ff */
[----:B------:R-:W-:-:S05]  /*e200*/  IMAD.U32 R3, RZ, RZ, UR5 ;  /* 0x00000005ff037e24 */ /* 0x000fca000f8e00ff */
[----:B------:R-:W2:Y:S02]  /*e210*/  LDG.E R2, desc[UR52][R2.64] ;  /* 0x0000003402027981 */ /* 0x000ea4000c1e1900 */
[----:B--2---:R-:W-:Y:S01]  /*e220*/  R2UR UR41, R2 ;  /* 0x00000000022972ca */ /* 0x004fe200000e0000 */
[----:B------:R-:W-:-:S14]  /*e230*/  BRA `(.L_x_247) ;  /* 0x00000000002c7947 */ /* 0x000fdc0003800000 */
.L_x_246:
[----:B------:R-:W-:Y:S02]  /*e240*/  ULDC.64 UR4, c[0x0][0xa08] ;  /* 0x0002820000047ab9 */ /* 0x000fe40000000a00 */
[----:B------:R-:W-:-:S04]  /*e250*/  ISETP.NE.U32.AND P0, PT, RZ, UR4, PT ;  /* 0x00000004ff007c0c */ /* 0x000fc8000bf05070 */
[----:B------:R-:W-:-:S13]  /*e260*/  ISETP.NE.AND.EX P0, PT, RZ, UR5, PT, P0 ;  /* 0x00000005ff007c0c */ /* 0x000fda000bf05300 */
[----:B------:R-:W-:Y:S05]  /*e270*/  @!P0 BRA `(.L_x_247) ;  /* 0x00000000001c8947 */ /* 0x000fea0003800000 */
[----:B0-----:R-:W0:Y:S02]  /*e280*/  LDC.64 R2, c[0x0][0xa08] ;  /* 0x00028200ff027b82 */ /* 0x001e240000000a00 */
[----:B0-----:R-:W-:-:S05]  /*e290*/  IMAD.WIDE R2, R30, 0x4, R2 ;  /* 0x000000041e027825 */ /* 0x001fca00078e0202 */
[----:B------:R-:W2:Y:S04]  /*e2a0*/  LDG.E R4, desc[UR52][R2.64] ;  /* 0x0000003402047981 */ /* 0x000ea8000c1e1900 */
[----:B------:R-:W3:Y:S01]  /*e2b0*/  LDG.E R0, desc[UR52][R2.64+0x4] ;  /* 0x0000043402007981 */ /* 0x000ee2000c1e1900 */
[----:B--2---:R-:W-:Y:S02]  /*e2c0*/  R2UR UR41, R4 ;  /* 0x00000000042972ca */ /* 0x004fe400000e0000 */
[----:B---3--:R-:W-:-:S13]  /*e2d0*/  R2UR UR4, R0 ;  /* 0x00000000000472ca */ /* 0x008fda00000e0000 */
[----:B------:R-:W-:-:S12]  /*e2e0*/  UIADD3 UR41, -UR41, UR4, URZ ;  /* 0x0000000429297290 */ /* 0x000fd8000fffe13f */
.L_x_247:
[----:B------:R-:W-:Y:S01]  /*e2f0*/  UIADD3 UR41, -UR37, UR41, URZ ;  /* 0x0000002925297290 */ /* 0x000fe2000fffe13f */
[----:B------:R-:W-:Y:S03]  /*e300*/  BSSY B7, `(.L_x_248) ;  /* 0x000049c000077945 */ /* 0x000fe60003800000 */
[----:B------:R-:W-:Y:S02]  /*e310*/  UIADD3 UR4, UR41, 0x9f, URZ ;  /* 0x0000009f29047890 */ /* 0x000fe4000fffe03f */
[----:B------:R-:W-:Y:S02]  /*e320*/  ISETP.LT.AND P0, PT, RZ, UR41, PT ;  /* 0x00000029ff007c0c */ /* 0x000fe4000bf01270 */
[----:B------:R-:W-:-:S04]  /*e330*/  UIMAD.WIDE UR4, UR4, 0x66666667, URZ ;  /* 0x66666667040478a5 */ /* 0x000fc8000f8e023f */
[----:B------:R-:W-:-:S04]  /*e340*/  USHF.R.U32.HI UR42, URZ, 0x1f, UR5 ;  /* 0x0000001f3f2a7899 */ /* 0x000fc80008011605 */
[----:B------:R-:W-:-:S03]  /*e350*/  ULEA.HI.SX32 UR42, UR5, UR42, 0x1a ;  /* 0x0000002a052a7291 */ /* 0x000fc6000f8fd23f */
[----:B------:R-:W-:Y:S09]  /*e360*/  @P0 BRA `(.L_x_249) ;  /* 0x0000000000440947 */ /* 0x000ff20003800000 */
[----:B------:R-:W2:Y:S02]  /*e370*/  S2R R0, SR_TID.X ;  /* 0x0000000000007919 */ /* 0x000ea40000002100 */
[----:B--2---:R-:W-:-:S04]  /*e380*/  LOP3.LUT R0, R0, 0x7f, RZ, 0xc0, !PT ;  /* 0x0000007f00007812 */ /* 0x004fc800078ec0ff */
[----:B------:R-:W-:-:S13]  /*e390*/  ISETP.NE.AND P0, PT, R0, RZ, PT ;  /* 0x000000ff0000720c */ /* 0x000fda0003f05270 */
[----:B------:R-:W-:Y:S05]  /*e3a0*/  @P0 BRA `(.L_x_250) ;  /* 0x0000004800440947 */ /* 0x000fea0003800000 */
[----:B0-----:R-:W0:Y:S01]  /*e3b0*/  S2R R5, SR_LANEID ;  /* 0x0000000000057919 */ /* 0x001e220000000000 */
[----:B------:R-:W-:Y:S01]  /*e3c0*/  VOTEU.ANY UR4, UPT, PT ;  /* 0x0000000000047886 */ /* 0x000fe200038e0100 */
[----:B------:R-:W2:Y:S01]  /*e3d0*/  LDC.64 R2, c[0x0][0xc60] ;  /* 0x00031800ff027b82 */ /* 0x000ea20000000a00 */
[----:B------:R-:W0:Y:S02]  /*e3e0*/  FLO.U32 R0, UR4 ;  /* 0x0000000400007d00 */ /* 0x000e2400080e0000 */
[----:B0-----:R-:W-:-:S06]  /*e3f0*/  ISETP.EQ.U32.AND P0, PT, R0, R5, PT ;  /* 0x000000050000720c */ /* 0x001fcc0003f02070 */
[----:B------:R-:W2:Y:S07]  /*e400*/  POPC R5, UR4 ;  /* 0x0000000400057d09 */ /* 0x000eae0008000000 */
[----:B--2---:R-:W2:Y:S01]  /*e410*/  @P0 ATOMG.E.ADD.STRONG.GPU PT, R3, desc[UR52][R2.64], R5 ;  /* 0x00000005020309a8 */ /* 0x004ea200081ee1f4 */
[----:B------:R-:W0:Y:S02]  /*e420*/  S2R R4, SR_LTMASK ;  /* 0x0000000000047919 */ /* 0x000e240000003900 */
[----:B0-----:R-:W-:-:S04]  /*e430*/  LOP3.LUT R4, R4, UR4, RZ, 0xc0, !PT ;  /* 0x0000000404047c12 */ /* 0x001fc8000f8ec0ff */
[----:B------:R-:W0:Y:S01]  /*e440*/  POPC R7, R4 ;  /* 0x0000000400077309 */ /* 0x000e220000000000 */
[----:B--2---:R-:W0:Y:S02]  /*e450*/  SHFL.IDX PT, R0, R3, R0, 0x1f ;  /* 0x00001f0003007589 */ /* 0x004e2400000e0000 */
[----:B0-----:R-:W-:Y:S01]  /*e460*/  IADD3 R16, R0, UR48, R7 ;  /* 0x0000003000107c10 */ /* 0x001fe2000fffe007 */
[----:B------:R-:W-:Y:S06]  /*e470*/  BRA `(.L_x_250) ;  /* 0x0000004800107947 */ /* 0x000fec0003800000 */
.L_x_249:
[----:B------:R-:W-:Y:S01]  /*e480*/  VIADD R0, R22, 0x24200 ;  /* 0x0002420016007836 */ /* 0x000fe20000000000 */
[----:B------:R-:W-:Y:S04]  /*e490*/  BSSY B6, `(.L_x_251) ;  /* 0x0000013000067945 */ /* 0x000fe80003800000 */
[----:B------:R-:W-:-:S13]  /*e4a0*/  LOP3.LUT P0, RZ, R0, 0x1bf, RZ, 0xc0, !PT ;  /* 0x000001bf00ff7812 */ /* 0x000fda000780c0ff */
[----:B------:R-:W-:Y:S05]  /*e4b0*/  @!P0 BRA `(.L_x_252) ;  /* 0x0000000000408947 */ /* 0x000fea0003800000 */
[----:B0-----:R-:W-:Y:S01]  /*e4c0*/  MOV R2, 0x0 ;  /* 0x0000000000027802 */ /* 0x001fe20000000f00 */
[----:B------:R-:W-:Y:S01]  /*e4d0*/  ULDC.64 UR6, c[0x4][0xc0] ;  /* 0x0100300000067ab9 */ /* 0x000fe20000000a00 */
[----:B------:R-:W-:Y:S01]  /*e4e0*/  ULDC.64 UR8, c[0x4][0xc8] ;  /* 0x0100320000087ab9 */ /* 0x000fe20000000a00 */
[----:B------:R-:W-:Y:S01]  /*e4f0*/  ULDC.64 UR4, c[0x4][0x8] ;  /* 0x0100020000047ab9 */ /* 0x000fe20000000a00 */
[----:B------:R-:W-:Y:S01]  /*e500*/  IMAD.U32 R4, RZ, RZ, UR6 ;  /* 0x00000006ff047e24 */ /* 0x000fe2000f8e00ff */
[----:B------:R-:W-:Y:S01]  /*e510*/  MOV R12, 0x1 ;  /* 0x00000001000c7802 */ /* 0x000fe20000000f00 */
[----:B------:R-:W0:Y:S01]  /*e520*/  LDC.64 R2, c[0x4][R2] ;  /* 0x0100000002027b82 */ /* 0x000e220000000a00 */
[----:B------:R-:W-:Y:S02]  /*e530*/  IMAD.U32 R5, RZ, RZ, UR7 ;  /* 0x00000007ff057e24 */ /* 0x000fe4000f8e00ff */
[----:B------:R-:W-:Y:S02]  /*e540*/  IMAD.U32 R6, RZ, RZ, UR8 ;  /* 0x00000008ff067e24 */ /* 0x000fe4000f8e00ff */
[----:B------:R-:W-:-:S02]  /*e550*/  IMAD.U32 R7, RZ, RZ, UR9 ;  /* 0x00000009ff077e24 */ /* 0x000fc4000f8e00ff */
[----:B------:R-:W-:Y:S02]  /*e560*/  IMAD.U32 R10, RZ, RZ, UR4 ;  /* 0x00000004ff0a7e24 */ /* 0x000fe4000f8e00ff */
[----:B------:R-:W-:Y:S02]  /*e570*/  IMAD.U32 R11, RZ, RZ, UR5 ;  /* 0x00000005ff0b7e24 */ /* 0x000fe4000f8e00ff */
[----:B------:R-:W-:Y:S02]  /*e580*/  IMAD.MOV.U32 R8, RZ, RZ, 0x70 ;  /* 0x00000070ff087424 */ /* 0x000fe400078e00ff */
[----:B------:R-:W-:-:S07]  /*e590*/  IMAD.MOV.U32 R13, RZ, RZ, RZ ;  /* 0x000000ffff0d7224 */ /* 0x000fce00078e00ff */
[----:B------:R-:W-:-:S07]  /*e5a0*/  LEPC R20, `(.L_x_252) ;  /* 0x000000001014794e */ /* 0x000fce0000000000 */
[----:B01----:R-:W-:Y:S05]  /*e5b0*/  CALL.ABS.NOINC R2 ;  /* 0x0000000002007343 */ /* 0x003fea0003c00000 */
.L_x_252:
[----:B------:R-:W-:Y:S05]  /*e5c0*/  BSYNC B6 ;  /* 0x0000000000067941 */ /* 0x000fea0003800000 */
.L_x_251:
[----:B------:R-:W-:Y:S01]  /*e5d0*/  VIADD R0, R22, 0xf200 ;  /* 0x0000f20016007836 */ /* 0x000fe20000000000 */
[----:B------:R-:W-:Y:S01]  /*e5e0*/  LOP3.LUT R32, R32, 0xfffffffe, RZ, 0xc0, !PT ;  /* 0xfffffffe20207812 */ /* 0x000fe200078ec0ff */
[----:B------:R-:W-:Y:S03]  /*e5f0*/  BSSY B6, `(.L_x_253) ;  /* 0x0000014000067945 */ /* 0x000fe60003800000 */
[----:B------:R-:W-:-:S13]  /*e600*/  LOP3.LUT P0, RZ, R0, 0x1bf, RZ, 0xc0, !PT ;  /* 0x000001bf00ff7812 */ /* 0x000fda000780c0ff */
[----:B------:R-:W-:Y:S01]  /*e610*/  @P0 LOP3.LUT R32, R32, 0x1, RZ, 0xfc, !PT ;  /* 0x0000000120200812 */ /* 0x000fe200078efcff */
[----:B------:R-:W-:Y:S06]  /*e620*/  @!P0 BRA `(.L_x_254) ;  /* 0x0000000000408947 */ /* 0x000fec0003800000 */
[----:B0-----:R-:W-:Y:S01]  /*e630*/  MOV R2, 0x0 ;  /* 0x0000000000027802 */ /* 0x001fe20000000f00 */
[----:B------:R-:W-:Y:S01]  /*e640*/  ULDC.64 UR6, c[0x4][0xc0] ;  /* 0x0100300000067ab9 */ /* 0x000fe20000000a00 */
[----:B------:R-:W-:Y:S01]  /*e650*/  ULDC.64 UR8, c[0x4][0xc8] ;  /* 0x0100320000087ab9 */ /* 0x000fe20000000a00 */
[----:B------:R-:W-:Y:S01]  /*e660*/  ULDC.64 UR4, c[0x4][0x10] ;  /* 0x0100040000047ab9 */ /* 0x000fe20000000a00 */
[----:B------:R-:W-:Y:S02]  /*e670*/  IMAD.U32 R4, RZ, RZ, UR6 ;  /* 0x00000006ff047e24 */ /* 0x000fe4000f8e00ff */
[----:B------:R-:W0:Y:S01]  /*e680*/  LDC.64 R2, c[0x4][R2] ;  /* 0x0100000002027b82 */ /* 0x000e220000000a00 */
[----:B------:R-:W-:Y:S02]  /*e690*/  IMAD.U32 R5, RZ, RZ, UR7 ;  /* 0x00000007ff057e24 */ /* 0x000fe4000f8e00ff */
        /* <DEDUP_REMOVED lines=8> */
[----:B01----:R-:W-:Y:S05]  /*e720*/  CALL.ABS.NOINC R2 ;  /* 0x0000000002007343 */ /* 0x003fea0003c00000 */
.L_x_254:
[----:B------:R-:W-:Y:S05]  /*e730*/  BSYNC B6 ;  /* 0x0000000000067941 */ /* 0x000fea0003800000 */
.L_x_253:
        /* <DEDUP_REMOVED lines=20> */
.L_x_256:
[----:B------:R-:W-:Y:S05]  /*e880*/  BSYNC B6 ;  /* 0x0000000000067941 */ /* 0x000fea0003800000 */
.L_x_255:
[----:B------:R-:W-:Y:S01]  /*e890*/  LOP3.LUT P6, RZ, R32, 0x1, RZ, 0xc0, !PT ;  /* 0x0000000120ff7812 */ /* 0x000fe200078cc0ff */
[----:B------:R-:W-:-:S12]  /*e8a0*/  BSSY B6, `(.L_x_257) ;  /* 0x0000012000067945 */ /* 0x000fd80003800000 */
        /* <DEDUP_REMOVED lines=17> */
.L_x_258:
[----:B------:R-:W-:Y:S05]  /*e9c0*/  BSYNC B6 ;  /* 0x0000000000067941 */ /* 0x000fea0003800000 */
.L_x_257:
[----:B------:R-:W-:Y:S01]  /*e9d0*/  ULDC.64 UR4, c[0x0][0x9f8] ;  /* 0x00027e0000047ab9 */ /* 0x000fe20000000a00 */
[----:B------:R-:W2:Y:S01]  /*e9e0*/  LDC R19, c[0x0][0x430] ;  /* 0x00010c00ff137b82 */ /* 0x000ea20000000800 */
[----:B------:R-:W-:-:S04]  /*e9f0*/  UISETP.NE.U32.AND UP0, UPT, UR4, URZ, UPT ;  /* 0x0000003f0400728c */ /* 0x000fc8000bf05070 */
[----:B------:R-:W-:-:S06]  /*ea00*/  UISETP.NE.AND.EX UP0, UPT, UR5, URZ, UPT, UP0 ;  /* 0x0000003f0500728c */ /* 0x000fcc000bf05300 */
[----:B------:R-:W-:-:S05]  /*ea10*/  PLOP3.LUT P0, PT, PT, PT, UP0, 0x80, 0x0 ;  /* 0x000000000000781c */ /* 0x000fca0003f0f008 */
[----:B------:R-:W-:-:S04]  /*ea20*/  @UP0 UIADD3 UR4, UP1, UR38, UR4, URZ ;  /* 0x0000000426040290 */ /* 0x000fc8000ff3e03f */
[----:B------:R-:W-:Y:S02]  /*ea30*/  @UP0 UIADD3.X UR5, UR39, UR5, URZ, UP1, !UPT ;  /* 0x0000000527050290 */ /* 0x000fe40008ffe43f */
[----:B0-----:R-:W-:-:S04]  /*ea40*/  IMAD.U32 R2, RZ, RZ, UR4 ;  /* 0x00000004ff027e24 */ /* 0x001fc8000f8e00ff */
[----:B------:R-:W-:-:S05]  /*ea50*/  IMAD.U32 R3, RZ, RZ, UR5 ;  /* 0x00000005ff037e24 */ /* 0x000fca000f8e00ff */
[----:B------:R0:W5:Y:S01]  /*ea60*/  @P0 LDG.E R30, desc[UR52][R2.64] ;  /* 0x00000034021e0981 */ /* 0x000162000c1e1900 */
[----:B--2---:R-:W-:Y:S01]  /*ea70*/  ISETP.NE.AND P1, PT, R19, 0x1, PT ;  /* 0x000000011300780c */ /* 0x004fe20003f25270 */
[----:B------:R-:W-:Y:S01]  /*ea80*/  UMOV UR4, 0xffffffff ;  /* 0xffffffff00047882 */ /* 0x000fe20000000000 */
[----:B------:R-:W-:-:S11]  /*ea90*/  LOP3.LUT R32, R32, 0xffffffbf, RZ, 0xc0, !PT ;  /* 0xffffffbf20207812 */ /* 0x000fd600078ec0ff */
[----:B------:R-:W-:Y:S01]  /*eaa0*/  @P1 LOP3.LUT R32, R32, 0x40, RZ, 0xfc, !PT ;  /* 0x0000004020201812 */ /* 0x000fe200078efcff */
[----:B0-----:R-:W-:Y:S06]  /*eab0*/  BRA.DIV UR4, `(.L_x_259) ;  /* 0x0000005204547947 */ /* 0x001fec000b800000 */
.L_x_341:
[----:B------:R-:W0:Y:S01]  /*eac0*/  S2R R0, SR_TID.X ;  /* 0x0000000000007919 */ /* 0x000e220000002100 */
[----:B------:R-:W-:Y:S01]  /*ead0*/  UMOV UR4, 0xa0 ;  /* 0x000000a000047882 */ /* 0x000fe20000000000 */
[----:B------:R-:W2:Y:S01]  /*eae0*/  @P1 LDC R7, c[0x0][0x438] ;  /* 0x00010e00ff071b82 */ /* 0x000ea20000000800 */
[----:B------:R-:W-:Y:S01]  /*eaf0*/  UIMAD UR4, UR42, UR4, -0xa0 ;  /* 0xffffff602a0474a4 */ /* 0x000fe2000f8e0204 */
[----:B------:R-:W3:Y:S01]  /*eb00*/  S2R R2, SR_TID.X ;  /* 0x0000000000027919 */ /* 0x000ee20000002100 */
[----:B-----5:R-:W-:-:S05]  /*eb10*/  SHF.R.S32.HI R36, RZ, 0x1f, R30 ;  /* 0x0000001fff247819 */ /* 0x020fca000001141e */
[----:B------:R-:W4:Y:S01]  /*eb20*/  @P1 LDC R5, c[0x0][0x434] ;  /* 0x00010d00ff051b82 */ /* 0x000f220000000800 */
[----:B0-----:R-:W-:Y:S01]  /*eb30*/  LOP3.LUT R0, R0, 0x7f, RZ, 0xc0, !PT ;  /* 0x0000007f00007812 */ /* 0x001fe200078ec0ff */
[----:B---3--:R-:W-:-:S03]  /*eb40*/  IMAD.SHL.U32 R14, R2, 0x20, RZ ;  /* 0x00000020020e7824 */ /* 0x008fc600078e00ff */
[----:B------:R-:W-:Y:S01]  /*eb50*/  SHF.R.U32.HI R3, RZ, 0x2, R0 ;  /* 0x00000002ff037819 */ /* 0x000fe20000011600 */
[----:B------:R-:W-:Y:S02]  /*eb60*/  IMAD.SHL.U32 R2, R2, 0x20, RZ ;  /* 0x0000002002027824 */ /* 0x000fe400078e00ff */
[----:B------:R-:W0:Y:S01]  /*eb70*/  @P1 LDC R0, c[0x0][0x434] ;  /* 0x00010d00ff001b82 */ /* 0x000e220000000800 */
[C---:B------:R-:W-:Y:S02]  /*eb80*/  LOP3.LUT R14, R3.reuse, 0x60, R14, 0xf8, !PT ;  /* 0x00000060030e7812 */ /* 0x040fe400078ef80e */
[----:B------:R-:W-:Y:S02]  /*eb90*/  LOP3.LUT R2, R3, 0x60, R2, 0xf8, !PT ;  /* 0x0000006003027812 */ /* 0x000fe400078ef802 */
[----:B------:R-:W-:Y:S02]  /*eba0*/  LOP3.LUT R14, R14, 0x80, RZ, 0xfc, !PT ;  /* 0x000000800e0e7812 */ /* 0x000fe400078efcff */
[----:B------:R-:W-:-:S02]  /*ebb0*/  IADD3 R8, R2, UR4, RZ ;  /* 0x0000000402087c10 */ /* 0x000fc4000fffe0ff */
[----:B------:R-:W3:Y:S01]  /*ebc0*/  @P1 LDC R2, c[0x0][0x438] ;  /* 0x00010e00ff021b82 */ /* 0x000ee20000000800 */
[----:B------:R-:W-:Y:S02]  /*ebd0*/  VIADD R4, R14, UR4 ;  /* 0x000000040e047c36 */ /* 0x000fe40008000000 */
[----:B------:R-:W-:-:S03]  /*ebe0*/  VIADD R3, R8, UR37 ;  /* 0x0000002508037c36 */ /* 0x000fc60008000000 */
[----:B------:R-:W-:Y:S01]  /*ebf0*/  ISETP.GE.AND P0, PT, R4, UR41, PT ;  /* 0x0000002904007c0c */ /* 0x000fe2000bf06270 */
[----:B------:R-:W-:-:S03]  /*ec00*/  IMAD.MOV.U32 R12, RZ, RZ, R3 ;  /* 0x000000ffff0c7224 */ /* 0x000fc600078e0003 */
[----:B------:R-:W-:Y:S01]  /*ec10*/  ISETP.GT.U32.OR P0, PT, R14, 0x9f, P0 ;  /* 0x0000009f0e00780c */ /* 0x000fe20000704470 */
[----:B0-----:R-:W-:-:S05]  /*ec20*/  @P1 IMAD.HI.U32 R0, R3, R0, RZ ;  /* 0x0000000003001227 */ /* 0x001fca00078e00ff */
[----:B--2---:R-:W-:Y:S01]  /*ec30*/  @P1 SHF.R.U32.HI R12, RZ, R7, R0 ;  /* 0x00000007ff0c1219 */ /* 0x004fe20000011600 */
[----:B------:R-:W-:-:S06]  /*ec40*/  VIADD R0, R4, UR37 ;  /* 0x0000002504007c36 */ /* 0x000fcc0008000000 */
[----:B------:R-:W0:Y:S01]  /*ec50*/  @!P0 LDC.64 R6, c[0x0][0x428] ;  /* 0x00010a00ff068b82 */ /* 0x000e220000000a00 */
[----:B----4-:R-:W-:-:S04]  /*ec60*/  @P1 IMAD.HI.U32 R5, R0, R5, RZ ;  /* 0x0000000500051227 */ /* 0x010fc800078e00ff */
[----:B------:R-:W-:Y:S01]  /*ec70*/  IMAD.MOV.U32 R4, RZ, RZ, R0 ;  /* 0x000000ffff047224 */ /* 0x000fe200078e0000 */
[----:B---3--:R-:W-:Y:S01]  /*ec80*/  @P1 SHF.R.U32.HI R4, RZ, R2, R5 ;  /* 0x00000002ff041219 */ /* 0x008fe20000011605 */
[----:B------:R-:W-:Y:S01]  /*ec90*/  IMAD.MOV R2, RZ, RZ, -R12 ;  /* 0x000000ffff027224 */ /* 0x000fe200078e0a0c */
[----:B------:R-:W-:-:S03]  /*eca0*/  ISETP.GE.AND P1, PT, R8, UR41, PT ;  /* 0x0000002908007c0c */ /* 0x000fc6000bf26270 */
[----:B------:R-:W-:Y:S01]  /*ecb0*/  IMAD R5, R19, R2, R3 ;  /* 0x0000000213057224 */ /* 0x000fe200078e0203 */
[--C-:B------:R-:W-:Y:S01]  /*ecc0*/  @!P0 SHF.R.S32.HI R3, RZ, 0x1f, R4.reuse ;  /* 0x0000001fff038819 */ /* 0x100fe20000011404 */
[----:B------:R-:W-:Y:S02]  /*ecd0*/  @!P0 IMAD.MOV.U32 R2, RZ, RZ, R4 ;  /* 0x000000ffff028224 */ /* 0x000fe400078e0004 */
[-C--:B0-----:R-:W-:Y:S02]  /*ece0*/  @!P0 IMAD R8, R36, R6.reuse, RZ ;  /* 0x0000000624088224 */ /* 0x081fe400078e02ff */
[----:B------:R-:W-:-:S04]  /*ecf0*/  @!P0 IMAD.WIDE.U32 R2, R30, R6, R2 ;  /* 0x000000061e028225 */ /* 0x000fc800078e0002 */
[----:B------:R-:W-:Y:S02]  /*ed00*/  @!P0 IMAD R8, R30, R7, R8 ;  /* 0x000000071e088224 */ /* 0x000fe400078e0208 */
[----:B------:R-:W0:Y:S02]  /*ed10*/  @!P0 LDC.64 R6, c[0x0][0x418] ;  /* 0x00010600ff068b82 */ /* 0x000e240000000a00 */
[----:B------:R-:W-:Y:S01]  /*ed20*/  @!P0 IMAD.IADD R8, R8, 0x1, R3 ;  /* 0x0000000108088824 */ /* 0x000fe200078e0203 */
[----:B0-----:R-:W-:Y:S01]  /*ed30*/  @!P0 LEA R10, P2, R2, R6, 0x2 ;  /* 0x00000006020a8211 */ /* 0x001fe200078410ff */
[----:B------:R-:W-:-:S03]  /*ed40*/  IMAD.MOV.U32 R6, RZ, RZ, RZ ;  /* 0x000000ffff067224 */ /* 0x000fc600078e00ff */
[----:B------:R-:W-:Y:S02]  /*ed50*/  @!P0 LEA.HI.X R11, R2, R7, R8, 0x2, P2 ;  /* 0x00000007020b8211 */ /* 0x000fe400010f1408 */
[----:B------:R-:W0:Y:S01]  /*ed60*/  @!P1 LDC.64 R8, c[0x0][0x428] ;  /* 0x00010a00ff089b82 */ /* 0x000e220000000a00 */
[--C-:B------:R-:W-:Y:S01]  /*ed70*/  @!P1 SHF.R.S32.HI R3, RZ, 0x1f, R12.reuse ;  /* 0x0000001fff039819 */ /* 0x100fe2000001140c */
[----:B------:R-:W-:Y:S01]  /*ed80*/  @!P1 IMAD.MOV.U32 R2, RZ, RZ, R12 ;  /* 0x000000ffff029224 */ /* 0x000fe200078e000c */
[----:B------:R-:W5:Y:S01]  /*ed90*/  @!P0 LDG.E R6, desc[UR52][R10.64] ;  /* 0x000000340a068981 */ /* 0x000f62000c1e1900 */
[-C--:B0-----:R-:W-:Y:S02]  /*eda0*/  @!P1 IMAD R7, R36, R8.reuse, RZ ;  /* 0x0000000824079224 */ /* 0x081fe400078e02ff */
[----:B------:R-:W-:-:S04]  /*edb0*/  @!P1 IMAD.WIDE.U32 R2, R30, R8, R2 ;  /* 0x000000081e029225 */ /* 0x000fc800078e0002 */
[----:B------:R-:W-:Y:S02]  /*edc0*/  @!P1 IMAD R7, R30, R9, R7 ;  /* 0x000000091e079224 */ /* 0x000fe400078e0207 */
[----:B------:R-:W0:Y:S02]  /*edd0*/  @!P1 LDC.64 R8, c[0x0][0x418] ;  /* 0x00010600ff089b82 */ /* 0x000e240000000a00 */
[----:B------:R-:W-:Y:S01]  /*ede0*/  @!P1 IMAD.IADD R7, R3, 0x1, R7 ;  /* 0x0000000103079824 */ /* 0x000fe200078e0207 */
[----:B------:R-:W-:Y:S02]  /*edf0*/  ISETP.GT.U32.AND P2, PT, R14, 0x9f, PT ;  /* 0x0000009f0e00780c */ /* 0x000fe40003f44070 */
[----:B0-----:R-:W-:-:S04]  /*ee00*/  @!P1 LEA R8, P0, R2, R8, 0x2 ;  /* 0x0000000802089211 */ /* 0x001fc800078010ff */
[----:B------:R-:W-:Y:S01]  /*ee10*/  @!P1 LEA.HI.X R9, R2, R9, R7, 0x2, P0 ;  /* 0x0000000902099211 */ /* 0x000fe200000f1407 */
[----:B------:R-:W-:Y:S01]  /*ee20*/  IMAD.MOV.U32 R7, RZ, RZ, RZ ;  /* 0x000000ffff077224 */ /* 0x000fe200078e00ff */
[----:B------:R-:W0:Y:S01]  /*ee30*/  LDC R2, c[0x0][0x2f4] ;  /* 0x0000bd00ff027b82 */ /* 0x000e220000000800 */
[----:B------:R-:W-:Y:S01]  /*ee40*/  LOP3.LUT R32, R32, 0xfffffff7, RZ, 0xc0, !PT ;  /* 0xfffffff720207812 */ /* 0x000fe200078ec0ff */
[----:B------:R-:W-:Y:S02]  /*ee50*/  IMAD.MOV R3, RZ, RZ, -R4 ;  /* 0x000000ffff037224 */ /* 0x000fe400078e0a04 */
[----:B------:R-:W-:Y:S01]  /*ee60*/  IMAD.U32 R4, RZ, RZ, UR46 ;  /* 0x0000002eff047e24 */ /* 0x000fe2000f8e00ff */
[----:B------:R2:W5:Y:S01]  /*ee70*/  @!P1 LDG.E R7, desc[UR52][R8.64] ;  /* 0x0000003408079981 */ /* 0x000562000c1e1900 */
[----:B------:R-:W-:Y:S02]  /*ee80*/  @P2 LOP3.LUT R32, R32, 0x8, RZ, 0xfc, !PT ;  /* 0x0000000820202812 */ /* 0x000fe400078efcff */
[----:B------:R-:W-:-:S02]  /*ee90*/  LOP3.LUT R13, R33, 0x40, RZ, 0xfc, !PT ;  /* 0x00000040210d7812 */ /* 0x000fc400078efcff */
[----:B------:R-:W-:Y:S02]  /*eea0*/  ISETP.NE.AND P3, PT, R4, 0x3, PT ;  /* 0x000000030400780c */ /* 0x000fe40003f65270 */
[----:B------:R-:W-:Y:S02]  /*eeb0*/  LOP3.LUT R32, R32, 0xffffffef, RZ, 0xc0, !PT ;  /* 0xffffffef20207812 */ /* 0x000fe400078ec0ff */
[----:B------:R-:W-:Y:S01]  /*eec0*/  SHF.R.S32.HI R34, RZ, 0x1f, R18 ;  /* 0x0000001fff227819 */ /* 0x000fe20000011412 */
[----:B--2---:R-:W-:Y:S01]  /*eed0*/  IMAD R8, R19, R3, R0 ;  /* 0x0000000313087224 */ /* 0x004fe200078e0200 */
[----:B------:R-:W-:Y:S01]  /*eee0*/  LOP3.LUT R32, R32, 0xfffffffb, RZ, 0xc0, !PT ;  /* 0xfffffffb20207812 */ /* 0x000fe200078ec0ff */
[----:B------:R-:W-:-:S04]  /*eef0*/  IMAD.U32 R0, RZ, RZ, UR42 ;  /* 0x0000002aff007e24 */ /* 0x000fc8000f8e00ff */
[----:B------:R-:W-:Y:S01]  /*ef00*/  VIADD R9, R0, 0xffffffff ;  /* 0xffffffff00097836 */ /* 0x000fe20000000000 */
[-C--:B0-----:R-:W-:Y:S02]  /*ef10*/  ISETP.GE.AND P1, PT, R33, R2.reuse, PT ;  /* 0x000000022100720c */ /* 0x081fe40003f26270 */
[----:B------:R-:W-:Y:S02]  /*ef20*/  ISETP.GE.AND P0, PT, R13, R2, PT ;  /* 0x000000020d00720c */ /* 0x000fe40003f06270 */
[----:B------:R-:W-:-:S09]  /*ef30*/  LOP3.LUT R13, R33, 0x80, RZ, 0xfc, !PT ;  /* 0x00000080210d7812 */ /* 0x000fd200078efcff */
[----:B------:R-:W-:-:S04]  /*ef40*/  @P1 LOP3.LUT R32, R32, 0x4, RZ, 0xfc, !PT ;  /* 0x0000000420201812 */ /* 0x000fc800078efcff */
[----:B------:R-:W-:-:S04]  /*ef50*/  @P3 LOP3.LUT R32, R32, 0x10, RZ, 0xfc, !PT ;  /* 0x0000001020203812 */ /* 0x000fc800078efcff */
[----:B------:R-:W-:-:S04]  /*ef60*/  LOP3.LUT R32, R32, 0xfffffffd, RZ, 0xc0, !PT ;  /* 0xfffffffd20207812 */ /* 0x000fc800078ec0ff */
[----:B------:R-:W-:Y:S02]  /*ef70*/  @P0 LOP3.LUT R32, R32, 0x2, RZ, 0xfc, !PT ;  /* 0x0000000220200812 */ /* 0x000fe400078efcff */
[----:B------:R-:W-:Y:S02]  /*ef80*/  ISETP.GE.AND P0, PT, R13, R2, PT ;  /* 0x000000020d00720c */ /* 0x000fe40003f06270 */
[----:B------:R-:W-:-:S11]  /*ef90*/  LOP3.LUT R32, R32, 0xfffffffe, RZ, 0xc0, !PT ;  /* 0xfffffffe20207812 */ /* 0x000fd600078ec0ff */
[----:B------:R-:W-:Y:S01]  /*efa0*/  @P0 LOP3.LUT R32, R32, 0x1, RZ, 0xfc, !PT ;  /* 0x0000000120200812 */ /* 0x000fe200078efcff */
[----:B------:R-:W-:Y:S06]  /*efb0*/  @!P3 BRA `(.L_x_260) ;  /* 0x000000000004b947 */ /* 0x000fec0003800000 */
[----:B------:R-:W-:Y:S01]  /*efc0*/  BPT.TRAP 0x1 ;  /* 0x000000040000795c */ /* 0x000fe20000300000 */
.L_x_260:
[----:B------:R-:W-:Y:S01]  /*efd0*/  IMAD R4, R28, 0x8, R22 ;  /* 0x000000081c047824 */ /* 0x000fe200078e0216 */
[----:B------:R-:W-:Y:S01]  /*efe0*/  SHF.L.U32 R0, R31, 0x1f, RZ ;  /* 0x0000001f1f007819 */ /* 0x000fe200000006ff */
[----:B------:R-:W-:Y:S01]  /*eff0*/  BSSY B0, `(.L_x_261) ;  /* 0x0000005000007945 */ /* 0x000fe20003800000 */
[----:B------:R-:W-:Y:S02]  /*f000*/  SHF.R.S32.HI R27, RZ, 0x1f, R5 ;  /* 0x0000001fff1b7819 */ /* 0x000fe40000011405 */
[----:B------:R-:W0:Y:S01]  /*f010*/  SYNCS.PHASECHK.TRANS64.TRYWAIT P0, [R4+URZ+0x33480], R0 ;  /* 0x03348000040075a7 */ /* 0x000e22000800017f */
[----:B------:R2:W-:Y:S02]  /*f020*/  STL [R1+0x10], R0 ;  /* 0x0000100001007387 */ /* 0x0005e40000100800 */
[----:B0-2---:R-:W-:Y:S05]  /*f030*/  @!P0 BRA `(.L_x_262) ;  /* 0x0000004c00208947 */ /* 0x005fea0003800000 */
.L_x_342:
[----:B------:R-:W-:Y:S05]  /*f040*/  BSYNC B0 ;  /* 0x0000000000007941 */ /* 0x000fea0003800000 */
.L_x_261:
[----:B------:R-:W2:Y:S01]  /*f050*/  LDL R11, [R1] ;  /* 0x00000000010b7983 */ /* 0x000ea20000100800 */
[----:B------:R-:W-:Y:S01]  /*f060*/  ULDC.64 UR4, c[0x0][0x328] ;  /* 0x0000ca0000047ab9 */ /* 0x000fe20000000a00 */
[----:B-----5:R-:W-:Y:S01]  /*f070*/  SHF.R.S32.HI R29, RZ, 0x1f, R7 ;  /* 0x0000001fff1d7819 */ /* 0x020fe20000011407 */
[----:B0-----:R-:W-:Y:S01]  /*f080*/  IMAD R0, R27, UR4, RZ ;  /* 0x000000041b007c24 */ /* 0x001fe2000f8e02ff */
[----:B------:R-:W-:Y:S01]  /*f090*/  ULDC.64 UR6, c[0x0][0x338] ;  /* 0x0000ce0000067ab9 */ /* 0x000fe20000000a00 */
[C---:B------:R-:W-:Y:S01]  /*f0a0*/  IMAD.WIDE.U32 R2, R5.reuse, UR4, RZ ;  /* 0x0000000405027c25 */ /* 0x040fe2000f8e00ff */
[----:B------:R-:W0:Y:S01]  /*f0b0*/  S2R R12, SR_TID.X ;  /* 0x00000000000c7919 */ /* 0x000e220000002100 */
[----:B------:R-:W-:Y:S01]  /*f0c0*/  ULDC.64 UR8, c[0x0][0x330] ;  /* 0x0000cc0000087ab9 */ /* 0x000fe20000000a00 */
[----:B------:R-:W-:Y:S01]  /*f0d0*/  SHF.R.S32.HI R24, RZ, 0x1f, R8 ;  /* 0x0000001fff187819 */ /* 0x000fe20000011408 */
[----:B------:R-:W-:Y:S01]  /*f0e0*/  IMAD R0, R5, UR5, R0 ;  /* 0x0000000505007c24 */ /* 0x000fe2000f8e0200 */
[----:B------:R-:W-:Y:S01]  /*f0f0*/  ULDC.64 UR10, c[0x0][0x318] ;  /* 0x0000c600000a7ab9 */ /* 0x000fe20000000a00 */
[----:B------:R-:W-:Y:S01]  /*f100*/  IMAD R20, R34, UR8, RZ ;  /* 0x0000000822147c24 */ /* 0x000fe2000f8e02ff */
[----:B------:R-:W-:Y:S01]  /*f110*/  SHF.R.S32.HI R26, RZ, 0x1f, R6 ;  /* 0x0000001fff1a7819 */ /* 0x000fe20000011406 */
[----:B------:R-:W-:Y:S01]  /*f120*/  IMAD.IADD R3, R3, 0x1, R0 ;  /* 0x0000000103037824 */ /* 0x000fe200078e0200 */
[----:B------:R-:W-:Y:S01]  /*f130*/  LOP3.LUT R32, R32, 0xffffffdf, RZ, 0xc0, !PT ;  /* 0xffffffdf20207812 */ /* 0x000fe200078ec0ff */
[----:B------:R-:W-:-:S02]  /*f140*/  IMAD R0, R29, UR6, RZ ;  /* 0x000000061d007c24 */ /* 0x000fc4000f8e02ff */
[----:B------:R-:W-:-:S04]  /*f150*/  IMAD.WIDE.U32 R2, R7, UR6, R2 ;  /* 0x0000000607027c25 */ /* 0x000fc8000f8e0002 */
[----:B------:R-:W-:Y:S02]  /*f160*/  IMAD R0, R7, UR7, R0 ;  /* 0x0000000707007c24 */ /* 0x000fe4000f8e0200 */
[----:B------:R-:W-:Y:S02]  /*f170*/  IMAD R20, R18, UR9, R20 ;  /* 0x0000000912147c24 */ /* 0x000fe4000f8e0214 */
[----:B------:R-:W-:Y:S02]  /*f180*/  IMAD.IADD R3, R3, 0x1, R0 ;  /* 0x0000000103037824 */ /* 0x000fe400078e0200 */
[----:B------:R-:W-:Y:S02]  /*f190*/  IMAD R0, R24, UR4, RZ ;  /* 0x0000000418007c24 */ /* 0x000fe4000f8e02ff */
[----:B------:R-:W-:-:S04]  /*f1a0*/  IMAD.WIDE.U32 R2, R18, UR8, R2 ;  /* 0x0000000812027c25 */ /* 0x000fc8000f8e0002 */
[----:B------:R-:W-:Y:S01]  /*f1b0*/  IMAD R0, R8, UR5, R0 ;  /* 0x0000000508007c24 */ /* 0x000fe2000f8e0200 */
[----:B------:R-:W-:-:S04]  /*f1c0*/  IADD3 R19, P0, R2, UR10, RZ ;  /* 0x0000000a02137c10 */ /* 0x000fc8000ff1e0ff */
[----:B------:R-:W-:Y:S01]  /*f1d0*/  IADD3.X R10, R3, UR11, R20, P0, !PT ;  /* 0x0000000b030a7c10 */ /* 0x000fe200087fe414 */
[----:B------:R-:W-:Y:S01]  /*f1e0*/  IMAD.WIDE.U32 R2, R8, UR4, RZ ;  /* 0x0000000408027c25 */ /* 0x000fe2000f8e00ff */
[----:B0-----:R-:W-:Y:S01]  /*f1f0*/  LOP3.LUT R12, R12, 0x7f, RZ, 0xc0, !PT ;  /* 0x0000007f0c0c7812 */ /* 0x001fe200078ec0ff */
[----:B------:R-:W-:Y:S02]  /*f200*/  UMOV UR4, 0xffffffff ;  /* 0xffffffff00047882 */ /* 0x000fe40000000000 */
[----:B------:R-:W-:Y:S01]  /*f210*/  IMAD.IADD R3, R3, 0x1, R0 ;  /* 0x0000000103037824 */ /* 0x000fe200078e0200 */
[----:B------:R-:W-:Y:S01]  /*f220*/  SHF.R.U32.HI R12, RZ, 0x2, R12 ;  /* 0x00000002ff0c7819 */ /* 0x000fe2000001160c */
[----:B------:R-:W-:Y:S02]  /*f230*/  IMAD R0, R26, UR6, RZ ;  /* 0x000000061a007c24 */ /* 0x000fe4000f8e02ff */
[----:B------:R-:W-:-:S04]  /*f240*/  IMAD.WIDE.U32 R2, R6, UR6, R2 ;  /* 0x0000000606027c25 */ /* 0x000fc8000f8e0002 */
[----:B------:R-:W-:-:S04]  /*f250*/  IMAD R0, R6, UR7, R0 ;  /* 0x0000000706007c24 */ /* 0x000fc8000f8e0200 */
[----:B------:R-:W-:Y:S02]  /*f260*/  IMAD.IADD R3, R3, 0x1, R0 ;  /* 0x0000000103037824 */ /* 0x000fe400078e0200 */
[----:B------:R-:W-:Y:S02]  /*f270*/  IMAD.MOV.U32 R0, RZ, RZ, -0xa0 ;  /* 0xffffff60ff007424 */ /* 0x000fe400078e00ff */
[----:B------:R-:W-:-:S04]  /*f280*/  IMAD.WIDE.U32 R2, R18, UR8, R2 ;  /* 0x0000000812027c25 */ /* 0x000fc8000f8e0002 */
[----:B------:R-:W-:Y:S01]  /*f290*/  IMAD R9, R9, R0, UR41 ;  /* 0x0000002909097e24 */ /* 0x000fe2000f8e0200 */
[----:B------:R-:W-:-:S03]  /*f2a0*/  IADD3 R23, P0, R2, UR10, RZ ;  /* 0x0000000a02177c10 */ /* 0x000fc6000ff1e0ff */
[----:B------:R-:W-:Y:S01]  /*f2b0*/  IMAD.IADD R9, R9, 0x1, -R12 ;  /* 0x0000000109097824 */ /* 0x000fe200078e0a0c */
[----:B------:R-:W-:-:S04]  /*f2c0*/  IADD3.X R20, R20, UR11, R3, P0, !PT ;  /* 0x0000000b14147c10 */ /* 0x000fc800087fe403 */
[----:B------:R-:W-:-:S13]  /*f2d0*/  ISETP.GE.AND P0, PT, R9, 0x1, PT ;  /* 0x000000010900780c */ /* 0x000fda0003f06270 */
[----:B------:R-:W-:Y:S01]  /*f2e0*/  @P0 LOP3.LUT R32, R32, 0x20, RZ, 0xfc, !PT ;  /* 0x0000002020200812 */ /* 0x000fe200078efcff */
[----:B--2---:R-:W-:Y:S01]  /*f2f0*/  IMAD R21, R28, 0x7800, R11 ;  /* 0x000078001c157824 */ /* 0x004fe200078e020b */
[----:B------:R-:W-:Y:S06]  /*f300*/  BRA.DIV UR4, `(.L_x_263) ;  /* 0x0000004a04847947 */ /* 0x000fec000b800000 */
[----:B------:R-:W0:Y:S01]  /*f310*/  SHFL.IDX PT, R2, R19, RZ, 0x1c1f ;  /* 0x001c1fff13027589 */ /* 0x000e2200000e0000 */
[----:B------:R-:W2:Y:S01]  /*f320*/  LDC R12, c[0x0][0x2f4] ;  /* 0x0000bd00ff0c7b82 */ /* 0x000ea20000000800 */
[C---:B------:R-:W-:Y:S02]  /*f330*/  LOP3.LUT R13, R33.reuse, 0x40, RZ, 0xfc, !PT ;  /* 0x00000040210d7812 */ /* 0x040fe400078efcff */
[----:B------:R-:W3:Y:S01]  /*f340*/  SHFL.IDX PT, R0, R10, RZ, 0x1c1f ;  /* 0x001c1fff0a007589 */ /* 0x000ee200000e0000 */
[----:B------:R-:W-:Y:S02]  /*f350*/  LOP3.LUT R11, R33, 0x80, RZ, 0xfc, !PT ;  /* 0x00000080210b7812 */ /* 0x000fe400078efcff */
[C---:B------:R-:W-:Y:S01]  /*f360*/  ISETP.GE.AND P6, PT, R9.reuse, 0x81, PT ;  /* 0x000000810900780c */ /* 0x040fe20003fc6270 */
[----:B------:R-:W-:Y:S01]  /*f370*/  SHFL.IDX PT, R20, R20, RZ, 0x1c1f ;  /* 0x001c1fff14147589 */ /* 0x000fe200000e0000 */
[----:B------:R-:W-:Y:S02]  /*f380*/  LOP3.LUT R32, R32, 0xffffff7f, RZ, 0xc0, !PT ;  /* 0xffffff7f20207812 */ /* 0x000fe400078ec0ff */
[----:B------:R-:W-:-:S02]  /*f390*/  ISETP.GE.AND P5, PT, R9, 0x21, PT ;  /* 0x000000210900780c */ /* 0x000fc40003fa6270 */
[----:B------:R-:W-:-:S07]  /*f3a0*/  ISETP.GE.AND P4, PT, R9, 0x41, PT ;  /* 0x000000410900780c */ /* 0x000fce0003f86270 */
[----:B------:R-:W-:Y:S02]  /*f3b0*/  @P6 LOP3.LUT R32, R32, 0x80, RZ, 0xfc, !PT ;  /* 0x0000008020206812 */ /* 0x000fe400078efcff */
[C---:B0-----:R-:W-:Y:S02]  /*f3c0*/  IADD3 R2, P0, R33.reuse, R2, RZ ;  /* 0x0000000221027210 */ /* 0x041fe40007f1e0ff */
[-C--:B--2---:R-:W-:Y:S02]  /*f3d0*/  ISETP.GE.AND P2, PT, R33, R12.reuse, PT ;  /* 0x0000000c2100720c */ /* 0x084fe40003f46270 */
[----:B------:R-:W-:Y:S01]  /*f3e0*/  ISETP.GE.AND P1, PT, R13, R12, PT ;  /* 0x0000000c0d00720c */ /* 0x000fe20003f26270 */
[----:B---3--:R-:W-:Y:S01]  /*f3f0*/  IMAD.X R3, RZ, RZ, R0, P0 ;  /* 0x000000ffff037224 */ /* 0x008fe200000e0600 */
[C---:B------:R-:W-:Y:S01]  /*f400*/  ISETP.LT.OR P0, PT, R9.reuse, 0x1, P2 ;  /* 0x000000010900780c */ /* 0x040fe20001701670 */
[----:B------:R-:W-:Y:S01]  /*f410*/  IMAD.IADD R0, R22, 0x1, R21 ;  /* 0x0000000116007824 */ /* 0x000fe200078e0215 */
[----:B------:R-:W-:-:S11]  /*f420*/  ISETP.LT.OR P3, PT, R9, 0x1, P1 ;  /* 0x000000010900780c */ /* 0x000fd60000f61670 */
[----:B------:R-:W-:Y:S01]  /*f430*/  LDGSTS.E.BYPASS.LTC128B.128 [R0+0xf200], desc[UR52][R2.64], !P0 ;  /* 0x0f20000002007fae */ /* 0x000fe2000c101d74 */
[----:B------:R-:W-:-:S03]  /*f440*/  ISETP.GE.AND P0, PT, R11, R12, PT ;  /* 0x0000000c0b00720c */ /* 0x000fc60003f06270 */
[----:B------:R-:W-:Y:S01]  /*f450*/  LDGSTS.E.BYPASS.LTC128B.128 [R0+0x11a00], desc[UR52][R2.64+0x40], !P3 ;  /* 0x11a0004002007fae */ /* 0x000fe2000d901d74 */
[----:B------:R-:W-:-:S13]  /*f460*/  ISETP.LT.OR P3, PT, R9, 0x1, P0 ;  /* 0x000000010900780c */ /* 0x000fda0000761670 */
[----:B------:R0:W-:Y:S04]  /*f470*/  LDGSTS.E.BYPASS.LTC128B.128 [R0+0x14200], desc[UR52][R2.64+0x80], !P3 ;  /* 0x1420008002007fae */ /* 0x0001e8000d901d74 */
[----:B0-----:R-:W0:Y:S04]  /*f480*/  SHFL.IDX PT, R2, R19, 0x1, 0x1c1f ;  /* 0x003c1f0013027f89 */ /* 0x001e2800000e0000 */
[----:B------:R-:W2:Y:S01]  /*f490*/  SHFL.IDX PT, R3, R10, 0x1, 0x1c1f ;  /* 0x003c1f000a037f89 */ /* 0x000ea200000e0000 */
[----:B0-----:R-:W-:-:S05]  /*f4a0*/  IADD3 R2, P3, R33, R2, RZ ;  /* 0x0000000221027210 */ /* 0x001fca0007f7e0ff */
[----:B--2---:R-:W-:Y:S01]  /*f4b0*/  IMAD.X R3, RZ, RZ, R3, P3 ;  /* 0x000000ffff037224 */ /* 0x004fe200018e0603 */
[----:B------:R-:W-:-:S13]  /*f4c0*/  ISETP.LT.OR P3, PT, R9, 0x21, P2 ;  /* 0x000000210900780c */ /* 0x000fda0001761670 */
[----:B------:R-:W-:Y:S01]  /*f4d0*/  LDGSTS.E.BYPASS.LTC128B.128 [R0+0xfa00], desc[UR52][R2.64], !P3 ;  /* 0x0fa0000002007fae */ /* 0x000fe2000d901d74 */
[----:B------:R-:W-:-:S13]  /*f4e0*/  ISETP.LT.OR P3, PT, R9, 0x21, P1 ;  /* 0x000000210900780c */ /* 0x000fda0000f61670 */
[----:B------:R-:W-:Y:S01]  /*f4f0*/  LDGSTS.E.BYPASS.LTC128B.128 [R0+0x12200], desc[UR52][R2.64+0x40], !P3 ;  /* 0x1220004002007fae */ /* 0x000fe2000d901d74 */
[----:B------:R-:W-:-:S13]  /*f500*/  ISETP.LT.OR P3, PT, R9, 0x21, P0 ;  /* 0x000000210900780c */ /* 0x000fda0000761670 */
[----:B------:R0:W-:Y:S04]  /*f510*/  LDGSTS.E.BYPASS.LTC128B.128 [R0+0x14a00], desc[UR52][R2.64+0x80], !P3 ;  /* 0x14a0008002007fae */ /* 0x0001e8000d901d74 */
[----:B0-----:R-:W0:Y:S04]  /*f520*/  SHFL.IDX PT, R2, R19, 0x2, 0x1c1f ;  /* 0x005c1f0013027f89 */ /* 0x001e2800000e0000 */
[----:B------:R-:W2:Y:S04]  /*f530*/  SHFL.IDX PT, R3, R10, 0x2, 0x1c1f ;  /* 0x005c1f000a037f89 */ /* 0x000ea800000e0000 */
[----:B------:R-:W-:Y:S01]  /*f540*/  SHFL.IDX PT, R10, R10, 0x3, 0x1c1f ;  /* 0x007c1f000a0a7f89 */ /* 0x000fe200000e0000 */
        /* <DEDUP_REMOVED lines=8> */
[----:B0-----:R-:W0:Y:S02]  /*f5d0*/  SHFL.IDX PT, R2, R19, 0x3, 0x1c1f ;  /* 0x007c1f0013027f89 */ /* 0x001e2400000e0000 */
[----:B0-----:R-:W-:-:S05]  /*f5e0*/  IADD3 R2, P3, R33, R2, RZ ;  /* 0x0000000221027210 */ /* 0x001fca0007f7e0ff */
[----:B------:R-:W-:Y:S01]  /*f5f0*/  IMAD.X R3, RZ, RZ, R10, P3 ;  /* 0x000000ffff037224 */ /* 0x000fe200018e060a */
[----:B------:R-:W-:-:S13]  /*f600*/  ISETP.LT.OR P3, PT, R9, 0x61, P2 ;  /* 0x000000610900780c */ /* 0x000fda0001761670 */
[----:B------:R-:W-:Y:S01]  /*f610*/  LDGSTS.E.BYPASS.LTC128B.128 [R0+0x10a00], desc[UR52][R2.64], !P3 ;  /* 0x10a0000002007fae */ /* 0x000fe2000d901d74 */
[----:B------:R-:W-:-:S13]  /*f620*/  ISETP.LT.OR P3, PT, R9, 0x61, P1 ;  /* 0x000000610900780c */ /* 0x000fda0000f61670 */
[----:B------:R-:W-:Y:S01]  /*f630*/  LDGSTS.E.BYPASS.LTC128B.128 [R0+0x13200], desc[UR52][R2.64+0x40], !P3 ;  /* 0x1320004002007fae */ /* 0x000fe2000d901d74 */
[----:B------:R-:W-:-:S13]  /*f640*/  ISETP.LT.OR P3, PT, R9, 0x61, P0 ;  /* 0x000000610900780c */ /* 0x000fda0000761670 */
[----:B------:R0:W-:Y:S01]  /*f650*/  LDGSTS.E.BYPASS.LTC128B.128 [R0+0x15a00], desc[UR52][R2.64+0x80], !P3 ;  /* 0x15a0008002007fae */ /* 0x0001e2000d901d74 */
[----:B------:R-:W-:-:S03]  /*f660*/  ISETP.GE.AND P3, PT, R9, 0x61, PT ;  /* 0x000000610900780c */ /* 0x000fc60003f66270 */
[----:B0-----:R0:W2:Y:S10]  /*f670*/  SHFL.IDX PT, R2, R23, RZ, 0x1c1f ;  /* 0x001c1fff17027589 */ /* 0x0010b400000e0000 */
.L_x_354:
[C---:B------:R-:W-:Y:S02]  /*f680*/  ISETP.LT.OR P2, PT, R9.reuse, 0x81, P2 ;  /* 0x000000810900780c */ /* 0x040fe40001741670 */
[C---:B------:R-:W-:Y:S02]  /*f690*/  ISETP.LT.OR P1, PT, R9.reuse, 0x81, P1 ;  /* 0x000000810900780c */ /* 0x040fe40000f21670 */
[----:B------:R-:W-:Y:S02]  /*f6a0*/  ISETP.LT.OR P0, PT, R9, 0x81, P0 ;  /* 0x000000810900780c */ /* 0x000fe40000701670 */
[----:B--2---:R-:W-:-:S05]  /*f6b0*/  IADD3 R2, P6, R33, R2, RZ ;  /* 0x0000000221027210 */ /* 0x004fca0007fde0ff */
[----:B------:R-:W-:-:S05]  /*f6c0*/  IMAD.X R3, RZ, RZ, R20, P6 ;  /* 0x000000ffff037224 */ /* 0x000fca00030e0614 */
[----:B------:R-:W-:Y:S01]  /*f6d0*/  @!PT LDS RZ, [RZ] ;  /* 0x00000000fffff984 */ /* 0x000fe20000000800 */
[----:B------:R-:W-:Y:S01]  /*f6e0*/  @!PT LDS RZ, [RZ] ;  /* 0x00000000fffff984 */ /* 0x000fe20000000800 */
[----:B------:R-:W-:Y:S01]  /*f6f0*/  @!PT LDS RZ, [RZ] ;  /* 0x00000000fffff984 */ /* 0x000fe20000000800 */
[----:B------:R2:W-:Y:S04]  /*f700*/  LDGSTS.E.BYPASS.LTC128B.128 [R0+0x11200], desc[UR52][R2.64], !P2 ;  /* 0x1120000002007fae */ /* 0x0005e8000d101d74 */
[----:B------:R2:W-:Y:S04]  /*f710*/  LDGSTS.E.BYPASS.LTC128B.128 [R0+0x13a00], desc[UR52][R2.64+0x40], !P1 ;  /* 0x13a0004002007fae */ /* 0x0005e8000c901d74 */
[----:B------:R2:W-:Y:S01]  /*f720*/  LDGSTS.E.BYPASS.LTC128B.128 [R0+0x16200], desc[UR52][R2.64+0x80], !P0 ;  /* 0x1620008002007fae */ /* 0x0005e2000c101d74 */
[----:B------:R-:W-:Y:S01]  /*f730*/  PLOP3.LUT P0, PT, PT, PT, PT, 0x80, 0x0 ;  /* 0x000000000000781c */ /* 0x000fe20003f0f070 */
[----:B------:R-:W-:-:S12]  /*f740*/  NOP ;  /* 0x0000000000007918 */ /* 0x000fd80000000000 */
.L_x_264:
        /* <DEDUP_REMOVED lines=11> */
.L_x_265:
[----:B------:R2:W-:Y:S01]  /*f800*/  SYNCS.ARRIVE.TRANS64.A1T0 RZ, [R4+URZ+0x33470], RZ ;  /* 0x033470ff04ff79a7 */ /* 0x0005e2000810003f */
[----:B------:R-:W-:Y:S05]  /*f810*/  @!P2 BRA `(.L_x_266) ;  /* 0x000000000004a947 */ /* 0x000fea0003800000 */
[----:B------:R-:W-:Y:S01]  /*f820*/  BPT.TRAP 0x1 ;  /* 0x000000040000795c */ /* 0x000fe20000300000 */
.L_x_266:
[----:B------:R-:W3:Y:S01]  /*f830*/  LDL R2, [R1+0x10] ;  /* 0x0000100001027983 */ /* 0x000ee20000100800 */
[----:B------:R-:W-:Y:S01]  /*f840*/  BSSY B0, `(.L_x_267) ;  /* 0x0000003000007945 */ /* 0x000fe20003800000 */
[----:B---3--:R-:W3:Y:S03]  /*f850*/  SYNCS.PHASECHK.TRANS64.TRYWAIT P0, [R4+URZ+0x33440], R2 ;  /* 0x03344002040075a7 */ /* 0x008ee6000800017f */
[----:B---3--:R-:W-:Y:S05]  /*f860*/  @!P0 BRA `(.L_x_268) ;  /* 0x0000004c00388947 */ /* 0x008fea0003800000 */
.L_x_355:
[----:B------:R-:W-:Y:S05]  /*f870*/  BSYNC B0 ;  /* 0x0000000000007941 */ /* 0x000fea0003800000 */
.L_x_267:
[----:B------:R-:W-:Y:S01]  /*f880*/  ULDC.64 UR4, c[0x0][0x300] ;  /* 0x0000c00000047ab9 */ /* 0x000fe20000000a00 */
[----:B------:R-:W-:Y:S01]  /*f890*/  ULDC.64 UR6, c[0x0][0x310] ;  /* 0x0000c40000067ab9 */ /* 0x000fe20000000a00 */
[----:B------:R-:W-:Y:S02]  /*f8a0*/  IMAD R9, R27, UR4, RZ ;  /* 0x000000041b097c24 */ /* 0x000fe4000f8e02ff */
[----:B---3--:R-:W-:-:S04]  /*f8b0*/  IMAD.WIDE.U32 R2, R5, UR4, RZ ;  /* 0x0000000405027c25 */ /* 0x008fc8000f8e00ff */
[----:B------:R-:W-:Y:S02]  /*f8c0*/  IMAD R9, R5, UR5, R9 ;  /* 0x0000000505097c24 */ /* 0x000fe4000f8e0209 */
[----:B------:R-:W-:Y:S02]  /*f8d0*/  IMAD R29, R29, UR6, RZ ;  /* 0x000000061d1d7c24 */ /* 0x000fe4000f8e02ff */
[----:B------:R-:W-:Y:S02]  /*f8e0*/  IMAD.IADD R3, R3, 0x1, R9 ;  /* 0x0000000103037824 */ /* 0x000fe400078e0209 */
[C---:B------:R-:W-:Y:S02]  /*f8f0*/  IMAD R29, R7.reuse, UR7, R29 ;  /* 0x00000007071d7c24 */ /* 0x040fe4000f8e021d */
[----:B------:R-:W-:-:S04]  /*f900*/  IMAD.WIDE.U32 R2, R7, UR6, R2 ;  /* 0x0000000607027c25 */ /* 0x000fc8000f8e0002 */
[----:B------:R-:W-:Y:S02]  /*f910*/  IMAD R5, R24, UR4, RZ ;  /* 0x0000000418057c24 */ /* 0x000fe4000f8e02ff */
[----:B------:R-:W-:Y:S02]  /*f920*/  IMAD.IADD R11, R3, 0x1, R29 ;  /* 0x00000001030b7824 */ /* 0x000fe400078e021d */
[----:B------:R-:W-:Y:S02]  /*f930*/  IMAD.MOV.U32 R10, RZ, RZ, R2 ;  /* 0x000000ffff0a7224 */ /* 0x000fe400078e0002 */
[C---:B------:R-:W-:Y:S02]  /*f940*/  IMAD R5, R8.reuse, UR5, R5 ;  /* 0x0000000508057c24 */ /* 0x040fe4000f8e0205 */
[----:B------:R-:W-:Y:S01]  /*f950*/  IMAD.WIDE.U32 R2, R8, UR4, RZ ;  /* 0x0000000408027c25 */ /* 0x000fe2000f8e00ff */
[----:B------:R-:W-:-:S03]  /*f960*/  ULDC.64 UR4, c[0x0][0x308] ;  /* 0x0000c20000047ab9 */ /* 0x000fc60000000a00 */
[----:B------:R-:W-:Y:S02]  /*f970*/  IMAD.IADD R3, R3, 0x1, R5 ;  /* 0x0000000103037824 */ /* 0x000fe400078e0205 */
[----:B------:R-:W-:Y:S02]  /*f980*/  IMAD R7, R26, UR6, RZ ;  /* 0x000000061a077c24 */ /* 0x000fe4000f8e02ff */
[----:B------:R-:W-:-:S04]  /*f990*/  IMAD.WIDE.U32 R2, R6, UR6, R2 ;  /* 0x0000000606027c25 */ /* 0x000fc8000f8e0002 */
[----:B------:R-:W-:Y:S01]  /*f9a0*/  IMAD R7, R6, UR7, R7 ;  /* 0x0000000706077c24 */ /* 0x000fe2000f8e0207 */
[----:B------:R-:W-:Y:S01]  /*f9b0*/  ULDC.64 UR6, c[0x0][0x2e8] ;  /* 0x0000ba0000067ab9 */ /* 0x000fe20000000a00 */
[----:B------:R-:W-:-:S04]  /*f9c0*/  IMAD.WIDE.U32 R10, R18, UR4, R10 ;  /* 0x00000004120a7c25 */ /* 0x000fc8000f8e000a */
[----:B------:R-:W-:Y:S01]  /*f9d0*/  IMAD R8, R34, UR4, RZ ;  /* 0x0000000422087c24 */ /* 0x000fe2000f8e02ff */
[----:B------:R-:W-:Y:S01]  /*f9e0*/  IADD3 R5, P0, R10, UR6, RZ ;  /* 0x000000060a057c10 */ /* 0x000fe2000ff1e0ff */
[----:B------:R-:W-:Y:S02]  /*f9f0*/  IMAD.IADD R3, R3, 0x1, R7 ;  /* 0x0000000103037824 */ /* 0x000fe400078e0207 */
[C---:B------:R-:W-:Y:S02]  /*fa00*/  IMAD R8, R18.reuse, UR5, R8 ;  /* 0x0000000512087c24 */ /* 0x040fe4000f8e0208 */
[----:B------:R-:W-:Y:S01]  /*fa10*/  IMAD.WIDE.U32 R2, R18, UR4, R2 ;  /* 0x0000000412027c25 */ /* 0x000fe2000f8e0002 */
[----:B------:R-:W-:Y:S02]  /*fa20*/  UMOV UR4, 0xffffffff ;  /* 0xffffffff00047882 */ /* 0x000fe40000000000 */
[----:B------:R-:W-:Y:S02]  /*fa30*/  IADD3.X R10, R11, UR7, R8, P0, !PT ;  /* 0x000000070b0a7c10 */ /* 0x000fe400087fe408 */
[----:B------:R-:W-:-:S04]  /*fa40*/  IADD3 R6, P0, R2, UR6, RZ ;  /* 0x0000000602067c10 */ /* 0x000fc8000ff1e0ff */
[----:B------:R-:W-:Y:S01]  /*fa50*/  IADD3.X R7, R8, UR7, R3, P0, !PT ;  /* 0x0000000708077c10 */ /* 0x000fe200087fe403 */
[----:B------:R-:W-:Y:S08]  /*fa60*/  BRA.DIV UR4, `(.L_x_269) ;  /* 0x0000004a04d07947 */ /* 0x000ff0000b800000 */
[----:B------:R-:W3:Y:S01]  /*fa70*/  SHFL.IDX PT, R3, R5, RZ, 0x1c1f ;  /* 0x001c1fff05037589 */ /* 0x000ee200000e0000 */
[----:B------:R-:W-:Y:S01]  /*fa80*/  LOP3.LUT R32, R32, 0xfffffdff, RZ, 0xc0, !PT ;  /* 0xfffffdff20207812 */ /* 0x000fe200078ec0ff */
[----:B------:R-:W4:Y:S01]  /*fa90*/  LDC R9, c[0x0][0x2f4] ;  /* 0x0000bd00ff097b82 */ /* 0x000f220000000800 */
[C---:B------:R-:W-:Y:S01]  /*faa0*/  LOP3.LUT R11, R33.reuse, 0x40, RZ, 0xfc, !PT ;  /* 0x00000040210b7812 */ /* 0x040fe200078efcff */
[----:B------:R-:W5:Y:S01]  /*fab0*/  SHFL.IDX PT, R2, R10, RZ, 0x1c1f ;  /* 0x001c1fff0a027589 */ /* 0x000f6200000e0000 */
[----:B------:R-:W-:Y:S02]  /*fac0*/  @P3 LOP3.LUT R32, R32, 0x200, RZ, 0xfc, !PT ;  /* 0x0000020020203812 */ /* 0x000fe400078efcff */
[----:B------:R-:W-:Y:S01]  /*fad0*/  LOP3.LUT R8, R33, 0x80, RZ, 0xfc, !PT ;  /* 0x0000008021087812 */ /* 0x000fe200078efcff */
[----:B------:R-:W-:Y:S01]  /*fae0*/  SHFL.IDX PT, R14, R5, 0x3, 0x1c1f ;  /* 0x007c1f00050e7f89 */ /* 0x000fe200000e0000 */
[----:B------:R-:W-:-:S03]  /*faf0*/  LOP3.LUT P3, RZ, R32, 0x20, RZ, 0xc0, !PT ;  /* 0x0000002020ff7812 */ /* 0x000fc6000786c0ff */
[----:B------:R-:W-:Y:S10]  /*fb00*/  SHFL.IDX PT, R7, R7, RZ, 0x1c1f ;  /* 0x001c1fff07077589 */ /* 0x000ff400000e0000 */
[----:B---3--:R-:W-:-:S02]  /*fb10*/  @P3 IADD3 R3, P0, R33, R3, RZ ;  /* 0x0000000321033210 */ /* 0x008fc40007f1e0ff */
[-C--:B----4-:R-:W-:Y:S02]  /*fb20*/  ISETP.GE.AND P6, PT, R33, R9.reuse, PT ;  /* 0x000000092100720c */ /* 0x090fe40003fc6270 */
[-C--:B------:R-:W-:Y:S01]  /*fb30*/  ISETP.GE.AND P2, PT, R11, R9.reuse, PT ;  /* 0x000000090b00720c */ /* 0x080fe20003f46270 */
[----:B-----5:R-:W-:Y:S01]  /*fb40*/  @P3 IMAD.X R2, RZ, RZ, R2, P0 ;  /* 0x000000ffff023224 */ /* 0x020fe200000e0602 */
[----:B------:R-:W-:-:S04]  /*fb50*/  ISETP.GE.AND P1, PT, R8, R9, PT ;  /* 0x000000090800720c */ /* 0x000fc80003f26270 */
[----:B------:R-:W-:-:S04]  /*fb60*/  @P3 LOP3.LUT R3, R3, R2, RZ, 0x3c, !PT ;  /* 0x0000000203033212 */ /* 0x000fc800078e3cff */
[----:B------:R-:W-:-:S04]  /*fb70*/  @P3 LOP3.LUT R2, R3, R2, RZ, 0x3c, !PT ;  /* 0x0000000203023212 */ /* 0x000fc800078e3cff */
[----:B------:R-:W-:-:S05]  /*fb80*/  @P3 LOP3.LUT R3, R3, R2, RZ, 0x3c, !PT ;  /* 0x0000000203033212 */ /* 0x000fca00078e3cff */
[----:B------:R-:W-:Y:S04]  /*fb90*/  @P3 LDGSTS.E.BYPASS.LTC128B.128 [R0+0x24200], desc[UR52][R2.64], !P6 ;  /* 0x2420000002003fae */ /* 0x000fe8000f101d74 */
[----:B------:R-:W-:Y:S04]  /*fba0*/  @P3 LDGSTS.E.BYPASS.LTC128B.128 [R0+0x26a00], desc[UR52][R2.64+0x40], !P2 ;  /* 0x26a0004002003fae */ /* 0x000fe8000d101d74 */
[----:B------:R3:W-:Y:S01]  /*fbb0*/  @P3 LDGSTS.E.BYPASS.LTC128B.128 [R0+0x29200], desc[UR52][R2.64+0x80], !P1 ;  /* 0x2920008002003fae */ /* 0x0007e2000c901d74 */
[----:B------:R-:W-:-:S03]  /*fbc0*/  LOP3.LUT P3, RZ, R32, 0x200, RZ, 0xc0, !PT ;  /* 0x0000020020ff7812 */ /* 0x000fc6000786c0ff */
[----:B---3--:R-:W3:Y:S04]  /*fbd0*/  SHFL.IDX PT, R3, R5, 0x1, 0x1c1f ;  /* 0x003c1f0005037f89 */ /* 0x008ee800000e0000 */
[----:B------:R-:W4:Y:S01]  /*fbe0*/  SHFL.IDX PT, R2, R10, 0x1, 0x1c1f ;  /* 0x003c1f000a027f89 */ /* 0x000f2200000e0000 */
[----:B---3--:R-:W-:-:S04]  /*fbf0*/  @P5 IADD3 R3, P0, R33, R3, RZ ;  /* 0x0000000321035210 */ /* 0x008fc80007f1e0ff */
[----:B----4-:R-:W-:-:S04]  /*fc00*/  @P5 IADD3.X R2, RZ, R2, RZ, P0, !PT ;  /* 0x00000002ff025210 */ /* 0x010fc800007fe4ff */
[----:B------:R-:W-:-:S04]  /*fc10*/  @P5 LOP3.LUT R3, R3, R2, RZ, 0x3c, !PT ;  /* 0x0000000203035212 */ /* 0x000fc800078e3cff */
[----:B------:R-:W-:-:S04]  /*fc20*/  @P5 LOP3.LUT R2, R3, R2, RZ, 0x3c, !PT ;  /* 0x0000000203025212 */ /* 0x000fc800078e3cff */
[----:B------:R-:W-:-:S05]  /*fc30*/  @P5 LOP3.LUT R3, R3, R2, RZ, 0x3c, !PT ;  /* 0x0000000203035212 */ /* 0x000fca00078e3cff */
[----:B------:R-:W-:Y:S04]  /*fc40*/  @P5 LDGSTS.E.BYPASS.LTC128B.128 [R0+0x24a00], desc[UR52][R2.64], !P6 ;  /* 0x24a0000002005fae */ /* 0x000fe8000f101d74 */
[----:B------:R-:W-:Y:S04]  /*fc50*/  @P5 LDGSTS.E.BYPASS.LTC128B.128 [R0+0x27200], desc[UR52][R2.64+0x40], !P2 ;  /* 0x2720004002005fae */ /* 0x000fe8000d101d74 */
[----:B------:R3:W-:Y:S04]  /*fc60*/  @P5 LDGSTS.E.BYPASS.LTC128B.128 [R0+0x29a00], desc[UR52][R2.64+0x80], !P1 ;  /* 0x29a0008002005fae */ /* 0x0007e8000c901d74 */
[----:B---3--:R-:W3:Y:S04]  /*fc70*/  SHFL.IDX PT, R3, R5, 0x2, 0x1c1f ;  /* 0x005c1f0005037f89 */ /* 0x008ee800000e0000 */
[----:B------:R-:W4:Y:S04]  /*fc80*/  SHFL.IDX PT, R2, R10, 0x2, 0x1c1f ;  /* 0x005c1f000a027f89 */ /* 0x000f2800000e0000 */
[----:B------:R-:W5:Y:S01]  /*fc90*/  SHFL.IDX PT, R10, R10, 0x3, 0x1c1f ;  /* 0x007c1f000a0a7f89 */ /* 0x000f6200000e0000 */
[----:B---3--:R-:W-:-:S05]  /*fca0*/  @P4 IADD3 R3, P0, R33, R3, RZ ;  /* 0x0000000321034210 */ /* 0x008fca0007f1e0ff */
[----:B----4-:R-:W-:Y:S01]  /*fcb0*/  @P4 IMAD.X R2, RZ, RZ, R2, P0 ;  /* 0x000000ffff024224 */ /* 0x010fe200000e0602 */
[----:B------:R-:W-:-:S04]  /*fcc0*/  @P3 IADD3 R14, P0, R33, R14, RZ ;  /* 0x0000000e210e3210 */ /* 0x000fc80007f1e0ff */
[----:B------:R-:W-:Y:S01]  /*fcd0*/  @P4 LOP3.LUT R3, R3, R2, RZ, 0x3c, !PT ;  /* 0x0000000203034212 */ /* 0x000fe200078e3cff */
[----:B-----5:R-:W-:-:S03]  /*fce0*/  @P3 IMAD.X R9, RZ, RZ, R10, P0 ;  /* 0x000000ffff093224 */ /* 0x020fc600000e060a */
[----:B------:R-:W-:-:S04]  /*fcf0*/  @P4 LOP3.LUT R2, R3, R2, RZ, 0x3c, !PT ;  /* 0x0000000203024212 */ /* 0x000fc800078e3cff */
[----:B------:R-:W-:-:S05]  /*fd00*/  @P4 LOP3.LUT R3, R3, R2, RZ, 0x3c, !PT ;  /* 0x0000000203034212 */ /* 0x000fca00078e3cff */
[----:B------:R-:W-:Y:S04]  /*fd10*/  @P4 LDGSTS.E.BYPASS.LTC128B.128 [R0+0x25200], desc[UR52][R2.64], !P6 ;  /* 0x2520000002004fae */ /* 0x000fe8000f101d74 */
[----:B------:R-:W-:Y:S04]  /*fd20*/  @P4 LDGSTS.E.BYPASS.LTC128B.128 [R0+0x27a00], desc[UR52][R2.64+0x40], !P2 ;  /* 0x27a0004002004fae */ /* 0x000fe8000d101d74 */
[----:B------:R3:W-:Y:S02]  /*fd30*/  @P4 LDGSTS.E.BYPASS.LTC128B.128 [R0+0x2a200], desc[UR52][R2.64+0x80], !P1 ;  /* 0x2a20008002004fae */ /* 0x0007e4000c901d74 */
[----:B---3--:R-:W-:-:S02]  /*fd40*/  @P3 IMAD.MOV.U32 R2, RZ, RZ, R14 ;  /* 0x000000ffff023224 */ /* 0x008fc400078e000e */
[----:B------:R-:W-:Y:S01]  /*fd50*/  @P3 IMAD.MOV.U32 R3, RZ, RZ, R9 ;  /* 0x000000ffff033224 */ /* 0x000fe200078e0009 */
[----:B------:R3:W4:Y:S04]  /*fd60*/  SHFL.IDX PT, R14, R6, RZ, 0x1c1f ;  /* 0x001c1fff060e7589 */ /* 0x00072800000e0000 */
[----:B------:R3:W-:Y:S04]  /*fd70*/  @P3 LDGSTS.E.BYPASS.LTC128B.128 [R0+0x25a00], desc[UR52][R2.64], !P6 ;  /* 0x25a0000002003fae */ /* 0x0007e8000f101d74 */
[----:B------:R3:W-:Y:S04]  /*fd80*/  @P3 LDGSTS.E.BYPASS.LTC128B.128 [R0+0x28200], desc[UR52][R2.64+0x40], !P2 ;  /* 0x2820004002003fae */ /* 0x0007e8000d101d74 */
[----:B------:R3:W-:Y:S02]  /*fd90*/  @P3 LDGSTS.E.BYPASS.LTC128B.128 [R0+0x2aa00], desc[UR52][R2.64+0x80], !P1 ;  /* 0x2aa0008002003fae */ /* 0x0007e4000c901d74 */
.L_x_367:
[----:B------:R-:W-:Y:S01]  /*fda0*/  LOP3.LUT P0, RZ, R32, 0x80, RZ, 0xc0, !PT ;  /* 0x0000008020ff7812 */ /* 0x000fe2000780c0ff */
[----:B------:R-:W-:-:S12]  /*fdb0*/  BSSY B0, `(.L_x_270) ;  /* 0x0000010000007945 */ /* 0x000fd80003800000 */
[----:B------:R-:W-:Y:S05]  /*fdc0*/  @!P0 BRA `(.L_x_271) ;  /* 0x0000000000388947 */ /* 0x000fea0003800000 */
[----:B---3--:R-:W3:Y:S01]  /*fdd0*/  LDC R6, c[0x0][0x2f4] ;  /* 0x0000bd00ff067b82 */ /* 0x008ee20000000800 */
[C---:B------:R-:W-:Y:S02]  /*fde0*/  LOP3.LUT R8, R33.reuse, 0x40, RZ, 0xfc, !PT ;  /* 0x0000004021087812 */ /* 0x040fe400078efcff */
[C---:B------:R-:W-:Y:S02]  /*fdf0*/  LOP3.LUT R5, R33.reuse, 0x80, RZ, 0xfc, !PT ;  /* 0x0000008021057812 */ /* 0x040fe400078efcff */
[----:B----4-:R-:W-:-:S05]  /*fe00*/  IADD3 R2, P0, R33, R14, RZ ;  /* 0x0000000e21027210 */ /* 0x010fca0007f1e0ff */
[----:B------:R-:W-:Y:S01]  /*fe10*/  IMAD.X R3, RZ, RZ, R7, P0 ;  /* 0x000000ffff037224 */ /* 0x000fe200000e0607 */
[-C--:B---3--:R-:W-:Y:S02]  /*fe20*/  ISETP.GE.AND P3, PT, R33, R6.reuse, PT ;  /* 0x000000062100720c */ /* 0x088fe40003f66270 */
[-C--:B------:R-:W-:Y:S02]  /*fe30*/  ISETP.GE.AND P2, PT, R8, R6.reuse, PT ;  /* 0x000000060800720c */ /* 0x080fe40003f46270 */
[----:B------:R-:W-:-:S09]  /*fe40*/  ISETP.GE.AND P1, PT, R5, R6, PT ;  /* 0x000000060500720c */ /* 0x000fd20003f26270 */
[----:B------:R-:W-:Y:S01]  /*fe50*/  @!PT LDS RZ, [RZ] ;  /* 0x00000000fffff984 */ /* 0x000fe20000000800 */
[----:B------:R-:W-:Y:S01]  /*fe60*/  @!PT LDS RZ, [RZ] ;  /* 0x00000000fffff984 */ /* 0x000fe20000000800 */
[----:B------:R-:W-:Y:S01]  /*fe70*/  @!PT LDS RZ, [RZ] ;  /* 0x00000000fffff984 */ /* 0x000fe20000000800 */
[----:B------:R3:W-:Y:S04]  /*fe80*/  LDGSTS.E.BYPASS.LTC128B.128 [R0+0x26200], desc[UR52][R2.64], !P3 ;  /* 0x2620000002007fae */ /* 0x0007e8000d901d74 */
[----:B------:R3:W-:Y:S04]  /*fe90*/  LDGSTS.E.BYPASS.LTC128B.128 [R0+0x28a00], desc[UR52][R2.64+0x40], !P2 ;  /* 0x28a0004002007fae */ /* 0x0007e8000d101d74 */
[----:B------:R3:W-:Y:S02]  /*fea0*/  LDGSTS.E.BYPASS.LTC128B.128 [R0+0x2b200], desc[UR52][R2.64+0x80], !P1 ;  /* 0x2b20008002007fae */ /* 0x0007e4000c901d74 */
.L_x_271:
[----:B------:R-:W-:Y:S05]  /*feb0*/  BSYNC B0 ;  /* 0x0000000000007941 */ /* 0x000fea0003800000 */
.L_x_270:
[----:B------:R-:W-:Y:S01]  /*fec0*/  NOP ;  /* 0x0000000000007918 */ /* 0x000fe20000000000 */
[----:B------:R-:W-:-:S13]  /*fed0*/  PLOP3.LUT P0, PT, PT, PT, PT, 0x80, 0x0 ;  /* 0x000000000000781c */ /* 0x000fda0003f0f070 */
.L_x_272:
[----:B------:R-:W-:Y:S02]  /*fee0*/  PLOP3.LUT P1, PT, P1, P0, PT, 0xa2, 0x0 ;  /* 0x000000000000781c */ /* 0x000fe40000f21472 */
[----:B------:R-:W-:-:S08]  /*fef0*/  @P0 R2UR P1, UR4, R4 ;  /* 0x00000000040402ca */ /* 0x000fd00000020000 */
[----:B------:R-:W-:-:S05]  /*ff00*/  @P0 PLOP3.LUT P0, PT, P1, PT, PT, 0x80, 0x0 ;  /* 0x000000000000081c */ /* 0x000fca0000f0f070 */
[----:B------:R-:W-:Y:S01]  /*ff10*/  @!P1 SYNCS.ARRIVE.TRANS64.RED.A0T1 RZ, [UR4+0x33430], RZ ;  /* 0x033430ffffff99a7 */ /* 0x000fe20008200404 */
[----:B------:R-:W-:Y:S07]  /*ff20*/  @!P1 ARRIVES.LDGSTSBAR.64.TRANSCNT [UR4+0x33430] ;  /* 0x03343000ff0099b0 */ /* 0x000fee0008000a84 */
[----:B------:R-:W-:Y:S05]  /*ff30*/  @P0 BRA.U.ANY `(.L_x_272) ;  /* 0xfffffffd00e80947 */ /* 0x000fea000393ffff */
[----:B------:R-:W-:Y:S01]  /*ff40*/  NOP ;  /* 0x0000000000007918 */ /* 0x000fe20000000000 */
[----:B---3--:R-:W-:-:S05]  /*ff50*/  IMAD.U32 R0, RZ, RZ, UR46 ;  /* 0x0000002eff007e24 */ /* 0x008fca000f8e00ff */
[----:B------:R-:W-:-:S13]  /*ff60*/  ISETP.NE.AND P2, PT, R0, 0x3, PT ;  /* 0x000000030000780c */ /* 0x000fda0003f45270 */
[----:B------:R-:W-:Y:S05]  /*ff70*/  @!P2 BRA `(.L_x_273) ;  /* 0x000000000004a947 */ /* 0x000fea0003800000 */
[----:B------:R-:W-:Y:S01]  /*ff80*/  BPT.TRAP 0x1 ;  /* 0x000000040000795c */ /* 0x000fe20000300000 */
.L_x_273:
[----:B------:R3:W-:Y:S02]  /*ff90*/  SYNCS.ARRIVE.TRANS64.A1T0 RZ, [R4+URZ+0x33430], RZ ;  /* 0x033430ff04ff79a7 */ /* 0x0007e4000810003f */
[----:B------:R-:W-:Y:S05]  /*ffa0*/  WARPSYNC.ALL ;  /* 0x0000000000007948 */ /* 0x000fea0003800000 */
[C---:B------:R-:W-:Y:S01]  /*ffb0*/  R2UR UR5, R25.reuse ;  /* 0x00000000190572ca */ /* 0x040fe200000e0000 */
[----:B------:R-:W-:Y:S01]  /*ffc0*/  VIADD R0, R22, 0x1e200 ;  /* 0x0001e20016007836 */ /* 0x000fe20000000000 */
[----:B------:R-:W-:Y:S01]  /*ffd0*/  R2UR UR38, R25 ;  /* 0x00000000192672ca */ /* 0x000fe200000e0000 */
[----:B------:R-:W-:Y:S01]  /*ffe0*/  ULDC.64 UR6, c[0x0][0x298] ;  /* 0x0000a60000067ab9 */ /* 0x000fe20000000a00 */
[----:B------:R-:W-:Y:S01]  /*fff0*/  UISETP.NE.AND UP0, UPT, UR45, URZ, UPT ;  /* 0x0000003f2d00728c */ /* 0x000fe2000bf05270 */
[----:B------:R-:W-:Y:S01]  /*10000*/  BSSY B6, `(.L_x_274) ;  /* 0x000001b000067945 */ /* 0x000fe20003800000 */
[----:B------:R-:W-:Y:S01]  /*10010*/  BAR.SYNC.DEFER_BLOCKING 0x8, 0x180 ;  /* 0x0206000000007b1d */ /* 0x000fe20000010000 */
[----:B------:R-:W-:Y:S01]  /*10020*/  LOP3.LUT P0, RZ, R0, 0x1bf, RZ, 0xc0, !PT ;  /* 0x000001bf00ff7812 */ /* 0x000fe2000780c0ff */
[----:B------:R-:W-:-:S02]  /*10030*/  USEL UR44, UR44, URZ, !UP0 ;  /* 0x0000003f2c2c7287 */ /* 0x000fc4000c000000 */
[----:B------:R-:W-:-:S03]  /*10040*/  USEL UR43, UR43, URZ, !UP0 ;  /* 0x0000003f2b2b7287 */ /* 0x000fc6000c000000 */
[----:B------:R-:W-:Y:S02]  /*10050*/  USHF.R.S32.HI UR4, URZ, 0x1f, UR5 ;  /* 0x0000001f3f047899 */ /* 0x000fe40008011405 */
[----:B------:R-:W-:Y:S02]  /*10060*/  UIMAD.WIDE.U32 UR38, UR38, UR6, URZ ;  /* 0x00000006262672a5 */ /* 0x000fe4000f8e003f */
[----:B------:R-:W-:-:S04]  /*10070*/  UIMAD UR4, UR4, UR6, URZ ;  /* 0x00000006040472a4 */ /* 0x000fc8000f8e023f */
[----:B------:R-:W-:-:S04]  /*10080*/  UIMAD UR4, UR5, UR7, UR4 ;  /* 0x00000007050472a4 */ /* 0x000fc8000f8e0204 */
[----:B------:R-:W-:Y:S01]  /*10090*/  UIADD3 UR45, UR39, UR4, URZ ;  /* 0x00000004272d7290 */ /* 0x000fe2000fffe03f */
[----:B------:R-:W-:Y:S11]  /*100a0*/  @!P0 BRA `(.L_x_275) ;  /* 0x0000000000408947 */ /* 0x000ff60003800000 */
[----:B------:R-:W-:Y:S01]  /*100b0*/  MOV R2, 0x0 ;  /* 0x0000000000027802 */ /* 0x000fe20000000f00 */
[----:B------:R-:W-:Y:S01]  /*100c0*/  ULDC.64 UR6, c[0x4][0xc0] ;  /* 0x0100300000067ab9 */ /* 0x000fe20000000a00 */
[----:B------:R-:W-:Y:S01]  /*100d0*/  ULDC.64 UR8, c[0x4][0xc8] ;  /* 0x0100320000087ab9 */ /* 0x000fe20000000a00 */
[----:B------:R-:W-:Y:S01]  /*100e0*/  ULDC.64 UR4, c[0x4][0x28] ;  /* 0x01000a0000047ab9 */ /* 0x000fe20000000a00 */
[----:B--23--:R-:W-:Y:S02]  /*100f0*/  IMAD.U32 R4, RZ, RZ, UR6 ;  /* 0x00000006ff047e24 */ /* 0x00cfe4000f8e00ff */
[----:B------:R-:W2:Y:S01]  /*10100*/  LDC.64 R2, c[0x4][R2] ;  /* 0x0100000002027b82 */ /* 0x000ea20000000a00 */
        /* <DEDUP_REMOVED lines=9> */
[----:B012-4-:R-:W-:Y:S05]  /*101a0*/  CALL.ABS.NOINC R2 ;  /* 0x0000000002007343 */ /* 0x017fea0003c00000 */
.L_x_275:
[----:B------:R-:W-:Y:S05]  /*101b0*/  BSYNC B6 ;  /* 0x0000000000067941 */ /* 0x000fea0003800000 */
.L_x_274:
[----:B------:R0:W5:Y:S01]  /*101c0*/  LDL R8, [R1+0xc] ;  /* 0x00000c0001087983 */ /* 0x0001620000100800 */
[----:B------:R-:W1:Y:S01]  /*101d0*/  LDC R5, c[0x0][0x448] ;  /* 0x00011200ff057b82 */ /* 0x000e620000000800 */
[----:B------:R-:W2:Y:S01]  /*101e0*/  S2R R2, SR_TID.X ;  /* 0x0000000000027919 */ /* 0x000ea20000002100 */
[----:B------:R-:W-:Y:S01]  /*101f0*/  R2UR UR6, R34 ;  /* 0x00000000220672ca */ /* 0x000fe200000e0000 */
[----:B------:R-:W-:Y:S01]  /*10200*/  IMAD.SHL.U32 R17, R17, 0x80, RZ ;  /* 0x0000008011117824 */ /* 0x000fe200078e00ff */
[C---:B------:R-:W-:Y:S01]  /*10210*/  R2UR UR7, R18.reuse ;  /* 0x00000000120772ca */ /* 0x040fe200000e0000 */
[----:B------:R-:W-:Y:S01]  /*10220*/  ULDC.64 UR8, c[0x0][0x2d8] ;  /* 0x0000b60000087ab9 */ /* 0x000fe20000000a00 */
[----:B-1----:R-:W-:Y:S02]  /*10230*/  ISETP.NE.AND P0, PT, R5, 0x1, PT ;  /* 0x000000010500780c */ /* 0x002fe40003f05270 */
[----:B------:R-:W-:Y:S02]  /*10240*/  R2UR UR10, R18 ;  /* 0x00000000120a72ca */ /* 0x000fe400000e0000 */
[C---:B--2---:R-:W-:Y:S01]  /*10250*/  LOP3.LUT R19, R2.reuse, 0x7f, RZ, 0xc0, !PT ;  /* 0x0000007f02137812 */ /* 0x044fe200078ec0ff */
[----:B------:R-:W-:-:S08]  /*10260*/  IMAD.SHL.U32 R2, R2, 0x20, RZ ;  /* 0x0000002002027824 */ /* 0x000fd000078e00ff */
[----:B------:R-:W1:Y:S01]  /*10270*/  @P0 LDC R3, c[0x0][0x44c] ;  /* 0x00011300ff030b82 */ /* 0x000e620000000800 */
[----:B------:R-:W-:-:S04]  /*10280*/  SHF.R.U32.HI R19, RZ, 0x2, R19 ;  /* 0x00000002ff137819 */ /* 0x000fc80000011613 */
[----:B------:R-:W-:-:S03]  /*10290*/  LOP3.LUT R2, R19, 0x60, R2, 0xf8, !PT ;  /* 0x0000006013027812 */ /* 0x000fc600078ef802 */
[----:B---3--:R-:W2:Y:S01]  /*102a0*/  @P0 LDC R4, c[0x0][0x450] ;  /* 0x00011400ff040b82 */ /* 0x008ea20000000800 */
[----:B------:R-:W-:Y:S01]  /*102b0*/  UIMAD UR6, UR6, UR8, URZ ;  /* 0x00000008060672a4 */ /* 0x000fe2000f8e023f */
[----:B------:R-:W-:Y:S01]  /*102c0*/  LOP3.LUT R0, R2, R17, RZ, 0xfc, !PT ;  /* 0x0000001102007212 */ /* 0x000fe200078efcff */
[----:B------:R-:W-:Y:S01]  /*102d0*/  UMOV UR4, UR38 ;  /* 0x0000002600047c82 */ /* 0x000fe20008000000 */
[----:B------:R-:W-:Y:S01]  /*102e0*/  UMOV UR5, UR45 ;  /* 0x0000002d00057c82 */ /* 0x000fe20008000000 */
[----:B------:R-:W-:Y:S02]  /*102f0*/  UIMAD UR6, UR10, UR9, UR6 ;  /* 0x000000090a0672a4 */ /* 0x000fe4000f8e0206 */
[----:B------:R-:W-:Y:S01]  /*10300*/  UIMAD.WIDE.U32 UR4, UR7, UR8, UR4 ;  /* 0x00000008070472a5 */ /* 0x000fe2000f8e0004 */
[----:B------:R-:W-:Y:S02]  /*10310*/  IMAD.MOV.U32 R2, RZ, RZ, R0 ;  /* 0x000000ffff027224 */ /* 0x000fe400078e0000 */
[----:B------:R-:W-:Y:S01]  /*10320*/  ULDC.64 UR8, c[0x0][0x2e0] ;  /* 0x0000b80000087ab9 */ /* 0x000fe20000000a00 */
[----:B------:R-:W-:Y:S01]  /*10330*/  UIADD3 UR5, UR5, UR6, URZ ;  /* 0x0000000605057290 */ /* 0x000fe2000fffe03f */
[----:B-1----:R-:W-:Y:S01]  /*10340*/  @P0 IMAD.HI.U32 R3, R0, R3, RZ ;  /* 0x0000000300030227 */ /* 0x002fe200078e00ff */
[----:B------:R-:W-:Y:S01]  /*10350*/  UIMAD UR6, UR43, UR8, URZ ;  /* 0x000000082b0672a4 */ /* 0x000fe2000f8e023f */
[----:B------:R-:W1:Y:S01]  /*10360*/  S2R R19, SR_TID.X ;  /* 0x0000000000137919 */ /* 0x000e620000002100 */
[----:B------:R-:W-:-:S02]  /*10370*/  UIMAD.WIDE.U32 UR4, UR44, UR8, UR4 ;  /* 0x000000082c0472a5 */ /* 0x000fc4000f8e0004 */
[----:B--2---:R-:W-:Y:S01]  /*10380*/  @P0 SHF.R.U32.HI R2, RZ, R4, R3 ;  /* 0x00000004ff020219 */ /* 0x004fe20000011603 */
[----:B------:R-:W-:-:S03]  /*10390*/  UIMAD UR6, UR44, UR9, UR6 ;  /* 0x000000092c0672a4 */ /* 0x000fc6000f8e0206 */
[--C-:B------:R-:W-:Y:S01]  /*103a0*/  SHF.R.S32.HI R3, RZ, 0x1f, R2.reuse ;  /* 0x0000001fff037819 */ /* 0x100fe20000011402 */
[----:B------:R-:W-:Y:S01]  /*103b0*/  IMAD.MOV R7, RZ, RZ, -R2 ;  /* 0x000000ffff077224 */ /* 0x000fe200078e0a02 */
[----:B------:R-:W-:Y:S01]  /*103c0*/  ULDC.64 UR8, c[0x0][0x2d0] ;  /* 0x0000b40000087ab9 */ /* 0x000fe20000000a00 */
[----:B------:R-:W-:Y:S01]  /*103d0*/  UIADD3 UR5, UR5, UR6, URZ ;  /* 0x0000000605057290 */ /* 0x000fe2000fffe03f */
[----:B------:R-:W-:Y:S02]  /*103e0*/  IMAD.U32 R11, RZ, RZ, UR8 ;  /* 0x00000008ff0b7e24 */ /* 0x000fe4000f8e00ff */
[----:B------:R-:W-:Y:S02]  /*103f0*/  IMAD R3, R3, UR8, RZ ;  /* 0x0000000803037c24 */ /* 0x000fe4000f8e02ff */
[----:B------:R-:W-:Y:S02]  /*10400*/  IMAD R7, R5, R7, R0 ;  /* 0x0000000705077224 */ /* 0x000fe400078e0200 */
[----:B------:R-:W-:-:S02]  /*10410*/  IMAD R9, R2, UR9, R3 ;  /* 0x0000000902097c24 */ /* 0x000fc4000f8e0203 */
[----:B------:R-:W-:Y:S01]  /*10420*/  IMAD.WIDE.U32 R2, R2, R11, UR4 ;  /* 0x0000000402027e25 */ /* 0x000fe2000f8e000b */
[----:B------:R-:W-:Y:S01]  /*10430*/  SHF.R.S32.HI R0, RZ, 0x1f, R7 ;  /* 0x0000001fff007819 */ /* 0x000fe20000011407 */
[----:B------:R-:W-:Y:S02]  /*10440*/  ULDC.64 UR4, c[0x0][0x2c8] ;  /* 0x0000b20000047ab9 */ /* 0x000fe40000000a00 */
[----:B------:R-:W-:Y:S02]  /*10450*/  IMAD.IADD R3, R3, 0x1, R9 ;  /* 0x0000000103037824 */ /* 0x000fe400078e0209 */
[----:B------:R-:W-:Y:S02]  /*10460*/  IMAD R0, R0, UR4, RZ ;  /* 0x0000000400007c24 */ /* 0x000fe4000f8e02ff */
[----:B------:R-:W-:-:S04]  /*10470*/  IMAD.WIDE.U32 R2, R7, UR4, R2 ;  /* 0x0000000407027c25 */ /* 0x000fc8000f8e0002 */
[----:B------:R-:W-:Y:S01]  /*10480*/  IMAD R7, R7, UR5, R0 ;  /* 0x0000000507077c24 */ /* 0x000fe2000f8e0200 */
[----:B------:R-:W-:Y:S02]  /*10490*/  ULDC.64 UR4, c[0x0][0x280] ;  /* 0x0000a00000047ab9 */ /* 0x000fe40000000a00 */
[----:B------:R-:W-:Y:S01]  /*104a0*/  IADD3 R0, P0, R2, UR4, RZ ;  /* 0x0000000402007c10 */ /* 0x000fe2000ff1e0ff */
[----:B------:R-:W-:Y:S01]  /*104b0*/  ULDC UR4, c[0x0][0x2b8] ;  /* 0x0000ae0000047ab9 */ /* 0x000fe20000000800 */
[C---:B------:R-:W-:Y:S02]  /*104c0*/  LOP3.LUT R10, R33.reuse, 0x40, RZ, 0xfc, !PT ;  /* 0x00000040210a7812 */ /* 0x040fe400078efcff */
[----:B------:R-:W-:Y:S02]  /*104d0*/  LOP3.LUT R6, R33, 0x80, RZ, 0xfc, !PT ;  /* 0x0000008021067812 */ /* 0x000fe400078efcff */
[----:B------:R-:W-:Y:S01]  /*104e0*/  IADD3.X R4, R3, UR5, R7, P0, !PT ;  /* 0x0000000503047c10 */ /* 0x000fe200087fe407 */
[----:B------:R-:W-:Y:S01]  /*104f0*/  UMOV UR5, 0xffffffff ;  /* 0xffffffff00057882 */ /* 0x000fe20000000000 */
[----:B-1----:R-:W-:-:S02]  /*10500*/  LOP3.LUT R19, R19, 0x7f, RZ, 0xc0, !PT ;  /* 0x0000007f13137812 */ /* 0x002fc400078ec0ff */
[----:B------:R-:W-:Y:S02]  /*10510*/  ISETP.GE.AND P3, PT, R33, UR4, PT ;  /* 0x0000000421007c0c */ /* 0x000fe4000bf66270 */
[----:B------:R-:W-:Y:S02]  /*10520*/  ISETP.GE.AND P2, PT, R10, UR4, PT ;  /* 0x000000040a007c0c */ /* 0x000fe4000bf46270 */
[----:B------:R-:W-:Y:S02]  /*10530*/  ISETP.GE.AND P1, PT, R6, UR4, PT ;  /* 0x0000000406007c0c */ /* 0x000fe4000bf26270 */
[----:B------:R-:W-:Y:S01]  /*10540*/  SHF.R.U32.HI R10, RZ, 0x2, R19 ;  /* 0x00000002ff0a7819 */ /* 0x000fe20000011613 */
[----:B0-----:R-:W-:Y:S10]  /*10550*/  BRA.DIV UR5, `(.L_x_276) ;  /* 0x0000004605e47947 */ /* 0x001ff4000b800000 */
[----:B----4-:R-:W0:Y:S01]  /*10560*/  SHFL.IDX PT, R14, R0, RZ, 0x1c1f ;  /* 0x001c1fff000e7589 */ /* 0x010e2200000e0000 */
[----:B------:R-:W-:Y:S02]  /*10570*/  IMAD R35, R35, R5, RZ ;  /* 0x0000000523237224 */ /* 0x000fe400078e02ff */
[----:B------:R-:W-:Y:S01]  /*10580*/  IMAD.IADD R17, R10, 0x1, R17 ;  /* 0x000000010a117824 */ /* 0x000fe200078e0211 */
[----:B------:R-:W1:Y:S03]  /*10590*/  SHFL.IDX PT, R2, R4, RZ, 0x1c1f ;  /* 0x001c1fff04027589 */ /* 0x000e6600000e0000 */
[C---:B------:R-:W-:Y:S01]  /*105a0*/  VIADD R6, R17.reuse, 0x20 ;  /* 0x0000002011067836 */ /* 0x040fe20000000000 */
[----:B------:R-:W-:Y:S01]  /*105b0*/  ISETP.GE.AND P0, PT, R17, R35, PT ;  /* 0x000000231100720c */ /* 0x000fe20003f06270 */
[----:B------:R-:W-:-:S12]  /*105c0*/  SHFL.IDX PT, R5, R4, 0x1, 0x1c1f ;  /* 0x003c1f0004057f89 */ /* 0x000fd800000e0000 */
[----:B0-----:R-:W-:-:S05]  /*105d0*/  @!P0 IADD3 R14, P4, R33, R14, RZ ;  /* 0x0000000e210e8210 */ /* 0x001fca0007f9e0ff */
[----:B-1----:R-:W-:Y:S02]  /*105e0*/  @!P0 IMAD.X R3, RZ, RZ, R2, P4 ;  /* 0x000000ffff038224 */ /* 0x002fe400020e0602 */
[----:B------:R-:W-:Y:S02]  /*105f0*/  @!P0 IMAD.MOV.U32 R2, RZ, RZ, R14 ;  /* 0x000000ffff028224 */ /* 0x000fe400078e000e */
[----:B------:R-:W0:Y:S04]  /*10600*/  SHFL.IDX PT, R14, R0, 0x1, 0x1c1f ;  /* 0x003c1f00000e7f89 */ /* 0x000e2800000e0000 */
[----:B-----5:R-:W-:Y:S04]  /*10610*/  @!P0 LDGSTS.E.BYPASS.LTC128B.128 [R8+0x1e200], desc[UR52][R2.64], !P3 ;  /* 0x1e20000002088fae */ /* 0x020fe8000d901d74 */
[----:B------:R-:W-:Y:S04]  /*10620*/  @!P0 LDGSTS.E.BYPASS.LTC128B.128 [R8+0x20200], desc[UR52][R2.64+0x40], !P2 ;  /* 0x2020004002088fae */ /* 0x000fe8000d101d74 */
[----:B------:R1:W-:Y:S01]  /*10630*/  @!P0 LDGSTS.E.BYPASS.LTC128B.128 [R8+0x22200], desc[UR52][R2.64+0x80], !P1 ;  /* 0x2220008002088fae */ /* 0x0003e2000c901d74 */
[----:B------:R-:W-:Y:S01]  /*10640*/  ISETP.GE.AND P0, PT, R6, R35, PT ;  /* 0x000000230600720c */ /* 0x000fe20003f06270 */
[----:B------:R-:W-:-:S12]  /*10650*/  VIADD R6, R17, 0x40 ;  /* 0x0000004011067836 */ /* 0x000fd80000000000 */
[----:B0-----:R-:W-:-:S05]  /*10660*/  @!P0 IADD3 R14, P4, R33, R14, RZ ;  /* 0x0000000e210e8210 */ /* 0x001fca0007f9e0ff */
[----:B------:R-:W-:Y:S02]  /*10670*/  @!P0 IMAD.X R5, RZ, RZ, R5, P4 ;  /* 0x000000ffff058224 */ /* 0x000fe400020e0605 */
[----:B-1----:R-:W-:Y:S02]  /*10680*/  @!P0 IMAD.MOV.U32 R2, RZ, RZ, R14 ;  /* 0x000000ffff028224 */ /* 0x002fe400078e000e */
[----:B------:R-:W0:Y:S01]  /*10690*/  SHFL.IDX PT, R14, R0, 0x2, 0x1c1f ;  /* 0x005c1f00000e7f89 */ /* 0x000e2200000e0000 */
[----:B------:R-:W-:-:S03]  /*106a0*/  @!P0 IMAD.MOV.U32 R3, RZ, RZ, R5 ;  /* 0x000000ffff038224 */ /* 0x000fc600078e0005 */
[----:B------:R-:W1:Y:S04]  /*106b0*/  SHFL.IDX PT, R5, R4, 0x2, 0x1c1f ;  /* 0x005c1f0004057f89 */ /* 0x000e6800000e0000 */
[----:B------:R-:W-:Y:S04]  /*106c0*/  @!P0 LDGSTS.E.BYPASS.LTC128B.128 [R8+0x1ea00], desc[UR52][R2.64], !P3 ;  /* 0x1ea0000002088fae */ /* 0x000fe8000d901d74 */
[----:B------:R-:W-:Y:S04]  /*106d0*/  @!P0 LDGSTS.E.BYPASS.LTC128B.128 [R8+0x20a00], desc[UR52][R2.64+0x40], !P2 ;  /* 0x20a0004002088fae */ /* 0x000fe8000d101d74 */
[----:B------:R2:W-:Y:S01]  /*106e0*/  @!P0 LDGSTS.E.BYPASS.LTC128B.128 [R8+0x22a00], desc[UR52][R2.64+0x80], !P1 ;  /* 0x22a0008002088fae */ /* 0x0005e2000c901d74 */
[----:B------:R-:W-:-:S03]  /*106f0*/  ISETP.GE.AND P0, PT, R6, R35, PT ;  /* 0x000000230600720c */ /* 0x000fc60003f06270 */
[----:B------:R-:W3:Y:S10]  /*10700*/  SHFL.IDX PT, R4, R4, 0x3, 0x1c1f ;  /* 0x007c1f0004047f89 */ /* 0x000ef400000e0000 */
[----:B0-----:R-:W-:-:S05]  /*10710*/  @!P0 IADD3 R14, P4, R33, R14, RZ ;  /* 0x0000000e210e8210 */ /* 0x001fca0007f9e0ff */
[----:B-1----:R-:W-:Y:S02]  /*10720*/  @!P0 IMAD.X R5, RZ, RZ, R5, P4 ;  /* 0x000000ffff058224 */ /* 0x002fe400020e0605 */
[----:B--2---:R-:W-:Y:S02]  /*10730*/  @!P0 IMAD.MOV.U32 R2, RZ, RZ, R14 ;  /* 0x000000ffff028224 */ /* 0x004fe400078e000e */
[----:B------:R-:W-:Y:S01]  /*10740*/  @!P0 IMAD.MOV.U32 R3, RZ, RZ, R5 ;  /* 0x000000ffff038224 */ /* 0x000fe200078e0005 */
[----:B------:R0:W1:Y:S04]  /*10750*/  SHFL.IDX PT, R14, R0, 0x3, 0x1c1f ;  /* 0x007c1f00000e7f89 */ /* 0x00006800000e0000 */
[----:B------:R0:W-:Y:S04]  /*10760*/  @!P0 LDGSTS.E.BYPASS.LTC128B.128 [R8+0x1f200], desc[UR52][R2.64], !P3 ;  /* 0x1f20000002088fae */ /* 0x0001e8000d901d74 */
[----:B------:R0:W-:Y:S04]  /*10770*/  @!P0 LDGSTS.E.BYPASS.LTC128B.128 [R8+0x21200], desc[UR52][R2.64+0x40], !P2 ;  /* 0x2120004002088fae */ /* 0x0001e8000d101d74 */
[----:B---3--:R0:W-:Y:S02]  /*10780*/  @!P0 LDGSTS.E.BYPASS.LTC128B.128 [R8+0x23200], desc[UR52][R2.64+0x80], !P1 ;  /* 0x2320008002088fae */ /* 0x0081e4000c901d74 */
.L_x_376:
[----:B0-----:R-:W-:Y:S01]  /*10790*/  VIADD R0, R17, 0x60 ;  /* 0x0000006011007836 */ /* 0x001fe20000000000 */
[----:B------:R-:W-:Y:S04]  /*107a0*/  BSSY B0, `(.L_x_277) ;  /* 0x000000b000007945 */ /* 0x000fe80003800000 */
[----:B------:R-:W-:-:S13]  /*107b0*/  ISETP.GE.AND P0, PT, R0, R35, PT ;  /* 0x000000230000720c */ /* 0x000fda0003f06270 */
[----:B------:R-:W-:Y:S05]  /*107c0*/  @P0 BRA `(.L_x_278) ;  /* 0x0000000000200947 */ /* 0x000fea0003800000 */
[----:B-1----:R-:W-:-:S05]  /*107d0*/  IADD3 R2, P0, R33, R14, RZ ;  /* 0x0000000e21027210 */ /* 0x002fca0007f1e0ff */
[----:B------:R-:W-:-:S05]  /*107e0*/  IMAD.X R3, RZ, RZ, R4, P0 ;  /* 0x000000ffff037224 */ /* 0x000fca00000e0604 */
[----:B------:R-:W-:Y:S01]  /*107f0*/  @!PT LDS RZ, [RZ] ;  /* 0x00000000fffff984 */ /* 0x000fe20000000800 */
[----:B------:R-:W-:Y:S01]  /*10800*/  @!PT LDS RZ, [RZ] ;  /* 0x00000000fffff984 */ /* 0x000fe20000000800 */
[----:B------:R-:W-:Y:S01]  /*10810*/  @!PT LDS RZ, [RZ] ;  /* 0x00000000fffff984 */ /* 0x000fe20000000800 */
[----:B------:R0:W-:Y:S04]  /*10820*/  LDGSTS.E.BYPASS.LTC128B.128 [R8+0x1fa00], desc[UR52][R2.64], !P3 ;  /* 0x1fa0000002087fae */ /* 0x0001e8000d901d74 */
[----:B------:R0:W-:Y:S04]  /*10830*/  LDGSTS.E.BYPASS.LTC128B.128 [R8+0x21a00], desc[UR52][R2.64+0x40], !P2 ;  /* 0x21a0004002087fae */ /* 0x0001e8000d101d74 */
[----:B------:R0:W-:Y:S02]  /*10840*/  LDGSTS.E.BYPASS.LTC128B.128 [R8+0x23a00], desc[UR52][R2.64+0x80], !P1 ;  /* 0x23a0008002087fae */ /* 0x0001e4000c901d74 */
.L_x_278:
[----:B------:R-:W-:Y:S05]  /*10850*/  BSYNC B0 ;  /* 0x0000000000007941 */ /* 0x000fea0003800000 */
.L_x_277:
[----:B------:R-:W-:Y:S01]  /*10860*/  NOP ;  /* 0x0000000000007918 */ /* 0x000fe20000000000 */
[----:B------:R-:W-:-:S13]  /*10870*/  PLOP3.LUT P0, PT, PT, PT, PT, 0x80, 0x0 ;  /* 0x000000000000781c */ /* 0x000fda0003f0f070 */
.L_x_279:
[----:B------:R-:W-:Y:S02]  /*10880*/  PLOP3.LUT P1, PT, P1, P0, PT, 0xa2, 0x0 ;  /* 0x000000000000781c */ /* 0x000fe40000f21472 */
[----:B------:R-:W-:-:S08]  /*10890*/  @P0 R2UR P1, UR4, R22 ;  /* 0x00000000160402ca */ /* 0x000fd00000020000 */
[----:B------:R-:W-:-:S05]  /*108a0*/  @P0 PLOP3.LUT P0, PT, P1, PT, PT, 0x80, 0x0 ;  /* 0x000000000000081c */ /* 0x000fca0000f0f070 */
[----:B------:R-:W-:Y:S01]  /*108b0*/  @!P1 SYNCS.ARRIVE.TRANS64.RED.A0T1 RZ, [UR4+0x33400], RZ ;  /* 0x033400ffffff99a7 */ /* 0x000fe20008200404 */
[----:B------:R-:W-:Y:S07]  /*108c0*/  @!P1 ARRIVES.LDGSTSBAR.64.TRANSCNT [UR4+0x33400] ;  /* 0x03340000ff0099b0 */ /* 0x000fee0008000a84 */
[----:B------:R-:W-:Y:S05]  /*108d0*/  @P0 BRA.U.ANY `(.L_x_279) ;  /* 0xfffffffd00e80947 */ /* 0x000fea000393ffff */
[----:B0-----:R-:W2:Y:S02]  /*108e0*/  LDL.LU R2, [R1+0x14] ;  /* 0x0000140001027983 */ /* 0x001ea40000300800 */
[----:B--2---:R-:W-:-:S04]  /*108f0*/  IADD3 R2, R2, 0x1, RZ ;  /* 0x0000000102027810 */ /* 0x004fc80007ffe0ff */
[----:B------:R-:W-:Y:S01]  /*10900*/  LEA.HI R0, R2, R2, RZ, 0x1 ;  /* 0x0000000202007211 */ /* 0x000fe200078f08ff */
[----:B------:R0:W-:Y:S03]  /*10910*/  STL [R1+0x14], R2 ;  /* 0x0000140201007387 */ /* 0x0001e60000100800 */
[----:B------:R-:W-:-:S05]  /*10920*/  LOP3.LUT R0, R0, 0xfffffffe, RZ, 0xc0, !PT ;  /* 0xfffffffe00007812 */ /* 0x000fca00078ec0ff */
[----:B------:R-:W-:-:S05]  /*10930*/  IMAD.IADD R0, R2, 0x1, -R0 ;  /* 0x0000000102007824 */ /* 0x000fca00078e0a00 */
[----:B------:R-:W-:Y:S01]  /*10940*/  SHF.L.U32 R3, R0, 0x1f, RZ ;  /* 0x0000001f00037819 */ /* 0x000fe200000006ff */
[----:B------:R-:W-:Y:S01]  /*10950*/  NOP ;  /* 0x0000000000007918 */ /* 0x000fe20000000000 */
[----:B------:R0:W-:Y:S01]  /*10960*/  SYNCS.ARRIVE.TRANS64.A1T0 RZ, [R22+URZ+0x33400], RZ ;  /* 0x033400ff16ff79a7 */ /* 0x0001e2000810003f */
[----:B------:R-:W-:Y:S01]  /*10970*/  BSSY B0, `(.L_x_280) ;  /* 0x0000003000007945 */ /* 0x000fe20003800000 */
[----:B------:R-:W2:Y:S03]  /*10980*/  SYNCS.PHASECHK.TRANS64.TRYWAIT P0, [R22+URZ+0x33420], R3 ;  /* 0x03342003160075a7 */ /* 0x000ea6000800017f */
[----:B0-2---:R-:W-:Y:S05]  /*10990*/  @!P0 BRA `(.L_x_281) ;  /* 0x0000004800108947 */ /* 0x005fea0003800000 */
.L_x_377:
[----:B------:R-:W-:Y:S05]  /*109a0*/  BSYNC B0 ;  /* 0x0000000000007941 */ /* 0x000fea0003800000 */
.L_x_280:
[----:B------:R-:W-:-:S06]  /*109b0*/  UISETP.GE.AND UP0, UPT, UR41, 0xa1, UPT ;  /* 0x000000a12900788c */ /* 0x000fcc000bf06270 */
[----:B------:R-:W-:-:S13]  /*109c0*/  PLOP3.LUT P0, PT, PT, PT, UP0, 0x40, 0x0 ;  /* 0x000000000000781c */ /* 0x000fda0003f0e808 */
[----:B------:R-:W-:Y:S05]  /*109d0*/  @P0 BRA `(.L_x_282) ;  /* 0x0000001800480947 */ /* 0x000fea0003800000 */
[----:B------:R-:W-:Y:S01]  /*109e0*/  UIADD3 UR4, UR42, -0x2, URZ ;  /* 0xfffffffe2a047890 */ /* 0x000fe2000fffe03f */
[----:B------:R-:W-:Y:S02]  /*109f0*/  IMAD.MOV.U32 R19, RZ, RZ, R31 ;  /* 0x000000ffff137224 */ /* 0x000fe400078e001f */
[----:B------:R-:W-:-:S03]  /*10a00*/  IMAD.MOV.U32 R17, RZ, RZ, R28 ;  /* 0x000000ffff117224 */ /* 0x000fc600078e001c */
[----:B------:R-:W-:-:S07]  /*10a10*/  IMAD.U32 R29, RZ, RZ, UR4 ;  /* 0x00000004ff1d7e24 */ /* 0x000fce000f8e00ff */
.L_x_302:
[----:B0-----:R-:W0:Y:S01]  /*10a20*/  LDC R3, c[0x0][0x430] ;  /* 0x00010c00ff037b82 */ /* 0x001e220000000800 */
[----:B--2---:R-:W2:Y:S01]  /*10a30*/  S2R R0, SR_TID.X ;  /* 0x0000000000007919 */ /* 0x004ea20000002100 */
[----:B------:R-:W-:Y:S01]  /*10a40*/  IMAD.MOV.U32 R10, RZ, RZ, 0xa0 ;  /* 0x000000a0ff0a7424 */ /* 0x000fe200078e00ff */
[----:B------:R-:W-:Y:S05]  /*10a50*/  YIELD ;  /* 0x0000000000007946 */ /* 0x000fea0003800000 */
[----:B------:R-:W3:Y:S01]  /*10a60*/  S2R R4, SR_TID.X ;  /* 0x0000000000047919 */ /* 0x000ee20000002100 */
[----:B------:R-:W-:Y:S01]  /*10a70*/  IMAD R10, R29, R10, UR37 ;  /* 0x000000251d0a7e24 */ /* 0x000fe2000f8e020a */
[----:B------:R-:W-:Y:S01]  /*10a80*/  ULDC.64 UR4, c[0x0][0x428] ;  /* 0x00010a0000047ab9 */ /* 0x000fe20000000a00 */
[----:B------:R-:W-:Y:S01]  /*10a90*/  ULDC.64 UR6, c[0x0][0x418] ;  /* 0x0001060000067ab9 */ /* 0x000fe20000000a00 */
[----:B------:R-:W4:Y:S01]  /*10aa0*/  S2R R8, SR_TID.X ;  /* 0x0000000000087919 */ /* 0x000f220000002100 */
[----:B------:R-:W-:-:S02]  /*10ab0*/  IMAD R7, R36, UR4, RZ ;  /* 0x0000000424077c24 */ /* 0x000fc4000f8e02ff */
[----:B------:R-:W-:Y:S02]  /*10ac0*/  VIADD R28, R17, 0x1 ;  /* 0x00000001111c7836 */ /* 0x000fe40000000000 */
[----:B------:R-:W-:Y:S01]  /*10ad0*/  IMAD R7, R30, UR5, R7 ;  /* 0x000000051e077c24 */ /* 0x000fe2000f8e0207 */
[----:B0-----:R-:W-:Y:S02]  /*10ae0*/  ISETP.NE.AND P2, PT, R3, 0x1, PT ;  /* 0x000000010300780c */ /* 0x001fe40003f45270 */
[C---:B--2---:R-:W-:Y:S01]  /*10af0*/  LOP3.LUT R2, R0.reuse, 0x7f, RZ, 0xc0, !PT ;  /* 0x0000007f00027812 */ /* 0x044fe200078ec0ff */
[----:B------:R-:W-:-:S10]  /*10b00*/  IMAD.SHL.U32 R0, R0, 0x20, RZ ;  /* 0x0000002000007824 */ /* 0x000fd400078e00ff */
[----:B------:R-:W0:Y:S01]  /*10b10*/  @P2 LDC R3, c[0x0][0x434] ;  /* 0x00010d00ff032b82 */ /* 0x000e220000000800 */
[----:B------:R-:W-:Y:S02]  /*10b20*/  SHF.R.U32.HI R2, RZ, 0x2, R2 ;  /* 0x00000002ff027819 */ /* 0x000fe40000011602 */
[----:B---3--:R-:W-:Y:S02]  /*10b30*/  LOP3.LUT R4, R4, 0x7f, RZ, 0xc0, !PT ;  /* 0x0000007f04047812 */ /* 0x008fe400078ec0ff */
[----:B------:R-:W-:Y:S02]  /*10b40*/  LOP3.LUT R0, R2, 0x60, R0, 0xf8, !PT ;  /* 0x0000006002007812 */ /* 0x000fe400078ef800 */
[----:B------:R-:W-:Y:S01]  /*10b50*/  SHF.R.U32.HI R9, RZ, 0x2, R4 ;  /* 0x00000002ff097819 */ /* 0x000fe20000011604 */
[----:B------:R-:W2:Y:S01]  /*10b60*/  @P2 LDC R5, c[0x0][0x438] ;  /* 0x00010e00ff052b82 */ /* 0x000ea20000000800 */
[----:B----4-:R-:W-:Y:S02]  /*10b70*/  IMAD.SHL.U32 R8, R8, 0x20, RZ ;  /* 0x0000002008087824 */ /* 0x010fe400078e00ff */
[----:B------:R-:W-:-:S03]  /*10b80*/  IMAD.IADD R0, R0, 0x1, R10 ;  /* 0x0000000100007824 */ /* 0x000fc600078e020a */
[----:B------:R-:W-:Y:S01]  /*10b90*/  LOP3.LUT R8, R9, 0x60, R8, 0xf8, !PT ;  /* 0x0000006009087812 */ /* 0x000fe200078ef808 */
[----:B------:R-:W-:-:S03]  /*10ba0*/  IMAD.MOV.U32 R6, RZ, RZ, R0 ;  /* 0x000000ffff067224 */ /* 0x000fc600078e0000 */
[----:B------:R-:W-:-:S04]  /*10bb0*/  LOP3.LUT R8, R8, 0x80, RZ, 0xfc, !PT ;  /* 0x0000008008087812 */ /* 0x000fc800078efcff */
[C---:B------:R-:W-:Y:S01]  /*10bc0*/  ISETP.GT.U32.AND P1, PT, R8.reuse, 0x9f, PT ;  /* 0x0000009f0800780c */ /* 0x040fe20003f24070 */
[----:B------:R-:W-:Y:S02]  /*10bd0*/  IMAD.IADD R10, R8, 0x1, R10 ;  /* 0x00000001080a7824 */ /* 0x000fe400078e020a */
[----:B0-----:R-:W-:-:S04]  /*10be0*/  @P2 IMAD.HI.U32 R2, R0, R3, RZ ;  /* 0x0000000300022227 */ /* 0x001fc800078e00ff */
[----:B------:R-:W-:Y:S01]  /*10bf0*/  IMAD.MOV.U32 R11, RZ, RZ, R10 ;  /* 0x000000ffff0b7224 */ /* 0x000fe200078e000a */
[----:B--2---:R-:W-:-:S04]  /*10c00*/  @P2 SHF.R.U32.HI R6, RZ, R5, R2 ;  /* 0x00000005ff062219 */ /* 0x004fc80000011602 */
[--C-:B------:R-:W-:Y:S01]  /*10c10*/  SHF.R.S32.HI R3, RZ, 0x1f, R6.reuse ;  /* 0x0000001fff037819 */ /* 0x100fe20000011406 */
[----:B------:R-:W-:-:S04]  /*10c20*/  IMAD.MOV.U32 R2, RZ, RZ, R6 ;  /* 0x000000ffff027224 */ /* 0x000fc800078e0006 */
[----:B------:R-:W-:-:S04]  /*10c30*/  IMAD.WIDE.U32 R2, R30, UR4, R2 ;  /* 0x000000041e027c25 */ /* 0x000fc8000f8e0002 */
[----:B------:R-:W-:Y:S01]  /*10c40*/  IMAD.IADD R3, R7, 0x1, R3 ;  /* 0x0000000107037824 */ /* 0x000fe200078e0203 */
[----:B------:R-:W-:-:S04]  /*10c50*/  LEA R4, P0, R2, UR6, 0x2 ;  /* 0x0000000602047c11 */ /* 0x000fc8000f8010ff */
[----:B------:R-:W-:Y:S02]  /*10c60*/  LEA.HI.X R5, R2, UR7, R3, 0x2, P0 ;  /* 0x0000000702057c11 */ /* 0x000fe400080f1403 */
[----:B------:R-:W0:Y:S08]  /*10c70*/  @P2 LDC R3, c[0x0][0x434] ;  /* 0x00010d00ff032b82 */ /* 0x000e300000000800 */
[----:B------:R-:W2:Y:S01]  /*10c80*/  @P2 LDC R2, c[0x0][0x438] ;  /* 0x00010e00ff022b82 */ /* 0x000ea20000000800 */
[----:B0-----:R-:W-:-:S05]  /*10c90*/  @P2 IMAD.HI.U32 R3, R10, R3, RZ ;  /* 0x000000030a032227 */ /* 0x001fca00078e00ff */
[----:B--2---:R-:W-:-:S04]  /*10ca0*/  @P2 SHF.R.U32.HI R11, RZ, R2, R3 ;  /* 0x00000002ff0b2219 */ /* 0x004fc80000011603 */
[--C-:B------:R-:W-:Y:S01]  /*10cb0*/  @!P1 SHF.R.S32.HI R3, RZ, 0x1f, R11.reuse ;  /* 0x0000001fff039819 */ /* 0x100fe2000001140b */
[----:B------:R-:W-:-:S04]  /*10cc0*/  @!P1 IMAD.MOV.U32 R2, RZ, RZ, R11 ;  /* 0x000000ffff029224 */ /* 0x000fc800078e000b */
[----:B------:R-:W-:Y:S01]  /*10cd0*/  @!P1 IMAD.WIDE.U32 R2, R30, UR4, R2 ;  /* 0x000000041e029c25 */ /* 0x000fe2000f8e0002 */
[----:B------:R-:W-:-:S03]  /*10ce0*/  ULDC UR4, c[0x0][0x430] ;  /* 0x00010c0000047ab9 */ /* 0x000fc60000000800 */
[----:B------:R-:W-:Y:S01]  /*10cf0*/  @!P1 IMAD.IADD R7, R7, 0x1, R3 ;  /* 0x0000000107079824 */ /* 0x000fe200078e0203 */
[----:B------:R-:W-:-:S04]  /*10d00*/  @!P1 LEA R8, P0, R2, UR6, 0x2 ;  /* 0x0000000602089c11 */ /* 0x000fc8000f8010ff */
[----:B------:R-:W-:Y:S02]  /*10d10*/  @!P1 LEA.HI.X R9, R2, UR7, R7, 0x2, P0 ;  /* 0x0000000702099c11 */ /* 0x000fe400080f1407 */
[----:B------:R0:W2:Y:S01]  /*10d20*/  LDG.E R7, desc[UR52][R4.64] ;  /* 0x0000003404077981 */ /* 0x0000a2000c1e1900 */
[----:B------:R-:W-:Y:S01]  /*10d30*/  IMAD.U32 R12, RZ, RZ, UR46 ;  /* 0x0000002eff0c7e24 */ /* 0x000fe2000f8e00ff */
[C---:B------:R-:W-:Y:S01]  /*10d40*/  ISETP.NE.AND P0, PT, R28.reuse, 0x2, PT ;  /* 0x000000021c00780c */ /* 0x040fe20003f05270 */
[----:B------:R-:W-:Y:S02]  /*10d50*/  IMAD.MOV R3, RZ, RZ, -R6 ;  /* 0x000000ffff037224 */ /* 0x000fe400078e0a06 */
[----:B------:R-:W-:Y:S01]  /*10d60*/  IMAD.MOV R11, RZ, RZ, -R11 ;  /* 0x000000ffff0b7224 */ /* 0x000fe200078e0a0b */
[----:B------:R-:W-:Y:S02]  /*10d70*/  SEL R31, RZ, 0x1, P0 ;  /* 0x00000001ff1f7807 */ /* 0x000fe40000000000 */
[----:B------:R-:W-:Y:S01]  /*10d80*/  SEL R28, R28, RZ, P0 ;  /* 0x000000ff1c1c7207 */ /* 0x000fe20000000000 */
[----:B0-----:R-:W-:-:S06]  /*10d90*/  IMAD.MOV.U32 R5, RZ, RZ, RZ ;  /* 0x000000ffff057224 */ /* 0x001fcc00078e00ff */
[----:B------:R0:W5:Y:S01]  /*10da0*/  @!P1 LDG.E R5, desc[UR52][R8.64] ;  /* 0x0000003408059981 */ /* 0x000162000c1e1900 */
[----:B------:R-:W-:Y:S01]  /*10db0*/  ISETP.NE.AND P1, PT, R12, 0x3, PT ;  /* 0x000000030c00780c */ /* 0x000fe20003f25270 */
[----:B------:R-:W-:Y:S01]  /*10dc0*/  IMAD R6, R11, UR4, R10 ;  /* 0x000000040b067c24 */ /* 0x000fe2000f8e020a */
[----:B------:R-:W-:Y:S01]  /*10dd0*/  LOP3.LUT R31, R19, R31, RZ, 0x3c, !PT ;  /* 0x0000001f131f7212 */ /* 0x000fe200078e3cff */
[----:B0-----:R-:W-:Y:S02]  /*10de0*/  IMAD R8, R3, UR4, R0 ;  /* 0x0000000403087c24 */ /* 0x001fe4000f8e0200 */
[----:B------:R-:W-:Y:S02]  /*10df0*/  IMAD.MOV.U32 R0, RZ, RZ, R29 ;  /* 0x000000ffff007224 */ /* 0x000fe400078e001d */
[----:B------:R-:W-:-:S03]  /*10e00*/  VIADD R29, R29, 0xffffffff ;  /* 0xffffffff1d1d7836 */ /* 0x000fc60000000000 */
[----:B------:R-:W-:Y:S02]  /*10e10*/  ISETP.GT.AND P2, PT, R0, RZ, PT ;  /* 0x000000ff0000720c */ /* 0x000fe40003f44270 */
[----:B--2---:R-:W-:Y:S01]  /*10e20*/  SHF.R.S32.HI R26, RZ, 0x1f, R7 ;  /* 0x0000001fff1a7819 */ /* 0x004fe20000011407 */
[----:B-1----:R-:W-:Y:S10]  /*10e30*/  @!P1 BRA `(.L_x_283) ;  /* 0x0000000000049947 */ /* 0x002ff40003800000 */
[----:B------:R-:W-:Y:S01]  /*10e40*/  BPT.TRAP 0x1 ;  /* 0x000000040000795c */ /* 0x000fe20000300000 */
.L_x_283:
[----:B------:R-:W-:Y:S01]  /*10e50*/  IMAD R4, R28, 0x8, R22 ;  /* 0x000000081c047824 */ /* 0x000fe200078e0216 */
[----:B------:R-:W-:Y:S01]  /*10e60*/  SHF.L.U32 R27, R31, 0x1f, RZ ;  /* 0x0000001f1f1b7819 */ /* 0x000fe200000006ff */
[----:B------:R-:W-:Y:S01]  /*10e70*/  BSSY B0, `(.L_x_284) ;  /* 0x0000004000007945 */ /* 0x000fe20003800000 */
[----:B------:R-:W-:Y:S02]  /*10e80*/  SHF.R.S32.HI R25, RZ, 0x1f, R8 ;  /* 0x0000001fff197819 */ /* 0x000fe40000011408 */
[----:B------:R-:W0:Y:S02]  /*10e90*/  SYNCS.PHASECHK.TRANS64.TRYWAIT P0, [R4+URZ+0x33480], R27 ;  /* 0x0334801b040075a7 */ /* 0x000e24000800017f */
[----:B0-----:R-:W-:Y:S05]  /*10ea0*/  @!P0 BRA `(.L_x_285) ;  /* 0x0000004000e08947 */ /* 0x001fea0003800000 */
.L_x_378:
[----:B------:R-:W-:Y:S05]  /*10eb0*/  BSYNC B0 ;  /* 0x0000000000007941 */ /* 0x000fea0003800000 */
.L_x_284:
[----:B-1----:R-:W2:Y:S01]  /*10ec0*/  LDL R14, [R1] ;  /* 0x00000000010e7983 */ /* 0x002ea20000100800 */
[----:B------:R-:W-:Y:S01]  /*10ed0*/  ULDC.64 UR4, c[0x0][0x328] ;  /* 0x0000ca0000047ab9 */ /* 0x000fe20000000a00 */
[----:B------:R-:W-:Y:S01]  /*10ee0*/  ULDC.64 UR6, c[0x0][0x338] ;  /* 0x0000ce0000067ab9 */ /* 0x000fe20000000a00 */
[----:B------:R-:W-:Y:S01]  /*10ef0*/  IMAD R0, R25, UR4, RZ ;  /* 0x0000000419007c24 */ /* 0x000fe2000f8e02ff */
[----:B------:R-:W-:Y:S01]  /*10f00*/  ULDC.64 UR8, c[0x0][0x330] ;  /* 0x0000cc0000087ab9 */ /* 0x000fe20000000a00 */
[C---:B------:R-:W-:Y:S01]  /*10f10*/  IMAD.WIDE.U32 R2, R8.reuse, UR4, RZ ;  /* 0x0000000408027c25 */ /* 0x040fe2000f8e00ff */
[----:B------:R-:W-:Y:S01]  /*10f20*/  SHF.R.S32.HI R21, RZ, 0x1f, R6 ;  /* 0x0000001fff157819 */ /* 0x000fe20000011406 */
[----:B------:R-:W-:Y:S01]  /*10f30*/  ULDC.64 UR10, c[0x0][0x318] ;  /* 0x0000c600000a7ab9 */ /* 0x000fe20000000a00 */
[----:B-----5:R-:W-:Y:S01]  /*10f40*/  SHF.R.S32.HI R24, RZ, 0x1f, R5 ;  /* 0x0000001fff187819 */ /* 0x020fe20000011405 */
[----:B------:R-:W-:Y:S01]  /*10f50*/  IMAD R0, R8, UR5, R0 ;  /* 0x0000000508007c24 */ /* 0x000fe2000f8e0200 */
[----:B------:R-:W1:Y:S01]  /*10f60*/  LDC R11, c[0x0][0x2f4] ;  /* 0x0000bd00ff0b7b82 */ /* 0x000e620000000800 */
[----:B------:R-:W-:Y:S01]  /*10f70*/  IMAD R23, R34, UR8, RZ ;  /* 0x0000000822177c24 */ /* 0x000fe2000f8e02ff */
[----:B------:R-:W-:Y:S01]  /*10f80*/  LOP3.LUT R13, R33, 0x80, RZ, 0xfc, !PT ;  /* 0x00000080210d7812 */ /* 0x000fe200078efcff */
[----:B------:R-:W-:Y:S01]  /*10f90*/  IMAD.IADD R3, R3, 0x1, R0 ;  /* 0x0000000103037824 */ /* 0x000fe200078e0200 */
[----:B------:R-:W-:Y:S01]  /*10fa0*/  LOP3.LUT R12, R33, 0x40, RZ, 0xfc, !PT ;  /* 0x00000040210c7812 */ /* 0x000fe200078efcff */
[----:B------:R-:W-:-:S02]  /*10fb0*/  IMAD R0, R26, UR6, RZ ;  /* 0x000000061a007c24 */ /* 0x000fc4000f8e02ff */
[----:B------:R-:W-:-:S04]  /*10fc0*/  IMAD.WIDE.U32 R2, R7, UR6, R2 ;  /* 0x0000000607027c25 */ /* 0x000fc8000f8e0002 */
[----:B------:R-:W-:Y:S02]  /*10fd0*/  IMAD R0, R7, UR7, R0 ;  /* 0x0000000707007c24 */ /* 0x000fe4000f8e0200 */
[C---:B------:R-:W-:Y:S02]  /*10fe0*/  IMAD R23, R18.reuse, UR9, R23 ;  /* 0x0000000912177c24 */ /* 0x040fe4000f8e0217 */
[----:B------:R-:W-:Y:S02]  /*10ff0*/  IMAD.IADD R3, R3, 0x1, R0 ;  /* 0x0000000103037824 */ /* 0x000fe400078e0200 */
[----:B------:R-:W-:Y:S02]  /*11000*/  IMAD R0, R21, UR4, RZ ;  /* 0x0000000415007c24 */ /* 0x000fe4000f8e02ff */
[----:B------:R-:W-:-:S04]  /*11010*/  IMAD.WIDE.U32 R2, R18, UR8, R2 ;  /* 0x0000000812027c25 */ /* 0x000fc8000f8e0002 */
[----:B------:R-:W-:Y:S01]  /*11020*/  IMAD R0, R6, UR5, R0 ;  /* 0x0000000506007c24 */ /* 0x000fe2000f8e0200 */
[----:B------:R-:W-:Y:S02]  /*11030*/  IADD3 R9, P0, R2, UR10, RZ ;  /* 0x0000000a02097c10 */ /* 0x000fe4000ff1e0ff */
[-C--:B-1----:R-:W-:Y:S02]  /*11040*/  ISETP.GE.AND P1, PT, R13, R11.reuse, PT ;  /* 0x0000000b0d00720c */ /* 0x082fe40003f26270 */
[----:B------:R-:W-:Y:S01]  /*11050*/  IADD3.X R10, R23, UR11, R3, P0, !PT ;  /* 0x0000000b170a7c10 */ /* 0x000fe200087fe403 */
[----:B------:R-:W-:Y:S01]  /*11060*/  IMAD.WIDE.U32 R2, R6, UR4, RZ ;  /* 0x0000000406027c25 */ /* 0x000fe2000f8e00ff */
[----:B------:R-:W-:Y:S01]  /*11070*/  UMOV UR4, 0xffffffff ;  /* 0xffffffff00047882 */ /* 0x000fe20000000000 */
[-C--:B------:R-:W-:Y:S02]  /*11080*/  ISETP.GE.AND P3, PT, R12, R11.reuse, PT ;  /* 0x0000000b0c00720c */ /* 0x080fe40003f66270 */
[----:B------:R-:W-:Y:S01]  /*11090*/  IMAD.IADD R3, R3, 0x1, R0 ;  /* 0x0000000103037824 */ /* 0x000fe200078e0200 */
[----:B------:R-:W-:Y:S01]  /*110a0*/  ISETP.GE.AND P4, PT, R33, R11, PT ;  /* 0x0000000b2100720c */ /* 0x000fe20003f86270 */
[----:B------:R-:W-:-:S02]  /*110b0*/  IMAD R0, R24, UR6, RZ ;  /* 0x0000000618007c24 */ /* 0x000fc4000f8e02ff */
[----:B------:R-:W-:-:S04]  /*110c0*/  IMAD.WIDE.U32 R2, R5, UR6, R2 ;  /* 0x0000000605027c25 */ /* 0x000fc8000f8e0002 */
[----:B------:R-:W-:-:S04]  /*110d0*/  IMAD R0, R5, UR7, R0 ;  /* 0x0000000705007c24 */ /* 0x000fc8000f8e0200 */
[----:B------:R-:W-:Y:S02]  /*110e0*/  IMAD.IADD R3, R3, 0x1, R0 ;  /* 0x0000000103037824 */ /* 0x000fe400078e0200 */
[----:B------:R-:W-:-:S03]  /*110f0*/  IMAD.WIDE.U32 R2, R18, UR8, R2 ;  /* 0x0000000812027c25 */ /* 0x000fc6000f8e0002 */
[----:B------:R-:W-:-:S04]  /*11100*/  IADD3 R20, P0, R2, UR10, RZ ;  /* 0x0000000a02147c10 */ /* 0x000fc8000ff1e0ff */
[----:B------:R-:W-:Y:S01]  /*11110*/  IADD3.X R23, R23, UR11, R3, P0, !PT ;  /* 0x0000000b17177c10 */ /* 0x000fe200087fe403 */
[----:B--2---:R-:W-:Y:S01]  /*11120*/  IMAD R35, R28, 0x7800, R14 ;  /* 0x000078001c237824 */ /* 0x004fe200078e020e */
[----:B------:R-:W-:Y:S07]  /*11130*/  BRA.DIV UR4, `(.L_x_286) ;  /* 0x0000004204507947 */ /* 0x000fee000b800000 */
[----:B------:R-:W1:Y:S04]  /*11140*/  SHFL.IDX PT, R2, R9, RZ, 0x1c1f ;  /* 0x001c1fff09027589 */ /* 0x000e6800000e0000 */
[----:B------:R-:W2:Y:S04]  /*11150*/  SHFL.IDX PT, R0, R10, RZ, 0x1c1f ;  /* 0x001c1fff0a007589 */ /* 0x000ea800000e0000 */
[----:B------:R-:W-:Y:S01]  /*11160*/  SHFL.IDX PT, R23, R23, RZ, 0x1c1f ;  /* 0x001c1fff17177589 */ /* 0x000fe200000e0000 */
[----:B-1----:R-:W-:-:S05]  /*11170*/  IADD3 R2, P0, R33, R2, RZ ;  /* 0x0000000221027210 */ /* 0x002fca0007f1e0ff */
[----:B--2---:R-:W-:Y:S02]  /*11180*/  IMAD.X R3, RZ, RZ, R0, P0 ;  /* 0x000000ffff037224 */ /* 0x004fe400000e0600 */
[----:B------:R-:W-:Y:S02]  /*11190*/  IMAD.IADD R0, R22, 0x1, R35 ;  /* 0x0000000116007824 */ /* 0x000fe400078e0223 */
        /* <DEDUP_REMOVED lines=25> */
.L_x_390:
        /* <DEDUP_REMOVED lines=10> */
.L_x_287:
        /* <DEDUP_REMOVED lines=11> */
.L_x_288:
[----:B------:R2:W-:Y:S01]  /*11480*/  SYNCS.ARRIVE.TRANS64.A1T0 RZ, [R4+URZ+0x33470], RZ ;  /* 0x033470ff04ff79a7 */ /* 0x0005e2000810003f */
[----:B------:R-:W-:Y:S05]  /*11490*/  @!P3 BRA `(.L_x_289) ;  /* 0x000000000004b947 */ /* 0x000fea0003800000 */
[----:B------:R-:W-:Y:S01]  /*114a0*/  BPT.TRAP 0x1 ;  /* 0x000000040000795c */ /* 0x000fe20000300000 */
.L_x_289:
[----:B------:R-:W3:Y:S01]  /*114b0*/  SYNCS.PHASECHK.TRANS64.TRYWAIT P0, [R4+URZ+0x33440], R27 ;  /* 0x0334401b040075a7 */ /* 0x000ee2000800017f */
[----:B------:R-:W-:Y:S04]  /*114c0*/  BSSY B0, `(.L_x_290) ;  /* 0x0000002000007945 */ /* 0x000fe80003800000 */
[----:B---3--:R-:W-:Y:S05]  /*114d0*/  @!P0 BRA `(.L_x_291) ;  /* 0x0000004000e88947 */ /* 0x008fea0003800000 */
.L_x_391:
[----:B------:R-:W-:Y:S05]  /*114e0*/  BSYNC B0 ;  /* 0x0000000000007941 */ /* 0x000fea0003800000 */
.L_x_290:
[----:B------:R-:W-:Y:S01]  /*114f0*/  ULDC.64 UR4, c[0x0][0x300] ;  /* 0x0000c00000047ab9 */ /* 0x000fe20000000a00 */
[----:B------:R-:W-:Y:S01]  /*11500*/  ULDC.64 UR6, c[0x0][0x310] ;  /* 0x0000c40000067ab9 */ /* 0x000fe20000000a00 */
[----:B------:R-:W-:Y:S01]  /*11510*/  IMAD R9, R25, UR4, RZ ;  /* 0x0000000419097c24 */ /* 0x000fe2000f8e02ff */
[----:B------:R-:W4:Y:S01]  /*11520*/  LDC R11, c[0x0][0x2f4] ;  /* 0x0000bd00ff0b7b82 */ /* 0x000f220000000800 */
[C---:B------:R-:W-:Y:S01]  /*11530*/  IMAD.WIDE.U32 R2, R8.reuse, UR4, RZ ;  /* 0x0000000408027c25 */ /* 0x040fe2000f8e00ff */
[C---:B------:R-:W-:Y:S02]  /*11540*/  LOP3.LUT R13, R33.reuse, 0x80, RZ, 0xfc, !PT ;  /* 0x00000080210d7812 */ /* 0x040fe400078efcff */
[----:B------:R-:W-:Y:S01]  /*11550*/  LOP3.LUT R12, R33, 0x40, RZ, 0xfc, !PT ;  /* 0x00000040210c7812 */ /* 0x000fe200078efcff */
[----:B------:R-:W-:Y:S02]  /*11560*/  IMAD R9, R8, UR5, R9 ;  /* 0x0000000508097c24 */ /* 0x000fe4000f8e0209 */
[----:B------:R-:W-:-:S02]  /*11570*/  IMAD R26, R26, UR6, RZ ;  /* 0x000000061a1a7c24 */ /* 0x000fc4000f8e02ff */
[----:B------:R-:W-:Y:S02]  /*11580*/  IMAD.IADD R3, R3, 0x1, R9 ;  /* 0x0000000103037824 */ /* 0x000fe400078e0209 */
[C---:B------:R-:W-:Y:S02]  /*11590*/  IMAD R26, R7.reuse, UR7, R26 ;  /* 0x00000007071a7c24 */ /* 0x040fe4000f8e021a */
[----:B------:R-:W-:-:S04]  /*115a0*/  IMAD.WIDE.U32 R2, R7, UR6, R2 ;  /* 0x0000000607027c25 */ /* 0x000fc8000f8e0002 */
[----:B------:R-:W-:Y:S01]  /*115b0*/  IMAD R7, R21, UR4, RZ ;  /* 0x0000000415077c24 */ /* 0x000fe2000f8e02ff */
[----:B------:R-:W-:Y:S01]  /*115c0*/  IADD3 R9, R3, R26, RZ ;  /* 0x0000001a03097210 */ /* 0x000fe20007ffe0ff */
[----:B------:R-:W-:Y:S02]  /*115d0*/  IMAD.MOV.U32 R8, RZ, RZ, R2 ;  /* 0x000000ffff087224 */ /* 0x000fe400078e0002 */
[C---:B------:R-:W-:Y:S02]  /*115e0*/  IMAD R7, R6.reuse, UR5, R7 ;  /* 0x0000000506077c24 */ /* 0x040fe4000f8e0207 */
[----:B------:R-:W-:Y:S01]  /*115f0*/  IMAD.WIDE.U32 R2, R6, UR4, RZ ;  /* 0x0000000406027c25 */ /* 0x000fe2000f8e00ff */
[----:B------:R-:W-:Y:S01]  /*11600*/  ULDC.64 UR4, c[0x0][0x308] ;  /* 0x0000c20000047ab9 */ /* 0x000fe20000000a00 */
[-C--:B----4-:R-:W-:Y:S02]  /*11610*/  ISETP.GE.AND P1, PT, R13, R11.reuse, PT ;  /* 0x0000000b0d00720c */ /* 0x090fe40003f26270 */
[----:B------:R-:W-:Y:S01]  /*11620*/  IMAD.IADD R3, R3, 0x1, R7 ;  /* 0x0000000103037824 */ /* 0x000fe200078e0207 */
[-C--:B------:R-:W-:Y:S01]  /*11630*/  ISETP.GE.AND P3, PT, R12, R11.reuse, PT ;  /* 0x0000000b0c00720c */ /* 0x080fe20003f66270 */
[----:B------:R-:W-:Y:S01]  /*11640*/  IMAD R6, R24, UR6, RZ ;  /* 0x0000000618067c24 */ /* 0x000fe2000f8e02ff */
[----:B------:R-:W-:Y:S01]  /*11650*/  ISETP.GE.AND P4, PT, R33, R11, PT ;  /* 0x0000000b2100720c */ /* 0x000fe20003f86270 */
        /* <DEDUP_REMOVED lines=14> */
[----:B------:R-:W4:Y:S04]  /*11740*/  SHFL.IDX PT, R2, R5, RZ, 0x1c1f ;  /* 0x001c1fff05027589 */ /* 0x000f2800000e0000 */
[----:B------:R-:W5:Y:S04]  /*11750*/  SHFL.IDX PT, R3, R8, RZ, 0x1c1f ;  /* 0x001c1fff08037589 */ /* 0x000f6800000e0000 */
[----:B------:R-:W-:Y:S04]  /*11760*/  SHFL.IDX PT, R7, R8, 0x2, 0x1c1f ;  /* 0x005c1f0008077f89 */ /* 0x000fe800000e0000 */
[----:B------:R-:W-:Y:S04]  /*11770*/  SHFL.IDX PT, R10, R10, RZ, 0x1c1f ;  /* 0x001c1fff0a0a7589 */ /* 0x000fe800000e0000 */
[----:B------:R-:W-:Y:S01]  /*11780*/  SHFL.IDX PT, R14, R9, RZ, 0x1c1f ;  /* 0x001c1fff090e7589 */ /* 0x000fe200000e0000 */
[----:B----4-:R-:W-:-:S05]  /*11790*/  IADD3 R2, P0, R33, R2, RZ ;  /* 0x0000000221027210 */ /* 0x010fca0007f1e0ff */
[----:B-----5:R-:W-:-:S05]  /*117a0*/  IMAD.X R3, RZ, RZ, R3, P0 ;  /* 0x000000ffff037224 */ /* 0x020fca00000e0603 */
[----:B------:R-:W-:Y:S04]  /*117b0*/  LDGSTS.E.BYPASS.LTC128B.128 [R0+0x24200], desc[UR52][R2.64], !P4 ;  /* 0x2420000002007fae */ /* 0x000fe8000e101d74 */
[----:B------:R-:W-:Y:S04]  /*117c0*/  LDGSTS.E.BYPASS.LTC128B.128 [R0+0x26a00], desc[UR52][R2.64+0x40], !P3 ;  /* 0x26a0004002007fae */ /* 0x000fe8000d901d74 */
[----:B------:R4:W-:Y:S04]  /*117d0*/  LDGSTS.E.BYPASS.LTC128B.128 [R0+0x29200], desc[UR52][R2.64+0x80], !P1 ;  /* 0x2920008002007fae */ /* 0x0009e8000c901d74 */
[----:B----4-:R-:W4:Y:S04]  /*117e0*/  SHFL.IDX PT, R2, R5, 0x1, 0x1c1f ;  /* 0x003c1f0005027f89 */ /* 0x010f2800000e0000 */
[----:B------:R-:W5:Y:S04]  /*117f0*/  SHFL.IDX PT, R3, R8, 0x1, 0x1c1f ;  /* 0x003c1f0008037f89 */ /* 0x000f6800000e0000 */
[----:B------:R-:W-:Y:S01]  /*11800*/  SHFL.IDX PT, R8, R8, 0x3, 0x1c1f ;  /* 0x007c1f0008087f89 */ /* 0x000fe200000e0000 */
[----:B----4-:R-:W-:-:S05]  /*11810*/  IADD3 R2, P0, R33, R2, RZ ;  /* 0x0000000221027210 */ /* 0x010fca0007f1e0ff */
[----:B-----5:R-:W-:-:S05]  /*11820*/  IMAD.X R3, RZ, RZ, R3, P0 ;  /* 0x000000ffff037224 */ /* 0x020fca00000e0603 */
[----:B------:R-:W-:Y:S04]  /*11830*/  LDGSTS.E.BYPASS.LTC128B.128 [R0+0x24a00], desc[UR52][R2.64], !P4 ;  /* 0x24a0000002007fae */ /* 0x000fe8000e101d74 */
[----:B------:R-:W-:Y:S04]  /*11840*/  LDGSTS.E.BYPASS.LTC128B.128 [R0+0x27200], desc[UR52][R2.64+0x40], !P3 ;  /* 0x2720004002007fae */ /* 0x000fe8000d901d74 */
[----:B------:R4:W-:Y:S04]  /*11850*/  LDGSTS.E.BYPASS.LTC128B.128 [R0+0x29a00], desc[UR52][R2.64+0x80], !P1 ;  /* 0x29a0008002007fae */ /* 0x0009e8000c901d74 */
[----:B----4-:R-:W4:Y:S02]  /*11860*/  SHFL.IDX PT, R2, R5, 0x2, 0x1c1f ;  /* 0x005c1f0005027f89 */ /* 0x010f2400000e0000 */
[----:B----4-:R-:W-:-:S02]  /*11870*/  IADD3 R6, P0, R33, R2, RZ ;  /* 0x0000000221067210 */ /* 0x010fc40007f1e0ff */
[----:B------:R-:W4:Y:S03]  /*11880*/  SHFL.IDX PT, R2, R5, 0x3, 0x1c1f ;  /* 0x007c1f0005027f89 */ /* 0x000f2600000e0000 */
[----:B------:R-:W-:-:S05]  /*11890*/  IMAD.X R7, RZ, RZ, R7, P0 ;  /* 0x000000ffff077224 */ /* 0x000fca00000e0607 */
[----:B------:R0:W-:Y:S04]  /*118a0*/  LDGSTS.E.BYPASS.LTC128B.128 [R0+0x25200], desc[UR52][R6.64], !P4 ;  /* 0x2520000006007fae */ /* 0x0001e8000e101d74 */
[----:B------:R0:W-:Y:S04]  /*118b0*/  LDGSTS.E.BYPASS.LTC128B.128 [R0+0x27a00], desc[UR52][R6.64+0x40], !P3 ;  /* 0x27a0004006007fae */ /* 0x0001e8000d901d74 */
[----:B------:R0:W-:Y:S01]  /*118c0*/  LDGSTS.E.BYPASS.LTC128B.128 [R0+0x2a200], desc[UR52][R6.64+0x80], !P1 ;  /* 0x2a20008006007fae */ /* 0x0001e2000c901d74 */
[----:B----4-:R-:W-:-:S05]  /*118d0*/  IADD3 R2, P0, R33, R2, RZ ;  /* 0x0000000221027210 */ /* 0x010fca0007f1e0ff */
[----:B------:R-:W-:-:S05]  /*118e0*/  IMAD.X R3, RZ, RZ, R8, P0 ;  /* 0x000000ffff037224 */ /* 0x000fca00000e0608 */
[----:B------:R0:W-:Y:S04]  /*118f0*/  LDGSTS.E.BYPASS.LTC128B.128 [R0+0x25a00], desc[UR52][R2.64], !P4 ;  /* 0x25a0000002007fae */ /* 0x0001e8000e101d74 */
[----:B------:R0:W-:Y:S04]  /*11900*/  LDGSTS.E.BYPASS.LTC128B.128 [R0+0x28200], desc[UR52][R2.64+0x40], !P3 ;  /* 0x2820004002007fae */ /* 0x0001e8000d901d74 */
[----:B------:R0:W-:Y:S02]  /*11910*/  LDGSTS.E.BYPASS.LTC128B.128 [R0+0x2aa00], desc[UR52][R2.64+0x80], !P1 ;  /* 0x2aa0008002007fae */ /* 0x0001e4000c901d74 */
.L_x_403:
        /* <DEDUP_REMOVED lines=10> */
.L_x_293:
[----:B------:R-:W-:Y:S02]  /*119c0*/  PLOP3.LUT P1, PT, P1, P0, PT, 0xa2, 0x0 ;  /* 0x000000000000781c */ /* 0x000fe40000f21472 */
[----:B------:R-:W-:-:S08]  /*119d0*/  @P0 R2UR P1, UR4, R4 ;  /* 0x00000000040402ca */ /* 0x000fd00000020000 */
[----:B------:R-:W-:-:S05]  /*119e0*/  @P0 PLOP3.LUT P0, PT, P1, PT, PT, 0x80, 0x0 ;  /* 0x000000000000081c */ /* 0x000fca0000f0f070 */
[----:B------:R-:W-:Y:S01]  /*119f0*/  @!P1 SYNCS.ARRIVE.TRANS64.RED.A0T1 RZ, [UR4+0x33430], RZ ;  /* 0x033430ffffff99a7 */ /* 0x000fe20008200404 */
[----:B------:R-:W-:Y:S07]  /*11a00*/  @!P1 ARRIVES.LDGSTSBAR.64.TRANSCNT [UR4+0x33430] ;  /* 0x03343000ff0099b0 */ /* 0x000fee0008000a84 */
[----:B------:R-:W-:Y:S05]  /*11a10*/  @P0 BRA.U.ANY `(.L_x_293) ;  /* 0xfffffffd00e80947 */ /* 0x000fea000393ffff */
[----:B------:R-:W-:Y:S01]  /*11a20*/  NOP ;  /* 0x0000000000007918 */ /* 0x000fe20000000000 */
[----:B0-----:R-:W-:-:S05]  /*11a30*/  IMAD.U32 R0, RZ, RZ, UR46 ;  /* 0x0000002eff007e24 */ /* 0x001fca000f8e00ff */
[----:B------:R-:W-:-:S13]  /*11a40*/  ISETP.NE.AND P3, PT, R0, 0x3, PT ;  /* 0x000000030000780c */ /* 0x000fda0003f65270 */
[----:B------:R-:W-:Y:S05]  /*11a50*/  @!P3 BRA `(.L_x_294) ;  /* 0x000000000004b947 */ /* 0x000fea0003800000 */
[----:B------:R-:W-:Y:S01]  /*11a60*/  BPT.TRAP 0x1 ;  /* 0x000000040000795c */ /* 0x000fe20000300000 */
.L_x_294:
[----:B------:R-:W-:Y:S01]  /*11a70*/  IMAD.U32 R0, RZ, RZ, UR47 ;  /* 0x0000002fff007e24 */ /* 0x000fe2000f8e00ff */
[----:B------:R0:W-:Y:S04]  /*11a80*/  SYNCS.ARRIVE.TRANS64.A1T0 RZ, [R4+URZ+0x33430], RZ ;  /* 0x033430ff04ff79a7 */ /* 0x0001e8000810003f */
[----:B------:R-:W-:-:S13]  /*11a90*/  ISETP.NE.AND P0, PT, R0, 0x3, PT ;  /* 0x000000030000780c */ /* 0x000fda0003f05270 */
[----:B0-----:R-:W-:Y:S05]  /*11aa0*/  @!P0 BRA `(.L_x_295) ;  /* 0x0000000000048947 */ /* 0x001fea0003800000 */
[----:B------:R-:W-:Y:S01]  /*11ab0*/  BPT.TRAP 0x1 ;  /* 0x000000040000795c */ /* 0x000fe20000300000 */
.L_x_295:
[----:B------:R-:W-:Y:S01]  /*11ac0*/  LOP3.LUT R3, R19, 0x1, RZ, 0x3c, !PT ;  /* 0x0000000113037812 */ /* 0x000fe200078e3cff */
[----:B------:R-:W-:Y:S01]  /*11ad0*/  IMAD R0, R17, 0x8, R22 ;  /* 0x0000000811007824 */ /* 0x000fe200078e0216 */
[----:B------:R-:W-:Y:S02]  /*11ae0*/  BSSY B0, `(.L_x_296) ;  /* 0x0000004000007945 */ /* 0x000fe40003800000 */
[----:B------:R-:W-:-:S04]  /*11af0*/  SHF.L.U32 R3, R3, 0x1f, RZ ;  /* 0x0000001f03037819 */ /* 0x000fc800000006ff */
[----:B------:R-:W0:Y:S02]  /*11b00*/  SYNCS.PHASECHK.TRANS64.TRYWAIT P1, [R0+URZ+0x33470], R3 ;  /* 0x03347003000075a7 */ /* 0x000e24000802017f */
[----:B0-----:R-:W-:Y:S05]  /*11b10*/  @!P1 BRA `(.L_x_297) ;  /* 0x0000004000e49947 */ /* 0x001fea0003800000 */
.L_x_404:
[----:B------:R-:W-:Y:S05]  /*11b20*/  BSYNC B0 ;  /* 0x0000000000007941 */ /* 0x000fea0003800000 */
.L_x_296:
[----:B------:R-:W-:-:S05]  /*11b30*/  IMAD.U32 R2, RZ, RZ, UR46 ;  /* 0x0000002eff027e24 */ /* 0x000fca000f8e00ff */
[----:B------:R-:W-:-:S13]  /*11b40*/  ISETP.NE.AND P1, PT, R2, 0x3, PT ;  /* 0x000000030200780c */ /* 0x000fda0003f25270 */
[----:B------:R-:W-:Y:S05]  /*11b50*/  @!P1 BRA `(.L_x_298) ;  /* 0x0000000000049947 */ /* 0x000fea0003800000 */
[----:B------:R-:W-:Y:S01]  /*11b60*/  BPT.TRAP 0x1 ;  /* 0x000000040000795c */ /* 0x000fe20000300000 */
.L_x_298:
[----:B0-----:R-:W-:Y:S01]  /*11b70*/  SHF.L.U32 R3, R19, 0x1f, RZ ;  /* 0x0000001f13037819 */ /* 0x001fe200000006ff */
[----:B------:R-:W-:-:S03]  /*11b80*/  IMAD R2, R17, 0x7800, RZ ;  /* 0x0000780011027824 */ /* 0x000fc600078e02ff */
[----:B------:R-:W0:Y:S02]  /*11b90*/  SYNCS.PHASECHK.TRANS64.TRYWAIT P1, [R0+URZ+0x33460], R3 ;  /* 0x03346003000075a7 */ /* 0x000e24000802017f */
[----:B0-----:R-:W-:Y:S05]  /*11ba0*/  @!P1 BRA `(.L_x_299) ;  /* 0x0000004000d49947 */ /* 0x001fea0003800000 */
.L_x_405:
[----:B--23--:R-:W0:Y:S04]  /*11bb0*/  LDL R4, [R1+0x8] ;  /* 0x0000080001047983 */ /* 0x00ce280000100800 */
[----:B------:R-:W2:Y:S01]  /*11bc0*/  LDL R8, [R1+0x4] ;  /* 0x0000040001087983 */ /* 0x000ea20000100800 */
[----:B------:R-:W-:Y:S05]  /*11bd0*/  WARPSYNC.ALL ;  /* 0x0000000000007948 */ /* 0x000fea0003800000 */
[----:B------:R-:W-:-:S05]  /*11be0*/  IMAD.U32 R17, RZ, RZ, UR46 ;  /* 0x0000002eff117e24 */ /* 0x000fca000f8e00ff */
[----:B------:R-:W-:Y:S02]  /*11bf0*/  ISETP.NE.AND P1, PT, R17, 0x3, PT ;  /* 0x000000031100780c */ /* 0x000fe40003f25270 */
[----:B0-----:R-:W-:-:S05]  /*11c00*/  LOP3.LUT R3, R2, R4, RZ, 0xfc, !PT ;  /* 0x0000000402037212 */ /* 0x001fca00078efcff */
[----:B------:R-:W-:-:S05]  /*11c10*/  IMAD.IADD R3, R22, 0x1, R3 ;  /* 0x0000000116037824 */ /* 0x000fca00078e0203 */
[----:B------:R-:W0:Y:S02]  /*11c20*/  LDSM.16.MT88.4 R4, [R3+0xf200] ;  /* 0x00f200000304783b */ /* 0x000e240000004200 */
[C-C-:B0-----:R-:W-:Y:S02]  /*11c30*/  PRMT R12, R4.reuse, 0x6420, R5.reuse ;  /* 0x00006420040c7816 */ /* 0x141fe40000000005 */
[----:B------:R-:W-:Y:S02]  /*11c40*/  PRMT R13, R4, 0x7531, R5 ;  /* 0x00007531040d7816 */ /* 0x000fe40000000005 */
[----:B--2---:R-:W-:Y:S02]  /*11c50*/  LOP3.LUT R5, R2, R8, RZ, 0xfc, !PT ;  /* 0x0000000802057212 */ /* 0x004fe400078efcff */
[C-C-:B------:R-:W-:Y:S02]  /*11c60*/  PRMT R14, R6.reuse, 0x6420, R7.reuse ;  /* 0x00006420060e7816 */ /* 0x140fe40000000007 */
[----:B------:R-:W-:Y:S01]  /*11c70*/  PRMT R15, R6, 0x7531, R7 ;  /* 0x00007531060f7816 */ /* 0x000fe20000000007 */
[----:B------:R-:W-:-:S05]  /*11c80*/  IMAD.IADD R2, R22, 0x1, R5 ;  /* 0x0000000116027824 */ /* 0x000fca00078e0205 */
[----:B------:R-:W-:Y:S04]  /*11c90*/  STSM.16.M88.4 [R2+0x200], R12 ;  /* 0x0002000c02007844 */ /* 0x000fe80000000200 */
[----:B------:R-:W0:Y:S02]  /*11ca0*/  LDSM.16.MT88.4 R4, [R3+0x11a00] ;  /* 0x011a00000304783b */ /* 0x000e240000004200 */
[C-C-:B0-----:R-:W-:Y:S02]  /*11cb0*/  PRMT R8, R4.reuse, 0x6420, R5.reuse ;  /* 0x0000642004087816 */ /* 0x141fe40000000005 */
[----:B------:R-:W-:Y:S02]  /*11cc0*/  PRMT R9, R4, 0x7531, R5 ;  /* 0x0000753104097816 */ /* 0x000fe40000000005 */
[----:B------:R-:W-:-:S02]  /*11cd0*/  PRMT R10, R6, 0x6420, R7 ;  /* 0x00006420060a7816 */ /* 0x000fc40000000007 */
[----:B------:R-:W-:-:S05]  /*11ce0*/  PRMT R11, R6, 0x7531, R7 ;  /* 0x00007531060b7816 */ /* 0x000fca0000000007 */
        /* <DEDUP_REMOVED lines=84> */
[----:B--2---:R-:W2:Y:S01]  /*12230*/  FENCE.VIEW.ASYNC.S ;  /* 0x00000000000073c6 */ /* 0x004ea20000000000 */
[----:B------:R-:W-:Y:S05]  /*12240*/  @!P1 BRA `(.L_x_300) ;  /* 0x0000000000049947 */ /* 0x000fea0003800000 */
[----:B------:R-:W-:Y:S01]  /*12250*/  BPT.TRAP 0x1 ;  /* 0x000000040000795c */ /* 0x000fe20000300000 */
.L_x_300:
[----:B--2---:R2:W-:Y:S01]  /*12260*/  SYNCS.ARRIVE.TRANS64.A1T0 RZ, [R0+URZ+0x33450], RZ ;  /* 0x033450ff00ff79a7 */ /* 0x0045e2000810003f */
[----:B------:R-:W-:Y:S06]  /*12270*/  BAR.SYNC.DEFER_BLOCKING 0x2, 0x80 ;  /* 0x0082000000007b1d */ /* 0x000fec0000010000 */
[----:B------:R-:W-:Y:S05]  /*12280*/  @!P0 BRA `(.L_x_301) ;  /* 0x0000000000048947 */ /* 0x000fea0003800000 */
[----:B------:R-:W-:Y:S01]  /*12290*/  BPT.TRAP 0x1 ;  /* 0x000000040000795c */ /* 0x000fe20000300000 */
.L_x_301:
[----:B--2---:R-:W-:Y:S02]  /*122a0*/  VIADD R0, R0, 0x33480 ;  /* 0x0003348000007836 */ /* 0x004fe40000000000 */
[----:B------:R-:W-:Y:S02]  /*122b0*/  IMAD.MOV.U32 R19, RZ, RZ, R31 ;  /* 0x000000ffff137224 */ /* 0x000fe400078e001f */
[----:B------:R-:W-:Y:S01]  /*122c0*/  IMAD.MOV.U32 R17, RZ, RZ, R28 ;  /* 0x000000ffff117224 */ /* 0x000fe200078e001c */
[----:B------:R-:W-:-:S04]  /*122d0*/  PRMT R0, R37, 0x654, R0 ;  /* 0x0000065425007816 */ /* 0x000fc80000000000 */
[----:B------:R2:W-:Y:S01]  /*122e0*/  SYNCS.ARRIVE.TRANS64.RED.A1T0 RZ, [R0+URZ], RZ ;  /* 0x000000ff00ff79a7 */ /* 0x0005e2000810043f */
[----:B------:R-:W-:Y:S05]  /*122f0*/  @P2 BRA `(.L_x_302) ;  /* 0xffffffe400c82947 */ /* 0x000fea000383ffff */
.L_x_282:
[----:B--2---:R-:W0:Y:S01]  /*12300*/  S2R R0, SR_TID.X ;  /* 0x0000000000007919 */ /* 0x004e220000002100 */
[----:B------:R-:W-:Y:S01]  /*12310*/  BSSY B0, `(.L_x_303) ;  /* 0x0000012000007945 */ /* 0x000fe20003800000 */
[----:B0-----:R-:W-:Y:S01]  /*12320*/  LOP3.LUT R2, R0, 0x7f, RZ, 0xc0, !PT ;  /* 0x0000007f00027812 */ /* 0x001fe200078ec0ff */
[----:B------:R-:W-:-:S03]  /*12330*/  IMAD.U32 R0, RZ, RZ, UR47 ;  /* 0x0000002fff007e24 */ /* 0x000fc6000f8e00ff */
[----:B------:R-:W-:Y:S02]  /*12340*/  ISETP.NE.AND P1, PT, R2, RZ, PT ;  /* 0x000000ff0200720c */ /* 0x000fe40003f25270 */
[----:B------:R-:W-:-:S11]  /*12350*/  ISETP.NE.AND P0, PT, R0, 0x3, PT ;  /* 0x000000030000780c */ /* 0x000fd60003f05270 */
[----:B------:R-:W-:Y:S05]  /*12360*/  @P1 BRA `(.L_x_304) ;  /* 0x0000000000301947 */ /* 0x000fea0003800000 */
[----:B------:R-:W0:Y:S01]  /*12370*/  S2R R5, SR_LANEID ;  /* 0x0000000000057919 */ /* 0x000e220000000000 */
        /* <DEDUP_REMOVED lines=10> */
[----:B0-----:R-:W-:-:S07]  /*12420*/  IADD3 R16, R0, UR48, R7 ;  /* 0x0000003000107c10 */ /* 0x001fce000fffe007 */
.L_x_304:
[----:B------:R-:W-:Y:S05]  /*12430*/  BSYNC B0 ;  /* 0x0000000000007941 */ /* 0x000fea0003800000 */
.L_x_303:
[----:B------:R-:W-:Y:S05]  /*12440*/  @!P0 BRA `(.L_x_305) ;  /* 0x0000000000048947 */ /* 0x000fea0003800000 */
[----:B------:R-:W-:Y:S01]  /*12450*/  BPT.TRAP 0x1 ;  /* 0x000000040000795c */ /* 0x000fe20000300000 */
.L_x_305:
[----:B------:R-:W-:Y:S01]  /*12460*/  LOP3.LUT R0, R31, 0x1, RZ, 0x3c, !PT ;  /* 0x000000011f007812 */ /* 0x000fe200078e3cff */
[----:B------:R-:W-:Y:S01]  /*12470*/  IMAD R3, R28, 0x8, R22 ;  /* 0x000000081c037824 */ /* 0x000fe200078e0216 */
[----:B------:R-:W-:Y:S02]  /*12480*/  BSSY B0, `(.L_x_306) ;  /* 0x0000004000007945 */ /* 0x000fe40003800000 */
[----:B------:R-:W-:-:S04]  /*12490*/  SHF.L.U32 R0, R0, 0x1f, RZ ;  /* 0x0000001f00007819 */ /* 0x000fc800000006ff */
[----:B------:R-:W0:Y:S02]  /*124a0*/  SYNCS.PHASECHK.TRANS64.TRYWAIT P1, [R3+URZ+0x33470], R0 ;  /* 0x03347000030075a7 */ /* 0x000e24000802017f */
[----:B0-----:R-:W-:Y:S05]  /*124b0*/  @!P1 BRA `(.L_x_307) ;  /* 0x0000003800a49947 */ /* 0x001fea0003800000 */
.L_x_406:
[----:B------:R-:W-:Y:S05]  /*124c0*/  BSYNC B0 ;  /* 0x0000000000007941 */ /* 0x000fea0003800000 */
.L_x_306:
[----:B------:R-:W-:-:S05]  /*124d0*/  IMAD.U32 R2, RZ, RZ, UR46 ;  /* 0x0000002eff027e24 */ /* 0x000fca000f8e00ff */
[----:B------:R-:W-:-:S13]  /*124e0*/  ISETP.NE.AND P1, PT, R2, 0x3, PT ;  /* 0x000000030200780c */ /* 0x000fda0003f25270 */
[----:B------:R-:W-:Y:S05]  /*124f0*/  @!P1 BRA `(.L_x_308) ;  /* 0x0000000000049947 */ /* 0x000fea0003800000 */
[----:B------:R-:W-:Y:S01]  /*12500*/  BPT.TRAP 0x1 ;  /* 0x000000040000795c */ /* 0x000fe20000300000 */
.L_x_308:
[----:B0-----:R-:W-:-:S04]  /*12510*/  SHF.L.U32 R0, R31, 0x1f, RZ ;  /* 0x0000001f1f007819 */ /* 0x001fc800000006ff */
[----:B------:R-:W0:Y:S02]  /*12520*/  SYNCS.PHASECHK.TRANS64.TRYWAIT P1, [R3+URZ+0x33460], R0 ;  /* 0x03346000030075a7 */ /* 0x000e24000802017f */
[----:B0-----:R-:W-:Y:S05]  /*12530*/  @!P1 BRA `(.L_x_309) ;  /* 0x0000003800989947 */ /* 0x001fea0003800000 */
.L_x_407:
[----:B------:R-:W2:Y:S04]  /*12540*/  LDL R4, [R1+0x8] ;  /* 0x0000080001047983 */ /* 0x000ea80000100800 */
[----:B------:R-:W3:Y:S01]  /*12550*/  LDL R10, [R1+0x4] ;  /* 0x00000400010a7983 */ /* 0x000ee20000100800 */
[----:B------:R-:W-:Y:S01]  /*12560*/  IMAD R2, R28, 0x7800, RZ ;  /* 0x000078001c027824 */ /* 0x000fe200078e02ff */
[----:B------:R-:W-:Y:S05]  /*12570*/  WARPSYNC.ALL ;  /* 0x0000000000007948 */ /* 0x000fea0003800000 */
[----:B------:R-:W-:-:S05]  /*12580*/  IMAD.U32 R12, RZ, RZ, UR46 ;  /* 0x0000002eff0c7e24 */ /* 0x000fca000f8e00ff */
[----:B------:R-:W-:Y:S02]  /*12590*/  ISETP.NE.AND P1, PT, R12, 0x3, PT ;  /* 0x000000030c00780c */ /* 0x000fe40003f25270 */
[----:B--2---:R-:W-:-:S05]  /*125a0*/  LOP3.LUT R5, R2, R4, RZ, 0xfc, !PT ;  /* 0x0000000402057212 */ /* 0x004fca00078efcff */
[----:B0-----:R-:W-:-:S05]  /*125b0*/  IMAD.IADD R0, R22, 0x1, R5 ;  /* 0x0000000116007824 */ /* 0x001fca00078e0205 */
[----:B------:R-:W0:Y:S02]  /*125c0*/  LDSM.16.MT88.4 R4, [R0+0xf200] ;  /* 0x00f200000004783b */ /* 0x000e240000004200 */
[C-C-:B0-----:R-:W-:Y:S02]  /*125d0*/  PRMT R8, R4.reuse, 0x6420, R5.reuse ;  /* 0x0000642004087816 */ /* 0x141fe40000000005 */
[----:B------:R-:W-:Y:S02]  /*125e0*/  PRMT R9, R4, 0x7531, R5 ;  /* 0x0000753104097816 */ /* 0x000fe40000000005 */
[----:B---3--:R-:W-:Y:S02]  /*125f0*/  LOP3.LUT R5, R2, R10, RZ, 0xfc, !PT ;  /* 0x0000000a02057212 */ /* 0x008fe400078efcff */
        /* <DEDUP_REMOVED lines=96> */
.L_x_310:
[----:B--2---:R2:W-:Y:S01]  /*12c00*/  SYNCS.ARRIVE.TRANS64.A1T0 RZ, [R3+URZ+0x33450], RZ ;  /* 0x033450ff03ff79a7 */ /* 0x0045e2000810003f */
[----:B------:R-:W-:Y:S06]  /*12c10*/  BAR.SYNC.DEFER_BLOCKING 0x2, 0x80 ;  /* 0x0082000000007b1d */ /* 0x000fec0000010000 */
[----:B------:R-:W-:Y:S05]  /*12c20*/  @!P0 BRA `(.L_x_311) ;  /* 0x0000000000048947 */ /* 0x000fea0003800000 */
[----:B------:R-:W-:Y:S01]  /*12c30*/  BPT.TRAP 0x1 ;  /* 0x000000040000795c */ /* 0x000fe20000300000 */
.L_x_311:
[----:B------:R-:W-:Y:S02]  /*12c40*/  VIADD R0, R3, 0x33480 ;  /* 0x0003348003007836 */ /* 0x000fe40000000000 */
[----:B------:R-:W-:-:S03]  /*12c50*/  VIADD R28, R28, 0x1 ;  /* 0x000000011c1c7836 */ /* 0x000fc60000000000 */
[----:B------:R-:W-:Y:S02]  /*12c60*/  PRMT R0, R37, 0x654, R0 ;  /* 0x0000065425007816 */ /* 0x000fe40000000000 */
[C---:B------:R-:W-:Y:S02]  /*12c70*/  ISETP.NE.AND P0, PT, R28.reuse, 0x2, PT ;  /* 0x000000021c00780c */ /* 0x040fe40003f05270 */
[----:B------:R3:W-:Y:S02]  /*12c80*/  SYNCS.ARRIVE.TRANS64.RED.A1T0 RZ, [R0+URZ], RZ ;  /* 0x000000ff00ff79a7 */ /* 0x0007e4000810043f */
[----:B------:R-:W-:Y:S02]  /*12c90*/  SEL R28, R28, RZ, P0 ;  /* 0x000000ff1c1c7207 */ /* 0x000fe40000000000 */
[----:B---3--:R-:W-:-:S04]  /*12ca0*/  SEL R0, RZ, 0x1, P0 ;  /* 0x00000001ff007807 */ /* 0x008fc80000000000 */
[----:B------:R-:W-:-:S07]  /*12cb0*/  LOP3.LUT R31, R31, R0, RZ, 0x3c, !PT ;  /* 0x000000001f1f7212 */ /* 0x000fce00078e3cff */
.L_x_250:
[----:B------:R-:W-:Y:S05]  /*12cc0*/  BSYNC B7 ;  /* 0x0000000000077941 */ /* 0x000fea0003800000 */
.L_x_248:
[----:B------:R-:W-:-:S13]  /*12cd0*/  LOP3.LUT P0, RZ, R32, 0x100, RZ, 0xc0, !PT ;  /* 0x0000010020ff7812 */ /* 0x000fda000780c0ff */
[----:B------:R-:W-:Y:S05]  /*12ce0*/  @!P0 BRA `(.L_x_312) ;  /* 0x0000000000248947 */ /* 0x000fea0003800000 */
[----:B------:R-:W3:Y:S08]  /*12cf0*/  S2UR UR4, SR_CgaCtaId ;  /* 0x00000000000479c3 */ /* 0x000ef00000008800 */
[----:B------:R-:W-:Y:S01]  /*12d00*/  BAR.SYNC.DEFER_BLOCKING 0x5, 0x180 ;  /* 0x0146000000007b1d */ /* 0x000fe20000010000 */
[----:B------:R-:W-:Y:S01]  /*12d10*/  MOV R22, 0x400 ;  /* 0x0000040000167802 */ /* 0x000fe20000000f00 */
[----:B---3--:R-:W-:-:S05]  /*12d20*/  IMAD.U32 R37, RZ, RZ, UR4 ;  /* 0x00000004ff257e24 */ /* 0x008fca000f8e00ff */
[----:B------:R-:W-:-:S05]  /*12d30*/  LEA R22, R37, R22, 0x18 ;  /* 0x0000001625167211 */ /* 0x000fca00078ec0ff */
[----:B------:R-:W3:Y:S02]  /*12d40*/  LDS.128 R16, [R22+0x334d0] ;  /* 0x0334d00016107984 */ /* 0x000ee40000000c00 */
[----:B---3--:R-:W-:Y:S01]  /*12d50*/  R2UR UR40, R19 ;  /* 0x00000000132872ca */ /* 0x008fe200000e0000 */
[----:B------:R-:W-:Y:S06]  /*12d60*/  BAR.ARV 0x4, 0x180 ;  /* 0x0106000000007b1d */ /* 0x000fec0000002000 */
[----:B------:R-:W-:Y:S08]  /*12d70*/  BRA `(.L_x_313) ;  /* 0x0000000800187947 */ /* 0x000ff00003800000 */
.L_x_312:
[----:B------:R-:W0:Y:S01]  /*12d80*/  S2R R0, SR_TID.X ;  /* 0x0000000000007919 */ /* 0x000e220000002100 */
[----:B------:R-:W-:Y:S01]  /*12d90*/  ULDC UR4, c[0x0][0xc3c] ;  /* 0x00030f0000047ab9 */ /* 0x000fe20000000800 */
[----:B0-----:R-:W-:Y:S01]  /*12da0*/  LOP3.LUT R8, R0, 0x1f, RZ, 0xc0, !PT ;  /* 0x0000001f00087812 */ /* 0x001fe200078ec0ff */
[----:B------:R-:W-:-:S03]  /*12db0*/  IMAD.MOV.U32 R0, RZ, RZ, RZ ;  /* 0x000000ffff007224 */ /* 0x000fc600078e00ff */
[C---:B------:R-:W-:Y:S01]  /*12dc0*/  ISETP.NE.AND P0, PT, R8.reuse, 0x1f, PT ;  /* 0x0000001f0800780c */ /* 0x040fe20003f05270 */
[----:B------:R-:W-:-:S05]  /*12dd0*/  VIADD R5, R8, UR40 ;  /* 0x0000002808057c36 */ /* 0x000fca0008000000 */
[----:B------:R-:W-:Y:S01]  /*12de0*/  ISETP.GE.OR P1, PT, R5, UR4, !P0 ;  /* 0x0000000405007c0c */ /* 0x000fe2000c726670 */
[----:B------:R-:W-:-:S12]  /*12df0*/  ULDC UR4, c[0x0][0xc3c] ;  /* 0x00030f0000047ab9 */ /* 0x000fd80000000800 */
[----:B--2---:R-:W0:Y:S02]  /*12e00*/  @!P1 LDC.64 R2, c[0x0][0xc80] ;  /* 0x00032000ff029b82 */ /* 0x004e240000000a00 */
[----:B0-----:R-:W-:-:S05]  /*12e10*/  @!P1 IMAD.WIDE R2, R5, 0x4, R2 ;  /* 0x0000000405029825 */ /* 0x001fca00078e0202 */
[----:B------:R-:W2:Y:S01]  /*12e20*/  @!P1 LDG.E R0, desc[UR52][R2.64] ;  /* 0x0000003402009981 */ /* 0x000ea2000c1e1900 */
[C---:B------:R-:W-:Y:S02]  /*12e30*/  ISETP.NE.AND P1, PT, R8.reuse, RZ, PT ;  /* 0x000000ff0800720c */ /* 0x040fe40003f25270 */
[C---:B------:R-:W-:Y:S02]  /*12e40*/  ISETP.GE.U32.AND P2, PT, R8.reuse, 0x2, PT ;  /* 0x000000020800780c */ /* 0x040fe40003f46070 */
        /* <DEDUP_REMOVED lines=8> */
[----:B------:R-:W-:Y:S02]  /*12ed0*/  IMAD.IADD R4, R5, 0x1, R4 ;  /* 0x0000000105047824 */ /* 0x000fe400078e0204 */
[----:B------:R-:W-:Y:S04]  /*12ee0*/  SHFL.IDX PT, R5, R16, RZ, 0x1f ;  /* 0x00001fff10057589 */ /* 0x000fe800000e0000 */
[----:B------:R-:W0:Y:S02]  /*12ef0*/  SHFL.UP PT, R6, R4, 0x4, RZ ;  /* 0x0480000004067989 */ /* 0x000e2400000e00ff */
[----:B0-----:R-:W-:-:S05]  /*12f00*/  SEL R3, R6, RZ, P3 ;  /* 0x000000ff06037207 */ /* 0x001fca0001800000 */
[----:B------:R-:W-:Y:S02]  /*12f10*/  IMAD.IADD R6, R4, 0x1, R3 ;  /* 0x0000000104067824 */ /* 0x000fe400078e0203 */
[----:B------:R-:W-:Y:S04]  /*12f20*/  SHFL.IDX PT, R4, R16, 0x1, 0x1f ;  /* 0x00201f0010047f89 */ /* 0x000fe800000e0000 */
        /* <DEDUP_REMOVED lines=11> */
[----:B------:R-:W-:Y:S05]  /*12fe0*/  @P6 BRA `(.L_x_314) ;  /* 0x0000000000906947 */ /* 0x000fea0003800000 */
.L_x_318:
[----:B------:R-:W-:-:S04]  /*12ff0*/  UIADD3 UR40, UR40, 0x1f, URZ ;  /* 0x0000001f28287890 */ /* 0x000fc8000fffe03f */
[----:B------:R-:W-:-:S06]  /*13000*/  UISETP.GE.AND UP0, UPT, UR40, UR4, UPT ;  /* 0x000000042800728c */ /* 0x000fcc000bf06270 */
[----:B------:R-:W-:-:S13]  /*13010*/  PLOP3.LUT P6, PT, PT, PT, UP0, 0x40, 0x0 ;  /* 0x000000000000781c */ /* 0x000fda0003fce808 */
[----:B------:R-:W-:Y:S05]  /*13020*/  @!P6 BRA `(.L_x_315) ;  /* 0x000000040034e947 */ /* 0x000fea0003800000 */
[----:B------:R-:W0:Y:S01]  /*13030*/  S2R R0, SR_TID.X ;  /* 0x0000000000007919 */ /* 0x000e220000002100 */
[----:B------:R-:W-:Y:S01]  /*13040*/  BSSY B0, `(.L_x_316) ;  /* 0x0000009000007945 */ /* 0x000fe20003800000 */
[----:B0-----:R-:W-:-:S04]  /*13050*/  LOP3.LUT R0, R0, 0x1f, RZ, 0xc0, !PT ;  /* 0x0000001f00007812 */ /* 0x001fc800078ec0ff */
[----:B------:R-:W-:Y:S01]  /*13060*/  IADD3 R7, R0, UR40, RZ ;  /* 0x0000002800077c10 */ /* 0x000fe2000fffe0ff */
[----:B------:R-:W-:-:S03]  /*13070*/  IMAD.MOV.U32 R0, RZ, RZ, RZ ;  /* 0x000000ffff007224 */ /* 0x000fc600078e00ff */
[----:B------:R-:W-:-:S13]  /*13080*/  ISETP.GE.OR P6, PT, R7, UR4, !P0 ;  /* 0x0000000407007c0c */ /* 0x000fda000c7c6670 */
[----:B------:R-:W-:Y:S05]  /*13090*/  @P6 BRA `(.L_x_317) ;  /* 0x00000000000c6947 */ /* 0x000fea0003800000 */
[----:B------:R-:W0:Y:S02]  /*130a0*/  LDC.64 R2, c[0x0][0xc80] ;  /* 0x00032000ff027b82 */ /* 0x000e240000000a00 */
[----:B0-----:R-:W-:-:S05]  /*130b0*/  IMAD.WIDE R2, R7, 0x4, R2 ;  /* 0x0000000407027825 */ /* 0x001fca00078e0202 */
[----:B------:R0:W5:Y:S02]  /*130c0*/  LDG.E R0, desc[UR52][R2.64] ;  /* 0x0000003402007981 */ /* 0x000164000c1e1900 */
.L_x_317:
[----:B------:R-:W-:Y:S05]  /*130d0*/  BSYNC B0 ;  /* 0x0000000000007941 */ /* 0x000fea0003800000 */
.L_x_316:
        /* <DEDUP_REMOVED lines=13> */
[----:B0-----:R-:W-:Y:S02]  /*131b0*/  SEL R9, R2, RZ, P5 ;  /* 0x000000ff02097207 */ /* 0x001fe40002800000 */
[----:B------:R-:W0:Y:S03]  /*131c0*/  LDC R2, c[0x0][0xc38] ;  /* 0x00030e00ff027b82 */ /* 0x000e260000000800 */
[----:B------:R-:W-:-:S05]  /*131d0*/  IMAD.IADD R3, R8, 0x1, R9 ;  /* 0x0000000108037824 */ /* 0x000fca00078e0209 */
[----:B------:R-:W0:Y:S02]  /*131e0*/  SHFL.IDX PT, R9, R3, 0x1f, 0x1f ;  /* 0x03e01f0003097f89 */ /* 0x000e2400000e0000 */
[----:B0-----:R-:W-:-:S04]  /*131f0*/  IMAD R9, R9, R2, RZ ;  /* 0x0000000209097224 */ /* 0x001fc800078e02ff */
[----:B------:R-:W-:-:S05]  /*13200*/  IMAD.IADD R4, R9, 0x1, R4 ;  /* 0x0000000109047824 */ /* 0x000fca00078e0204 */
[----:B------:R-:W-:-:S13]  /*13210*/  ISETP.GT.AND P6, PT, R4, R5, PT ;  /* 0x000000050400720c */ /* 0x000fda0003fc4270 */
[----:B------:R-:W-:Y:S05]  /*13220*/  @!P6 BRA `(.L_x_318) ;  /* 0xfffffffc0070e947 */ /* 0x000fea000383ffff */
.L_x_314:
[----:B------:R-:W-:Y:S02]  /*13230*/  IMAD.IADD R16, R4, 0x1, -R9 ;  /* 0x0000000104107824 */ /* 0x000fe400078e0a09 */
[----:B------:R-:W-:Y:S02]  /*13240*/  IMAD.MOV.U32 R7, RZ, RZ, RZ ;  /* 0x000000ffff077224 */ /* 0x000fe400078e00ff */
        /* <DEDUP_REMOVED lines=11> */
[----:B------:R0:W2:Y:S01]  /*13300*/  F2I.FTZ.U32.TRUNC.NTZ R9, R8 ;  /* 0x0000000800097305 */ /* 0x0000a2000021f000 */
[----:B------:R-:W-:Y:S05]  /*13310*/  @!P0 BRA `(.L_x_319) ;  /* 0x00000000000c8947 */ /* 0x000fea0003800000 */
[----:B------:R-:W-:-:S06]  /*13320*/  UIADD3 UR5, UR4, -0x1, URZ ;  /* 0xffffffff04057890 */ /* 0x000fcc000fffe03f */
[----:B------:R-:W-:-:S05]  /*13330*/  IMAD.U32 R6, RZ, RZ, UR5 ;  /* 0x00000005ff067e24 */ /* 0x000fca000f8e00ff */
[----:B------:R3:W4:Y:S02]  /*13340*/  SHFL.IDX PT, R7, R3, R6, 0x1f ;  /* 0x00001f0603077589 */ /* 0x00072400000e0000 */
.L_x_319:
[--C-:B--23--:R-:W-:Y:S01]  /*13350*/  IMAD.MOV R3, RZ, RZ, -R9.reuse ;  /* 0x000000ffff037224 */ /* 0x10cfe200078e0a09 */
[----:B------:R-:W-:Y:S01]  /*13360*/  UIADD3 UR40, UR4, UR40, URZ ;  /* 0x0000002804287290 */ /* 0x000fe2000fffe03f */
[----:B----4-:R-:W-:Y:S02]  /*13370*/  IMAD R16, R7, R2, R16 ;  /* 0x0000000207107224 */ /* 0x010fe400078e0210 */
[----:B------:R-:W-:Y:S02]  /*13380*/  IMAD R6, R3, R4, RZ ;  /* 0x0000000403067224 */ /* 0x000fe400078e02ff */
[----:B------:R-:W-:Y:S02]  /*13390*/  IMAD.MOV.U32 R2, RZ, RZ, RZ ;  /* 0x000000ffff027224 */ /* 0x000fe400078e00ff */
[----:B------:R-:W-:Y:S02]  /*133a0*/  IMAD.MOV.U32 R3, RZ, RZ, R9 ;  /* 0x000000ffff037224 */ /* 0x000fe400078e0009 */
[----:B------:R-:W-:-:S02]  /*133b0*/  IMAD.IADD R5, R5, 0x1, -R16 ;  /* 0x0000000105057824 */ /* 0x000fc400078e0a10 */
[----:B------:R-:W-:Y:S01]  /*133c0*/  IMAD.HI.U32 R9, R9, R6, R2 ;  /* 0x0000000609097227 */ /* 0x000fe200078e0002 */
[----:B------:R-:W-:Y:S02]  /*133d0*/  IABS R3, R0 ;  /* 0x0000000000037213 */ /* 0x000fe40000000000 */
[----:B------:R-:W-:-:S03]  /*133e0*/  IABS R2, R5 ;  /* 0x0000000500027213 */ /* 0x000fc60000000000 */
[----:B------:R-:W-:Y:S02]  /*133f0*/  IMAD.MOV R3, RZ, RZ, -R3 ;  /* 0x000000ffff037224 */ /* 0x000fe400078e0a03 */
[----:B------:R-:W-:-:S04]  /*13400*/  IMAD.HI.U32 R9, R9, R2, RZ ;  /* 0x0000000209097227 */ /* 0x000fc800078e00ff */
[----:B------:R-:W-:Y:S01]  /*13410*/  IMAD R3, R9, R3, R2 ;  /* 0x0000000309037224 */ /* 0x000fe200078e0202 */
[----:B------:R-:W-:-:S04]  /*13420*/  LOP3.LUT R2, R5, R0, RZ, 0x3c, !PT ;  /* 0x0000000005027212 */ /* 0x000fc800078e3cff */
[----:B------:R-:W-:Y:S02]  /*13430*/  ISETP.GT.U32.AND P1, PT, R4, R3, PT ;  /* 0x000000030400720c */ /* 0x000fe40003f24070 */
[----:B------:R-:W-:-:S11]  /*13440*/  ISETP.GE.AND P2, PT, R2, RZ, PT ;  /* 0x000000ff0200720c */ /* 0x000fd60003f46270 */
[----:B------:R-:W-:Y:S02]  /*13450*/  @!P1 IMAD.IADD R3, R3, 0x1, -R4 ;  /* 0x0000000103039824 */ /* 0x000fe400078e0a04 */
[----:B------:R-:W-:Y:S01]  /*13460*/  @!P1 VIADD R9, R9, 0x1 ;  /* 0x0000000109099836 */ /* 0x000fe20000000000 */
[----:B------:R-:W-:Y:S02]  /*13470*/  ISETP.NE.AND P1, PT, R0, RZ, PT ;  /* 0x000000ff0000720c */ /* 0x000fe40003f25270 */
[----:B------:R-:W-:-:S13]  /*13480*/  ISETP.GE.U32.AND P0, PT, R3, R4, PT ;  /* 0x000000040300720c */ /* 0x000fda0003f06070 */
[----:B------:R-:W-:-:S04]  /*13490*/  @P0 VIADD R9, R9, 0x1 ;  /* 0x0000000109090836 */ /* 0x000fc80000000000 */
[----:B------:R-:W-:Y:S01]  /*134a0*/  @!P2 IMAD.MOV R9, RZ, RZ, -R9 ;  /* 0x000000ffff09a224 */ /* 0x000fe200078e0a09 */
[----:B------:R-:W-:-:S05]  /*134b0*/  @!P1 LOP3.LUT R9, RZ, R0, RZ, 0x33, !PT ;  /* 0x00000000ff099212 */ /* 0x000fca00078e33ff */
[--C-:B------:R-:W-:Y:S02]  /*134c0*/  IMAD.MOV R17, RZ, RZ, -R9.reuse ;  /* 0x000000ffff117224 */ /* 0x100fe400078e0a09 */
[----:B------:R-:W-:Y:S02]  /*134d0*/  IMAD.MOV.U32 R18, RZ, RZ, R9 ;  /* 0x000000ffff127224 */ /* 0x000fe400078e0009 */
[----:B------:R-:W-:Y:S01]  /*134e0*/  IMAD R17, R0, R17, R5 ;  /* 0x0000001100117224 */ /* 0x000fe200078e0205 */
[----:B------:R-:W-:Y:S06]  /*134f0*/  BRA `(.L_x_320) ;  /* 0x0000000000107947 */ /* 0x000fec0003800000 */
.L_x_315:
[----:B------:R-:W-:Y:S01]  /*13500*/  IMAD.MOV.U32 R16, RZ, RZ, R5 ;  /* 0x000000ffff107224 */ /* 0x000fe200078e0005 */
[----:B------:R-:W-:Y:S01]  /*13510*/  ULDC UR40, c[0x0][0xc3c] ;  /* 0x00030f0000287ab9 */ /* 0x000fe20000000800 */
[----:B------:R-:W-:Y:S02]  /*13520*/  IMAD.MOV.U32 R17, RZ, RZ, RZ ;  /* 0x000000ffff117224 */ /* 0x000fe400078e00ff */
[----:B------:R-:W-:-:S07]  /*13530*/  IMAD.MOV.U32 R18, RZ, RZ, RZ ;  /* 0x000000ffff127224 */ /* 0x000fce00078e00ff */
.L_x_320:
[----:B------:R-:W2:Y:S01]  /*13540*/  S2R R0, SR_TID.X ;  /* 0x0000000000007919 */ /* 0x000ea20000002100 */
[----:B------:R-:W-:Y:S01]  /*13550*/  IMAD.U32 R19, RZ, RZ, UR40 ;  /* 0x00000028ff137e24 */ /* 0x000fe2000f8e00ff */
[----:B------:R-:W-:Y:S01]  /*13560*/  BAR.SYNC.DEFER_BLOCKING 0x4, 0x180 ;  /* 0x0106000000007b1d */ /* 0x000fe20000010000 */
[----:B--2---:R-:W-:-:S04]  /*13570*/  LOP3.LUT R0, R0, 0x1f, RZ, 0xc0, !PT ;  /* 0x0000001f00007812 */ /* 0x004fc800078ec0ff */
[----:B------:R-:W-:-:S13]  /*13580*/  ISETP.NE.AND P0, PT, R0, RZ, PT ;  /* 0x000000ff0000720c */ /* 0x000fda0003f05270 */
[----:B------:R-:W2:Y:S01]  /*13590*/  @!P0 S2R R37, SR_CgaCtaId ;  /* 0x0000000000258919 */ /* 0x000ea20000008800 */
[----:B------:R-:W-:-:S04]  /*135a0*/  @!P0 MOV R0, 0x400 ;  /* 0x0000040000008802 */ /* 0x000fc80000000f00 */
[----:B--2---:R-:W-:-:S05]  /*135b0*/  @!P0 LEA R22, R37, R0, 0x18 ;  /* 0x0000000025168211 */ /* 0x004fca00078ec0ff */
[----:B------:R2:W-:Y:S01]  /*135c0*/  @!P0 STS.128 [R22+0x334d0], R16 ;  /* 0x0334d01016008388 */ /* 0x0005e20000000c00 */
[----:B------:R-:W-:Y:S06]  /*135d0*/  BAR.ARV 0x5, 0x180 ;  /* 0x0146000000007b1d */ /* 0x000fec0000002000 */
.L_x_313:
[----:B------:R-:W-:Y:S02]  /*135e0*/  ULDC UR4, c[0x0][0xc3c] ;  /* 0x00030f0000047ab9 */ /* 0x000fe40000000800 */
[----:B------:R-:W-:-:S06]  /*135f0*/  UISETP.GE.AND UP0, UPT, UR40, UR4, UPT ;  /* 0x000000042800728c */ /* 0x000fcc000bf06270 */
[----:B------:R-:W-:-:S13]  /*13600*/  PLOP3.LUT P0, PT, PT, PT, UP0, 0x80, 0x0 ;  /* 0x000000000000781c */ /* 0x000fda0003f0f008 */
[----:B------:R-:W-:Y:S05]  /*13610*/  @!P0 BRA `(.L_x_321) ;  /* 0xffffffa400fc8947 */ /* 0x000fea000383ffff */
.L_x_244:
[----:B0-----:R-:W3:Y:S01]  /*13620*/  LDL.LU R0, [R1+0x14] ;  /* 0x0000140001007983 */ /* 0x001ee20000300800 */
[----:B------:R-:W-:Y:S01]  /*13630*/  BSSY B0, `(.L_x_322) ;  /* 0x000000b000007945 */ /* 0x000fe20003800000 */
[----:B------:R-:W0:Y:S01]  /*13640*/  S2R R5, SR_CgaCtaId ;  /* 0x0000000000057919 */ /* 0x000e220000008800 */
[----:B---3--:R-:W-:-:S05]  /*13650*/  VIADD R0, R0, 0x1 ;  /* 0x0000000100007836 */ /* 0x008fca0000000000 */
[----:B------:R-:W-:-:S04]  /*13660*/  LEA.HI R2, R0, R0, RZ, 0x1 ;  /* 0x0000000000027211 */ /* 0x000fc800078f08ff */
[----:B--2---:R-:W-:Y:S02]  /*13670*/  LOP3.LUT R3, R2, 0xfffffffe, RZ, 0xc0, !PT ;  /* 0xfffffffe02037812 */ /* 0x004fe400078ec0ff */
[----:B------:R-:W-:-:S03]  /*13680*/  MOV R2, 0x400 ;  /* 0x0000040000027802 */ /* 0x000fc60000000f00 */
[----:B------:R-:W-:Y:S01]  /*13690*/  IMAD.IADD R0, R0, 0x1, -R3 ;  /* 0x0000000100007824 */ /* 0x000fe200078e0a03 */
[----:B0-----:R-:W-:-:S04]  /*136a0*/  LEA R5, R5, R2, 0x18 ;  /* 0x0000000205057211 */ /* 0x001fc800078ec0ff */
[----:B------:R-:W-:-:S04]  /*136b0*/  SHF.L.U32 R0, R0, 0x1f, RZ ;  /* 0x0000001f00007819 */ /* 0x000fc800000006ff */
[----:B------:R-:W0:Y:S02]  /*136c0*/  SYNCS.PHASECHK.TRANS64.TRYWAIT P0, [R5+URZ+0x33420], R0 ;  /* 0x03342000050075a7 */ /* 0x000e24000800017f */
[----:B0-----:R-:W-:Y:S05]  /*136d0*/  @!P0 BRA `(.L_x_323) ;  /* 0x0000002800448947 */ /* 0x001fea0003800000 */
.L_x_408:
[----:B------:R-:W-:Y:S05]  /*136e0*/  BSYNC B0 ;  /* 0x0000000000007941 */ /* 0x000fea0003800000 */
.L_x_322:
[----:B------:R-:W-:-:S03]  /*136f0*/  UMOV UR4, 0xffffffff ;  /* 0xffffffff00047882 */ /* 0x000fc60000000000 */
[----:B------:R-:W-:Y:S05]  /*13700*/  BRA.DIV UR4, `(.L_x_324) ;  /* 0x0000002a044c7947 */ /* 0x000fea000b800000 */
[----:B0-----:R-:W0:Y:S02]  /*13710*/  S2R R0, SR_TID.X ;  /* 0x0000000000007919 */ /* 0x001e240000002100 */
[----:B0-----:R-:W-:-:S04]  /*13720*/  SHF.R.U32.HI R0, RZ, 0x5, R0 ;  /* 0x00000005ff007819 */ /* 0x001fc80000011600 */
[----:B------:R-:W-:-:S05]  /*13730*/  LOP3.LUT R0, R0, 0x3, RZ, 0xc0, !PT ;  /* 0x0000000300007812 */ /* 0x000fca00078ec0ff */
[----:B-1----:R0:W1:Y:S02]  /*13740*/  SHFL.IDX PT, R14, R0, RZ, 0x1f ;  /* 0x00001fff000e7589 */ /* 0x00206400000e0000 */
.L_x_411:
[----:B-1----:R-:W-:Y:S01]  /*13750*/  ISETP.NE.AND P0, PT, R14, RZ, PT ;  /* 0x000000ff0e00720c */ /* 0x002fe20003f05270 */
[----:B------:R-:W-:-:S12]  /*13760*/  BSSY B0, `(.L_x_325) ;  /* 0x000002c000007945 */ /* 0x000fd80003800000 */
[----:B------:R-:W-:Y:S05]  /*13770*/  @P0 BRA `(.L_x_326) ;  /* 0x0000000000a80947 */ /* 0x000fea0003800000 */
[----:B------:R-:W-:-:S03]  /*13780*/  UMOV UR4, 0xffffffff ;  /* 0xffffffff00047882 */ /* 0x000fc60000000000 */
[----:B------:R-:W-:Y:S05]  /*13790*/  BRA.DIV UR4, `(.L_x_327) ;  /* 0x0000002a045c7947 */ /* 0x000fea000b800000 */
[----:B------:R-:W-:-:S13]  /*137a0*/  ELECT P6, URZ, PT ;  /* 0x00000000003f782f */ /* 0x000fda00038c0000 */
.L_x_414:
[----:B------:R-:W-:Y:S05]  /*137b0*/  @!P6 BRA `(.L_x_326) ;  /* 0x000000000098e947 */ /* 0x000fea0003800000 */
[----:B------:R-:W-:-:S06]  /*137c0*/  ULOP3.LUT UR4, UR36, 0x2, URZ, 0xfc, !UPT ;  /* 0x0000000224047892 */ /* 0x000fcc000f8efc3f */
[----:B0-----:R-:W-:-:S05]  /*137d0*/  IMAD.U32 R0, RZ, RZ, UR4 ;  /* 0x00000004ff007e24 */ /* 0x001fca000f8e00ff */
[----:B------:R-:W-:-:S13]  /*137e0*/  ISETP.NE.AND P0, PT, R0, 0x3, PT ;  /* 0x000000030000780c */ /* 0x000fda0003f05270 */
[----:B------:R-:W-:Y:S05]  /*137f0*/  @!P0 BRA `(.L_x_328) ;  /* 0x0000000000048947 */ /* 0x000fea0003800000 */
[----:B------:R-:W-:Y:S01]  /*13800*/  BPT.TRAP 0x1 ;  /* 0x000000040000795c */ /* 0x000fe20000300000 */
.L_x_328:
[C---:B------:R-:W-:Y:S01]  /*13810*/  IMAD R3, R28.reuse, 0x8, R5 ;  /* 0x000000081c037824 */ /* 0x040fe200078e0205 */
[----:B------:R-:W-:Y:S01]  /*13820*/  SHF.L.U32 R2, R31, 0x1f, RZ ;  /* 0x0000001f1f027819 */ /* 0x000fe200000006ff */
[----:B------:R-:W-:-:S03]  /*13830*/  VIADD R28, R28, 0x1 ;  /* 0x000000011c1c7836 */ /* 0x000fc60000000000 */
[----:B------:R-:W0:Y:S02]  /*13840*/  SYNCS.PHASECHK.TRANS64.TRYWAIT P1, [R3+URZ+0x33440], R2 ;  /* 0x03344002030075a7 */ /* 0x000e24000802017f */
[----:B------:R-:W-:-:S04]  /*13850*/  ISETP.NE.AND P2, PT, R28, 0x2, PT ;  /* 0x000000021c00780c */ /* 0x000fc80003f45270 */
[----:B------:R-:W-:Y:S01]  /*13860*/  SEL R0, RZ, 0x1, P2 ;  /* 0x00000001ff007807 */ /* 0x000fe20001000000 */
[----:B0-----:R-:W-:Y:S08]  /*13870*/  @!P1 BRA `(.L_x_329) ;  /* 0x0000002800449947 */ /* 0x001ff00003800000 */
.L_x_415:
[----:B------:R-:W-:Y:S02]  /*13880*/  SEL R28, R28, RZ, P2 ;  /* 0x000000ff1c1c7207 */ /* 0x000fe40001000000 */
[----:B------:R-:W-:Y:S01]  /*13890*/  LOP3.LUT R0, R31, R0, RZ, 0x3c, !PT ;  /* 0x000000001f007212 */ /* 0x000fe200078e3cff */
[----:B------:R-:W-:Y:S06]  /*138a0*/  @!P0 BRA `(.L_x_330) ;  /* 0x0000000000048947 */ /* 0x000fec0003800000 */
[----:B------:R-:W-:Y:S01]  /*138b0*/  BPT.TRAP 0x1 ;  /* 0x000000040000795c */ /* 0x000fe20000300000 */
.L_x_330:
[----:B------:R-:W-:Y:S01]  /*138c0*/  IMAD R5, R28, 0x8, R5 ;  /* 0x000000081c057824 */ /* 0x000fe200078e0205 */
[----:B------:R-:W-:-:S04]  /*138d0*/  SHF.L.U32 R0, R0, 0x1f, RZ ;  /* 0x0000001f00007819 */ /* 0x000fc800000006ff */
[----:B------:R-:W1:Y:S02]  /*138e0*/  SYNCS.PHASECHK.TRANS64.TRYWAIT P1, [R5+URZ+0x33440], R0 ;  /* 0x03344000050075a7 */ /* 0x000e64000802017f */
[----:B-1----:R-:W-:Y:S05]  /*138f0*/  @!P1 BRA `(.L_x_331) ;  /* 0x0000002800389947 */ /* 0x002fea0003800000 */
.L_x_416:
[----:B------:R-:W-:Y:S05]  /*13900*/  @!P0 BRA `(.L_x_332) ;  /* 0x0000000000048947 */ /* 0x000fea0003800000 */
[----:B------:R-:W-:Y:S01]  /*13910*/  BPT.TRAP 0x1 ;  /* 0x000000040000795c */ /* 0x000fe20000300000 */
.L_x_332:
[----:B------:R-:W2:Y:S02]  /*13920*/  SYNCS.PHASECHK.TRANS64.TRYWAIT P1, [R3+URZ+0x33460], R2 ;  /* 0x03346002030075a7 */ /* 0x000ea4000802017f */
[----:B--2---:R-:W-:Y:S05]  /*13930*/  @!P1 BRA `(.L_x_333) ;  /* 0x00000028003c9947 */ /* 0x004fea0003800000 */
.L_x_417:
[----:B------:R-:W-:Y:S05]  /*13940*/  @!P0 BRA `(.L_x_334) ;  /* 0x0000000000048947 */ /* 0x000fea0003800000 */
[----:B------:R-:W-:Y:S01]  /*13950*/  BPT.TRAP 0x1 ;  /* 0x000000040000795c */ /* 0x000fe20000300000 */
.L_x_334:
[----:B------:R-:W3:Y:S02]  /*13960*/  SYNCS.PHASECHK.TRANS64.TRYWAIT P1, [R5+URZ+0x33460], R0 ;  /* 0x03346000050075a7 */ /* 0x000ee4000802017f */
[----:B---3--:R-:W-:Y:S05]  /*13970*/  @!P1 BRA `(.L_x_335) ;  /* 0x0000002800409947 */ /* 0x008fea0003800000 */
.L_x_418:
[----:B------:R-:W-:Y:S05]  /*13980*/  @!P0 BRA `(.L_x_336) ;  /* 0x0000000000048947 */ /* 0x000fea0003800000 */
[----:B------:R-:W-:Y:S01]  /*13990*/  BPT.TRAP 0x1 ;  /* 0x000000040000795c */ /* 0x000fe20000300000 */
.L_x_336:
[----:B------:R-:W4:Y:S02]  /*139a0*/  SYNCS.PHASECHK.TRANS64.TRYWAIT P1, [R3+URZ+0x33480], R2 ;  /* 0x03348002030075a7 */ /* 0x000f24000802017f */
[----:B----4-:R-:W-:Y:S05]  /*139b0*/  @!P1 BRA `(.L_x_337) ;  /* 0x0000002800449947 */ /* 0x010fea0003800000 */
.L_x_419:
[----:B------:R-:W-:Y:S05]  /*139c0*/  @!P0 BRA `(.L_x_338) ;  /* 0x0000000000048947 */ /* 0x000fea0003800000 */
[----:B------:R-:W-:Y:S01]  /*139d0*/  BPT.TRAP 0x1 ;  /* 0x000000040000795c */ /* 0x000fe20000300000 */
.L_x_338:
[----:B------:R0:W0:Y:S02]  /*139e0*/  SYNCS.PHASECHK.TRANS64.TRYWAIT P0, [R5+URZ+0x33480], R0 ;  /* 0x03348000050075a7 */ /* 0x000024000800017f */
[----:B0-----:R-:W-:Y:S05]  /*139f0*/  @!P0 NANOSLEEP.SYNCS 0x989680 ;  /* 0x009896800000895d */ /* 0x001fea0003900000 */
[----:B------:R-:W0:Y:S02]  /*13a00*/  @!P0 SYNCS.PHASECHK.TRANS64 P0, [R5+URZ+0x33480], R0 ;  /* 0x03348000050085a7 */ /* 0x000e24000800007f */
[----:B0-----:R-:W-:Y:S05]  /*13a10*/  @!P0 BRA `(.L_x_338) ;  /* 0xfffffffc00f08947 */ /* 0x001fea000383ffff */
.L_x_326:
[----:B------:R-:W-:Y:S05]  /*13a20*/  BSYNC B0 ;  /* 0x0000000000007941 */ /* 0x000fea0003800000 */
.L_x_325:
[----:B------:R-:W-:Y:S05]  /*13a30*/  EXIT ;  /* 0x000000000000794d */ /* 0x000fea0003800000 */
.L_x_193:
[----:B0-----:R-:W-:-:S04]  /*13a40*/  IMAD.U32 R3, RZ, RZ, UR47 ;  /* 0x0000002fff037e24 */ /* 0x001fc8000f8e00ff */
[----:B------:R0:W1:Y:S03]  /*13a50*/  SYNCS.PHASECHK.TRANS64.TRYWAIT P1, [R3+URZ+0x33400], R8 ;  /* 0x03340008030075a7 */ /* 0x000066000802017f */
[----:B-1----:R-:W-:Y:S05]  /*13a60*/  @!P1 NANOSLEEP.SYNCS 0x989680 ;  /* 0x009896800000995d */ /* 0x002fea0003900000 */
[----:B------:R-:W1:Y:S02]  /*13a70*/  @!P1 SYNCS.PHASECHK.TRANS64 P1, [R3+URZ+0x33400], R8 ;  /* 0x03340008030095a7 */ /* 0x000e64000802007f */
[----:B-1----:R-:W-:Y:S05]  /*13a80*/  @!P1 BRA `(.L_x_193) ;  /* 0xfffffffc00ec9947 */ /* 0x002fea000383ffff */
[----:B------:R-:W-:Y:S05]  /*13a90*/  BRA `(.L_x_339) ;  /* 0xfffffedc00c87947 */ /* 0x000fea000383ffff */
.L_x_197:
[----:B-1----:R1:W2:Y:S02]  /*13aa0*/  SYNCS.PHASECHK.TRANS64.TRYWAIT P1, [R3+URZ+0x33430], R4 ;  /* 0x03343004030075a7 */ /* 0x0022a4000802017f */
[----:B--2---:R-:W-:Y:S05]  /*13ab0*/  @!P1 NANOSLEEP.SYNCS 0x989680 ;  /* 0x009896800000995d */ /* 0x004fea0003900000 */
[----:B------:R-:W2:Y:S02]  /*13ac0*/  @!P1 SYNCS.PHASECHK.TRANS64 P1, [R3+URZ+0x33430], R4 ;  /* 0x03343004030095a7 */ /* 0x000ea4000802007f */
[----:B--2---:R-:W-:Y:S05]  /*13ad0*/  @!P1 BRA `(.L_x_197) ;  /* 0xfffffffc00f09947 */ /* 0x004fea000383ffff */
[----:B------:R-:W-:Y:S05]  /*13ae0*/  BRA `(.L_x_196) ;  /* 0xfffffedc00e87947 */ /* 0x000fea000383ffff */
.L_x_203:
[----:B-1----:R-:W-:-:S04]  /*13af0*/  IMAD.U32 R8, RZ, RZ, UR6 ;  /* 0x00000006ff087e24 */ /* 0x002fc8000f8e00ff */
[----:B------:R1:W2:Y:S03]  /*13b00*/  SYNCS.PHASECHK.TRANS64.TRYWAIT P1, [R8+URZ+0x33430], R7 ;  /* 0x03343007080075a7 */ /* 0x0002a6000802017f */
[----:B--2---:R-:W-:Y:S05]  /*13b10*/  @!P1 NANOSLEEP.SYNCS 0x989680 ;  /* 0x009896800000995d */ /* 0x004fea0003900000 */
[----:B------:R-:W2:Y:S02]  /*13b20*/  @!P1 SYNCS.PHASECHK.TRANS64 P1, [R8+URZ+0x33430], R7 ;  /* 0x03343007080095a7 */ /* 0x000ea4000802007f */
[----:B--2---:R-:W-:Y:S05]  /*13b30*/  @!P1 BRA `(.L_x_203) ;  /* 0xfffffffc00ec9947 */ /* 0x004fea000383ffff */
[----:B------:R-:W-:Y:S05]  /*13b40*/  BRA `(.L_x_200) ;  /* 0xffffff2000107947 */ /* 0x000fea000383ffff */
.L_x_207:
[----:B-1----:R-:W-:-:S04]  /*13b50*/  MOV R8, UR6 ;  /* 0x0000000600087c02 */ /* 0x002fc80008000f00 */
[----:B------:R1:W2:Y:S03]  /*13b60*/  SYNCS.PHASECHK.TRANS64.TRYWAIT P1, [R8+URZ+0x33450], R7 ;  /* 0x03345007080075a7 */ /* 0x0002a6000802017f */
[----:B--2---:R-:W-:Y:S05]  /*13b70*/  @!P1 NANOSLEEP.SYNCS 0x989680 ;  /* 0x009896800000995d */ /* 0x004fea0003900000 */
[----:B------:R-:W2:Y:S02]  /*13b80*/  @!P1 SYNCS.PHASECHK.TRANS64 P1, [R8+URZ+0x33450], R7 ;  /* 0x03345007080095a7 */ /* 0x000ea4000802007f */
[----:B--2---:R-:W-:Y:S05]  /*13b90*/  @!P1 BRA `(.L_x_207) ;  /* 0xfffffffc00ec9947 */ /* 0x004fea000383ffff */
[----:B------:R-:W-:Y:S05]  /*13ba0*/  BRA `(.L_x_204) ;  /* 0xffffff2c001c7947 */ /* 0x000fea000383ffff */
.L_x_214:
[----:B-1----:R-:W-:-:S04]  /*13bb0*/  IMAD.U32 R3, RZ, RZ, UR16 ;  /* 0x00000010ff037e24 */ /* 0x002fc8000f8e00ff */
[----:B------:R1:W2:Y:S03]  /*13bc0*/  SYNCS.PHASECHK.TRANS64.TRYWAIT P1, [R3+URZ+0x33450], R0 ;  /* 0x03345000030075a7 */ /* 0x0002a6000802017f */
[----:B--2---:R-:W-:Y:S05]  /*13bd0*/  @!P1 NANOSLEEP.SYNCS 0x989680 ;  /* 0x009896800000995d */ /* 0x004fea0003900000 */
[----:B------:R-:W2:Y:S02]  /*13be0*/  @!P1 SYNCS.PHASECHK.TRANS64 P1, [R3+URZ+0x33450], R0 ;  /* 0x03345000030095a7 */ /* 0x000ea4000802007f */
[----:B--2---:R-:W-:Y:S05]  /*13bf0*/  @!P1 BRA `(.L_x_214) ;  /* 0xfffffffc00ec9947 */ /* 0x004fea000383ffff */
[----:B------:R-:W-:Y:S05]  /*13c00*/  BRA `(.L_x_213) ;  /* 0xffffff5800087947 */ /* 0x000fea000383ffff */
.L_x_259:
[----:B------:R-:W0:Y:S01]  /*13c10*/  S2R R20, SR_TID.X ;  /* 0x0000000000147919 */ /* 0x000e220000002100 */
[----:B------:R-:W-:Y:S02]  /*13c20*/  IMAD.MOV.U32 R12, RZ, RZ, RZ ;  /* 0x000000ffff0c7224 */ /* 0x000fe400078e00ff */
[----:B------:R-:W-:Y:S02]  /*13c30*/  IMAD.MOV.U32 R11, RZ, RZ, 0x1f ;  /* 0x0000001fff0b7424 */ /* 0x000fe400078e00ff */
[----:B------:R-:W-:Y:S01]  /*13c40*/  IMAD.MOV.U32 R15, RZ, RZ, -0x1 ;  /* 0xffffffffff0f7424 */ /* 0x000fe200078e00ff */
[----:B0-----:R-:W-:-:S04]  /*13c50*/  SHF.R.U32.HI R20, RZ, 0x5, R20 ;  /* 0x00000005ff147819 */ /* 0x001fc80000011614 */
[----:B------:R-:W-:-:S05]  /*13c60*/  LOP3.LUT R20, R20, 0x3, RZ, 0xc0, !PT ;  /* 0x0000000314147812 */ /* 0x000fca00078ec0ff */
[----:B------:R-:W-:-:S07]  /*13c70*/  IMAD.MOV.U32 R13, RZ, RZ, R20 ;  /* 0x000000ffff0d7224 */ /* 0x000fce00078e0014 */
[----:B-1---5:R-:W-:Y:S05]  /*13c80*/  WARPSYNC.COLLECTIVE R15, `(.L_x_340) ;  /* 0x000000000f087348 */ /* 0x022fea0003c00000 */
[----:B------:R0:W2:Y:S02]  /*13c90*/  SHFL.IDX P6, R14, R13, R12, R11 ;  /* 0x0000000c0d0e7389 */ /* 0x0000a400000c000b */
[----:B012--5:R-:W-:Y:S01]  /*13ca0*/  ENDCOLLECTIVE ;  /* 0x000000000000791b */ /* 0x027fe20003800000 */
.L_x_340:
[----:B------:R-:W-:Y:S05]  /*13cb0*/  BRA `(.L_x_341) ;  /* 0xffffffac00807947 */ /* 0x000fea000383ffff */
.L_x_262:
[----:B0-----:R-:W2:Y:S02]  /*13cc0*/  LDL R0, [R1+0x10] ;  /* 0x0000100001007983 */ /* 0x001ea40000100800 */
[----:B--2---:R0:W2:Y:S02]  /*13cd0*/  SYNCS.PHASECHK.TRANS64.TRYWAIT P0, [R4+URZ+0x33480], R0 ;  /* 0x03348000040075a7 */ /* 0x0040a4000800017f */
[----:B--2---:R-:W-:Y:S05]  /*13ce0*/  @!P0 NANOSLEEP.SYNCS 0x989680 ;  /* 0x009896800000895d */ /* 0x004fea0003900000 */
[----:B------:R-:W2:Y:S02]  /*13cf0*/  @!P0 SYNCS.PHASECHK.TRANS64 P0, [R4+URZ+0x33480], R0 ;  /* 0x03348000040085a7 */ /* 0x000ea4000800007f */
[----:B--2---:R-:W-:Y:S05]  /*13d00*/  @!P0 BRA `(.L_x_262) ;  /* 0xfffffffc00ec8947 */ /* 0x004fea000383ffff */
[----:B------:R-:W-:Y:S05]  /*13d10*/  BRA `(.L_x_342) ;  /* 0xffffffb000c87947 */ /* 0x000fea000383ffff */
.L_x_263:
[----:B------:R-:W-:Y:S01]  /*13d20*/  BSSY B0, `(.L_x_343) ;  /* 0x0000008000007945 */ /* 0x000fe20003800000 */
[----:B------:R-:W-:Y:S02]  /*13d30*/  IMAD.MOV.U32 R13, RZ, RZ, R10 ;  /* 0x000000ffff0d7224 */ /* 0x000fe400078e000a */
[----:B------:R-:W-:Y:S02]  /*13d40*/  IMAD.MOV.U32 R12, RZ, RZ, RZ ;  /* 0x000000ffff0c7224 */ /* 0x000fe400078e00ff */
[----:B------:R-:W-:Y:S02]  /*13d50*/  IMAD.MOV.U32 R11, RZ, RZ, 0x1c1f ;  /* 0x00001c1fff0b7424 */ /* 0x000fe400078e00ff */
[----:B------:R-:W-:-:S07]  /*13d60*/  IMAD.MOV.U32 R15, RZ, RZ, -0x1 ;  /* 0xffffffffff0f7424 */ /* 0x000fce00078e00ff */
[----:B-1----:R-:W-:Y:S05]  /*13d70*/  WARPSYNC.COLLECTIVE R15, `(.L_x_344) ;  /* 0x000000000f087348 */ /* 0x002fea0003c00000 */
[----:B------:R0:W2:Y:S02]  /*13d80*/  SHFL.IDX P6, R14, R13, R12, R11 ;  /* 0x0000000c0d0e7389 */ /* 0x0000a400000c000b */
[----:B012---:R-:W-:Y:S01]  /*13d90*/  ENDCOLLECTIVE ;  /* 0x000000000000791b */ /* 0x007fe20003800000 */
.L_x_344:
[----:B------:R-:W-:Y:S05]  /*13da0*/  BSYNC B0 ;  /* 0x0000000000007941 */ /* 0x000fea0003800000 */
.L_x_343:
[----:B------:R-:W-:Y:S01]  /*13db0*/  IMAD.MOV.U32 R13, RZ, RZ, R19 ;  /* 0x000000ffff0d7224 */ /* 0x000fe200078e0013 */
[----:B------:R-:W-:Y:S01]  /*13dc0*/  LOP3.LUT R32, R32, 0xffffff7f, RZ, 0xc0, !PT ;  /* 0xffffff7f20207812 */ /* 0x000fe200078ec0ff */
[----:B------:R-:W-:Y:S01]  /*13dd0*/  IMAD.MOV.U32 R12, RZ, RZ, RZ ;  /* 0x000000ffff0c7224 */ /* 0x000fe200078e00ff */
[C---:B------:R-:W-:Y:S01]  /*13de0*/  ISETP.GE.AND P5, PT, R9.reuse, 0x21, PT ;  /* 0x000000210900780c */ /* 0x040fe20003fa6270 */
[----:B------:R-:W-:Y:S01]  /*13df0*/  IMAD.MOV.U32 R11, RZ, RZ, 0x1c1f ;  /* 0x00001c1fff0b7424 */ /* 0x000fe200078e00ff */
[----:B------:R-:W-:Y:S01]  /*13e00*/  ISETP.GE.AND P4, PT, R9, 0x41, PT ;  /* 0x000000410900780c */ /* 0x000fe20003f86270 */
[----:B------:R-:W-:Y:S02]  /*13e10*/  IMAD.MOV.U32 R15, RZ, RZ, -0x1 ;  /* 0xffffffffff0f7424 */ /* 0x000fe400078e00ff */
[----:B------:R-:W-:-:S10]  /*13e20*/  IMAD.MOV.U32 R0, RZ, RZ, R14 ;  /* 0x000000ffff007224 */ /* 0x000fd400078e000e */
[----:B------:R-:W-:Y:S05]  /*13e30*/  WARPSYNC.COLLECTIVE R15, `(.L_x_345) ;  /* 0x000000000f087348 */ /* 0x000fea0003c00000 */
[----:B------:R0:W1:Y:S02]  /*13e40*/  SHFL.IDX P6, R14, R13, R12, R11 ;  /* 0x0000000c0d0e7389 */ /* 0x00006400000c000b */
[----:B01----:R-:W-:Y:S01]  /*13e50*/  ENDCOLLECTIVE ;  /* 0x000000000000791b */ /* 0x003fe20003800000 */
.L_x_345:
[----:B------:R-:W0:Y:S01]  /*13e60*/  LDC R11, c[0x0][0x2f4] ;  /* 0x0000bd00ff0b7b82 */ /* 0x000e220000000800 */
[C---:B------:R-:W-:Y:S01]  /*13e70*/  LOP3.LUT R12, R33.reuse, 0x40, RZ, 0xfc, !PT ;  /* 0x00000040210c7812 */ /* 0x040fe200078efcff */
[----:B------:R-:W-:Y:S01]  /*13e80*/  IMAD.MOV.U32 R13, RZ, RZ, R10 ;  /* 0x000000ffff0d7224 */ /* 0x000fe200078e000a */
[----:B------:R-:W-:Y:S01]  /*13e90*/  LOP3.LUT R15, R33, 0x80, RZ, 0xfc, !PT ;  /* 0x00000080210f7812 */ /* 0x000fe200078efcff */
[----:B------:R-:W-:-:S05]  /*13ea0*/  IMAD.MOV.U32 R2, RZ, RZ, R14 ;  /* 0x000000ffff027224 */ /* 0x000fca00078e000e */
[----:B------:R-:W-:-:S05]  /*13eb0*/  IADD3 R2, P0, R33, R2, RZ ;  /* 0x0000000221027210 */ /* 0x000fca0007f1e0ff */
[----:B------:R-:W-:Y:S02]  /*13ec0*/  IMAD.X R3, RZ, RZ, R0, P0 ;  /* 0x000000ffff037224 */ /* 0x000fe400000e0600 */
[----:B------:R-:W-:Y:S01]  /*13ed0*/  IMAD.IADD R0, R22, 0x1, R21 ;  /* 0x0000000116007824 */ /* 0x000fe200078e0215 */
[-C--:B0-----:R-:W-:Y:S02]  /*13ee0*/  ISETP.GE.AND P2, PT, R33, R11.reuse, PT ;  /* 0x0000000b2100720c */ /* 0x081fe40003f46270 */
[----:B------:R-:W-:Y:S01]  /*13ef0*/  ISETP.GE.AND P1, PT, R12, R11, PT ;  /* 0x0000000b0c00720c */ /* 0x000fe20003f26270 */
[----:B------:R-:W-:Y:S01]  /*13f00*/  IMAD.MOV.U32 R12, RZ, RZ, 0x1 ;  /* 0x00000001ff0c7424 */ /* 0x000fe200078e00ff */
[C---:B------:R-:W-:Y:S02]  /*13f10*/  ISETP.LT.OR P0, PT, R9.reuse, 0x1, P2 ;  /* 0x000000010900780c */ /* 0x040fe40001701670 */
[----:B------:R-:W-:-:S11]  /*13f20*/  ISETP.LT.OR P3, PT, R9, 0x1, P1 ;  /* 0x000000010900780c */ /* 0x000fd60000f61670 */
[----:B------:R-:W-:Y:S01]  /*13f30*/  @!PT LDS RZ, [RZ] ;  /* 0x00000000fffff984 */ /* 0x000fe20000000800 */
[----:B------:R-:W-:Y:S01]  /*13f40*/  @!PT LDS RZ, [RZ] ;  /* 0x00000000fffff984 */ /* 0x000fe20000000800 */
[----:B------:R-:W-:Y:S01]  /*13f50*/  @!PT LDS RZ, [RZ] ;  /* 0x00000000fffff984 */ /* 0x000fe20000000800 */
[----:B------:R0:W-:Y:S01]  /*13f60*/  LDGSTS.E.BYPASS.LTC128B.128 [R0+0xf200], desc[UR52][R2.64], !P0 ;  /* 0x0f20000002007fae */ /* 0x0001e2000c101d74 */
[----:B------:R-:W-:Y:S01]  /*13f70*/  ISETP.GE.AND P0, PT, R15, R11, PT ;  /* 0x0000000b0f00720c */ /* 0x000fe20003f06270 */
[----:B------:R-:W-:Y:S02]  /*13f80*/  IMAD.MOV.U32 R11, RZ, RZ, 0x1c1f ;  /* 0x00001c1fff0b7424 */ /* 0x000fe400078e00ff */
[----:B------:R-:W-:Y:S01]  /*13f90*/  IMAD.MOV.U32 R15, RZ, RZ, -0x1 ;  /* 0xffffffffff0f7424 */ /* 0x000fe200078e00ff */
[----:B------:R0:W-:Y:S01]  /*13fa0*/  LDGSTS.E.BYPASS.LTC128B.128 [R0+0x11a00], desc[UR52][R2.64+0x40], !P3 ;  /* 0x11a0004002007fae */ /* 0x0001e2000d901d74 */
[----:B------:R-:W-:-:S13]  /*13fb0*/  ISETP.LT.OR P3, PT, R9, 0x1, P0 ;  /* 0x000000010900780c */ /* 0x000fda0000761670 */
[----:B0-----:R-:W-:Y:S05]  /*13fc0*/  WARPSYNC.COLLECTIVE R15, `(.L_x_346) ;  /* 0x000000000f087348 */ /* 0x001fea0003c00000 */
[----:B------:R1:W2:Y:S02]  /*13fd0*/  SHFL.IDX P6, R14, R13, R12, R11 ;  /* 0x0000000c0d0e7389 */ /* 0x0002a400000c000b */
[----:B012---:R-:W-:Y:S01]  /*13fe0*/  ENDCOLLECTIVE ;  /* 0x000000000000791b */ /* 0x007fe20003800000 */
.L_x_346:
[----:B------:R-:W-:Y:S01]  /*13ff0*/  @!PT LDS RZ, [RZ] ;  /* 0x00000000fffff984 */ /* 0x000fe20000000800 */
[----:B------:R-:W-:Y:S01]  /*14000*/  @!PT LDS RZ, [RZ] ;  /* 0x00000000fffff984 */ /* 0x000fe20000000800 */
[----:B------:R-:W-:Y:S01]  /*14010*/  @!PT LDS RZ, [RZ] ;  /* 0x00000000fffff984 */ /* 0x000fe20000000800 */
[----:B------:R0:W-:Y:S01]  /*14020*/  LDGSTS.E.BYPASS.LTC128B.128 [R0+0x14200], desc[UR52][R2.64+0x80], !P3 ;  /* 0x1420008002007fae */ /* 0x0001e2000d901d74 */
[----:B------:R-:W-:Y:S02]  /*14030*/  IMAD.MOV.U32 R13, RZ, RZ, R19 ;  /* 0x000000ffff0d7224 */ /* 0x000fe400078e0013 */
[----:B0-----:R-:W-:-:S07]  /*14040*/  IMAD.MOV.U32 R3, RZ, RZ, R14 ;  /* 0x000000ffff037224 */ /* 0x001fce00078e000e */
[----:B------:R-:W-:Y:S05]  /*14050*/  WARPSYNC.COLLECTIVE R15, `(.L_x_347) ;  /* 0x000000000f087348 */ /* 0x000fea0003c00000 */
[----:B------:R0:W1:Y:S02]  /*14060*/  SHFL.IDX P6, R14, R13, R12, R11 ;  /* 0x0000000c0d0e7389 */ /* 0x00006400000c000b */
[----:B01----:R-:W-:Y:S01]  /*14070*/  ENDCOLLECTIVE ;  /* 0x000000000000791b */ /* 0x003fe20003800000 */
.L_x_347:
[----:B------:R-:W-:Y:S02]  /*14080*/  IMAD.MOV.U32 R13, RZ, RZ, R10 ;  /* 0x000000ffff0d7224 */ /* 0x000fe400078e000a */
[----:B------:R-:W-:Y:S02]  /*14090*/  IMAD.MOV.U32 R12, RZ, RZ, 0x2 ;  /* 0x00000002ff0c7424 */ /* 0x000fe400078e00ff */
[----:B------:R-:W-:-:S07]  /*140a0*/  IMAD.MOV.U32 R2, RZ, RZ, R14 ;  /* 0x000000ffff027224 */ /* 0x000fce00078e000e */
[----:B------:R-:W-:Y:S05]  /*140b0*/  WARPSYNC.COLLECTIVE R15, `(.L_x_348) ;  /* 0x000000000f087348 */ /* 0x000fea0003c00000 */
[----:B------:R0:W1:Y:S02]  /*140c0*/  SHFL.IDX P6, R14, R13, R12, R11 ;  /* 0x0000000c0d0e7389 */ /* 0x00006400000c000b */
[----:B01----:R-:W-:Y:S01]  /*140d0*/  ENDCOLLECTIVE ;  /* 0x000000000000791b */ /* 0x003fe20003800000 */
.L_x_348:
[----:B------:R-:W-:-:S05]  /*140e0*/  IADD3 R2, P3, R33, R2, RZ ;  /* 0x0000000221027210 */ /* 0x000fca0007f7e0ff */
[----:B------:R-:W-:Y:S01]  /*140f0*/  IMAD.X R3, RZ, RZ, R3, P3 ;  /* 0x000000ffff037224 */ /* 0x000fe200018e0603 */
[----:B------:R-:W-:Y:S01]  /*14100*/  ISETP.LT.OR P3, PT, R9, 0x21, P2 ;  /* 0x000000210900780c */ /* 0x000fe20001761670 */
[----:B------:R-:W-:-:S12]  /*14110*/  IMAD.MOV.U32 R13, RZ, RZ, R19 ;  /* 0x000000ffff0d7224 */ /* 0x000fd800078e0013 */
[----:B------:R-:W-:Y:S01]  /*14120*/  @!PT LDS RZ, [RZ] ;  /* 0x00000000fffff984 */ /* 0x000fe20000000800 */
[----:B------:R-:W-:Y:S01]  /*14130*/  @!PT LDS RZ, [RZ] ;  /* 0x00000000fffff984 */ /* 0x000fe20000000800 */
[----:B------:R-:W-:Y:S01]  /*14140*/  @!PT LDS RZ, [RZ] ;  /* 0x00000000fffff984 */ /* 0x000fe20000000800 */
[----:B------:R-:W-:Y:S01]  /*14150*/  LDGSTS.E.BYPASS.LTC128B.128 [R0+0xfa00], desc[UR52][R2.64], !P3 ;  /* 0x0fa0000002007fae */ /* 0x000fe2000d901d74 */
[----:B------:R-:W-:-:S13]  /*14160*/  ISETP.LT.OR P3, PT, R9, 0x21, P1 ;  /* 0x000000210900780c */ /* 0x000fda0000f61670 */
[----:B------:R-:W-:Y:S01]  /*14170*/  LDGSTS.E.BYPASS.LTC128B.128 [R0+0x12200], desc[UR52][R2.64+0x40], !P3 ;  /* 0x1220004002007fae */ /* 0x000fe2000d901d74 */
[----:B------:R-:W-:-:S13]  /*14180*/  ISETP.LT.OR P3, PT, R9, 0x21, P0 ;  /* 0x000000210900780c */ /* 0x000fda0000761670 */
[----:B------:R0:W-:Y:S02]  /*14190*/  LDGSTS.E.BYPASS.LTC128B.128 [R0+0x14a00], desc[UR52][R2.64+0x80], !P3 ;  /* 0x14a0008002007fae */ /* 0x0001e4000d901d74 */
[----:B0-----:R-:W-:-:S07]  /*141a0*/  IMAD.MOV.U32 R3, RZ, RZ, R14 ;  /* 0x000000ffff037224 */ /* 0x001fce00078e000e */
[----:B------:R-:W-:Y:S05]  /*141b0*/  WARPSYNC.COLLECTIVE R15, `(.L_x_349) ;  /* 0x000000000f087348 */ /* 0x000fea0003c00000 */
[----:B------:R0:W1:Y:S02]  /*141c0*/  SHFL.IDX P6, R14, R13, R12, R11 ;  /* 0x0000000c0d0e7389 */ /* 0x00006400000c000b */
[----:B01----:R-:W-:Y:S01]  /*141d0*/  ENDCOLLECTIVE ;  /* 0x000000000000791b */ /* 0x003fe20003800000 */
.L_x_349:
[----:B------:R-:W-:Y:S02]  /*141e0*/  IMAD.MOV.U32 R13, RZ, RZ, R10 ;  /* 0x000000ffff0d7224 */ /* 0x000fe400078e000a */
[----:B------:R-:W-:Y:S02]  /*141f0*/  IMAD.MOV.U32 R12, RZ, RZ, 0x3 ;  /* 0x00000003ff0c7424 */ /* 0x000fe400078e00ff */
[----:B------:R-:W-:-:S07]  /*14200*/  IMAD.MOV.U32 R2, RZ, RZ, R14 ;  /* 0x000000ffff027224 */ /* 0x000fce00078e000e */
[----:B------:R-:W-:Y:S05]  /*14210*/  WARPSYNC.COLLECTIVE R15, `(.L_x_350) ;  /* 0x000000000f087348 */ /* 0x000fea0003c00000 */
[----:B------:R0:W1:Y:S02]  /*14220*/  SHFL.IDX P6, R14, R13, R12, R11 ;  /* 0x0000000c0d0e7389 */ /* 0x00006400000c000b */
[----:B01----:R-:W-:Y:S01]  /*14230*/  ENDCOLLECTIVE ;  /* 0x000000000000791b */ /* 0x003fe20003800000 */
.L_x_350:
[----:B------:R-:W-:-:S05]  /*14240*/  IADD3 R2, P3, R33, R2, RZ ;  /* 0x0000000221027210 */ /* 0x000fca0007f7e0ff */
[----:B------:R-:W-:Y:S01]  /*14250*/  IMAD.X R3, RZ, RZ, R3, P3 ;  /* 0x000000ffff037224 */ /* 0x000fe200018e0603 */
[----:B------:R-:W-:Y:S01]  /*14260*/  ISETP.LT.OR P3, PT, R9, 0x41, P2 ;  /* 0x000000410900780c */ /* 0x000fe20001761670 */
[----:B------:R-:W-:-:S12]  /*14270*/  IMAD.MOV.U32 R13, RZ, RZ, R19 ;  /* 0x000000ffff0d7224 */ /* 0x000fd800078e0013 */
[----:B------:R-:W-:Y:S01]  /*14280*/  @!PT LDS RZ, [RZ] ;  /* 0x00000000fffff984 */ /* 0x000fe20000000800 */
[----:B------:R-:W-:Y:S01]  /*14290*/  @!PT LDS RZ, [RZ] ;  /* 0x00000000fffff984 */ /* 0x000fe20000000800 */
[----:B------:R-:W-:Y:S01]  /*142a0*/  @!PT LDS RZ, [RZ] ;  /* 0x00000000fffff984 */ /* 0x000fe20000000800 */
[----:B------:R0:W-:Y:S01]  /*142b0*/  LDGSTS.E.BYPASS.LTC128B.128 [R0+0x10200], desc[UR52][R2.64], !P3 ;  /* 0x1020000002007fae */ /* 0x0001e2000d901d74 */
[----:B------:R-:W-:Y:S01]  /*142c0*/  ISETP.LT.OR P3, PT, R9, 0x41, P1 ;  /* 0x000000410900780c */ /* 0x000fe20000f61670 */
[----:B------:R-:W-:-:S12]  /*142d0*/  IMAD.MOV.U32 R10, RZ, RZ, R14 ;  /* 0x000000ffff0a7224 */ /* 0x000fd800078e000e */
[----:B0-----:R-:W-:Y:S05]  /*142e0*/  WARPSYNC.COLLECTIVE R15, `(.L_x_351) ;  /* 0x000000000f087348 */ /* 0x001fea0003c00000 */
[----:B------:R1:W2:Y:S02]  /*142f0*/  SHFL.IDX P6, R14, R13, R12, R11 ;  /* 0x0000000c0d0e7389 */ /* 0x0002a400000c000b */
[----:B012---:R-:W-:Y:S01]  /*14300*/  ENDCOLLECTIVE ;  /* 0x000000000000791b */ /* 0x007fe20003800000 */
.L_x_351:
[----:B------:R-:W-:Y:S01]  /*14310*/  @!PT LDS RZ, [RZ] ;  /* 0x00000000fffff984 */ /* 0x000fe20000000800 */
[----:B------:R-:W-:Y:S01]  /*14320*/  @!PT LDS RZ, [RZ] ;  /* 0x00000000fffff984 */ /* 0x000fe20000000800 */
[----:B------:R-:W-:Y:S01]  /*14330*/  @!PT LDS RZ, [RZ] ;  /* 0x00000000fffff984 */ /* 0x000fe20000000800 */
[----:B------:R-:W-:Y:S01]  /*14340*/  LDGSTS.E.BYPASS.LTC128B.128 [R0+0x12a00], desc[UR52][R2.64+0x40], !P3 ;  /* 0x12a0004002007fae */ /* 0x000fe2000d901d74 */
[----:B------:R-:W-:Y:S01]  /*14350*/  ISETP.LT.OR P3, PT, R9, 0x41, P0 ;  /* 0x000000410900780c */ /* 0x000fe20000761670 */
[----:B------:R-:W-:Y:S02]  /*14360*/  IMAD.MOV.U32 R13, RZ, RZ, R20 ;  /* 0x000000ffff0d7224 */ /* 0x000fe400078e0014 */
[----:B------:R-:W-:-:S10]  /*14370*/  IMAD.MOV.U32 R12, RZ, RZ, RZ ;  /* 0x000000ffff0c7224 */ /* 0x000fd400078e00ff */
[----:B------:R0:W-:Y:S02]  /*14380*/  LDGSTS.E.BYPASS.LTC128B.128 [R0+0x15200], desc[UR52][R2.64+0x80], !P3 ;  /* 0x1520008002007fae */ /* 0x0001e4000d901d74 */
[----:B0-----:R-:W-:-:S07]  /*14390*/  MOV R2, R14 ;  /* 0x0000000e00027202 */ /* 0x001fce0000000f00 */
[----:B------:R-:W-:Y:S05]  /*143a0*/  WARPSYNC.COLLECTIVE R15, `(.L_x_352) ;  /* 0x000000000f087348 */ /* 0x000fea0003c00000 */
[----:B------:R0:W1:Y:S02]  /*143b0*/  SHFL.IDX P6, R14, R13, R12, R11 ;  /* 0x0000000c0d0e7389 */ /* 0x00006400000c000b */
[----:B01----:R-:W-:Y:S01]  /*143c0*/  ENDCOLLECTIVE ;  /* 0x000000000000791b */ /* 0x003fe20003800000 */
.L_x_352:
        /* <DEDUP_REMOVED lines=13> */
.L_x_353:
[----:B------:R-:W-:Y:S01]  /*144a0*/  @!PT LDS RZ, [RZ] ;  /* 0x00000000fffff984 */ /* 0x000fe20000000800 */
[----:B------:R-:W-:Y:S01]  /*144b0*/  @!PT LDS RZ, [RZ] ;  /* 0x00000000fffff984 */ /* 0x000fe20000000800 */
[----:B------:R-:W-:Y:S01]  /*144c0*/  @!PT LDS RZ, [RZ] ;  /* 0x00000000fffff984 */ /* 0x000fe20000000800 */
[----:B------:R-:W-:Y:S01]  /*144d0*/  LDGSTS.E.BYPASS.LTC128B.128 [R0+0x13200], desc[UR52][R2.64+0x40], !P3 ;  /* 0x1320004002007fae */ /* 0x000fe2000d901d74 */
[----:B------:R-:W-:-:S13]  /*144e0*/  ISETP.LT.OR P3, PT, R9, 0x61, P0 ;  /* 0x000000610900780c */ /* 0x000fda0000761670 */
[----:B------:R0:W-:Y:S01]  /*144f0*/  LDGSTS.E.BYPASS.LTC128B.128 [R0+0x15a00], desc[UR52][R2.64+0x80], !P3 ;  /* 0x15a0008002007fae */ /* 0x0001e2000d901d74 */
[C---:B------:R-:W-:Y:S02]  /*14500*/  ISETP.GE.AND P6, PT, R9.reuse, 0x81, PT ;  /* 0x000000810900780c */ /* 0x040fe40003fc6270 */
[----:B------:R-:W-:Y:S01]  /*14510*/  ISETP.GE.AND P3, PT, R9, 0x61, PT ;  /* 0x000000610900780c */ /* 0x000fe20003f66270 */
[----:B0-----:R-:W-:-:S10]  /*14520*/  IMAD.MOV.U32 R2, RZ, RZ, R14 ;  /* 0x000000ffff027224 */ /* 0x001fd400078e000e */
[----:B------:R-:W-:Y:S01]  /*14530*/  @P6 LOP3.LUT R32, R32, 0x80, RZ, 0xfc, !PT ;  /* 0x0000008020206812 */ /* 0x000fe200078efcff */
[----:B------:R-:W-:Y:S06]  /*14540*/  BRA `(.L_x_354) ;  /* 0xffffffb0004c7947 */ /* 0x000fec000383ffff */
.L_x_268:
[----:B---3--:R-:W3:Y:S02]  /*14550*/  LDL R2, [R1+0x10] ;  /* 0x0000100001027983 */ /* 0x008ee40000100800 */
[----:B---3--:R3:W4:Y:S02]  /*14560*/  SYNCS.PHASECHK.TRANS64.TRYWAIT P0, [R4+URZ+0x33440], R2 ;  /* 0x03344002040075a7 */ /* 0x008724000800017f */
[----:B----4-:R-:W-:Y:S05]  /*14570*/  @!P0 NANOSLEEP.SYNCS 0x989680 ;  /* 0x009896800000895d */ /* 0x010fea0003900000 */
[----:B------:R-:W4:Y:S02]  /*14580*/  @!P0 SYNCS.PHASECHK.TRANS64 P0, [R4+URZ+0x33440], R2 ;  /* 0x03344002040085a7 */ /* 0x000f24000800007f */
[----:B----4-:R-:W-:Y:S05]  /*14590*/  @!P0 BRA `(.L_x_268) ;  /* 0xfffffffc00ec8947 */ /* 0x010fea000383ffff */
[----:B------:R-:W-:Y:S05]  /*145a0*/  BRA `(.L_x_355) ;  /* 0xffffffb000b07947 */ /* 0x000fea000383ffff */
.L_x_269:
[----:B------:R-:W-:Y:S01]  /*145b0*/  BSSY B0, `(.L_x_356) ;  /* 0x0000008000007945 */ /* 0x000fe20003800000 */
[----:B------:R-:W-:Y:S02]  /*145c0*/  IMAD.MOV.U32 R13, RZ, RZ, R10 ;  /* 0x000000ffff0d7224 */ /* 0x000fe400078e000a */
[----:B------:R-:W-:Y:S02]  /*145d0*/  IMAD.MOV.U32 R12, RZ, RZ, RZ ;  /* 0x000000ffff0c7224 */ /* 0x000fe400078e00ff */
[----:B------:R-:W-:Y:S02]  /*145e0*/  IMAD.MOV.U32 R11, RZ, RZ, 0x1c1f ;  /* 0x00001c1fff0b7424 */ /* 0x000fe400078e00ff */
[----:B------:R-:W-:-:S07]  /*145f0*/  IMAD.MOV.U32 R15, RZ, RZ, -0x1 ;  /* 0xffffffffff0f7424 */ /* 0x000fce00078e00ff */
[----:B012---:R-:W-:Y:S05]  /*14600*/  WARPSYNC.COLLECTIVE R15, `(.L_x_357) ;  /* 0x000000000f087348 */ /* 0x007fea0003c00000 */
[----:B------:R3:W4:Y:S02]  /*14610*/  SHFL.IDX P6, R14, R13, R12, R11 ;  /* 0x0000000c0d0e7389 */ /* 0x00072400000c000b */
[----:B01234-:R-:W-:Y:S01]  /*14620*/  ENDCOLLECTIVE ;  /* 0x000000000000791b */ /* 0x01ffe20003800000 */
.L_x_357:
[----:B------:R-:W-:Y:S05]  /*14630*/  BSYNC B0 ;  /* 0x0000000000007941 */ /* 0x000fea0003800000 */
.L_x_356:
[----:B------:R-:W-:Y:S01]  /*14640*/  IMAD.MOV.U32 R13, RZ, RZ, R5 ;  /* 0x000000ffff0d7224 */ /* 0x000fe200078e0005 */
[----:B------:R-:W0:Y:S01]  /*14650*/  LDC R19, c[0x0][0x2f4] ;  /* 0x0000bd00ff137b82 */ /* 0x000e220000000800 */
[----:B------:R-:W-:Y:S01]  /*14660*/  IMAD.MOV.U32 R12, RZ, RZ, RZ ;  /* 0x000000ffff0c7224 */ /* 0x000fe200078e00ff */
[C---:B------:R-:W-:Y:S01]  /*14670*/  LOP3.LUT R21, R33.reuse, 0x40, RZ, 0xfc, !PT ;  /* 0x0000004021157812 */ /* 0x040fe200078efcff */
[----:B------:R-:W-:Y:S01]  /*14680*/  IMAD.MOV.U32 R11, RZ, RZ, 0x1c1f ;  /* 0x00001c1fff0b7424 */ /* 0x000fe200078e00ff */
[----:B------:R-:W-:Y:S01]  /*14690*/  LOP3.LUT R20, R33, 0x80, RZ, 0xfc, !PT ;  /* 0x0000008021147812 */ /* 0x000fe200078efcff */
[----:B------:R-:W-:Y:S02]  /*146a0*/  IMAD.MOV.U32 R15, RZ, RZ, -0x1 ;  /* 0xffffffffff0f7424 */ /* 0x000fe400078e00ff */
[----:B------:R-:W-:-:S07]  /*146b0*/  IMAD.MOV.U32 R2, RZ, RZ, R14 ;  /* 0x000000ffff027224 */ /* 0x000fce00078e000e */
[----:B0-----:R-:W-:Y:S05]  /*146c0*/  WARPSYNC.COLLECTIVE R15, `(.L_x_358) ;  /* 0x000000000f087348 */ /* 0x001fea0003c00000 */
[----:B------:R1:W2:Y:S02]  /*146d0*/  SHFL.IDX P6, R14, R13, R12, R11 ;  /* 0x0000000c0d0e7389 */ /* 0x0002a400000c000b */
[----:B012---:R-:W-:Y:S01]  /*146e0*/  ENDCOLLECTIVE ;  /* 0x000000000000791b */ /* 0x007fe20003800000 */
.L_x_358:
[-C--:B------:R-:W-:Y:S01]  /*146f0*/  ISETP.GE.AND P2, PT, R21, R19.reuse, PT ;  /* 0x000000131500720c */ /* 0x080fe20003f46270 */
[----:B------:R-:W-:Y:S01]  /*14700*/  IMAD.MOV.U32 R13, RZ, RZ, R10 ;  /* 0x000000ffff0d7224 */ /* 0x000fe200078e000a */
[----:B------:R-:W-:Y:S01]  /*14710*/  ISETP.GE.AND P1, PT, R20, R19, PT ;  /* 0x000000131400720c */ /* 0x000fe20003f26270 */
[----:B------:R-:W-:Y:S01]  /*14720*/  IMAD.MOV.U32 R12, RZ, RZ, 0x1 ;  /* 0x00000001ff0c7424 */ /* 0x000fe200078e00ff */
[----:B------:R-:W-:Y:S01]  /*14730*/  LOP3.LUT P6, RZ, R32, 0x20, RZ, 0xc0, !PT ;  /* 0x0000002020ff7812 */ /* 0x000fe200078cc0ff */
[----:B------:R-:W-:-:S12]  /*14740*/  IMAD.MOV.U32 R3, RZ, RZ, R14 ;  /* 0x000000ffff037224 */ /* 0x000fd800078e000e */
[----:B------:R-:W-:-:S05]  /*14750*/  @P6 IADD3 R3, P0, R33, R3, RZ ;  /* 0x0000000321036210 */ /* 0x000fca0007f1e0ff */
[----:B------:R-:W-:Y:S01]  /*14760*/  @P6 IMAD.X R2, RZ, RZ, R2, P0 ;  /* 0x000000ffff026224 */ /* 0x000fe200000e0602 */
[----:B------:R-:W-:-:S04]  /*14770*/  ISETP.GE.AND P0, PT, R33, R19, PT ;  /* 0x000000132100720c */ /* 0x000fc80003f06270 */
[----:B------:R-:W-:-:S04]  /*14780*/  @P6 LOP3.LUT R3, R3, R2, RZ, 0x3c, !PT ;  /* 0x0000000203036212 */ /* 0x000fc800078e3cff */
[----:B------:R-:W-:-:S04]  /*14790*/  @P6 LOP3.LUT R2, R3, R2, RZ, 0x3c, !PT ;  /* 0x0000000203026212 */ /* 0x000fc800078e3cff */
[----:B------:R-:W-:-:S05]  /*147a0*/  @P6 LOP3.LUT R3, R3, R2, RZ, 0x3c, !PT ;  /* 0x0000000203036212 */ /* 0x000fca00078e3cff */
[----:B------:R-:W-:Y:S01]  /*147b0*/  @!PT LDS RZ, [RZ] ;  /* 0x00000000fffff984 */ /* 0x000fe20000000800 */
[----:B------:R-:W-:Y:S01]  /*147c0*/  @!PT LDS RZ, [RZ] ;  /* 0x00000000fffff984 */ /* 0x000fe20000000800 */
[----:B------:R-:W-:Y:S01]  /*147d0*/  @!PT LDS RZ, [RZ] ;  /* 0x00000000fffff984 */ /* 0x000fe20000000800 */
[----:B------:R0:W-:Y:S04]  /*147e0*/  @P6 LDGSTS.E.BYPASS.LTC128B.128 [R0+0x24200], desc[UR52][R2.64], !P0 ;  /* 0x2420000002006fae */ /* 0x0001e8000c101d74 */
[----:B------:R0:W-:Y:S04]  /*147f0*/  @P6 LDGSTS.E.BYPASS.LTC128B.128 [R0+0x26a00], desc[UR52][R2.64+0x40], !P2 ;  /* 0x26a0004002006fae */ /* 0x0001e8000d101d74 */
[----:B------:R0:W-:Y:S02]  /*14800*/  @P6 LDGSTS.E.BYPASS.LTC128B.128 [R0+0x29200], desc[UR52][R2.64+0x80], !P1 ;  /* 0x2920008002006fae */ /* 0x0001e4000c901d74 */
[----:B0-----:R-:W-:Y:S05]  /*14810*/  WARPSYNC.COLLECTIVE R15, `(.L_x_359) ;  /* 0x000000000f087348 */ /* 0x001fea0003c00000 */
[----:B------:R1:W2:Y:S02]  /*14820*/  SHFL.IDX P6, R14, R13, R12, R11 ;  /* 0x0000000c0d0e7389 */ /* 0x0002a400000c000b */
[----:B012---:R-:W-:Y:S01]  /*14830*/  ENDCOLLECTIVE ;  /* 0x000000000000791b */ /* 0x007fe20003800000 */
.L_x_359:
[----:B------:R-:W-:Y:S02]  /*14840*/  IMAD.MOV.U32 R13, RZ, RZ, R5 ;  /* 0x000000ffff0d7224 */ /* 0x000fe400078e0005 */
[----:B------:R-:W-:-:S07]  /*14850*/  IMAD.MOV.U32 R2, RZ, RZ, R14 ;  /* 0x000000ffff027224 */ /* 0x000fce00078e000e */
[----:B------:R-:W-:Y:S05]  /*14860*/  WARPSYNC.COLLECTIVE R15, `(.L_x_360) ;  /* 0x000000000f087348 */ /* 0x000fea0003c00000 */
[----:B------:R0:W1:Y:S02]  /*14870*/  SHFL.IDX P6, R14, R13, R12, R11 ;  /* 0x0000000c0d0e7389 */ /* 0x00006400000c000b */
[----:B01----:R-:W-:Y:S01]  /*14880*/  ENDCOLLECTIVE ;  /* 0x000000000000791b */ /* 0x003fe20003800000 */
.L_x_360:
[----:B------:R-:W-:Y:S02]  /*14890*/  IMAD.MOV.U32 R13, RZ, RZ, R10 ;  /* 0x000000ffff0d7224 */ /* 0x000fe400078e000a */
[----:B------:R-:W-:Y:S02]  /*148a0*/  IMAD.MOV.U32 R12, RZ, RZ, 0x2 ;  /* 0x00000002ff0c7424 */ /* 0x000fe400078e00ff */
[----:B------:R-:W-:Y:S01]  /*148b0*/  IMAD.MOV.U32 R3, RZ, RZ, R14 ;  /* 0x000000ffff037224 */ /* 0x000fe200078e000e */
[----:B------:R-:W-:-:S04]  /*148c0*/  ISETP.GE.AND P6, PT, R33, R19, PT ;  /* 0x000000132100720c */ /* 0x000fc80003fc6270 */
[----:B------:R-:W-:-:S05]  /*148d0*/  @P5 IADD3 R3, P0, R33, R3, RZ ;  /* 0x0000000321035210 */ /* 0x000fca0007f1e0ff */
[----:B------:R-:W-:-:S05]  /*148e0*/  @P5 IMAD.X R2, RZ, RZ, R2, P0 ;  /* 0x000000ffff025224 */ /* 0x000fca00000e0602 */
[----:B------:R-:W-:-:S04]  /*148f0*/  @P5 LOP3.LUT R3, R3, R2, RZ, 0x3c, !PT ;  /* 0x0000000203035212 */ /* 0x000fc800078e3cff */
[----:B------:R-:W-:-:S04]  /*14900*/  @P5 LOP3.LUT R2, R3, R2, RZ, 0x3c, !PT ;  /* 0x0000000203025212 */ /* 0x000fc800078e3cff */
[----:B------:R-:W-:-:S05]  /*14910*/  @P5 LOP3.LUT R3, R3, R2, RZ, 0x3c, !PT ;  /* 0x0000000203035212 */ /* 0x000fca00078e3cff */
[----:B------:R-:W-:Y:S01]  /*14920*/  @!PT LDS RZ, [RZ] ;  /* 0x00000000fffff984 */ /* 0x000fe20000000800 */
[----:B------:R-:W-:Y:S01]  /*14930*/  @!PT LDS RZ, [RZ] ;  /* 0x00000000fffff984 */ /* 0x000fe20000000800 */
[----:B------:R-:W-:Y:S01]  /*14940*/  @!PT LDS RZ, [RZ] ;  /* 0x00000000fffff984 */ /* 0x000fe20000000800 */
[----:B------:R0:W-:Y:S02]  /*14950*/  @P5 LDGSTS.E.BYPASS.LTC128B.128 [R0+0x24a00], desc[UR52][R2.64], !P6 ;  /* 0x24a0000002005fae */ /* 0x0001e4000f101d74 */
[----:B0-----:R-:W-:Y:S05]  /*14960*/  WARPSYNC.COLLECTIVE R15, `(.L_x_361) ;  /* 0x000000000f087348 */ /* 0x001fea0003c00000 */
[----:B------:R1:W2:Y:S02]  /*14970*/  SHFL.IDX P6, R14, R13, R12, R11 ;  /* 0x0000000c0d0e7389 */ /* 0x0002a400000c000b */
[----:B012---:R-:W-:Y:S01]  /*14980*/  ENDCOLLECTIVE ;  /* 0x000000000000791b */ /* 0x007fe20003800000 */
.L_x_361:
[----:B------:R-:W-:Y:S01]  /*14990*/  @!PT LDS RZ, [RZ] ;  /* 0x00000000fffff984 */ /* 0x000fe20000000800 */
[----:B------:R-:W-:Y:S01]  /*149a0*/  @!PT LDS RZ, [RZ] ;  /* 0x00000000fffff984 */ /* 0x000fe20000000800 */
[----:B------:R-:W-:Y:S01]  /*149b0*/  @!PT LDS RZ, [RZ] ;  /* 0x00000000fffff984 */ /* 0x000fe20000000800 */
[----:B------:R-:W-:Y:S04]  /*149c0*/  @P5 LDGSTS.E.BYPASS.LTC128B.128 [R0+0x27200], desc[UR52][R2.64+0x40], !P2 ;  /* 0x2720004002005fae */ /* 0x000fe8000d101d74 */
[----:B------:R0:W-:Y:S01]  /*149d0*/  @P5 LDGSTS.E.BYPASS.LTC128B.128 [R0+0x29a00], desc[UR52][R2.64+0x80], !P1 ;  /* 0x29a0008002005fae */ /* 0x0001e2000c901d74 */
[----:B------:R-:W-:Y:S01]  /*149e0*/  ISETP.GE.AND P5, PT, R33, R19, PT ;  /* 0x000000132100720c */ /* 0x000fe20003fa6270 */
[----:B------:R-:W-:Y:S02]  /*149f0*/  IMAD.MOV.U32 R13, RZ, RZ, R5 ;  /* 0x000000ffff0d7224 */ /* 0x000fe400078e0005 */
[----:B0-----:R-:W-:-:S10]  /*14a00*/  IMAD.MOV.U32 R2, RZ, RZ, R14 ;  /* 0x000000ffff027224 */ /* 0x001fd400078e000e */
[----:B------:R-:W-:Y:S05]  /*14a10*/  WARPSYNC.COLLECTIVE R15, `(.L_x_362) ;  /* 0x000000000f087348 */ /* 0x000fea0003c00000 */
[----:B------:R0:W1:Y:S02]  /*14a20*/  SHFL.IDX P6, R14, R13, R12, R11 ;  /* 0x0000000c0d0e7389 */ /* 0x00006400000c000b */
[----:B01----:R-:W-:Y:S01]  /*14a30*/  ENDCOLLECTIVE ;  /* 0x000000000000791b */ /* 0x003fe20003800000 */
.L_x_362:
[----:B------:R-:W-:Y:S02]  /*14a40*/  IMAD.MOV.U32 R13, RZ, RZ, R10 ;  /* 0x000000ffff0d7224 */ /* 0x000fe400078e000a */
[----:B------:R-:W-:Y:S02]  /*14a50*/  IMAD.MOV.U32 R12, RZ, RZ, 0x3 ;  /* 0x00000003ff0c7424 */ /* 0x000fe400078e00ff */
[----:B------:R-:W-:-:S07]  /*14a60*/  IMAD.MOV.U32 R3, RZ, RZ, R14 ;  /* 0x000000ffff037224 */ /* 0x000fce00078e000e */
[----:B------:R-:W-:Y:S05]  /*14a70*/  WARPSYNC.COLLECTIVE R15, `(.L_x_363) ;  /* 0x000000000f087348 */ /* 0x000fea0003c00000 */
[----:B------:R0:W1:Y:S02]  /*14a80*/  SHFL.IDX P6, R14, R13, R12, R11 ;  /* 0x0000000c0d0e7389 */ /* 0x00006400000c000b */
[----:B01----:R-:W-:Y:S01]  /*14a90*/  ENDCOLLECTIVE ;  /* 0x000000000000791b */ /* 0x003fe20003800000 */
.L_x_363:
[----:B------:R-:W-:-:S05]  /*14aa0*/  @P4 IADD3 R3, P0, R33, R3, RZ ;  /* 0x0000000321034210 */ /* 0x000fca0007f1e0ff */
[----:B------:R-:W-:-:S05]  /*14ab0*/  @P4 IMAD.X R2, RZ, RZ, R2, P0 ;  /* 0x000000ffff024224 */ /* 0x000fca00000e0602 */
[----:B------:R-:W-:Y:S01]  /*14ac0*/  @P4 LOP3.LUT R3, R3, R2, RZ, 0x3c, !PT ;  /* 0x0000000203034212 */ /* 0x000fe200078e3cff */
[----:B------:R-:W-:-:S03]  /*14ad0*/  IMAD.MOV.U32 R13, RZ, RZ, R5 ;  /* 0x000000ffff0d7224 */ /* 0x000fc600078e0005 */
[----:B------:R-:W-:-:S04]  /*14ae0*/  @P4 LOP3.LUT R2, R3, R2, RZ, 0x3c, !PT ;  /* 0x0000000203024212 */ /* 0x000fc800078e3cff */
[----:B------:R-:W-:Y:S01]  /*14af0*/  @P4 LOP3.LUT R3, R3, R2, RZ, 0x3c, !PT ;  /* 0x0000000203034212 */ /* 0x000fe200078e3cff */
[----:B------:R-:W-:-:S07]  /*14b00*/  IMAD.MOV.U32 R10, RZ, RZ, R14 ;  /* 0x000000ffff0a7224 */ /* 0x000fce00078e000e */
[----:B------:R-:W-:Y:S05]  /*14b10*/  WARPSYNC.COLLECTIVE R15, `(.L_x_364) ;  /* 0x000000000f087348 */ /* 0x000fea0003c00000 */
[----:B------:R0:W1:Y:S02]  /*14b20*/  SHFL.IDX P6, R14, R13, R12, R11 ;  /* 0x0000000c0d0e7389 */ /* 0x00006400000c000b */
[----:B01----:R-:W-:Y:S01]  /*14b30*/  ENDCOLLECTIVE ;  /* 0x000000000000791b */ /* 0x003fe20003800000 */
.L_x_364:
[----:B------:R-:W-:Y:S01]  /*14b40*/  @!PT LDS RZ, [RZ] ;  /* 0x00000000fffff984 */ /* 0x000fe20000000800 */
[----:B------:R-:W-:Y:S01]  /*14b50*/  @!PT LDS RZ, [RZ] ;  /* 0x00000000fffff984 */ /* 0x000fe20000000800 */
[----:B------:R-:W-:Y:S01]  /*14b60*/  @!PT LDS RZ, [RZ] ;  /* 0x00000000fffff984 */ /* 0x000fe20000000800 */
[----:B------:R-:W-:Y:S04]  /*14b70*/  @P4 LDGSTS.E.BYPASS.LTC128B.128 [R0+0x25200], desc[UR52][R2.64], !P5 ;  /* 0x2520000002004fae */ /* 0x000fe8000e901d74 */
[----:B------:R-:W-:Y:S04]  /*14b80*/  @P4 LDGSTS.E.BYPASS.LTC128B.128 [R0+0x27a00], desc[UR52][R2.64+0x40], !P2 ;  /* 0x27a0004002004fae */ /* 0x000fe8000d101d74 */
[----:B------:R0:W-:Y:S01]  /*14b90*/  @P4 LDGSTS.E.BYPASS.LTC128B.128 [R0+0x2a200], desc[UR52][R2.64+0x80], !P1 ;  /* 0x2a20008002004fae */ /* 0x0001e2000c901d74 */
[----:B------:R-:W-:Y:S02]  /*14ba0*/  IMAD.MOV.U32 R13, RZ, RZ, R7 ;  /* 0x000000ffff0d7224 */ /* 0x000fe400078e0007 */
[----:B------:R-:W-:Y:S01]  /*14bb0*/  IMAD.MOV.U32 R12, RZ, RZ, RZ ;  /* 0x000000ffff0c7224 */ /* 0x000fe200078e00ff */
[----:B------:R-:W-:-:S05]  /*14bc0*/  @P3 IADD3 R14, P0, R33, R14, RZ ;  /* 0x0000000e210e3210 */ /* 0x000fca0007f1e0ff */
[----:B0-----:R-:W-:-:S08]  /*14bd0*/  @P3 IMAD.MOV.U32 R2, RZ, RZ, R14 ;  /* 0x000000ffff023224 */ /* 0x001fd000078e000e */
[----:B------:R-:W-:Y:S05]  /*14be0*/  WARPSYNC.COLLECTIVE R15, `(.L_x_365) ;  /* 0x000000000f087348 */ /* 0x000fea0003c00000 */
[----:B------:R0:W1:Y:S02]  /*14bf0*/  SHFL.IDX P6, R14, R13, R12, R11 ;  /* 0x0000000c0d0e7389 */ /* 0x00006400000c000b */
[----:B01----:R-:W-:Y:S01]  /*14c00*/  ENDCOLLECTIVE ;  /* 0x000000000000791b */ /* 0x003fe20003800000 */
.L_x_365:
[----:B------:R-:W-:-:S05]  /*14c10*/  @P3 IMAD.X R9, RZ, RZ, R10, P0 ;  /* 0x000000ffff093224 */ /* 0x000fca00000e060a */
[----:B------:R-:W-:-:S05]  /*14c20*/  @P3 MOV R3, R9 ;  /* 0x0000000900033202 */ /* 0x000fca0000000f00 */
        /* <DEDUP_REMOVED lines=11> */
.L_x_366:
[----:B------:R-:W-:Y:S05]  /*14ce0*/  BRA `(.L_x_367) ;  /* 0xffffffb0002c7947 */ /* 0x000fea000383ffff */
.L_x_276:
[----:B------:R-:W-:Y:S02]  /*14cf0*/  IMAD.MOV.U32 R13, RZ, RZ, R4 ;  /* 0x000000ffff0d7224 */ /* 0x000fe400078e0004 */
[----:B------:R-:W-:Y:S02]  /*14d00*/  IMAD.MOV.U32 R12, RZ, RZ, RZ ;  /* 0x000000ffff0c7224 */ /* 0x000fe400078e00ff */
[----:B------:R-:W-:Y:S02]  /*14d10*/  IMAD.MOV.U32 R11, RZ, RZ, 0x1c1f ;  /* 0x00001c1fff0b7424 */ /* 0x000fe400078e00ff */
[----:B------:R-:W-:Y:S02]  /*14d20*/  IMAD.MOV.U32 R15, RZ, RZ, -0x1 ;  /* 0xffffffffff0f7424 */ /* 0x000fe400078e00ff */
[----:B------:R-:W-:Y:S02]  /*14d30*/  IMAD R35, R35, R5, RZ ;  /* 0x0000000523237224 */ /* 0x000fe400078e02ff */
[----:B------:R-:W-:-:S07]  /*14d40*/  IMAD.IADD R17, R10, 0x1, R17 ;  /* 0x000000010a117824 */ /* 0x000fce00078e0211 */
[----:B----45:R-:W-:Y:S05]  /*14d50*/  WARPSYNC.COLLECTIVE R15, `(.L_x_368) ;  /* 0x000000000f087348 */ /* 0x030fea0003c00000 */
[----:B----4-:R0:W1:Y:S02]  /*14d60*/  SHFL.IDX P6, R14, R13, R12, R11 ;  /* 0x0000000c0d0e7389 */ /* 0x01006400000c000b */
[----:B01---5:R-:W-:Y:S01]  /*14d70*/  ENDCOLLECTIVE ;  /* 0x000000000000791b */ /* 0x023fe20003800000 */
.L_x_368:
[C---:B------:R-:W-:Y:S01]  /*14d80*/  VIADD R6, R17.reuse, 0x20 ;  /* 0x0000002011067836 */ /* 0x040fe20000000000 */
[----:B------:R-:W-:Y:S01]  /*14d90*/  ISETP.GE.AND P0, PT, R17, R35, PT ;  /* 0x000000231100720c */ /* 0x000fe20003f06270 */
[----:B------:R-:W-:Y:S02]  /*14da0*/  IMAD.MOV.U32 R13, RZ, RZ, R0 ;  /* 0x000000ffff0d7224 */ /* 0x000fe400078e0000 */
[----:B------:R-:W-:-:S10]  /*14db0*/  IMAD.MOV.U32 R2, RZ, RZ, R14 ;  /* 0x000000ffff027224 */ /* 0x000fd400078e000e */
[----:B------:R-:W-:Y:S05]  /*14dc0*/  WARPSYNC.COLLECTIVE R15, `(.L_x_369) ;  /* 0x000000000f087348 */ /* 0x000fea0003c00000 */
[----:B------:R0:W1:Y:S02]  /*14dd0*/  SHFL.IDX P6, R14, R13, R12, R11 ;  /* 0x0000000c0d0e7389 */ /* 0x00006400000c000b */
[----:B01----:R-:W-:Y:S01]  /*14de0*/  ENDCOLLECTIVE ;  /* 0x000000000000791b */ /* 0x003fe20003800000 */
.L_x_369:
        /* <DEDUP_REMOVED lines=8> */
.L_x_370:
[----:B------:R-:W-:Y:S01]  /*14e70*/  @!PT LDS RZ, [RZ] ;  /* 0x00000000fffff984 */ /* 0x000fe20000000800 */
[----:B------:R-:W-:Y:S01]  /*14e80*/  @!PT LDS RZ, [RZ] ;  /* 0x00000000fffff984 */ /* 0x000fe20000000800 */
[----:B------:R-:W-:Y:S01]  /*14e90*/  @!PT LDS RZ, [RZ] ;  /* 0x00000000fffff984 */ /* 0x000fe20000000800 */
[----:B------:R0:W-:Y:S04]  /*14ea0*/  @!P0 LDGSTS.E.BYPASS.LTC128B.128 [R8+0x1e200], desc[UR52][R2.64], !P3 ;  /* 0x1e20000002088fae */ /* 0x0001e8000d901d74 */
[----:B------:R0:W-:Y:S04]  /*14eb0*/  @!P0 LDGSTS.E.BYPASS.LTC128B.128 [R8+0x20200], desc[UR52][R2.64+0x40], !P2 ;  /* 0x2020004002088fae */ /* 0x0001e8000d101d74 */
[----:B------:R0:W-:Y:S01]  /*14ec0*/  @!P0 LDGSTS.E.BYPASS.LTC128B.128 [R8+0x22200], desc[UR52][R2.64+0x80], !P1 ;  /* 0x2220008002088fae */ /* 0x0001e2000c901d74 */
[----:B------:R-:W-:Y:S01]  /*14ed0*/  ISETP.GE.AND P0, PT, R6, R35, PT ;  /* 0x000000230600720c */ /* 0x000fe20003f06270 */
[----:B------:R-:W-:-:S02]  /*14ee0*/  IMAD.MOV.U32 R13, RZ, RZ, R0 ;  /* 0x000000ffff0d7224 */ /* 0x000fc400078e0000 */
[----:B------:R-:W-:Y:S02]  /*14ef0*/  VIADD R6, R17, 0x40 ;  /* 0x0000004011067836 */ /* 0x000fe40000000000 */
[----:B------:R-:W-:-:S08]  /*14f00*/  IMAD.MOV.U32 R5, RZ, RZ, R14 ;  /* 0x000000ffff057224 */ /* 0x000fd000078e000e */
[----:B0-----:R-:W-:Y:S05]  /*14f10*/  WARPSYNC.COLLECTIVE R15, `(.L_x_371) ;  /* 0x000000000f087348 */ /* 0x001fea0003c00000 */
[----:B------:R1:W2:Y:S02]  /*14f20*/  SHFL.IDX P6, R14, R13, R12, R11 ;  /* 0x0000000c0d0e7389 */ /* 0x0002a400000c000b */
[----:B012---:R-:W-:Y:S01]  /*14f30*/  ENDCOLLECTIVE ;  /* 0x000000000000791b */ /* 0x007fe20003800000 */
.L_x_371:
[----:B------:R-:W-:Y:S02]  /*14f40*/  IMAD.MOV.U32 R13, RZ, RZ, R4 ;  /* 0x000000ffff0d7224 */ /* 0x000fe400078e0004 */
[----:B------:R-:W-:Y:S01]  /*14f50*/  IMAD.MOV.U32 R12, RZ, RZ, 0x2 ;  /* 0x00000002ff0c7424 */ /* 0x000fe200078e00ff */
[----:B------:R-:W-:-:S05]  /*14f60*/  @!P0 IADD3 R14, P4, R33, R14, RZ ;  /* 0x0000000e210e8210 */ /* 0x000fca0007f9e0ff */
[----:B------:R-:W-:-:S08]  /*14f70*/  @!P0 IMAD.MOV.U32 R2, RZ, RZ, R14 ;  /* 0x000000ffff028224 */ /* 0x000fd000078e000e */
[----:B------:R-:W-:Y:S05]  /*14f80*/  WARPSYNC.COLLECTIVE R15, `(.L_x_372) ;  /* 0x000000000f087348 */ /* 0x000fea0003c00000 */
[----:B------:R0:W1:Y:S02]  /*14f90*/  SHFL.IDX P6, R14, R13, R12, R11 ;  /* 0x0000000c0d0e7389 */ /* 0x00006400000c000b */
[----:B01----:R-:W-:Y:S01]  /*14fa0*/  ENDCOLLECTIVE ;  /* 0x000000000000791b */ /* 0x003fe20003800000 */
.L_x_372:
        /* <DEDUP_REMOVED lines=9> */
[----:B------:R-:W-:Y:S01]  /*15040*/  ISETP.GE.AND P0, PT, R6, R35, PT ;  /* 0x000000230600720c */ /* 0x000fe20003f06270 */
[----:B------:R-:W-:-:S12]  /*15050*/  IMAD.MOV.U32 R5, RZ, RZ, R14 ;  /* 0x000000ffff057224 */ /* 0x000fd800078e000e */
[----:B0-----:R-:W-:Y:S05]  /*15060*/  WARPSYNC.COLLECTIVE R15, `(.L_x_373) ;  /* 0x000000000f087348 */ /* 0x001fea0003c00000 */
[----:B------:R1:W2:Y:S02]  /*15070*/  SHFL.IDX P6, R14, R13, R12, R11 ;  /* 0x0000000c0d0e7389 */ /* 0x0002a400000c000b */
[----:B012---:R-:W-:Y:S01]  /*15080*/  ENDCOLLECTIVE ;  /* 0x000000000000791b */ /* 0x007fe20003800000 */
.L_x_373:
[----:B------:R-:W-:Y:S02]  /*15090*/  IMAD.MOV.U32 R13, RZ, RZ, R4 ;  /* 0x000000ffff0d7224 */ /* 0x000fe400078e0004 */
[----:B------:R-:W-:Y:S01]  /*150a0*/  IMAD.MOV.U32 R12, RZ, RZ, 0x3 ;  /* 0x00000003ff0c7424 */ /* 0x000fe200078e00ff */
[----:B------:R-:W-:-:S05]  /*150b0*/  @!P0 IADD3 R14, P4, R33, R14, RZ ;  /* 0x0000000e210e8210 */ /* 0x000fca0007f9e0ff */
[----:B------:R-:W-:-:S08]  /*150c0*/  @!P0 IMAD.MOV.U32 R2, RZ, RZ, R14 ;  /* 0x000000ffff028224 */ /* 0x000fd000078e000e */
[----:B------:R-:W-:Y:S05]  /*150d0*/  WARPSYNC.COLLECTIVE R15, `(.L_x_374) ;  /* 0x000000000f087348 */ /* 0x000fea0003c00000 */
[----:B------:R0:W1:Y:S02]  /*150e0*/  SHFL.IDX P6, R14, R13, R12, R11 ;  /* 0x0000000c0d0e7389 */ /* 0x00006400000c000b */
[----:B01----:R-:W-:Y:S01]  /*150f0*/  ENDCOLLECTIVE ;  /* 0x000000000000791b */ /* 0x003fe20003800000 */
.L_x_374:
        /* <DEDUP_REMOVED lines=13> */
.L_x_375:
[----:B------:R-:W-:Y:S05]  /*151d0*/  BRA `(.L_x_376) ;  /* 0xffffffb4006c7947 */ /* 0x000fea000383ffff */
.L_x_281:
[----:B0-----:R0:W2:Y:S02]  /*151e0*/  SYNCS.PHASECHK.TRANS64.TRYWAIT P0, [R22+URZ+0x33420], R3 ;  /* 0x03342003160075a7 */ /* 0x0010a4000800017f */
[----:B--2---:R-:W-:Y:S05]  /*151f0*/  @!P0 NANOSLEEP.SYNCS 0x989680 ;  /* 0x009896800000895d */ /* 0x004fea0003900000 */
[----:B------:R-:W2:Y:S02]  /*15200*/  @!P0 SYNCS.PHASECHK.TRANS64 P0, [R22+URZ+0x33420], R3 ;  /* 0x03342003160085a7 */ /* 0x000ea4000800007f */
[----:B--2---:R-:W-:Y:S05]  /*15210*/  @!P0 BRA `(.L_x_281) ;  /* 0xfffffffc00f08947 */ /* 0x004fea000383ffff */
[----:B------:R-:W-:Y:S05]  /*15220*/  BRA `(.L_x_377) ;  /* 0xffffffb400dc7947 */ /* 0x000fea000383ffff */
.L_x_285:
[----:B0-----:R0:W2:Y:S02]  /*15230*/  SYNCS.PHASECHK.TRANS64.TRYWAIT P0, [R4+URZ+0x33480], R27 ;  /* 0x0334801b040075a7 */ /* 0x0010a4000800017f */
[----:B--2---:R-:W-:Y:S05]  /*15240*/  @!P0 NANOSLEEP.SYNCS 0x989680 ;  /* 0x009896800000895d */ /* 0x004fea0003900000 */
[----:B------:R-:W2:Y:S02]  /*15250*/  @!P0 SYNCS.PHASECHK.TRANS64 P0, [R4+URZ+0x33480], R27 ;  /* 0x0334801b040085a7 */ /* 0x000ea4000800007f */
[----:B--2---:R-:W-:Y:S05]  /*15260*/  @!P0 BRA `(.L_x_285) ;  /* 0xfffffffc00f08947 */ /* 0x004fea000383ffff */
[----:B------:R-:W-:Y:S05]  /*15270*/  BRA `(.L_x_378) ;  /* 0xffffffbc000c7947 */ /* 0x000fea000383ffff */
.L_x_286:
[----:B------:R-:W-:Y:S01]  /*15280*/  BSSY B0, `(.L_x_379) ;  /* 0x0000008000007945 */ /* 0x000fe20003800000 */
[----:B------:R-:W-:Y:S01]  /*15290*/  IMAD.MOV.U32 R13, RZ, RZ, R10 ;  /* 0x000000ffff0d7224 */ /* 0x000fe200078e000a */
[----:B------:R-:W-:Y:S01]  /*152a0*/  MOV R11, 0x1c1f ;  /* 0x00001c1f000b7802 */ /* 0x000fe20000000f00 */
[----:B------:R-:W-:Y:S02]  /*152b0*/  IMAD.MOV.U32 R12, RZ, RZ, RZ ;  /* 0x000000ffff0c7224 */ /* 0x000fe400078e00ff */
[----:B------:R-:W-:-:S07]  /*152c0*/  IMAD.MOV.U32 R15, RZ, RZ, -0x1 ;  /* 0xffffffffff0f7424 */ /* 0x000fce00078e00ff */
[----:B0-----:R-:W-:Y:S05]  /*152d0*/  WARPSYNC.COLLECTIVE R15, `(.L_x_380) ;  /* 0x000000000f087348 */ /* 0x001fea0003c00000 */
[----:B------:R1:W2:Y:S02]  /*152e0*/  SHFL.IDX P6, R14, R13, R12, R11 ;  /* 0x0000000c0d0e7389 */ /* 0x0002a400000c000b */
[----:B012---:R-:W-:Y:S01]  /*152f0*/  ENDCOLLECTIVE ;  /* 0x000000000000791b */ /* 0x007fe20003800000 */
.L_x_380:
[----:B------:R-:W-:Y:S05]  /*15300*/  BSYNC B0 ;  /* 0x0000000000007941 */ /* 0x000fea0003800000 */
.L_x_379:
        /* <DEDUP_REMOVED lines=8> */
.L_x_381:
[----:B------:R-:W-:Y:S02]  /*15390*/  IMAD.MOV.U32 R13, RZ, RZ, R10 ;  /* 0x000000ffff0d7224 */ /* 0x000fe400078e000a */
[----:B------:R-:W-:Y:S02]  /*153a0*/  IMAD.MOV.U32 R12, RZ, RZ, 0x1 ;  /* 0x00000001ff0c7424 */ /* 0x000fe400078e00ff */
[----:B------:R-:W-:-:S07]  /*153b0*/  IMAD.MOV.U32 R2, RZ, RZ, R14 ;  /* 0x000000ffff027224 */ /* 0x000fce00078e000e */
[----:B------:R-:W-:Y:S05]  /*153c0*/  WARPSYNC.COLLECTIVE R15, `(.L_x_382) ;  /* 0x000000000f087348 */ /* 0x000fea0003c00000 */
[----:B------:R0:W1:Y:S02]  /*153d0*/  SHFL.IDX P6, R14, R13, R12, R11 ;  /* 0x0000000c0d0e7389 */ /* 0x00006400000c000b */
[----:B01----:R-:W-:Y:S01]  /*153e0*/  ENDCOLLECTIVE ;  /* 0x000000000000791b */ /* 0x003fe20003800000 */
.L_x_382:
[----:B------:R-:W-:-:S05]  /*153f0*/  IADD3 R2, P0, R33, R2, RZ ;  /* 0x0000000221027210 */ /* 0x000fca0007f1e0ff */
[----:B------:R-:W-:Y:S02]  /*15400*/  IMAD.X R3, RZ, RZ, R0, P0 ;  /* 0x000000ffff037224 */ /* 0x000fe400000e0600 */
[----:B------:R-:W-:Y:S02]  /*15410*/  IMAD.IADD R0, R22, 0x1, R35 ;  /* 0x0000000116007824 */ /* 0x000fe400078e0223 */
[----:B------:R-:W-:-:S03]  /*15420*/  IMAD.MOV.U32 R13, RZ, RZ, R9 ;  /* 0x000000ffff0d7224 */ /* 0x000fc600078e0009 */
[----:B------:R-:W-:Y:S01]  /*15430*/  @!PT LDS RZ, [RZ] ;  /* 0x00000000fffff984 */ /* 0x000fe20000000800 */
[----:B------:R-:W-:Y:S01]  /*15440*/  @!PT LDS RZ, [RZ] ;  /* 0x00000000fffff984 */ /* 0x000fe20000000800 */
[----:B------:R-:W-:Y:S01]  /*15450*/  @!PT LDS RZ, [RZ] ;  /* 0x00000000fffff984 */ /* 0x000fe20000000800 */
[----:B------:R-:W-:Y:S04]  /*15460*/  LDGSTS.E.BYPASS.LTC128B.128 [R0+0xf200], desc[UR52][R2.64], !P4 ;  /* 0x0f20000002007fae */ /* 0x000fe8000e101d74 */
[----:B------:R-:W-:Y:S04]  /*15470*/  LDGSTS.E.BYPASS.LTC128B.128 [R0+0x11a00], desc[UR52][R2.64+0x40], !P3 ;  /* 0x11a0004002007fae */ /* 0x000fe8000d901d74 */
[----:B------:R0:W-:Y:S02]  /*15480*/  LDGSTS.E.BYPASS.LTC128B.128 [R0+0x14200], desc[UR52][R2.64+0x80], !P1 ;  /* 0x1420008002007fae */ /* 0x0001e4000c901d74 */
[----:B0-----:R-:W-:-:S07]  /*15490*/  IMAD.MOV.U32 R3, RZ, RZ, R14 ;  /* 0x000000ffff037224 */ /* 0x001fce00078e000e */
[----:B------:R-:W-:Y:S05]  /*154a0*/  WARPSYNC.COLLECTIVE R15, `(.L_x_383) ;  /* 0x000000000f087348 */ /* 0x000fea0003c00000 */
[----:B------:R0:W1:Y:S02]  /*154b0*/  SHFL.IDX P6, R14, R13, R12, R11 ;  /* 0x0000000c0d0e7389 */ /* 0x00006400000c000b */
[----:B01----:R-:W-:Y:S01]  /*154c0*/  ENDCOLLECTIVE ;  /* 0x000000000000791b */ /* 0x003fe20003800000 */
.L_x_383:
[----:B------:R-:W-:Y:S02]  /*154d0*/  IMAD.MOV.U32 R13, RZ, RZ, R10 ;  /* 0x000000ffff0d7224 */ /* 0x000fe400078e000a */
[----:B------:R-:W-:Y:S02]  /*154e0*/  IMAD.MOV.U32 R12, RZ, RZ, 0x2 ;  /* 0x00000002ff0c7424 */ /* 0x000fe400078e00ff */
[----:B------:R-:W-:-:S07]  /*154f0*/  IMAD.MOV.U32 R2, RZ, RZ, R14 ;  /* 0x000000ffff027224 */ /* 0x000fce00078e000e */
[----:B------:R-:W-:Y:S05]  /*15500*/  WARPSYNC.COLLECTIVE R15, `(.L_x_384) ;  /* 0x000000000f087348 */ /* 0x000fea0003c00000 */
[----:B------:R0:W1:Y:S02]  /*15510*/  SHFL.IDX P6, R14, R13, R12, R11 ;  /* 0x0000000c0d0e7389 */ /* 0x00006400000c000b */
[----:B01----:R-:W-:Y:S01]  /*15520*/  ENDCOLLECTIVE ;  /* 0x000000000000791b */ /* 0x003fe20003800000 */
.L_x_384:
        /* <DEDUP_REMOVED lines=13> */
.L_x_385:
[----:B------:R-:W-:Y:S02]  /*15600*/  IMAD.MOV.U32 R13, RZ, RZ, R10 ;  /* 0x000000ffff0d7224 */ /* 0x000fe400078e000a */
[----:B------:R-:W-:Y:S02]  /*15610*/  IMAD.MOV.U32 R12, RZ, RZ, 0x3 ;  /* 0x00000003ff0c7424 */ /* 0x000fe400078e00ff */
[----:B------:R-:W-:-:S07]  /*15620*/  IMAD.MOV.U32 R2, RZ, RZ, R14 ;  /* 0x000000ffff027224 */ /* 0x000fce00078e000e */
[----:B------:R-:W-:Y:S05]  /*15630*/  WARPSYNC.COLLECTIVE R15, `(.L_x_386) ;  /* 0x000000000f087348 */ /* 0x000fea0003c00000 */
[----:B------:R0:W1:Y:S02]  /*15640*/  SHFL.IDX P6, R14, R13, R12, R11 ;  /* 0x0000000c0d0e7389 */ /* 0x00006400000c000b */
[----:B01----:R-:W-:Y:S01]  /*15650*/  ENDCOLLECTIVE ;  /* 0x000000000000791b */ /* 0x003fe20003800000 */
.L_x_386:
        /* <DEDUP_REMOVED lines=13> */
.L_x_387:
[----:B------:R-:W-:Y:S02]  /*15730*/  IMAD.MOV.U32 R13, RZ, RZ, R23 ;  /* 0x000000ffff0d7224 */ /* 0x000fe400078e0017 */
[----:B------:R-:W-:Y:S02]  /*15740*/  IMAD.MOV.U32 R12, RZ, RZ, RZ ;  /* 0x000000ffff0c7224 */ /* 0x000fe400078e00ff */
[----:B------:R-:W-:-:S07]  /*15750*/  IMAD.MOV.U32 R2, RZ, RZ, R14 ;  /* 0x000000ffff027224 */ /* 0x000fce00078e000e */
[----:B------:R-:W-:Y:S05]  /*15760*/  WARPSYNC.COLLECTIVE R15, `(.L_x_388) ;  /* 0x000000000f087348 */ /* 0x000fea0003c00000 */
[----:B------:R0:W1:Y:S02]  /*15770*/  SHFL.IDX P6, R14, R13, R12, R11 ;  /* 0x0000000c0d0e7389 */ /* 0x00006400000c000b */
[----:B01----:R-:W-:Y:S01]  /*15780*/  ENDCOLLECTIVE ;  /* 0x000000000000791b */ /* 0x003fe20003800000 */
.L_x_388:
        /* <DEDUP_REMOVED lines=13> */
.L_x_389:
[----:B------:R-:W-:Y:S01]  /*15860*/  IMAD.MOV.U32 R2, RZ, RZ, R14 ;  /* 0x000000ffff027224 */ /* 0x000fe200078e000e */
[----:B------:R-:W-:Y:S06]  /*15870*/  BRA `(.L_x_390) ;  /* 0xffffffb800ac7947 */ /* 0x000fec000383ffff */
.L_x_291:
[----:B---3--:R3:W4:Y:S02]  /*15880*/  SYNCS.PHASECHK.TRANS64.TRYWAIT P0, [R4+URZ+0x33440], R27 ;  /* 0x0334401b040075a7 */ /* 0x008724000800017f */
[----:B----4-:R-:W-:Y:S05]  /*15890*/  @!P0 NANOSLEEP.SYNCS 0x989680 ;  /* 0x009896800000895d */ /* 0x010fea0003900000 */
[----:B------:R-:W4:Y:S02]  /*158a0*/  @!P0 SYNCS.PHASECHK.TRANS64 P0, [R4+URZ+0x33440], R27 ;  /* 0x0334401b040085a7 */ /* 0x000f24000800007f */
[----:B----4-:R-:W-:Y:S05]  /*158b0*/  @!P0 BRA `(.L_x_291) ;  /* 0xfffffffc00f08947 */ /* 0x010fea000383ffff */
[----:B------:R-:W-:Y:S05]  /*158c0*/  BRA `(.L_x_391) ;  /* 0xffffffbc00047947 */ /* 0x000fea000383ffff */
.L_x_292:
[----:B------:R-:W-:Y:S01]  /*158d0*/  BSSY B0, `(.L_x_392) ;  /* 0x0000008000007945 */ /* 0x000fe20003800000 */
[----:B------:R-:W-:Y:S01]  /*158e0*/  IMAD.MOV.U32 R13, RZ, RZ, R8 ;  /* 0x000000ffff0d7224 */ /* 0x000fe200078e0008 */
[----:B------:R-:W-:Y:S01]  /*158f0*/  MOV R15, 0xffffffff ;  /* 0xffffffff000f7802 */ /* 0x000fe20000000f00 */
[----:B------:R-:W-:Y:S02]  /*15900*/  IMAD.MOV.U32 R12, RZ, RZ, RZ ;  /* 0x000000ffff0c7224 */ /* 0x000fe400078e00ff */
[----:B------:R-:W-:-:S07]  /*15910*/  IMAD.MOV.U32 R11, RZ, RZ, 0x1c1f ;  /* 0x00001c1fff0b7424 */ /* 0x000fce00078e00ff */
[----:B0123--:R-:W-:Y:S05]  /*15920*/  WARPSYNC.COLLECTIVE R15, `(.L_x_393) ;  /* 0x000000000f087348 */ /* 0x00ffea0003c00000 */
[----:B------:R4:W0:Y:S02]  /*15930*/  SHFL.IDX P6, R14, R13, R12, R11 ;  /* 0x0000000c0d0e7389 */ /* 0x00082400000c000b */
[----:B01234-:R-:W-:Y:S01]  /*15940*/  ENDCOLLECTIVE ;  /* 0x000000000000791b */ /* 0x01ffe20003800000 */
.L_x_393:
[----:B------:R-:W-:Y:S05]  /*15950*/  BSYNC B0 ;  /* 0x0000000000007941 */ /* 0x000fea0003800000 */
.L_x_392:
        /* <DEDUP_REMOVED lines=8> */
.L_x_394:
[----:B------:R-:W-:Y:S02]  /*159e0*/  IMAD.MOV.U32 R13, RZ, RZ, R8 ;  /* 0x000000ffff0d7224 */ /* 0x000fe400078e0008 */
[----:B------:R-:W-:Y:S02]  /*159f0*/  IMAD.MOV.U32 R12, RZ, RZ, 0x1 ;  /* 0x00000001ff0c7424 */ /* 0x000fe400078e00ff */
[----:B------:R-:W-:-:S07]  /*15a00*/  IMAD.MOV.U32 R2, RZ, RZ, R14 ;  /* 0x000000ffff027224 */ /* 0x000fce00078e000e */
[----:B------:R-:W-:Y:S05]  /*15a10*/  WARPSYNC.COLLECTIVE R15, `(.L_x_395) ;  /* 0x000000000f087348 */ /* 0x000fea0003c00000 */
[----:B------:R0:W1:Y:S02]  /*15a20*/  SHFL.IDX P6, R14, R13, R12, R11 ;  /* 0x0000000c0d0e7389 */ /* 0x00006400000c000b */
[----:B01----:R-:W-:Y:S01]  /*15a30*/  ENDCOLLECTIVE ;  /* 0x000000000000791b */ /* 0x003fe20003800000 */
.L_x_395:
[----:B------:R-:W-:-:S05]  /*15a40*/  IADD3 R2, P0, R33, R2, RZ ;  /* 0x0000000221027210 */ /* 0x000fca0007f1e0ff */
[----:B------:R-:W-:-:S05]  /*15a50*/  IMAD.X R3, RZ, RZ, R3, P0 ;  /* 0x000000ffff037224 */ /* 0x000fca00000e0603 */
[----:B------:R-:W-:Y:S01]  /*15a60*/  @!PT LDS RZ, [RZ] ;  /* 0x00000000fffff984 */ /* 0x000fe20000000800 */
[----:B------:R-:W-:Y:S01]  /*15a70*/  @!PT LDS RZ, [RZ] ;  /* 0x00000000fffff984 */ /* 0x000fe20000000800 */
[----:B------:R-:W-:Y:S01]  /*15a80*/  @!PT LDS RZ, [RZ] ;  /* 0x00000000fffff984 */ /* 0x000fe20000000800 */
[----:B------:R-:W-:Y:S01]  /*15a90*/  LDGSTS.E.BYPASS.LTC128B.128 [R0+0x24200], desc[UR52][R2.64], !P4 ;  /* 0x2420000002007fae */ /* 0x000fe2000e101d74 */
[----:B------:R-:W-:-:S03]  /*15aa0*/  IMAD.MOV.U32 R13, RZ, RZ, R5 ;  /* 0x000000ffff0d7224 */ /* 0x000fc600078e0005 */
[----:B------:R-:W-:Y:S04]  /*15ab0*/  LDGSTS.E.BYPASS.LTC128B.128 [R0+0x26a00], desc[UR52][R2.64+0x40], !P3 ;  /* 0x26a0004002007fae */ /* 0x000fe8000d901d74 */
[----:B------:R0:W-:Y:S02]  /*15ac0*/  LDGSTS.E.BYPASS.LTC128B.128 [R0+0x29200], desc[UR52][R2.64+0x80], !P1 ;  /* 0x2920008002007fae */ /* 0x0001e4000c901d74 */
[----:B0-----:R-:W-:-:S07]  /*15ad0*/  IMAD.MOV.U32 R3, RZ, RZ, R14 ;  /* 0x000000ffff037224 */ /* 0x001fce00078e000e */
[----:B------:R-:W-:Y:S05]  /*15ae0*/  WARPSYNC.COLLECTIVE R15, `(.L_x_396) ;  /* 0x000000000f087348 */ /* 0x000fea0003c00000 */
[----:B------:R0:W1:Y:S02]  /*15af0*/  SHFL.IDX P6, R14, R13, R12, R11 ;  /* 0x0000000c0d0e7389 */ /* 0x00006400000c000b */
[----:B01----:R-:W-:Y:S01]  /*15b00*/  ENDCOLLECTIVE ;  /* 0x000000000000791b */ /* 0x003fe20003800000 */
.L_x_396:
[----:B------:R-:W-:Y:S02]  /*15b10*/  IMAD.MOV.U32 R13, RZ, RZ, R8 ;  /* 0x000000ffff0d7224 */ /* 0x000fe400078e0008 */
[----:B------:R-:W-:Y:S02]  /*15b20*/  IMAD.MOV.U32 R12, RZ, RZ, 0x2 ;  /* 0x00000002ff0c7424 */ /* 0x000fe400078e00ff */
[----:B------:R-:W-:-:S07]  /*15b30*/  IMAD.MOV.U32 R2, RZ, RZ, R14 ;  /* 0x000000ffff027224 */ /* 0x000fce00078e000e */
[----:B------:R-:W-:Y:S05]  /*15b40*/  WARPSYNC.COLLECTIVE R15, `(.L_x_397) ;  /* 0x000000000f087348 */ /* 0x000fea0003c00000 */
[----:B------:R0:W1:Y:S02]  /*15b50*/  SHFL.IDX P6, R14, R13, R12, R11 ;  /* 0x0000000c0d0e7389 */ /* 0x00006400000c000b */
[----:B01----:R-:W-:Y:S01]  /*15b60*/  ENDCOLLECTIVE ;  /* 0x000000000000791b */ /* 0x003fe20003800000 */
.L_x_397:
        /* <DEDUP_REMOVED lines=13> */
.L_x_398:
[----:B------:R-:W-:Y:S02]  /*15c40*/  IMAD.MOV.U32 R13, RZ, RZ, R8 ;  /* 0x000000ffff0d7224 */ /* 0x000fe400078e0008 */
[----:B------:R-:W-:Y:S02]  /*15c50*/  IMAD.MOV.U32 R12, RZ, RZ, 0x3 ;  /* 0x00000003ff0c7424 */ /* 0x000fe400078e00ff */
[----:B------:R-:W-:-:S07]  /*15c60*/  IMAD.MOV.U32 R2, RZ, RZ, R14 ;  /* 0x000000ffff027224 */ /* 0x000fce00078e000e */
[----:B------:R-:W-:Y:S05]  /*15c70*/  WARPSYNC.COLLECTIVE R15, `(.L_x_399) ;  /* 0x000000000f087348 */ /* 0x000fea0003c00000 */
[----:B------:R0:W1:Y:S02]  /*15c80*/  SHFL.IDX P6, R14, R13, R12, R11 ;  /* 0x0000000c0d0e7389 */ /* 0x00006400000c000b */
[----:B01----:R-:W-:Y:S01]  /*15c90*/  ENDCOLLECTIVE ;  /* 0x000000000000791b */ /* 0x003fe20003800000 */
.L_x_399:
        /* <DEDUP_REMOVED lines=13> */
.L_x_400:
[----:B------:R-:W-:Y:S02]  /*15d70*/  IMAD.MOV.U32 R13, RZ, RZ, R10 ;  /* 0x000000ffff0d7224 */ /* 0x000fe400078e000a */
[----:B------:R-:W-:Y:S02]  /*15d80*/  IMAD.MOV.U32 R12, RZ, RZ, RZ ;  /* 0x000000ffff0c7224 */ /* 0x000fe400078e00ff */
[----:B------:R-:W-:-:S07]  /*15d90*/  IMAD.MOV.U32 R2, RZ, RZ, R14 ;  /* 0x000000ffff027224 */ /* 0x000fce00078e000e */
[----:B------:R-:W-:Y:S05]  /*15da0*/  WARPSYNC.COLLECTIVE R15, `(.L_x_401) ;  /* 0x000000000f087348 */ /* 0x000fea0003c00000 */
[----:B------:R0:W1:Y:S02]  /*15db0*/  SHFL.IDX P6, R14, R13, R12, R11 ;  /* 0x0000000c0d0e7389 */ /* 0x00006400000c000b */
[----:B01----:R-:W-:Y:S01]  /*15dc0*/  ENDCOLLECTIVE ;  /* 0x000000000000791b */ /* 0x003fe20003800000 */
.L_x_401:
        /* <DEDUP_REMOVED lines=13> */
.L_x_402:
[----:B------:R-:W-:Y:S05]  /*15ea0*/  BRA `(.L_x_403) ;  /* 0xffffffb8009c7947 */ /* 0x000fea000383ffff */
.L_x_297:
[----:B0-----:R0:W4:Y:S02]  /*15eb0*/  SYNCS.PHASECHK.TRANS64.TRYWAIT P1, [R0+URZ+0x33470], R3 ;  /* 0x03347003000075a7 */ /* 0x001124000802017f */
[----:B----4-:R-:W-:Y:S05]  /*15ec0*/  @!P1 NANOSLEEP.SYNCS 0x989680 ;  /* 0x009896800000995d */ /* 0x010fea0003900000 */
[----:B------:R-:W4:Y:S02]  /*15ed0*/  @!P1 SYNCS.PHASECHK.TRANS64 P1, [R0+URZ+0x33470], R3 ;  /* 0x03347003000095a7 */ /* 0x000f24000802007f */
[----:B----4-:R-:W-:Y:S05]  /*15ee0*/  @!P1 BRA `(.L_x_297) ;  /* 0xfffffffc00f09947 */ /* 0x010fea000383ffff */
[----:B------:R-:W-:Y:S05]  /*15ef0*/  BRA `(.L_x_404) ;  /* 0xffffffbc00087947 */ /* 0x000fea000383ffff */
.L_x_299:
[----:B0-----:R0:W4:Y:S02]  /*15f00*/  SYNCS.PHASECHK.TRANS64.TRYWAIT P1, [R0+URZ+0x33460], R3 ;  /* 0x03346003000075a7 */ /* 0x001124000802017f */
[----:B----4-:R-:W-:Y:S05]  /*15f10*/  @!P1 NANOSLEEP.SYNCS 0x989680 ;  /* 0x009896800000995d */ /* 0x010fea0003900000 */
[----:B------:R-:W4:Y:S02]  /*15f20*/  @!P1 SYNCS.PHASECHK.TRANS64 P1, [R0+URZ+0x33460], R3 ;  /* 0x03346003000095a7 */ /* 0x000f24000802007f */
[----:B----4-:R-:W-:Y:S05]  /*15f30*/  @!P1 BRA `(.L_x_299) ;  /* 0xfffffffc00f09947 */ /* 0x010fea000383ffff */
[----:B------:R-:W-:Y:S05]  /*15f40*/  BRA `(.L_x_405) ;  /* 0xffffffbc00187947 */ /* 0x000fea000383ffff */
.L_x_307:
[----:B0-----:R0:W2:Y:S02]  /*15f50*/  SYNCS.PHASECHK.TRANS64.TRYWAIT P1, [R3+URZ+0x33470], R0 ;  /* 0x03347000030075a7 */ /* 0x0010a4000802017f */
[----:B--2---:R-:W-:Y:S05]  /*15f60*/  @!P1 NANOSLEEP.SYNCS 0x989680 ;  /* 0x009896800000995d */ /* 0x004fea0003900000 */
[----:B------:R-:W2:Y:S02]  /*15f70*/  @!P1 SYNCS.PHASECHK.TRANS64 P1, [R3+URZ+0x33470], R0 ;  /* 0x03347000030095a7 */ /* 0x000ea4000802007f */
[----:B--2---:R-:W-:Y:S05]  /*15f80*/  @!P1 BRA `(.L_x_307) ;  /* 0xfffffffc00f09947 */ /* 0x004fea000383ffff */
[----:B------:R-:W-:Y:S05]  /*15f90*/  BRA `(.L_x_406) ;  /* 0xffffffc400487947 */ /* 0x000fea000383ffff */
.L_x_309:
[----:B0-----:R0:W2:Y:S02]  /*15fa0*/  SYNCS.PHASECHK.TRANS64.TRYWAIT P1, [R3+URZ+0x33460], R0 ;  /* 0x03346000030075a7 */ /* 0x0010a4000802017f */
[----:B--2---:R-:W-:Y:S05]  /*15fb0*/  @!P1 NANOSLEEP.SYNCS 0x989680 ;  /* 0x009896800000995d */ /* 0x004fea0003900000 */
[----:B------:R-:W2:Y:S02]  /*15fc0*/  @!P1 SYNCS.PHASECHK.TRANS64 P1, [R3+URZ+0x33460], R0 ;  /* 0x03346000030095a7 */ /* 0x000ea4000802007f */
[----:B--2---:R-:W-:Y:S05]  /*15fd0*/  @!P1 BRA `(.L_x_309) ;  /* 0xfffffffc00f09947 */ /* 0x004fea000383ffff */
[----:B------:R-:W-:Y:S05]  /*15fe0*/  BRA `(.L_x_407) ;  /* 0xffffffc400547947 */ /* 0x000fea000383ffff */
.L_x_323:
[----:B0-----:R0:W2:Y:S02]  /*15ff0*/  SYNCS.PHASECHK.TRANS64.TRYWAIT P0, [R5+URZ+0x33420], R0 ;  /* 0x03342000050075a7 */ /* 0x0010a4000800017f */
[----:B--2---:R-:W-:Y:S05]  /*16000*/  @!P0 NANOSLEEP.SYNCS 0x989680 ;  /* 0x009896800000895d */ /* 0x004fea0003900000 */
[----:B------:R-:W2:Y:S02]  /*16010*/  @!P0 SYNCS.PHASECHK.TRANS64 P0, [R5+URZ+0x33420], R0 ;  /* 0x03342000050085a7 */ /* 0x000ea4000800007f */
[----:B--2---:R-:W-:Y:S05]  /*16020*/  @!P0 BRA `(.L_x_323) ;  /* 0xfffffffc00f08947 */ /* 0x004fea000383ffff */
[----:B------:R-:W-:Y:S05]  /*16030*/  BRA `(.L_x_408) ;  /* 0xffffffd400a87947 */ /* 0x000fea000383ffff */
.L_x_324:
[----:B------:R-:W2:Y:S01]  /*16040*/  S2R R2, SR_TID.X ;  /* 0x0000000000027919 */ /* 0x000ea20000002100 */
[----:B------:R-:W-:Y:S01]  /*16050*/  BSSY B0, `(.L_x_409) ;  /* 0x000000a000007945 */ /* 0x000fe20003800000 */
[----:B------:R-:W-:Y:S02]  /*16060*/  IMAD.MOV.U32 R12, RZ, RZ, RZ ;  /* 0x000000ffff0c7224 */ /* 0x000fe400078e00ff */
[----:B------:R-:W-:Y:S02]  /*16070*/  IMAD.MOV.U32 R11, RZ, RZ, 0x1f ;  /* 0x0000001fff0b7424 */ /* 0x000fe400078e00ff */
[----:B------:R-:W-:Y:S01]  /*16080*/  IMAD.MOV.U32 R15, RZ, RZ, -0x1 ;  /* 0xffffffffff0f7424 */ /* 0x000fe200078e00ff */
[----:B--2---:R-:W-:-:S04]  /*16090*/  SHF.R.U32.HI R2, RZ, 0x5, R2 ;  /* 0x00000005ff027819 */ /* 0x004fc80000011602 */
[----:B------:R-:W-:-:S05]  /*160a0*/  LOP3.LUT R2, R2, 0x3, RZ, 0xc0, !PT ;  /* 0x0000000302027812 */ /* 0x000fca00078ec0ff */
[----:B------:R-:W-:-:S07]  /*160b0*/  IMAD.MOV.U32 R13, RZ, RZ, R2 ;  /* 0x000000ffff0d7224 */ /* 0x000fce00078e0002 */
[----:B01----:R-:W-:Y:S05]  /*160c0*/  WARPSYNC.COLLECTIVE R15, `(.L_x_410) ;  /* 0x000000000f087348 */ /* 0x003fea0003c00000 */
[----:B-1----:R1:W2:Y:S02]  /*160d0*/  SHFL.IDX P6, R14, R13, R12, R11 ;  /* 0x0000000c0d0e7389 */ /* 0x0022a400000c000b */
[----:B012---:R-:W-:Y:S01]  /*160e0*/  ENDCOLLECTIVE ;  /* 0x000000000000791b */ /* 0x007fe20003800000 */
.L_x_410:
[----:B------:R-:W-:Y:S05]  /*160f0*/  BSYNC B0 ;  /* 0x0000000000007941 */ /* 0x000fea0003800000 */
.L_x_409:
[----:B------:R-:W-:Y:S05]  /*16100*/  BRA `(.L_x_411) ;  /* 0xffffffd400907947 */ /* 0x000fea000383ffff */
.L_x_327:
[----:B------:R-:W-:Y:S01]  /*16110*/  BSSY B1, `(.L_x_412) ;  /* 0x0000006000017945 */ /* 0x000fe20003800000 */
[----:B------:R-:W-:-:S07]  /*16120*/  IMAD.MOV.U32 R15, RZ, RZ, -0x1 ;  /* 0xffffffffff0f7424 */ /* 0x000fce00078e00ff */
[----:B0-----:R-:W-:Y:S05]  /*16130*/  WARPSYNC.COLLECTIVE R15, `(.L_x_413) ;  /* 0x000000000f0c7348 */ /* 0x001fea0003c00000 */
[----:B------:R-:W-:Y:S02]  /*16140*/  ELECT P6, UR62, PT ;  /* 0x00000000003e782f */ /* 0x000fe400038c0000 */
[----:B------:R-:W-:Y:S01]  /*16150*/  MOV R14, UR62 ;  /* 0x0000003e000e7c02 */ /* 0x000fe20008000f00 */
[----:B0-----:R-:W-:Y:S10]  /*16160*/  ENDCOLLECTIVE ;  /* 0x000000000000791b */ /* 0x001ff40003800000 */
.L_x_413:
[----:B------:R-:W-:Y:S05]  /*16170*/  BSYNC B1 ;  /* 0x0000000000017941 */ /* 0x000fea0003800000 */
.L_x_412:
[----:B------:R-:W-:Y:S05]  /*16180*/  BRA `(.L_x_414) ;  /* 0xffffffd400887947 */ /* 0x000fea000383ffff */
.L_x_329:
[----:B0-----:R0:W1:Y:S02]  /*16190*/  SYNCS.PHASECHK.TRANS64.TRYWAIT P1, [R3+URZ+0x33440], R2 ;  /* 0x03344002030075a7 */ /* 0x001064000802017f */
[----:B-1----:R-:W-:Y:S05]  /*161a0*/  @!P1 NANOSLEEP.SYNCS 0x989680 ;  /* 0x009896800000995d */ /* 0x002fea0003900000 */
[----:B------:R-:W1:Y:S02]  /*161b0*/  @!P1 SYNCS.PHASECHK.TRANS64 P1, [R3+URZ+0x33440], R2 ;  /* 0x03344002030095a7 */ /* 0x000e64000802007f */
[----:B-1----:R-:W-:Y:S05]  /*161c0*/  @!P1 BRA `(.L_x_329) ;  /* 0xfffffffc00f09947 */ /* 0x002fea000383ffff */
[----:B------:R-:W-:Y:S05]  /*161d0*/  BRA `(.L_x_415) ;  /* 0xffffffd400a87947 */ /* 0x000fea000383ffff */
.L_x_331:
[----:B-1----:R1:W2:Y:S02]  /*161e0*/  SYNCS.PHASECHK.TRANS64.TRYWAIT P1, [R5+URZ+0x33440], R0 ;  /* 0x03344000050075a7 */ /* 0x0022a4000802017f */
[----:B--2---:R-:W-:Y:S05]  /*161f0*/  @!P1 NANOSLEEP.SYNCS 0x989680 ;  /* 0x009896800000995d */ /* 0x004fea0003900000 */
[----:B------:R-:W2:Y:S02]  /*16200*/  @!P1 SYNCS.PHASECHK.TRANS64 P1, [R5+URZ+0x33440], R0 ;  /* 0x03344000050095a7 */ /* 0x000ea4000802007f */
[----:B--2---:R-:W-:Y:S05]  /*16210*/  @!P1 BRA `(.L_x_331) ;  /* 0xfffffffc00f09947 */ /* 0x004fea000383ffff */
[----:B------:R-:W-:Y:S05]  /*16220*/  BRA `(.L_x_416) ;  /* 0xffffffd400b47947 */ /* 0x000fea000383ffff */
.L_x_333:
[----:B--2---:R2:W3:Y:S02]  /*16230*/  SYNCS.PHASECHK.TRANS64.TRYWAIT P1, [R3+URZ+0x33460], R2 ;  /* 0x03346002030075a7 */ /* 0x0044e4000802017f */
[----:B---3--:R-:W-:Y:S05]  /*16240*/  @!P1 NANOSLEEP.SYNCS 0x989680 ;  /* 0x009896800000995d */ /* 0x008fea0003900000 */
[----:B------:R-:W3:Y:S02]  /*16250*/  @!P1 SYNCS.PHASECHK.TRANS64 P1, [R3+URZ+0x33460], R2 ;  /* 0x03346002030095a7 */ /* 0x000ee4000802007f */
[----:B---3--:R-:W-:Y:S05]  /*16260*/  @!P1 BRA `(.L_x_333) ;  /* 0xfffffffc00f09947 */ /* 0x008fea000383ffff */
[----:B------:R-:W-:Y:S05]  /*16270*/  BRA `(.L_x_417) ;  /* 0xffffffd400b07947 */ /* 0x000fea000383ffff */
.L_x_335:
[----:B---3--:R3:W4:Y:S02]  /*16280*/  SYNCS.PHASECHK.TRANS64.TRYWAIT P1, [R5+URZ+0x33460], R0 ;  /* 0x03346000050075a7 */ /* 0x008724000802017f */
[----:B----4-:R-:W-:Y:S05]  /*16290*/  @!P1 NANOSLEEP.SYNCS 0x989680 ;  /* 0x009896800000995d */ /* 0x010fea0003900000 */
[----:B------:R-:W4:Y:S02]  /*162a0*/  @!P1 SYNCS.PHASECHK.TRANS64 P1, [R5+URZ+0x33460], R0 ;  /* 0x03346000050095a7 */ /* 0x000f24000802007f */
[----:B----4-:R-:W-:Y:S05]  /*162b0*/  @!P1 BRA `(.L_x_335) ;  /* 0xfffffffc00f09947 */ /* 0x010fea000383ffff */
[----:B------:R-:W-:Y:S05]  /*162c0*/  BRA `(.L_x_418) ;  /* 0xffffffd400ac7947 */ /* 0x000fea000383ffff */
.L_x_337:
[----:B----4-:R4:W0:Y:S02]  /*162d0*/  SYNCS.PHASECHK.TRANS64.TRYWAIT P1, [R3+URZ+0x33480], R2 ;  /* 0x03348002030075a7 */ /* 0x010824000802017f */
[----:B0-----:R-:W-:Y:S05]  /*162e0*/  @!P1 NANOSLEEP.SYNCS 0x989680 ;  /* 0x009896800000995d */ /* 0x001fea0003900000 */
[----:B------:R-:W0:Y:S02]  /*162f0*/  @!P1 SYNCS.PHASECHK.TRANS64 P1, [R3+URZ+0x33480], R2 ;  /* 0x03348002030095a7 */ /* 0x000e24000802007f */
[----:B0-----:R-:W-:Y:S05]  /*16300*/  @!P1 BRA `(.L_x_337) ;  /* 0xfffffffc00f09947 */ /* 0x001fea000383ffff */
[----:B------:R-:W-:Y:S05]  /*16310*/  BRA `(.L_x_419) ;  /* 0xffffffd400a87947 */ /* 0x000fea000383ffff */
.L_x_420:
        /* <DEDUP_REMOVED lines=14> */
.L_x_3247:


//--------------------- .text._ZN7cutlass13device_kernelIN5flash11enable_sm90INS1_16FlashAttnFwdSm90INS1_25CollectiveMainloopFwdSm90ILi2EN4cute5tupleIJNS5_1CILi1EEES8_S8_EEENS6_IJNS7_ILi128EEENS7_ILi160EEENS7_ILi192EEEEEELi192ENS_12float_e4m3_tEfNS_4arch4Sm90ELb0ELb0ELb1ELb1ELb1ELb1ELb0ELb1ELb1ELb1ELb0ELb0EEENS1_21CollectiveEpilogueFwdINS6_IJSA_SC_SB_EEES9_NS_10bfloat16_tESG_Li256ELb1ELb1ELb0ELb1EEENS1_36VarlenDynamicPersistentTileSchedulerILi128ELi160ELi256ELi128ELb0ELb1ELb1ELb0ELb1ELb1EEEEEEEEEvNT_6ParamsE --------------------------
	.section	.text._ZN7cutlass13device_kernelIN5flash11enable_sm90INS1_16FlashAttnFwdSm90INS1_25CollectiveMainloopFwdSm90ILi2EN4cute5tupleIJNS5_1CILi1EEES8_S8_EEENS6_IJNS7_ILi128EEENS7_ILi160EEENS7_ILi192EEEEEELi192ENS_12float_e4m3_tEfNS_4arch4Sm90ELb0ELb0ELb1ELb1ELb1ELb1ELb0ELb1ELb1ELb1ELb0ELb0EEENS1_21CollectiveEpilogueFwdINS6_IJSA_SC_SB_EEES9_NS_10bfloat16_tESG_Li256ELb1ELb1ELb0ELb1EEENS1_36VarlenDynamicPersistentTileSchedulerILi128ELi160ELi256ELi128ELb0ELb1ELb1ELb0ELb1ELb1EEEEEEEEEvNT_6ParamsE,"ax",@progbits
	.align	128
.text._ZN7cutlass13device_kernelIN5flash11enable_sm90INS1_16FlashAttnFwdSm90INS1_25CollectiveMainloopFwdSm90ILi2EN4cute5tupleIJNS5_1CILi1EEES8_S8_EEENS6_IJNS7_ILi128EEENS7_ILi160EEENS7_ILi192EEEEEELi192ENS_12float_e4m3_tEfNS_4arch4Sm90ELb0ELb0ELb1ELb1ELb1ELb1ELb0ELb1ELb1ELb1ELb0ELb0EEENS1_21CollectiveEpilogueFwdINS6_IJSA_SC_SB_EEES9_NS_10bfloat16_tESG_Li256ELb1ELb1ELb0ELb1EEENS1_36VarlenDynamicPersistentTileSchedulerILi128ELi160ELi256ELi128ELb0ELb1ELb1ELb0ELb1ELb1EEEEEEEEEvNT_6ParamsE:
        .type           _ZN7cutlass13device_kernelIN5flash11enable_sm90INS1_16FlashAttnFwdSm90INS1_25CollectiveMainloopFwdSm90ILi2EN4cute5tupleIJNS5_1CILi1EEES8_S8_EEENS6_IJNS7_ILi128EEENS7_ILi160EEENS7_ILi192EEEEEELi192ENS_12float_e4m3_tEfNS_4arch4Sm90ELb0ELb0ELb1ELb1ELb1ELb1ELb0ELb1ELb1ELb1ELb0ELb0EEENS1_21CollectiveEpilogueFwdINS6_IJSA_SC_SB_EEES9_NS_10bfloat16_tESG_Li256ELb1ELb1ELb0ELb1EEENS1_36VarlenDynamicPersistentTileSchedulerILi128ELi160ELi256ELi128ELb0ELb1ELb1ELb0ELb1ELb1EEEEEEEEEvNT_6ParamsE,@function
        .size           _ZN7cutlass13device_kernelIN5flash11enable_sm90INS1_16FlashAttnFwdSm90INS1_25CollectiveMainloopFwdSm90ILi2EN4cute5tupleIJNS5_1CILi1EEES8_S8_EEENS6_IJNS7_ILi128EEENS7_ILi160EEENS7_ILi192EEEEEELi192ENS_12float_e4m3_tEfNS_4arch4Sm90ELb0ELb0ELb1ELb1ELb1ELb1ELb0ELb1ELb1ELb1ELb0ELb0EEENS1_21CollectiveEpilogueFwdINS6_IJSA_SC_SB_EEES9_NS_10bfloat16_tESG_Li256ELb1ELb1ELb0ELb1EEENS1_36VarlenDynamicPersistentTileSchedulerILi128ELi160ELi256ELi128ELb0ELb1ELb1ELb0ELb1ELb1EEEEEEEEEvNT_6ParamsE,(.L_x_3248 - _ZN7cutlass13device_kernelIN5flash11enable_sm90INS1_16FlashAttnFwdSm90INS1_25CollectiveMainloopFwdSm90ILi2EN4cute5tupleIJNS5_1CILi1EEES8_S8_EEENS6_IJNS7_ILi128EEENS7_ILi160EEENS7_ILi192EEEEEELi192ENS_12float_e4m3_tEfNS_4arch4Sm90ELb0ELb0ELb1ELb1ELb1ELb1ELb0ELb1ELb1ELb1ELb0ELb0EEENS1_21CollectiveEpilogueFwdINS6_IJSA_SC_SB_EEES9_NS_10bfloat16_tESG_Li256ELb1ELb1ELb0ELb1EEENS1_36VarlenDynamicPersistentTileSchedulerILi128ELi160ELi256ELi128ELb0ELb1ELb1ELb0ELb1ELb1EEEEEEEEEvNT_6ParamsE)
        .other          _ZN7cutlass13device_kernelIN5flash11enable_sm90INS1_16FlashAttnFwdSm90INS1_25CollectiveMainloopFwdSm90ILi2EN4cute5tupleIJNS5_1CILi1EEES8_S8_EEENS6_IJNS7_ILi128EEENS7_ILi160EEENS7_ILi192EEEEEELi192ENS_12float_e4m3_tEfNS_4arch4Sm90ELb0ELb0ELb1ELb1ELb1ELb1ELb0ELb1ELb1ELb1ELb0ELb0EEENS1_21CollectiveEpilogueFwdINS6_IJSA_SC_SB_EEES9_NS_10bfloat16_tESG_Li256ELb1ELb1ELb0ELb1EEENS1_36VarlenDynamicPersistentTileSchedulerILi128ELi160ELi256ELi128ELb0ELb1ELb1ELb0ELb1ELb1EEEEEEEEEvNT_6ParamsE,@"STO_CUDA_ENTRY STV_DEFAULT"
_ZN7cutlass13device_kernelIN5flash11enable_sm90INS1_16FlashAttnFwdSm90INS1_25CollectiveMainloopFwdSm90ILi2EN4cute5tupleIJNS5_1CILi1EEES8_S8_EEENS6_IJNS7_ILi128EEENS7_ILi160EEENS7_ILi192EEEEEELi192ENS_12float_e4m3_tEfNS_4arch4Sm90ELb0ELb0ELb1ELb1ELb1ELb1ELb0ELb1ELb1ELb1ELb0ELb0EEENS1_21CollectiveEpilogueFwdINS6_IJSA_SC_SB_EEES9_NS_10bfloat16_tESG_Li256ELb1ELb1ELb0ELb1EEENS1_36VarlenDynamicPersistentTileSchedulerILi128ELi160ELi256ELi128ELb0ELb1ELb1ELb0ELb1ELb1EEEEEEEEEvNT_6ParamsE:
[----:B------:R-:W0:Y:S02]  /*0000*/  LDC R1, c[0x0][0x28] ;  /* 0x00000a00ff017b82 */ /* 0x000e240000000800 */
[----:B0-----:R-:W-:Y:S01]  /*0010*/  VIADD R1, R1, 0xffffff90 ;  /* 0xffffff9001017836 */ /* 0x001fe20000000000 */
[----:B------:R-:W0:Y:S01]  /*0020*/  S2R R3, SR_TID.X ;  /* 0x0000000000037919 */ /* 0x000e220000002100 */
[----:B------:R-:W-:Y:S01]  /*0030*/  ELECT P0, URZ, PT ;  /* 0x00000000003f782f */ /* 0x000fe20003800000 */
[----:B------:R-:W-:Y:S01]  /*0040*/  BSSY B0, `(.L_x_421) ;  /* 0x000000e000007945 */ /* 0x000fe20003800000 */
[--C-:B0-----:R-:W-:Y:S02]  /*0050*/  SHF.R.U32.HI R0, RZ, 0x5, R3.reuse ;  /* 0x00000005ff007819 */ /* 0x101fe40000011603 */
[----:B------:R-:W-:-:S03]  /*0060*/  SHF.R.U32.HI R3, RZ, 0x7, R3 ;  /* 0x00000007ff037819 */ /* 0x000fc60000011603 */
[----:B------:R-:W0:Y:S02]  /*0070*/  SHFL.IDX PT, R2, R0, RZ, 0x1f ;  /* 0x00001fff00027589 */ /* 0x000e2400000e0000 */
[----:B0-----:R-:W-:-:S13]  /*0080*/  ISETP.EQ.AND P0, PT, R2, RZ, P0 ;  /* 0x000000ff0200720c */ /* 0x001fda0000702270 */
[----:B------:R-:W-:Y:S05]  /*0090*/  @!P0 BRA `(.L_x_422) ;  /* 0x0000000000208947 */ /* 0x000fea0003800000 */
[----:B------:R-:W-:Y:S02]  /*00a0*/  ULDC.64 UR4, c[0x0][0x198] ;  /* 0x0000660000047ab9 */ /* 0x000fe40000000a00 */
[----:B------:R-:W-:Y:S02]  /*00b0*/  UIADD3 UR6, UP0, UR4, 0x570, URZ ;  /* 0x0000057004067890 */ /* 0x000fe4000ff1e03f */
[----:B------:R-:W-:Y:S02]  /*00c0*/  UIADD3 UR4, UP1, UR4, 0x670, URZ ;  /* 0x0000067004047890 */ /* 0x000fe4000ff3e03f */
[----:B------:R-:W-:Y:S02]  /*00d0*/  UIADD3.X UR7, URZ, UR5, URZ, UP0, !UPT ;  /* 0x000000053f077290 */ /* 0x000fe400087fe43f */
[----:B------:R-:W-:-:S07]  /*00e0*/  UIADD3.X UR5, URZ, UR5, URZ, UP1, !UPT ;  /* 0x000000053f057290 */ /* 0x000fce0008ffe43f */
[----:B------:R0:W-:Y:S02]  /*00f0*/  UTMACCTL.PF [UR6] ;  /* 0x00000000060079b9 */ /* 0x0001e40008040000 */
[----:B------:R0:W-:Y:S02]  /*0100*/  UTMACCTL.PF [UR4] ;  /* 0x00000000040079b9 */ /* 0x0001e40008040000 */
[----:B0-----:R-:W-:Y:S01]  /*0110*/  NOP ;  /* 0x0000000000007918 */ /* 0x001fe20000000000 */
.L_x_422:
[----:B------:R-:W-:Y:S05]  /*0120*/  BSYNC B0 ;  /* 0x0000000000007941 */ /* 0x000fea0003800000 */
.L_x_421:
[----:B------:R-:W-:Y:S01]  /*0130*/  VOTEU.ANY UP0, P0 ;  /* 0x00000000003f7886 */ /* 0x000fe20000000100 */
[----:B------:R-:W0:Y:S01]  /*0140*/  SHFL.IDX PT, R3, R3, RZ, 0x1f ;  /* 0x00001fff03037589 */ /* 0x000e2200000e0000 */
[----:B------:R-:W-:Y:S01]  /*0150*/  UMOV UR4, 0x80 ;  /* 0x0000008000047882 */ /* 0x000fe20000000000 */
[----:B------:R-:W-:Y:S01]  /*0160*/  UMOV UR7, 0x100 ;  /* 0x0000010000077882 */ /* 0x000fe20000000000 */
[----:B------:R-:W-:Y:S01]  /*0170*/  VOTEU.ANY UP1, P0 ;  /* 0x00000000003f7886 */ /* 0x000fe20000020100 */
[----:B------:R-:W1:Y:S01]  /*0180*/  @UP0 S2UR UR8, SR_CgaCtaId ;  /* 0x00000000000809c3 */ /* 0x000e620000008800 */
[----:B------:R-:W2:Y:S01]  /*0190*/  SHFL.IDX PT, R2, R0, RZ, 0x1f ;  /* 0x00001fff00027589 */ /* 0x000ea200000e0000 */
[----:B------:R-:W-:Y:S01]  /*01a0*/  @UP0 UMOV UR6, 0x400 ;  /* 0x0000040000060882 */ /* 0x000fe20000000000 */
[----:B------:R-:W-:-:S04]  /*01b0*/  @UP0 UIADD3 UR4, -UR4, 0x100000, URZ ;  /* 0x0010000004040890 */ /* 0x000fc8000fffe13f */
[----:B------:R-:W-:Y:S02]  /*01c0*/  @UP0 USHF.L.U32 UR5, UR4, 0xb, URZ ;  /* 0x0000000b04050899 */ /* 0x000fe4000800063f */
[----:B------:R-:W-:Y:S01]  /*01d0*/  @UP0 USHF.L.U32 UR4, UR4, 0x1, URZ ;  /* 0x0000000104040899 */ /* 0x000fe2000800063f */
[----:B------:R-:W-:Y:S01]  /*01e0*/  VOTEU.ANY UP2, P0 ;  /* 0x00000000003f7886 */ /* 0x000fe20000040100 */
[----:B0-----:R-:W-:Y:S01]  /*01f0*/  R2UR UR9, R3 ;  /* 0x00000000030972ca */ /* 0x001fe200000e0000 */
[----:B-1----:R-:W-:Y:S01]  /*0200*/  @UP0 ULEA UR8, UR8, UR6, 0x18 ;  /* 0x0000000608080291 */ /* 0x002fe2000f8ec03f */
[----:B--2---:R-:W-:Y:S01]  /*0210*/  ISETP.NE.AND P1, PT, R2, RZ, PT ;  /* 0x000000ff0200720c */ /* 0x004fe20003f25270 */
[----:B------:R-:W-:-:S04]  /*0220*/  @UP0 UIADD3 UR6, -UR7, 0x100000, URZ ;  /* 0x0010000007060890 */ /* 0x000fc8000fffe13f */
[----:B------:R-:W-:Y:S02]  /*0230*/  @UP0 USHF.L.U32 UR7, UR6, 0xb, URZ ;  /* 0x0000000b06070899 */ /* 0x000fe4000800063f */
[----:B------:R-:W-:-:S04]  /*0240*/  @UP0 USHF.L.U32 UR6, UR6, 0x1, URZ ;  /* 0x0000000106060899 */ /* 0x000fc8000800063f */
[----:B------:R-:W-:Y:S01]  /*0250*/  UISETP.NE.AND UP0, UPT, UR9, URZ, UPT ;  /* 0x0000003f0900728c */ /* 0x000fe2000bf05270 */
[----:B------:R-:W0:Y:S02]  /*0260*/  FENCE.VIEW.ASYNC.S ;  /* 0x00000000000073c6 */ /* 0x000e240000000000 */
[----:B0-----:R0:W1:Y:S05]  /*0270*/  @UP1 SYNCS.EXCH.64 URZ, [UR8+0x33400], UR4 ;  /* 0x03340004083f15b2 */ /* 0x00106a0008000100 */
[----:B------:R0:W2:Y:S01]  /*0280*/  @UP2 SYNCS.EXCH.64 URZ, [UR8+0x33420], UR6 ;  /* 0x03342006083f25b2 */ /* 0x0000a20008000100 */
[----:B------:R-:W-:Y:S05]  /*0290*/  @P1 BRA `(.L_x_423) ;  /* 0x0000000000481947 */ /* 0x000fea0003800000 */
[----:B0-----:R-:W0:Y:S01]  /*02a0*/  S2UR UR5, SR_CgaCtaId ;  /* 0x00000000000579c3 */ /* 0x001e220000008800 */
        /* <DEDUP_REMOVED lines=12> */
[----:B0-----:R3:W4:Y:S08]  /*0370*/  SYNCS.EXCH.64 URZ, [UR8+0x33430], UR4 ;  /* 0x03343004083f75b2 */ /* 0x0017300008000100 */
[----:B------:R3:W0:Y:S01]  /*0380*/  SYNCS.EXCH.64 URZ, [UR8+0x33440], UR6 ;  /* 0x03344006083f75b2 */ /* 0x0006220008000100 */
[----:B------:R3:W0:Y:S01]  /*0390*/  SYNCS.EXCH.64 URZ, [UR8+0x33438], UR4 ;  /* 0x03343804083f75b2 */ /* 0x0006220008000100 */
[----:B------:R3:W0:Y:S02]  /*03a0*/  SYNCS.EXCH.64 URZ, [UR8+0x33448], UR6 ;  /* 0x03344806083f75b2 */ /* 0x0006240008000100 */
[----:B---3--:R-:W-:Y:S01]  /*03b0*/  NOP ;  /* 0x0000000000007918 */ /* 0x008fe20000000000 */
.L_x_423:
[----:B------:R-:W3:Y:S01]  /*03c0*/  SHFL.IDX PT, R2, R0, RZ, 0x1f ;  /* 0x00001fff00027589 */ /* 0x000ee200000e0000 */
[----:B------:R-:W-:Y:S01]  /*03d0*/  NOP ;  /* 0x0000000000007918 */ /* 0x000fe20000000000 */
[----:B---3--:R-:W-:-:S13]  /*03e0*/  ISETP.NE.AND P0, PT, R2, RZ, PT ;  /* 0x000000ff0200720c */ /* 0x008fda0003f05270 */
        /* <DEDUP_REMOVED lines=14> */
[----:B0-----:R3:W0:Y:S08]  /*04d0*/  SYNCS.EXCH.64 URZ, [UR8+0x33450], UR4 ;  /* 0x03345004083f75b2 */ /* 0x0016300008000100 */
[----:B------:R3:W0:Y:S01]  /*04e0*/  SYNCS.EXCH.64 URZ, [UR8+0x33460], UR6 ;  /* 0x03346006083f75b2 */ /* 0x0006220008000100 */
[----:B------:R3:W0:Y:S01]  /*04f0*/  SYNCS.EXCH.64 URZ, [UR8+0x33458], UR4 ;  /* 0x03345804083f75b2 */ /* 0x0006220008000100 */
[----:B------:R3:W0:Y:S02]  /*0500*/  SYNCS.EXCH.64 URZ, [UR8+0x33468], UR6 ;  /* 0x03346806083f75b2 */ /* 0x0006240008000100 */
[----:B---3--:R-:W-:Y:S01]  /*0510*/  NOP ;  /* 0x0000000000007918 */ /* 0x008fe20000000000 */
.L_x_424:
[----:B------:R-:W3:Y:S01]  /*0520*/  SHFL.IDX PT, R2, R0, RZ, 0x1f ;  /* 0x00001fff00027589 */ /* 0x000ee200000e0000 */
[----:B------:R-:W-:Y:S01]  /*0530*/  NOP ;  /* 0x0000000000007918 */ /* 0x000fe20000000000 */
[----:B---3--:R-:W-:-:S13]  /*0540*/  ISETP.NE.AND P0, PT, R2, RZ, PT ;  /* 0x000000ff0200720c */ /* 0x008fda0003f05270 */
[----:B------:R-:W-:Y:S05]  /*0550*/  @P0 BRA `(.L_x_425) ;  /* 0x0000000000380947 */ /* 0x000fea0003800000 */
[----:B0-----:R-:W0:Y:S01]  /*0560*/  S2UR UR5, SR_CgaCtaId ;  /* 0x00000000000579c3 */ /* 0x001e220000008800 */
[----:B------:R-:W-:Y:S01]  /*0570*/  UMOV UR4, 0x400 ;  /* 0x0000040000047882 */ /* 0x000fe20000000000 */
[----:B------:R-:W-:Y:S01]  /*0580*/  UMOV UR7, 0x80 ;  /* 0x0000008000077882 */ /* 0x000fe20000000000 */
[----:B------:R-:W-:Y:S01]  /*0590*/  ELECT P0, URZ, PT ;  /* 0x00000000003f782f */ /* 0x000fe20003800000 */
[----:B0-----:R-:W-:Y:S02]  /*05a0*/  ULEA UR6, UR5, UR4, 0x18 ;  /* 0x0000000405067291 */ /* 0x001fe4000f8ec03f */
[----:B------:R-:W-:-:S04]  /*05b0*/  UIADD3 UR4, -UR7, 0x100000, URZ ;  /* 0x0010000007047890 */ /* 0x000fc8000fffe13f */
[----:B------:R-:W-:Y:S02]  /*05c0*/  USHF.L.U32 UR5, UR4, 0xb, URZ ;  /* 0x0000000b04057899 */ /* 0x000fe4000800063f */
[----:B------:R-:W-:Y:S01]  /*05d0*/  USHF.L.U32 UR4, UR4, 0x1, URZ ;  /* 0x0000000104047899 */ /* 0x000fe2000800063f */
[----:B------:R-:W0:Y:S11]  /*05e0*/  FENCE.VIEW.ASYNC.S ;  /* 0x00000000000073c6 */ /* 0x000e360000000000 */
[----:B0-----:R3:W0:Y:S01]  /*05f0*/  SYNCS.EXCH.64 URZ, [UR6+0x33470], UR4 ;  /* 0x03347004063f75b2 */ /* 0x0016220008000100 */
[----:B------:R3:W0:Y:S01]  /*0600*/  SYNCS.EXCH.64 URZ, [UR6+0x33480], UR4 ;  /* 0x03348004063f75b2 */ /* 0x0006220008000100 */
[----:B------:R3:W0:Y:S01]  /*0610*/  SYNCS.EXCH.64 URZ, [UR6+0x33478], UR4 ;  /* 0x03347804063f75b2 */ /* 0x0006220008000100 */
[----:B------:R3:W0:Y:S02]  /*0620*/  SYNCS.EXCH.64 URZ, [UR6+0x33488], UR4 ;  /* 0x03348804063f75b2 */ /* 0x0006240008000100 */
[----:B---3--:R-:W-:Y:S01]  /*0630*/  NOP ;  /* 0x0000000000007918 */ /* 0x008fe20000000000 */
.L_x_425:
        /* <DEDUP_REMOVED lines=22> */
.L_x_426:
[----:B------:R-:W3:Y:S01]  /*07a0*/  SHFL.IDX PT, R3, R0, RZ, 0x1f ;  /* 0x00001fff00037589 */ /* 0x000ee200000e0000 */
[----:B------:R-:W-:Y:S01]  /*07b0*/  NOP ;  /* 0x0000000000007918 */ /* 0x000fe20000000000 */
[----:B------:R-:W0:Y:S01]  /*07c0*/  S2R R2, SR_CgaCtaId ;  /* 0x0000000000027919 */ /* 0x000e220000008800 */
[----:B---3--:R-:W-:-:S13]  /*07d0*/  ISETP.NE.AND P0, PT, R3, RZ, PT ;  /* 0x000000ff0300720c */ /* 0x008fda0003f05270 */
[----:B0-----:R-:W-:Y:S05]  /*07e0*/  @P0 BRA `(.L_x_427) ;  /* 0x0000000000480947 */ /* 0x001fea0003800000 */
[----:B------:R-:W0:Y:S01]  /*07f0*/  S2UR UR5, SR_CgaCtaId ;  /* 0x00000000000579c3 */ /* 0x000e220000008800 */
        /* <DEDUP_REMOVED lines=12> */
[----:B0-----:R0:W3:Y:S08]  /*08c0*/  SYNCS.EXCH.64 URZ, [UR8+0x334b0], UR4 ;  /* 0x0334b004083f75b2 */ /* 0x0010f00008000100 */
[----:B------:R0:W0:Y:S01]  /*08d0*/  SYNCS.EXCH.64 URZ, [UR8+0x334c0], UR6 ;  /* 0x0334c006083f75b2 */ /* 0x0000220008000100 */
[----:B------:R0:W0:Y:S01]  /*08e0*/  SYNCS.EXCH.64 URZ, [UR8+0x334b8], UR4 ;  /* 0x0334b804083f75b2 */ /* 0x0000220008000100 */
[----:B------:R0:W0:Y:S01]  /*08f0*/  SYNCS.EXCH.64 URZ, [UR8+0x334c8], UR6 ;  /* 0x0334c806083f75b2 */ /* 0x0000220008000100 */
[----:B------:R-:W-:Y:S01]  /*0900*/  NOP ;  /* 0x0000000000007918 */ /* 0x000fe20000000000 */
.L_x_427:
[----:B------:R-:W-:Y:S01]  /*0910*/  PLOP3.LUT P0, PT, PT, PT, UP0, 0x80, 0x0 ;  /* 0x000000000000781c */ /* 0x000fe20003f0f008 */
[----:B------:R-:W-:Y:S01]  /*0920*/  UMOV UR36, 0x1 ;  /* 0x0000000100247882 */ /* 0x000fe20000000000 */
[----:B------:R-:W-:Y:S01]  /*0930*/  NOP ;  /* 0x0000000000007918 */ /* 0x000fe20000000000 */
[----:B------:R-:W-:Y:S01]  /*0940*/  USEL UR36, UR36, 0x2, !UP0 ;  /* 0x0000000224247887 */ /* 0x000fe2000c000000 */
[----:B------:R-:W-:Y:S01]  /*0950*/  BSSY B8, `(.L_x_428) ;  /* 0x0002b6c000087945 */ /* 0x000fe20003800000 */
[----:B------:R-:W-:Y:S01]  /*0960*/  ULDC.64 UR50, c[0x0][0x208] ;  /* 0x0000820000327ab9 */ /* 0x000fe20000000a00 */
[----:B01234-:R-:W-:Y:S07]  /*0970*/  BAR.SYNC.DEFER_BLOCKING 0x0 ;  /* 0x0000000000007b1d */ /* 0x01ffee0000010000 */
[----:B------:R-:W-:Y:S05]  /*0980*/  @!P0 BRA `(.L_x_429) ;  /* 0x0000023400f48947 */ /* 0x000fea0003800000 */
.L_x_430:
        /* <DEDUP_REMOVED lines=8> */
[----:B-1----:R-:W-:-:S06]  /*0a10*/  ULEA UR4, UR38, UR4, 0x18 ;  /* 0x0000000426047291 */ /* 0x002fcc000f8ec03f */
[----:B------:R-:W-:Y:S01]  /*0a20*/  IMAD.U32 R18, RZ, RZ, UR4 ;  /* 0x00000004ff127e24 */ /* 0x000fe2000f8e00ff */
[----:B0-----:R-:W-:Y:S01]  /*0a30*/  SHF.R.U32.HI R0, RZ, 0x7, R0 ;  /* 0x00000007ff007819 */ /* 0x001fe20000011600 */
[----:B------:R-:W-:-:S03]  /*0a40*/  ULDC UR4, c[0x0][0xc3c] ;  /* 0x00030f0000047ab9 */ /* 0x000fc60000000800 */
[----:B------:R-:W-:-:S13]  /*0a50*/  ISETP.NE.AND P0, PT, R0, 0x1, PT ;  /* 0x000000010000780c */ /* 0x000fda0003f05270 */
[----:B------:R-:W-:Y:S08]  /*0a60*/  @!P0 BAR.ARV 0x9, 0x100 ;  /* 0x0244000000008b1d */ /* 0x000ff00000002000 */
[----:B------:R-:W-:Y:S06]  /*0a70*/  BAR.SYNC.DEFER_BLOCKING 0x5, 0x180 ;  /* 0x0146000000007b1d */ /* 0x000fec0000010000 */
[----:B------:R-:W0:Y:S02]  /*0a80*/  LDS.128 R220, [R18+0x334d0] ;  /* 0x0334d00012dc7984 */ /* 0x000e240000000c00 */
[----:B------:R-:W-:Y:S06]  /*0a90*/  BAR.ARV 0x4, 0x180 ;  /* 0x0106000000007b1d */ /* 0x000fec0000002000 */
[----:B0-----:R-:W-:-:S13]  /*0aa0*/  ISETP.GE.AND P0, PT, R223, UR4, PT ;  /* 0x00000004df007c0c */ /* 0x001fda000bf06270 */
[----:B------:R-:W-:Y:S05]  /*0ab0*/  @P0 BRA `(.L_x_431) ;  /* 0x000002b400540947 */ /* 0x000fea0003800000 */
[----:B------:R-:W0:Y:S01]  /*0ac0*/  S2R R0, SR_TID.X ;  /* 0x0000000000007919 */ /* 0x000e220000002100 */
[----:B------:R-:W-:Y:S01]  /*0ad0*/  R2UR UR48, R18 ;  /* 0x00000000123072ca */ /* 0x000fe200000e0000 */
[----:B------:R-:W-:Y:S01]  /*0ae0*/  IMAD.MOV.U32 R19, RZ, RZ, RZ ;  /* 0x000000ffff137224 */ /* 0x000fe200078e00ff */
[----:B------:R-:W-:Y:S01]  /*0af0*/  ULOP3.LUT UR49, UR36, 0x1, URZ, 0xfc, !UPT ;  /* 0x0000000124317892 */ /* 0x000fe2000f8efc3f */
[----:B------:R-:W-:-:S10]  /*0b00*/  UMOV UR37, URZ ;  /* 0x0000003f00257c82 */ /* 0x000fd40008000000 */
[----:B------:R-:W-:Y:S01]  /*0b10*/  UIADD3 UR48, UR48, 0x1e200, URZ ;  /* 0x0001e20030307890 */ /* 0x000fe2000fffe03f */
[----:B0-----:R-:W-:-:S05]  /*0b20*/  VIADD R0, R0, 0xffffff80 ;  /* 0xffffff8000007836 */ /* 0x001fca0000000000 */
[----:B------:R-:W-:Y:S02]  /*0b30*/  SHF.R.S32.HI R3, RZ, 0x1f, R0 ;  /* 0x0000001fff037819 */ /* 0x000fe40000011400 */
[-C--:B------:R-:W-:Y:S02]  /*0b40*/  LEA.HI R6, R0, R0.reuse, RZ, 0x1 ;  /* 0x0000000000067211 */ /* 0x080fe400078f08ff */
[CC--:B------:R-:W-:Y:S02]  /*0b50*/  LEA.HI R2, R3.reuse, R0.reuse, RZ, 0x7 ;  /* 0x0000000003027211 */ /* 0x0c0fe400078f38ff */
[CC--:B------:R-:W-:Y:S02]  /*0b60*/  LEA.HI R4, R3.reuse, R0.reuse, RZ, 0x4 ;  /* 0x0000000003047211 */ /* 0x0c0fe400078f20ff */
[CC--:B------:R-:W-:Y:S02]  /*0b70*/  LEA.HI R5, R3.reuse, R0.reuse, RZ, 0x5 ;  /* 0x0000000003057211 */ /* 0x0c0fe400078f28ff */
[----:B------:R-:W-:-:S02]  /*0b80*/  LEA.HI R8, R3, R0, RZ, 0x2 ;  /* 0x0000000003087211 */ /* 0x000fc400078f10ff */
[----:B------:R-:W-:Y:S02]  /*0b90*/  LOP3.LUT R7, R6, 0xfffffffe, RZ, 0xc0, !PT ;  /* 0xfffffffe06077812 */ /* 0x000fe400078ec0ff */
[----:B------:R-:W-:Y:S02]  /*0ba0*/  LOP3.LUT R9, R2, 0xffffff80, RZ, 0xc0, !PT ;  /* 0xffffff8002097812 */ /* 0x000fe400078ec0ff */
[----:B------:R-:W-:Y:S01]  /*0bb0*/  SHF.R.S32.HI R11, RZ, 0x1, R6 ;  /* 0x00000001ff0b7819 */ /* 0x000fe20000011406 */
[----:B------:R-:W-:Y:S01]  /*0bc0*/  IMAD.IADD R7, R0, 0x1, -R7 ;  /* 0x0000000100077824 */ /* 0x000fe200078e0a07 */
[----:B------:R-:W-:Y:S01]  /*0bd0*/  LOP3.LUT R3, R4, 0x3fffff0, RZ, 0xc0, !PT ;  /* 0x03fffff004037812 */ /* 0x000fe200078ec0ff */
[----:B------:R-:W-:Y:S01]  /*0be0*/  IMAD.IADD R10, R0, 0x1, -R9 ;  /* 0x00000001000a7824 */ /* 0x000fe200078e0a09 */
[----:B------:R-:W-:Y:S01]  /*0bf0*/  LEA.HI R6, R6, R11, RZ, 0x1 ;  /* 0x0000000b06067211 */ /* 0x000fe200078f08ff */
[----:B------:R-:W-:Y:S01]  /*0c00*/  IMAD.SHL.U32 R228, R7, 0x8, RZ ;  /* 0x0000000807e47824 */ /* 0x000fe200078e00ff */
[----:B------:R-:W-:Y:S01]  /*0c10*/  IADD3 R3, R0, -R3, RZ ;  /* 0x8000000300037210 */ /* 0x000fe20007ffe0ff */
[----:B------:R-:W-:Y:S01]  /*0c20*/  IMAD.SHL.U32 R0, R5, 0x20, RZ ;  /* 0x0000002005007824 */ /* 0x000fe200078e00ff */
[----:B------:R-:W-:-:S02]  /*0c30*/  SHF.R.S32.HI R5, RZ, 0x4, R4 ;  /* 0x00000004ff057819 */ /* 0x000fc40000011404 */
[--C-:B------:R-:W-:Y:S02]  /*0c40*/  SHF.R.S32.HI R2, RZ, 0x2, R8.reuse ;  /* 0x00000002ff027819 */ /* 0x100fe40000011408 */
[----:B------:R-:W-:Y:S02]  /*0c50*/  SHF.R.S32.HI R9, RZ, 0x1f, R8 ;  /* 0x0000001fff097819 */ /* 0x000fe40000011408 */
[----:B------:R-:W-:Y:S02]  /*0c60*/  LOP3.LUT R6, R6, 0x3fffffe, RZ, 0xc0, !PT ;  /* 0x03fffffe06067812 */ /* 0x000fe400078ec0ff */
[----:B------:R-:W-:Y:S02]  /*0c70*/  LEA.HI R4, R4, R5, RZ, 0x1 ;  /* 0x0000000504047211 */ /* 0x000fe400078f08ff */
[----:B------:R-:W-:Y:S01]  /*0c80*/  LOP3.LUT R0, R0, 0xfffffc00, RZ, 0xc0, !PT ;  /* 0xfffffc0000007812 */ /* 0x000fe200078ec0ff */
[----:B------:R-:W-:Y:S01]  /*0c90*/  IMAD.IADD R6, R11, 0x1, -R6 ;  /* 0x000000010b067824 */ /* 0x000fe200078e0a06 */
[----:B------:R-:W-:-:S02]  /*0ca0*/  LEA.HI R9, R9, R2, RZ, 0x2 ;  /* 0x0000000209097211 */ /* 0x000fc400078f10ff */
[----:B------:R-:W-:Y:S01]  /*0cb0*/  IADD3 R11, R11, 0x80, RZ ;  /* 0x000000800b0b7810 */ /* 0x000fe20007ffe0ff */
[----:B------:R-:W-:Y:S01]  /*0cc0*/  IMAD R3, R3, 0x40, R0 ;  /* 0x0000004003037824 */ /* 0x000fe200078e0200 */
[----:B------:R-:W-:Y:S01]  /*0cd0*/  LOP3.LUT R4, R4, 0x1ffffffe, RZ, 0xc0, !PT ;  /* 0x1ffffffe04047812 */ /* 0x000fe200078ec0ff */
[----:B------:R-:W-:Y:S01]  /*0ce0*/  IMAD R8, R5, 0x8, R6 ;  /* 0x0000000805087824 */ /* 0x000fe200078e0206 */
[----:B------:R-:W-:Y:S02]  /*0cf0*/  LOP3.LUT R9, R9, 0xfffffffc, RZ, 0xc0, !PT ;  /* 0xfffffffc09097812 */ /* 0x000fe400078ec0ff */
[----:B------:R-:W-:Y:S01]  /*0d00*/  SHF.R.S32.HI R0, RZ, 0x1f, R11 ;  /* 0x0000001fff007819 */ /* 0x000fe2000001140b */
[----:B------:R-:W-:Y:S01]  /*0d10*/  IMAD.IADD R4, R5, 0x1, -R4 ;  /* 0x0000000105047824 */ /* 0x000fe200078e0a04 */
[-C--:B------:R-:W-:Y:S01]  /*0d20*/  LEA.HI R6, R11, R11.reuse, RZ, 0x1 ;  /* 0x0000000b0b067211 */ /* 0x080fe200078f08ff */
[----:B------:R-:W-:Y:S01]  /*0d30*/  IMAD.IADD R9, R2, 0x1, -R9 ;  /* 0x0000000102097824 */ /* 0x000fe200078e0a09 */
[----:B------:R-:W-:Y:S01]  /*0d40*/  LEA.HI R2, R0, R11, RZ, 0x3 ;  /* 0x0000000b00027211 */ /* 0x000fe200078f18ff */
[----:B------:R-:W-:Y:S01]  /*0d50*/  IMAD R3, R4, 0x8, R3 ;  /* 0x0000000804037824 */ /* 0x000fe200078e0203 */
[----:B------:R-:W-:-:S02]  /*0d60*/  LOP3.LUT R0, R6, 0x3fffffe, RZ, 0xc0, !PT ;  /* 0x03fffffe06007812 */ /* 0x000fc400078ec0ff */
[----:B------:R-:W-:Y:S02]  /*0d70*/  SHF.L.U32 R2, R2, 0x6, RZ ;  /* 0x0000000602027819 */ /* 0x000fe400000006ff */
[----:B------:R0:W-:Y:S01]  /*0d80*/  STL [R1+0x68], R3 ;  /* 0x0000680301007387 */ /* 0x0001e20000100800 */
[----:B------:R-:W-:Y:S01]  /*0d90*/  IMAD.IADD R0, R11, 0x1, -R0 ;  /* 0x000000010b007824 */ /* 0x000fe200078e0a00 */
[C---:B------:R-:W-:Y:S01]  /*0da0*/  IADD3 R4, R228.reuse, 0x40, RZ ;  /* 0x00000040e4047810 */ /* 0x040fe20007ffe0ff */
[C---:B------:R-:W-:Y:S01]  /*0db0*/  VIADD R11, R228.reuse, 0x20 ;  /* 0x00000020e40b7836 */ /* 0x040fe20000000000 */
[----:B------:R-:W-:Y:S02]  /*0dc0*/  SHF.R.S32.HI R5, RZ, 0x1f, R10 ;  /* 0x0000001fff057819 */ /* 0x000fe4000001140a */
[----:B------:R-:W-:Y:S01]  /*0dd0*/  SHF.L.U32 R9, R9, 0x7, RZ ;  /* 0x0000000709097819 */ /* 0x000fe200000006ff */
[C---:B------:R-:W-:Y:S01]  /*0de0*/  IMAD.IADD R225, R228.reuse, 0x1, R11 ;  /* 0x00000001e4e17824 */ /* 0x040fe200078e020b */
[----:B------:R1:W-:Y:S01]  /*0df0*/  STL [R1+0x20], R11 ;  /* 0x0000200b01007387 */ /* 0x0003e20000100800 */
[----:B------:R-:W-:Y:S01]  /*0e00*/  LEA.HI R5, R5, R10, RZ, 0x2 ;  /* 0x0000000a05057211 */ /* 0x000fe200078f10ff */
[----:B------:R-:W-:Y:S01]  /*0e10*/  IMAD.IADD R226, R228, 0x1, R4 ;  /* 0x00000001e4e27824 */ /* 0x000fe200078e0204 */
[----:B0-----:R-:W-:-:S02]  /*0e20*/  LOP3.LUT R3, R2, 0xfffffe00, RZ, 0xc0, !PT ;  /* 0xfffffe0002037812 */ /* 0x001fc400078ec0ff */
[----:B------:R-:W-:Y:S02]  /*0e30*/  LOP3.LUT R5, R5, 0x7ffffffc, RZ, 0xc0, !PT ;  /* 0x7ffffffc05057812 */ /* 0x000fe400078ec0ff */
[----:B------:R-:W-:Y:S01]  /*0e40*/  LOP3.LUT R13, R9, 0x180, RZ, 0xc0, !PT ;  /* 0x00000180090d7812 */ /* 0x000fe200078ec0ff */
[----:B------:R-:W-:Y:S01]  /*0e50*/  IMAD R0, R0, 0x40, R3 ;  /* 0x0000004000007824 */ /* 0x000fe200078e0203 */
[----:B------:R-:W-:Y:S01]  /*0e60*/  SHF.R.S32.HI R3, RZ, 0x1f, R226 ;  /* 0x0000001fff037819 */ /* 0x000fe200000114e2 */
[----:B-1----:R-:W-:Y:S01]  /*0e70*/  IMAD.SHL.U32 R11, R8, 0x40, RZ ;  /* 0x00000040080b7824 */ /* 0x002fe200078e00ff */
[----:B------:R-:W-:Y:S01]  /*0e80*/  SHF.R.U32.HI R12, RZ, 0x3, R13 ;  /* 0x00000003ff0c7819 */ /* 0x000fe2000001160d */
[----:B------:R-:W-:Y:S01]  /*0e90*/  IMAD.IADD R5, R10, 0x1, -R5 ;  /* 0x000000010a057824 */ /* 0x000fe200078e0a05 */
[----:B------:R0:W-:Y:S01]  /*0ea0*/  STL [R1+0x44], R0 ;  /* 0x0000440001007387 */ /* 0x0001e20000100800 */
[CC--:B------:R-:W-:Y:S01]  /*0eb0*/  LEA.HI R2, R3.reuse, R226.reuse, RZ, 0x4 ;  /* 0x000000e203027211 */ /* 0x0c0fe200078f20ff */
[----:B------:R-:W-:Y:S01]  /*0ec0*/  IMAD.MOV.U32 R10, RZ, RZ, -0x2 ;  /* 0xfffffffeff0a7424 */ /* 0x000fe200078e00ff */
[----:B------:R-:W-:Y:S01]  /*0ed0*/  LEA.HI R8, R3, R226, RZ, 0x6 ;  /* 0x000000e203087211 */ /* 0x000fe200078f30ff */
[----:B------:R1:W-:Y:S01]  /*0ee0*/  STL [R1+0x1c], R4 ;  /* 0x00001c0401007387 */ /* 0x0003e20000100800 */
[----:B------:R-:W-:Y:S01]  /*0ef0*/  SHF.L.U32 R16, R7, 0x4, RZ ;  /* 0x0000000407107819 */ /* 0x000fe200000006ff */
[----:B------:R-:W-:Y:S01]  /*0f00*/  IMAD R10, R5, R10, 0xa0 ;  /* 0x000000a0050a7424 */ /* 0x000fe200078e020a */
[----:B------:R-:W-:Y:S01]  /*0f10*/  SHF.R.S32.HI R6, RZ, 0x1, R6 ;  /* 0x00000001ff067819 */ /* 0x000fe20000011406 */
[----:B------:R-:W-:Y:S01]  /*0f20*/  IMAD.SHL.U32 R9, R8, 0x80, RZ ;  /* 0x0000008008097824 */ /* 0x000fe200078e00ff */
[----:B------:R-:W-:Y:S01]  /*0f30*/  STL [R1+0x38], R11 ;  /* 0x0000380b01007387 */ /* 0x000fe20000100800 */
[----:B0-----:R-:W-:Y:S01]  /*0f40*/  SHF.R.S32.HI R0, RZ, 0x1f, R225 ;  /* 0x0000001fff007819 */ /* 0x001fe200000114e1 */
[----:B------:R-:W-:Y:S01]  /*0f50*/  VIADD R7, R228, 0x10 ;  /* 0x00000010e4077836 */ /* 0x000fe20000000000 */
[----:B------:R-:W-:Y:S01]  /*0f60*/  LOP3.LUT R8, R13, 0x30, R2, 0xf8, !PT ;  /* 0x000000300d087812 */ /* 0x000fe200078ef802 */
[----:B------:R-:W-:Y:S01]  /*0f70*/  STL [R1+0x30], R13 ;  /* 0x0000300d01007387 */ /* 0x000fe20000100800 */
[-C--:B-1----:R-:W-:Y:S01]  /*0f80*/  LEA.HI R4, R0, R225.reuse, RZ, 0x6 ;  /* 0x000000e100047211 */ /* 0x082fe200078f30ff */
[----:B------:R-:W-:Y:S01]  /*0f90*/  VIADD R23, R16, 0x60 ;  /* 0x0000006010177836 */ /* 0x000fe20000000000 */
[----:B------:R-:W-:Y:S01]  /*0fa0*/  LEA.HI R0, R0, R225, RZ, 0x4 ;  /* 0x000000e100007211 */ /* 0x000fe200078f20ff */
[----:B------:R-:W-:Y:S01]  /*0fb0*/  STL [R1+0x34], R12 ;  /* 0x0000340c01007387 */ /* 0x000fe20000100800 */
[----:B------:R-:W-:Y:S01]  /*0fc0*/  LOP3.LUT R9, R9, 0xffffe000, RZ, 0xc0, !PT ;  /* 0xffffe00009097812 */ /* 0x000fe200078ec0ff */
[----:B------:R-:W-:Y:S01]  /*0fd0*/  IMAD.SHL.U32 R4, R4, 0x80, RZ ;  /* 0x0000008004047824 */ /* 0x000fe200078e00ff */
[----:B------:R-:W-:Y:S01]  /*0fe0*/  LOP3.LUT R3, R13, 0x30, R0, 0xf8, !PT ;  /* 0x000000300d037812 */ /* 0x000fe200078ef800 */
[----:B------:R-:W-:Y:S01]  /*0ff0*/  STL [R1+0x64], R10 ;  /* 0x0000640a01007387 */ /* 0x000fe20000100800 */
[-C--:B------:R-:W-:Y:S01]  /*1000*/  LOP3.LUT R8, R8, R12.reuse, RZ, 0x3c, !PT ;  /* 0x0000000c08087212 */ /* 0x080fe200078e3cff */
[----:B------:R-:W-:Y:S01]  /*1010*/  VIADD R22, R16, 0x80 ;  /* 0x0000008010167836 */ /* 0x000fe20000000000 */
[----:B------:R-:W-:Y:S01]  /*1020*/  LOP3.LUT R4, R4, 0xffffe000, RZ, 0xc0, !PT ;  /* 0xffffe00004047812 */ /* 0x000fe200078ec0ff */
[----:B------:R-:W-:Y:S01]  /*1030*/  STL [R1+0x14], RZ ;  /* 0x000014ff01007387 */ /* 0x000fe20000100800 */
[----:B------:R-:W-:Y:S01]  /*1040*/  LOP3.LUT R3, R3, R12, RZ, 0x3c, !PT ;  /* 0x0000000c03037212 */ /* 0x000fe200078e3cff */
[----:B------:R-:W-:Y:S01]  /*1050*/  VIADD R224, R16, 0xa0 ;  /* 0x000000a010e07836 */ /* 0x000fe20000000000 */
[-C--:B------:R-:W-:Y:S01]  /*1060*/  IADD3 R9, R8, R11.reuse, R9 ;  /* 0x0000000b08097210 */ /* 0x080fe20007ffe009 */
[----:B------:R-:W-:Y:S01]  /*1070*/  STL [R1+0x3c], RZ ;  /* 0x00003cff01007387 */ /* 0x000fe20000100800 */
[----:B------:R-:W-:Y:S01]  /*1080*/  IADD3 R5, R3, R11, R4 ;  /* 0x0000000b03057210 */ /* 0x000fe20007ffe004 */
[C---:B------:R-:W-:Y:S01]  /*1090*/  VIADD R4, R228.reuse, 0x50 ;  /* 0x00000050e4047836 */ /* 0x040fe20000000000 */
[----:B------:R-:W-:Y:S01]  /*10a0*/  IADD3 R3, R228, 0x30, RZ ;  /* 0x00000030e4037810 */ /* 0x000fe20007ffe0ff */
[----:B------:R-:W-:Y:S01]  /*10b0*/  STL [R1+0x2c], RZ ;  /* 0x00002cff01007387 */ /* 0x000fe20000100800 */
[----:B------:R-:W-:Y:S01]  /*10c0*/  SHF.R.S32.HI R8, RZ, 0x1f, R23 ;  /* 0x0000001fff087819 */ /* 0x000fe20000011417 */
[----:B------:R-:W-:Y:S01]  /*10d0*/  IMAD.SHL.U32 R6, R6, 0x80, RZ ;  /* 0x0000008006067824 */ /* 0x000fe200078e00ff */
[----:B------:R-:W-:Y:S01]  /*10e0*/  SHF.R.S32.HI R227, RZ, 0x4, R0 ;  /* 0x00000004ffe37819 */ /* 0x000fe20000011400 */
[----:B------:R0:W-:Y:S01]  /*10f0*/  STL [R1+0x18], R7 ;  /* 0x0000180701007387 */ /* 0x0001e20000100800 */
[----:B------:R-:W-:Y:S01]  /*1100*/  SHF.R.S32.HI R0, RZ, 0x4, R2 ;  /* 0x00000004ff007819 */ /* 0x000fe20000011402 */
[----:B------:R-:W-:Y:S01]  /*1110*/  IMAD.IADD R2, R18, 0x1, R5 ;  /* 0x0000000112027824 */ /* 0x000fe200078e0205 */
[----:B------:R-:W-:Y:S01]  /*1120*/  SHF.R.S32.HI R17, RZ, 0x1f, R16 ;  /* 0x0000001fff117819 */ /* 0x000fe20000011410 */
[----:B------:R1:W-:Y:S04]  /*1130*/  STL [R1+0x24], R3 ;  /* 0x0000240301007387 */ /* 0x0003e80000100800 */
[----:B------:R2:W-:Y:S01]  /*1140*/  STL [R1+0x28], R4 ;  /* 0x0000280401007387 */ /* 0x0005e20000100800 */
[----:B0-----:R-:W-:-:S03]  /*1150*/  SHF.R.S32.HI R7, RZ, 0x1f, R224 ;  /* 0x0000001fff077819 */ /* 0x001fc600000114e0 */
[----:B------:R-:W-:Y:S01]  /*1160*/  STL [R1+0xc], R8 ;  /* 0x00000c0801007387 */ /* 0x000fe20000100800 */
[----:B-1----:R-:W-:Y:S02]  /*1170*/  LOP3.LUT R3, R13, 0x30, R16, 0xf8, !PT ;  /* 0x000000300d037812 */ /* 0x002fe400078ef810 */
[----:B--2---:R-:W-:Y:S02]  /*1180*/  SHF.R.S32.HI R4, RZ, 0x1f, R22 ;  /* 0x0000001fff047819 */ /* 0x004fe40000011416 */
[----:B------:R-:W-:-:S03]  /*1190*/  LOP3.LUT R3, R3, R12, RZ, 0x3c, !PT ;  /* 0x0000000c03037212 */ /* 0x000fc600078e3cff */
[----:B------:R0:W-:Y:S01]  /*11a0*/  STL [R1+0x8], R4 ;  /* 0x0000080401007387 */ /* 0x0001e20000100800 */
[----:B------:R-:W-:-:S03]  /*11b0*/  IADD3 R3, R18, R11, R3 ;  /* 0x0000000b12037210 */ /* 0x000fc60007ffe003 */
[----:B------:R-:W-:Y:S01]  /*11c0*/  STL [R1+0x4], R7 ;  /* 0x0000040701007387 */ /* 0x000fe20000100800 */
[----:B0-----:R-:W-:-:S05]  /*11d0*/  LOP3.LUT R4, R6, 0x180, RZ, 0xc0, !PT ;  /* 0x0000018006047812 */ /* 0x001fca00078ec0ff */
[----:B------:R-:W-:Y:S04]  /*11e0*/  STL [R1+0x40], R4 ;  /* 0x0000400401007387 */ /* 0x000fe80000100800 */
[----:B------:R0:W-:Y:S04]  /*11f0*/  STL [R1], R0 ;  /* 0x0000000001007387 */ /* 0x0001e80000100800 */
[----:B------:R1:W-:Y:S04]  /*1200*/  STL [R1+0x60], R3 ;  /* 0x0000600301007387 */ /* 0x0003e80000100800 */
[----:B------:R1:W-:Y:S01]  /*1210*/  STL [R1+0x5c], R2 ;  /* 0x00005c0201007387 */ /* 0x0003e20000100800 */
[----:B0-----:R-:W-:-:S05]  /*1220*/  IMAD.IADD R0, R18, 0x1, R9 ;  /* 0x0000000112007824 */ /* 0x001fca00078e0209 */
[----:B------:R1:W-:Y:S02]  /*1230*/  STL [R1+0x58], R0 ;  /* 0x0000580001007387 */ /* 0x0003e40000100800 */
.L_x_630:
[----:B01----:R-:W0:Y:S02]  /*1240*/  LDC.64 R2, c[0x0][0xc88] ;  /* 0x00032200ff027b82 */ /* 0x003e240000000a00 */
[----:B0-----:R-:W-:-:S05]  /*1250*/  IMAD.WIDE R2, R223, 0x4, R2 ;  /* 0x00000004df027825 */ /* 0x001fca00078e0202 */
[----:B--2---:R0:W2:Y:S01]  /*1260*/  LDG.E R0, desc[UR50][R2.64] ;  /* 0x0000003202007981 */ /* 0x0040a2000c1e1900 */
[----:B------:R-:W-:Y:S05]  /*1270*/  YIELD ;  /* 0x0000000000007946 */ /* 0x000fea0003800000 */
[----:B------:R-:W-:Y:S01]  /*1280*/  ULDC.64 UR4, c[0x0][0xa28] ;  /* 0x00028a0000047ab9 */ /* 0x000fe20000000a00 */
[----:B------:R-:W-:Y:S01]  /*1290*/  ULDC.64 UR8, c[0x0][0xa18] ;  /* 0x0002860000087ab9 */ /* 0x000fe20000000a00 */
[----:B------:R-:W-:Y:S01]  /*12a0*/  ISETP.NE.U32.AND P1, PT, RZ, UR4, PT ;  /* 0x00000004ff007c0c */ /* 0x000fe2000bf25070 */
[----:B------:R-:W-:Y:S01]  /*12b0*/  ULDC.64 UR6, c[0x0][0xa08] ;  /* 0x0002820000067ab9 */ /* 0x000fe20000000a00 */
[----:B0-----:R-:W-:Y:S01]  /*12c0*/  IMAD.MOV.U32 R3, RZ, RZ, RZ ;  /* 0x000000ffff037224 */ /* 0x001fe200078e00ff */
[----:B------:R-:W-:Y:S01]  /*12d0*/  ISETP.NE.U32.AND P0, PT, RZ, UR6, PT ;  /* 0x00000006ff007c0c */ /* 0x000fe2000bf05070 */
[----:B------:R-:W-:Y:S01]  /*12e0*/  IMAD.MOV.U32 R123, RZ, RZ, RZ ;  /* 0x000000ffff7b7224 */ /* 0x000fe200078e00ff */
[----:B------:R-:W-:-:S02]  /*12f0*/  ISETP.NE.AND.EX P1, PT, RZ, UR5, PT, P1 ;  /* 0x00000005ff007c0c */ /* 0x000fc4000bf25310 */
[----:B------:R-:W-:Y:S02]  /*1300*/  ISETP.NE.AND.EX P0, PT, RZ, UR7, PT, P0 ;  /* 0x00000007ff007c0c */ /* 0x000fe4000bf05300 */
[----:B--23--:R-:W-:Y:S01]  /*1310*/  SHF.R.S32.HI R6, RZ, 0x1f, R0 ;  /* 0x0000001fff067819 */ /* 0x00cfe20000011400 */
[----:B------:R-:W-:Y:S08]  /*1320*/  STL [R1+0x48], R0 ;  /* 0x0000480001007387 */ /* 0x000ff00000100800 */
[----:B------:R-:W-:-:S02]  /*1330*/  @P1 LEA R4, P2, R0, UR4, 0x2 ;  /* 0x0000000400041c11 */ /* 0x000fc4000f8410ff */
[C---:B------:R-:W-:Y:S01]  /*1340*/  SHF.L.U32 R27, R0.reuse, 0x2, RZ ;  /* 0x00000002001b7819 */ /* 0x040fe200000006ff */
[----:B------:R0:W-:Y:S01]  /*1350*/  STL [R1+0x50], R6 ;  /* 0x0000500601007387 */ /* 0x0001e20000100800 */
[C-C-:B------:R-:W-:Y:S02]  /*1360*/  @P1 LEA.HI.X R5, R0.reuse, UR5, R6.reuse, 0x2, P2 ;  /* 0x0000000500051c11 */ /* 0x140fe400090f1406 */
[----:B------:R-:W-:Y:S02]  /*1370*/  ISETP.NE.U32.AND P2, PT, RZ, UR8, PT ;  /* 0x00000008ff007c0c */ /* 0x000fe4000bf45070 */
[----:B------:R-:W-:Y:S01]  /*1380*/  SHF.L.U64.HI R28, R0, 0x2, R6 ;  /* 0x00000002001c7819 */ /* 0x000fe20000010206 */
[----:B------:R1:W5:Y:S01]  /*1390*/  @P1 LDG.E R3, desc[UR50][R4.64] ;  /* 0x0000003204031981 */ /* 0x000362000c1e1900 */
[----:B------:R-:W-:Y:S01]  /*13a0*/  ISETP.NE.AND.EX P2, PT, RZ, UR9, PT, P2 ;  /* 0x00000009ff007c0c */ /* 0x000fe2000bf45320 */
[----:B------:R-:W-:Y:S01]  /*13b0*/  ULDC UR4, c[0x0][0x288] ;  /* 0x0000a20000047ab9 */ /* 0x000fe20000000800 */
[----:B------:R-:W-:Y:S01]  /*13c0*/  IADD3 R8, P3, R27, UR6, RZ ;  /* 0x000000061b087c10 */ /* 0x000fe2000ff7e0ff */
[----:B------:R-:W-:Y:S01]  /*13d0*/  IMAD.U32 R135, RZ, RZ, UR4 ;  /* 0x00000004ff877e24 */ /* 0x000fe2000f8e00ff */
[----:B------:R-:W-:-:S02]  /*13e0*/  ULDC.64 UR4, c[0x0][0x418] ;  /* 0x0001060000047ab9 */ /* 0x000fc40000000a00 */
[----:B------:R-:W-:-:S05]  /*13f0*/  IADD3.X R9, R28, UR7, RZ, P3, !PT ;  /* 0x000000071c097c10 */ /* 0x000fca0009ffe4ff */
[----:B------:R1:W5:Y:S02]  /*1400*/  @P0 LDG.E R123, desc[UR50][R8.64] ;  /* 0x00000032087b0981 */ /* 0x000364000c1e1900 */
[----:B0-----:R-:W-:-:S04]  /*1410*/  @P2 IADD3 R6, P1, R27, UR8, RZ ;  /* 0x000000081b062c10 */ /* 0x001fc8000ff3e0ff */
[----:B------:R-:W-:-:S05]  /*1420*/  @P2 IADD3.X R7, R28, UR9, RZ, P1, !PT ;  /* 0x000000091c072c10 */ /* 0x000fca0008ffe4ff */
[----:B------:R1:W5:Y:S01]  /*1430*/  @P2 LDG.E R135, desc[UR50][R6.64] ;  /* 0x0000003206872981 */ /* 0x000362000c1e1900 */
[----:B------:R-:W-:-:S03]  /*1440*/  UISETP.NE.U32.AND UP0, UPT, UR4, URZ, UPT ;  /* 0x0000003f0400728c */ /* 0x000fc6000bf05070 */
[----:B------:R-:W-:Y:S01]  /*1450*/  ULDC UR4, c[0x0][0x424] ;  /* 0x0001090000047ab9 */ /* 0x000fe20000000800 */
[----:B------:R-:W-:-:S03]  /*1460*/  UISETP.NE.AND.EX UP0, UPT, UR5, URZ, UPT, UP0 ;  /* 0x0000003f0500728c */ /* 0x000fc6000bf05300 */
[----:B------:R-:W-:Y:S01]  /*1470*/  ULDC UR5, c[0x0][0x2f0] ;  /* 0x0000bc0000057ab9 */ /* 0x000fe20000000800 */
[----:B------:R-:W-:-:S04]  /*1480*/  USEL UR4, UR4, 0x1, UP0 ;  /* 0x0000000104047887 */ /* 0x000fc80008000000 */
[----:B------:R-:W-:-:S03]  /*1490*/  UIMAD UR4, UR4, UR5, URZ ;  /* 0x00000005040472a4 */ /* 0x000fc6000f8e023f */
[----:B------:R-:W-:Y:S02]  /*14a0*/  ULDC UR5, c[0x0][0x348] ;  /* 0x0000d20000057ab9 */ /* 0x000fe40000000800 */
[----:B------:R-:W-:Y:S02]  /*14b0*/  IMAD.U32 R2, RZ, RZ, UR5 ;  /* 0x00000005ff027e24 */ /* 0x000fe4000f8e00ff */
[----:B------:R-:W-:Y:S01]  /*14c0*/  IMAD.U32 R26, RZ, RZ, UR4 ;  /* 0x00000004ff1a7e24 */ /* 0x000fe2000f8e00ff */
[----:B------:R-:W-:Y:S01]  /*14d0*/  MOV R24, R0 ;  /* 0x0000000000187202 */ /* 0x000fe20000000f00 */
[----:B-1--4-:R-:W-:Y:S06]  /*14e0*/  @P2 BRA `(.L_x_432) ;  /* 0x0000000000242947 */ /* 0x012fec0003800000 */
[----:B------:R-:W-:Y:S02]  /*14f0*/  ULDC.64 UR4, c[0x0][0xa00] ;  /* 0x0002800000047ab9 */ /* 0x000fe40000000a00 */
[----:B------:R-:W-:-:S04]  /*1500*/  ISETP.NE.U32.AND P1, PT, RZ, UR4, PT ;  /* 0x00000004ff007c0c */ /* 0x000fc8000bf25070 */
[----:B------:R-:W-:-:S13]  /*1510*/  ISETP.NE.AND.EX P1, PT, RZ, UR5, PT, P1 ;  /* 0x00000005ff007c0c */ /* 0x000fda000bf25310 */
[----:B------:R-:W-:Y:S05]  /*1520*/  @!P1 BRA `(.L_x_432) ;  /* 0x0000000000149947 */ /* 0x000fea0003800000 */
[----:B------:R-:W0:Y:S02]  /*1530*/  LDC.64 R4, c[0x0][0xa00] ;  /* 0x00028000ff047b82 */ /* 0x000e240000000a00 */
[----:B0-----:R-:W-:-:S05]  /*1540*/  IMAD.WIDE R4, R24, 0x4, R4 ;  /* 0x0000000418047825 */ /* 0x001fca00078e0204 */
[----:B-----5:R-:W2:Y:S04]  /*1550*/  LDG.E R135, desc[UR50][R4.64] ;  /* 0x0000003204877981 */ /* 0x020ea8000c1e1900 */
[----:B------:R-:W2:Y:S02]  /*1560*/  LDG.E R0, desc[UR50][R4.64+0x4] ;  /* 0x0000043204007981 */ /* 0x000ea4000c1e1900 */
[----:B--2---:R-:W-:-:S07]  /*1570*/  IMAD.IADD R135, R0, 0x1, -R135 ;  /* 0x0000000100877824 */ /* 0x004fce00078e0a87 */
.L_x_432:
[----:B------:R-:W-:Y:S01]  /*1580*/  ULDC.64 UR4, c[0x0][0xa20] ;  /* 0x0002880000047ab9 */ /* 0x000fe20000000a00 */
[----:B------:R0:W-:Y:S01]  /*1590*/  STL [R1+0x54], R221 ;  /* 0x000054dd01007387 */ /* 0x0001e20000100800 */
[----:B------:R-:W-:-:S03]  /*15a0*/  ISETP.NE.U32.AND P1, PT, RZ, UR4, PT ;  /* 0x00000004ff007c0c */ /* 0x000fc6000bf25070 */
[----:B------:R0:W-:Y:S01]  /*15b0*/  STL [R1+0x4c], R222 ;  /* 0x00004cde01007387 */ /* 0x0001e20000100800 */
[----:B------:R-:W-:-:S13]  /*15c0*/  ISETP.NE.AND.EX P1, PT, RZ, UR5, PT, P1 ;  /* 0x00000005ff007c0c */ /* 0x000fda000bf25310 */
[----:B0-----:R-:W-:Y:S05]  /*15d0*/  @!P1 BRA `(.L_x_433) ;  /* 0x0000000000109947 */ /* 0x001fea0003800000 */
[----:B------:R-:W-:-:S04]  /*15e0*/  IADD3 R4, P0, R27, UR4, RZ ;  /* 0x000000041b047c10 */ /* 0x000fc8000ff1e0ff */
[----:B------:R-:W-:-:S05]  /*15f0*/  IADD3.X R5, R28, UR5, RZ, P0, !PT ;  /* 0x000000051c057c10 */ /* 0x000fca00087fe4ff */
[----:B------:R0:W5:Y:S01]  /*1600*/  LDG.E R26, desc[UR50][R4.64] ;  /* 0x00000032041a7981 */ /* 0x000162000c1e1900 */
[----:B------:R-:W-:Y:S05]  /*1610*/  BRA `(.L_x_434) ;  /* 0x0000000000107947 */ /* 0x000fea0003800000 */
.L_x_433:
[----:B------:R-:W-:Y:S05]  /*1620*/  @!P0 BRA `(.L_x_434) ;  /* 0x00000000000c8947 */ /* 0x000fea0003800000 */
[----:B------:R-:W2:Y:S04]  /*1630*/  LDG.E R5, desc[UR50][R8.64] ;  /* 0x0000003208057981 */ /* 0x000ea8000c1e1900 */
[----:B------:R-:W2:Y:S02]  /*1640*/  LDG.E R26, desc[UR50][R8.64+0x4] ;  /* 0x00000432081a7981 */ /* 0x000ea4000c1e1900 */
[----:B--2---:R-:W-:-:S07]  /*1650*/  IMAD.IADD R26, R26, 0x1, -R5 ;  /* 0x000000011a1a7824 */ /* 0x004fce00078e0a05 */
.L_x_434:
[----:B------:R-:W-:Y:S02]  /*1660*/  ULDC.64 UR4, c[0x0][0xa10] ;  /* 0x0002840000047ab9 */ /* 0x000fe40000000a00 */
[----:B------:R-:W-:-:S04]  /*1670*/  ISETP.NE.U32.AND P0, PT, RZ, UR4, PT ;  /* 0x00000004ff007c0c */ /* 0x000fc8000bf05070 */
[----:B------:R-:W-:Y:S01]  /*1680*/  ISETP.NE.AND.EX P0, PT, RZ, UR5, PT, P0 ;  /* 0x00000005ff007c0c */ /* 0x000fe2000bf05300 */
[----:B------:R-:W-:-:S12]  /*1690*/  ULDC.64 UR4, c[0x0][0xa30] ;  /* 0x00028c0000047ab9 */ /* 0x000fd80000000a00 */
[----:B0-----:R-:W0:Y:S02]  /*16a0*/  @P0 LDC.64 R4, c[0x0][0xa10] ;  /* 0x00028400ff040b82 */ /* 0x001e240000000a00 */
[----:B0-----:R-:W-:-:S05]  /*16b0*/  @P0 IMAD.WIDE R4, R24, 0x4, R4 ;  /* 0x0000000418040825 */ /* 0x001fca00078e0204 */
[----:B------:R-:W2:Y:S04]  /*16c0*/  @P0 LDG.E R0, desc[UR50][R4.64] ;  /* 0x0000003204000981 */ /* 0x000ea8000c1e1900 */
[----:B------:R-:W2:Y:S01]  /*16d0*/  @P0 LDG.E R9, desc[UR50][R4.64+0x4] ;  /* 0x0000043204090981 */ /* 0x000ea2000c1e1900 */
[----:B-----5:R-:W-:Y:S01]  /*16e0*/  IADD3 R11, -R3, R26, RZ ;  /* 0x0000001a030b7210 */ /* 0x020fe20007ffe1ff */
[----:B------:R-:W-:Y:S01]  /*16f0*/  IMAD.MOV.U32 R134, RZ, RZ, R26 ;  /* 0x000000ffff867224 */ /* 0x000fe200078e001a */
[----:B------:R-:W-:-:S03]  /*1700*/  ISETP.NE.U32.AND P1, PT, RZ, UR4, PT ;  /* 0x00000004ff007c0c */ /* 0x000fc6000bf25070 */
[----:B------:R-:W-:Y:S01]  /*1710*/  IMAD.MOV R118, RZ, RZ, -R11 ;  /* 0x000000ffff767224 */ /* 0x000fe200078e0a0b */
[----:B------:R-:W-:-:S04]  /*1720*/  ISETP.NE.AND.EX P1, PT, RZ, UR5, PT, P1 ;  /* 0x00000005ff007c0c */ /* 0x000fc8000bf25310 */
[----:B------:R-:W-:-:S09]  /*1730*/  VIMNMX R118, RZ, R118, !PT ;  /* 0x00000076ff767248 */ /* 0x000fd20007fe0100 */
[----:B------:R-:W-:-:S04]  /*1740*/  @P1 IADD3 R6, P2, R27, UR4, RZ ;  /* 0x000000041b061c10 */ /* 0x000fc8000ff5e0ff */
[----:B------:R-:W-:-:S05]  /*1750*/  @P1 IADD3.X R7, R28, UR5, RZ, P2, !PT ;  /* 0x000000051c071c10 */ /* 0x000fca00097fe4ff */
[----:B------:R0:W5:Y:S01]  /*1760*/  @P1 LDG.E R134, desc[UR50][R6.64] ;  /* 0x0000003206861981 */ /* 0x000162000c1e1900 */
[----:B--2---:R-:W-:-:S04]  /*1770*/  @P0 IMAD.IADD R2, R9, 0x1, -R0 ;  /* 0x0000000109020824 */ /* 0x004fc800078e0a00 */
[----:B------:R-:W-:-:S04]  /*1780*/  IMAD.IADD R141, R11, 0x1, R2 ;  /* 0x000000010b8d7824 */ /* 0x000fc800078e0202 */
[----:B------:R-:W-:-:S04]  /*1790*/  VIADD R0, R141, 0x9f ;  /* 0x0000009f8d007836 */ /* 0x000fc80000000000 */
[----:B------:R-:W-:-:S05]  /*17a0*/  IMAD.HI R0, R0, 0x66666667, RZ ;  /* 0x6666666700007827 */ /* 0x000fca00078e02ff */
[----:B------:R-:W-:-:S04]  /*17b0*/  SHF.R.U32.HI R3, RZ, 0x1f, R0 ;  /* 0x0000001fff037819 */ /* 0x000fc80000011600 */
[----:B------:R-:W-:-:S05]  /*17c0*/  LEA.HI.SX32 R148, R0, R3, 0x1a ;  /* 0x0000000300947211 */ /* 0x000fca00078fd2ff */
[----:B------:R-:W-:-:S05]  /*17d0*/  IMAD R3, R148, 0xa0, -R11 ;  /* 0x000000a094037824 */ /* 0x000fca00078e0a0b */
[----:B------:R-:W-:-:S04]  /*17e0*/  VIMNMX R3, R3, R2, PT ;  /* 0x0000000203037248 */ /* 0x000fc80003fe0100 */
[----:B------:R-:W-:Y:S01]  /*17f0*/  ISETP.GT.AND P0, PT, R3, R118, PT ;  /* 0x000000760300720c */ /* 0x000fe20003f04270 */
[----:B------:R-:W-:-:S05]  /*1800*/  IMAD.WIDE.U32 R118, R118, -0x33333333, RZ ;  /* 0xcccccccd76767825 */ /* 0x000fca00078e00ff */
[----:B------:R-:W-:-:S05]  /*1810*/  SHF.R.U32.HI R118, RZ, 0x7, R119 ;  /* 0x00000007ff767819 */ /* 0x000fca0000011677 */
[----:B------:R-:W-:Y:S02]  /*1820*/  IMAD.MOV.U32 R25, RZ, RZ, R118 ;  /* 0x000000ffff197224 */ /* 0x000fe400078e0076 */
[----:B------:R-:W-:-:S05]  /*1830*/  @P0 IADD3 R0, R3, 0x9f, RZ ;  /* 0x0000009f03000810 */ /* 0x000fca0007ffe0ff */
[----:B------:R-:W-:-:S05]  /*1840*/  @P0 IMAD.HI R0, R0, 0x66666667, RZ ;  /* 0x6666666700000827 */ /* 0x000fca00078e02ff */
[----:B------:R-:W-:-:S04]  /*1850*/  @P0 SHF.R.U32.HI R3, RZ, 0x1f, R0 ;  /* 0x0000001fff030819 */ /* 0x000fc80000011600 */
[----:B------:R-:W-:Y:S02]  /*1860*/  @P0 LEA.HI.SX32 R25, R0, R3, 0x1a ;  /* 0x0000000300190211 */ /* 0x000fe400078fd2ff */
[----:B------:R-:W-:Y:S02]  /*1870*/  PLOP3.LUT P0, PT, PT, PT, PT, 0x80, 0x0 ;  /* 0x000000000000781c */ /* 0x000fe40003f0f070 */
[----:B------:R-:W-:-:S13]  /*1880*/  ISETP.GT.AND P1, PT, R25, R118, PT ;  /* 0x000000761900720c */ /* 0x000fda0003f24270 */
[----:B0-----:R-:W-:Y:S05]  /*1890*/  @!P1 BRA `(.L_x_435) ;  /* 0x000000e800d89947 */ /* 0x001fea0003800000 */
[----:B------:R-:W-:Y:S01]  /*18a0*/  VIADD R0, R18, 0x24200 ;  /* 0x0002420012007836 */ /* 0x000fe20000000000 */
[----:B------:R-:W-:Y:S04]  /*18b0*/  BSSY B6, `(.L_x_436) ;  /* 0x0000013000067945 */ /* 0x000fe80003800000 */
[----:B------:R-:W-:-:S13]  /*18c0*/  LOP3.LUT P0, RZ, R0, 0x1bf, RZ, 0xc0, !PT ;  /* 0x000001bf00ff7812 */ /* 0x000fda000780c0ff */
[----:B------:R-:W-:Y:S05]  /*18d0*/  @!P0 BRA `(.L_x_437) ;  /* 0x0000000000408947 */ /* 0x000fea0003800000 */
        /* <DEDUP_REMOVED lines=9> */
[----:B------:R-:W-:Y:S01]  /*1970*/  IMAD.U32 R7, RZ, RZ, UR5 ;  /* 0x00000005ff077e24 */ /* 0x000fe2000f8e00ff */
[----:B------:R-:W-:Y:S01]  /*1980*/  MOV R12, 0x1 ;  /* 0x00000001000c7802 */ /* 0x000fe20000000f00 */
[----:B------:R-:W-:-:S02]  /*1990*/  IMAD.U32 R11, RZ, RZ, UR7 ;  /* 0x00000007ff0b7e24 */ /* 0x000fc4000f8e00ff */
[----:B------:R-:W-:Y:S02]  /*19a0*/  IMAD.MOV.U32 R8, RZ, RZ, 0x70 ;  /* 0x00000070ff087424 */ /* 0x000fe400078e00ff */
[----:B0-----:R-:W-:-:S07]  /*19b0*/  IMAD.MOV.U32 R13, RZ, RZ, RZ ;  /* 0x000000ffff0d7224 */ /* 0x001fce00078e00ff */
[----:B------:R-:W-:-:S07]  /*19c0*/  LEPC R20, `(.L_x_437) ;  /* 0x000000001014794e */ /* 0x000fce0000000000 */
[----:B-1---5:R-:W-:Y:S05]  /*19d0*/  CALL.ABS.NOINC R14 ;  /* 0x000000000e007343 */ /* 0x022fea0003c00000 */
.L_x_437:
[----:B------:R-:W-:Y:S05]  /*19e0*/  BSYNC B6 ;  /* 0x0000000000067941 */ /* 0x000fea0003800000 */
.L_x_436:
        /* <DEDUP_REMOVED lines=20> */
.L_x_439:
[----:B------:R-:W-:Y:S05]  /*1b30*/  BSYNC B6 ;  /* 0x0000000000067941 */ /* 0x000fea0003800000 */
.L_x_438:
[----:B------:R-:W2:Y:S01]  /*1b40*/  LDL R31, [R1+0x30] ;  /* 0x00003000011f7983 */ /* 0x000ea20000100800 */
[----:B------:R-:W-:Y:S01]  /*1b50*/  ULDC.64 UR4, c[0x0][0x9f8] ;  /* 0x00027e0000047ab9 */ /* 0x000fe20000000a00 */
[----:B------:R-:W0:Y:S01]  /*1b60*/  LDC.64 R96, c[0x0][0x408] ;  /* 0x00010200ff607b82 */ /* 0x000e220000000a00 */
[----:B------:R-:W-:Y:S01]  /*1b70*/  ISETP.NE.U32.AND P0, PT, RZ, UR4, PT ;  /* 0x00000004ff007c0c */ /* 0x000fe2000bf05070 */
[----:B------:R-:W3:Y:S03]  /*1b80*/  LDL R12, [R1+0x34] ;  /* 0x00003400010c7983 */ /* 0x000ee60000100800 */
[----:B------:R-:W-:Y:S01]  /*1b90*/  ISETP.NE.AND.EX P0, PT, RZ, UR5, PT, P0 ;  /* 0x00000005ff007c0c */ /* 0x000fe2000bf05300 */
[----:B------:R-:W4:Y:S02]  /*1ba0*/  LDL R14, [R1+0x38] ;  /* 0x00003800010e7983 */ /* 0x000f240000100800 */
[----:B------:R-:W1:Y:S02]  /*1bb0*/  LDC R117, c[0x0][0x3f4] ;  /* 0x0000fd00ff757b82 */ /* 0x000e640000000800 */
[----:B------:R-:W4:Y:S04]  /*1bc0*/  LDL R13, [R1+0x44] ;  /* 0x00004400010d7983 */ /* 0x000f280000100800 */
[----:B------:R-:W4:Y:S02]  /*1bd0*/  LDL R15, [R1+0x40] ;  /* 0x00004000010f7983 */ /* 0x000f240000100800 */
[----:B------:R-:W1:Y:S02]  /*1be0*/  LDC.64 R102, c[0x0][0x3f8] ;  /* 0x0000fe00ff667b82 */ /* 0x000e640000000a00 */
[----:B------:R-:W-:Y:S01]  /*1bf0*/  @P0 IADD3 R4, P1, R27, UR4, RZ ;  /* 0x000000041b040c10 */ /* 0x000fe2000ff3e0ff */
[----:B------:R-:W0:Y:S03]  /*1c00*/  S2R R20, SR_TID.X ;  /* 0x0000000000147919 */ /* 0x000e260000002100 */
[----:B------:R-:W-:-:S05]  /*1c10*/  @P0 IADD3.X R5, R28, UR5, RZ, P1, !PT ;  /* 0x000000051c050c10 */ /* 0x000fca0008ffe4ff */
[----:B------:R1:W4:Y:S01]  /*1c20*/  @P0 LDG.E R24, desc[UR50][R4.64] ;  /* 0x0000003204180981 */ /* 0x000322000c1e1900 */
[----:B------:R-:W-:Y:S01]  /*1c30*/  IMAD.IADD R123, R123, 0x1, R26 ;  /* 0x000000017b7b7824 */ /* 0x000fe200078e021a */
[----:B0-----:R-:W-:Y:S01]  /*1c40*/  SHF.R.U32.HI R30, RZ, 0x7, R20 ;  /* 0x00000007ff1e7819 */ /* 0x001fe20000011614 */
[C---:B------:R-:W-:Y:S01]  /*1c50*/  VIADD R0, R20.reuse, 0xffffff80 ;  /* 0xffffff8014007836 */ /* 0x040fe20000000000 */
[C---:B------:R-:W-:Y:S01]  /*1c60*/  IADD3 R29, R20.reuse, -0x80, RZ ;  /* 0xffffff80141d7810 */ /* 0x040fe20007ffe0ff */
[----:B------:R-:W-:Y:S01]  /*1c70*/  VIADD R20, R20, 0xffffff80 ;  /* 0xffffff8014147836 */ /* 0x000fe20000000000 */
[----:B------:R-:W-:Y:S02]  /*1c80*/  ISETP.NE.AND P6, PT, R30, 0x1, PT ;  /* 0x000000011e00780c */ /* 0x000fe40003fc5270 */
[----:B------:R-:W-:Y:S02]  /*1c90*/  LEA.HI R6, R0, R0, RZ, 0x1 ;  /* 0x0000000000067211 */ /* 0x000fe400078f08ff */
[----:B------:R-:W-:-:S02]  /*1ca0*/  SHF.R.S32.HI R3, RZ, 0x1f, R0 ;  /* 0x0000001fff037819 */ /* 0x000fc40000011400 */
[----:B------:R-:W-:Y:S02]  /*1cb0*/  LOP3.LUT R7, R6, 0xfffffffe, RZ, 0xc0, !PT ;  /* 0xfffffffe06077812 */ /* 0x000fe400078ec0ff */
[----:B------:R-:W-:-:S03]  /*1cc0*/  LEA.HI R3, R3, R0, RZ, 0x2 ;  /* 0x0000000003037211 */ /* 0x000fc600078f10ff */
[----:B------:R-:W-:Y:S01]  /*1cd0*/  IMAD.IADD R110, R0, 0x1, -R7 ;  /* 0x00000001006e7824 */ /* 0x000fe200078e0a07 */
[--C-:B------:R-:W-:Y:S01]  /*1ce0*/  SHF.R.S32.HI R121, RZ, 0x2, R3.reuse ;  /* 0x00000002ff797819 */ /* 0x100fe20000011403 */
[----:B------:R-:W-:Y:S05]  /*1cf0*/  @!P6 WARPSYNC.ALL ;  /* 0x000000000000e948 */ /* 0x000fea0003800000 */
[----:B------:R-:W-:Y:S01]  /*1d00*/  ULDC UR4, c[0x0][0x2f4] ;  /* 0x0000bd0000047ab9 */ /* 0x000fe20000000800 */
[----:B------:R-:W-:Y:S02]  /*1d10*/  SHF.R.S32.HI R6, RZ, 0x1f, R3 ;  /* 0x0000001fff067819 */ /* 0x000fe40000011403 */
[----:B------:R-:W-:-:S02]  /*1d20*/  ISETP.GE.AND P1, PT, R225, UR4, PT ;  /* 0x00000004e1007c0c */ /* 0x000fc4000bf26270 */
[----:B------:R-:W-:Y:S02]  /*1d30*/  ISETP.GE.AND P0, PT, R16, UR4, PT ;  /* 0x0000000410007c0c */ /* 0x000fe4000bf06270 */
[----:B------:R-:W-:Y:S02]  /*1d40*/  SEL R0, RZ, 0xffffffff, P1 ;  /* 0xffffffffff007807 */ /* 0x000fe40000800000 */
[----:B------:R-:W-:Y:S02]  /*1d50*/  SEL R3, RZ, 0x1, P0 ;  /* 0x00000001ff037807 */ /* 0x000fe40000000000 */
[----:B------:R-:W-:Y:S01]  /*1d60*/  LEA.HI R20, R20, R29, RZ, 0x1 ;  /* 0x0000001d14147211 */ /* 0x000fe200078f08ff */
[----:B------:R-:W-:Y:S01]  /*1d70*/  IMAD.SHL.U32 R0, R0, 0x2, RZ ;  /* 0x0000000200007824 */ /* 0x000fe200078e00ff */
[----:B------:R-:W-:Y:S02]  /*1d80*/  ISETP.GE.AND P0, PT, R226, UR4, PT ;  /* 0x00000004e2007c0c */ /* 0x000fe4000bf06270 */
[----:B------:R-:W-:-:S02]  /*1d90*/  ISETP.GE.AND P1, PT, R23, UR4, PT ;  /* 0x0000000417007c0c */ /* 0x000fc4000bf26270 */
[----:B------:R-:W-:Y:S02]  /*1da0*/  LEA.HI R6, R6, R121, RZ, 0x2 ;  /* 0x0000007906067211 */ /* 0x000fe400078f10ff */
[----:B------:R-:W-:Y:S02]  /*1db0*/  LOP3.LUT R3, R0, 0x2, R3, 0xe2, !PT ;  /* 0x0000000200037812 */ /* 0x000fe400078ee203 */
[----:B------:R-:W-:Y:S02]  /*1dc0*/  SEL R0, RZ, 0x4, P0 ;  /* 0x00000004ff007807 */ /* 0x000fe40000000000 */
[----:B-1----:R-:W-:Y:S02]  /*1dd0*/  SEL R4, RZ, 0x8, P1 ;  /* 0x00000008ff047807 */ /* 0x002fe40000800000 */
[----:B------:R-:W-:Y:S02]  /*1de0*/  SHF.R.S32.HI R20, RZ, 0x1, R20 ;  /* 0x00000001ff147819 */ /* 0x000fe40000011414 */
[----:B------:R-:W-:-:S02]  /*1df0*/  ISETP.GE.AND P0, PT, R22, UR4, PT ;  /* 0x0000000416007c0c */ /* 0x000fc4000bf06270 */
[----:B------:R-:W-:Y:S02]  /*1e00*/  LOP3.LUT R6, R6, 0xfffffffc, RZ, 0xc0, !PT ;  /* 0xfffffffc06067812 */ /* 0x000fe400078ec0ff */
[----:B------:R-:W-:Y:S02]  /*1e10*/  LOP3.LUT R0, R4, R3, R0, 0xfe, !PT ;  /* 0x0000000304007212 */ /* 0x000fe400078efe00 */
[----:B------:R-:W-:Y:S02]  /*1e20*/  SHF.R.S32.HI R5, RZ, 0x1f, R20 ;  /* 0x0000001fff057819 */ /* 0x000fe40000011414 */
[----:B------:R-:W-:Y:S01]  /*1e30*/  SEL R3, RZ, 0x10, P0 ;  /* 0x00000010ff037807 */ /* 0x000fe20000000000 */
[----:B------:R-:W-:Y:S01]  /*1e40*/  IMAD.IADD R121, R121, 0x1, -R6 ;  /* 0x0000000179797824 */ /* 0x000fe200078e0a06 */
[----:B------:R-:W-:Y:S02]  /*1e50*/  SHF.R.S32.HI R229, RZ, 0x1f, R228 ;  /* 0x0000001fffe57819 */ /* 0x000fe400000114e4 */
[----:B------:R-:W-:Y:S01]  /*1e60*/  LOP3.LUT R28, R0, R3, RZ, 0xfc, !PT ;  /* 0x00000003001c7212 */ /* 0x000fe200078efcff */
[----:B------:R-:W-:Y:S01]  /*1e70*/  IMAD R0, R5, R96, RZ ;  /* 0x0000006005007224 */ /* 0x000fe200078e02ff */
[----:B------:R-:W-:Y:S01]  /*1e80*/  ISETP.GE.AND P1, PT, R225, R117, PT ;  /* 0x00000075e100720c */ /* 0x000fe20003f26270 */
[----:B------:R-:W-:Y:S01]  /*1e90*/  IMAD R6, R5, R102, RZ ;  /* 0x0000006605067224 */ /* 0x000fe200078e02ff */
[----:B------:R-:W-:Y:S01]  /*1ea0*/  LOP3.LUT P0, RZ, R121, 0x2, RZ, 0xc0, !PT ;  /* 0x0000000279ff7812 */ /* 0x000fe2000780c0ff */
[----:B------:R-:W-:Y:S01]  /*1eb0*/  IMAD R5, R20, R97, R0 ;  /* 0x0000006114057224 */ /* 0x000fe200078e0200 */
[----:B------:R-:W-:Y:S01]  /*1ec0*/  ISETP.GE.AND P0, PT, R16, R117, PT ;  /* 0x000000751000720c */ /* 0x000fe20003f06270 */
[----:B------:R-:W-:Y:S01]  /*1ed0*/  IMAD.WIDE.U32 R100, R20, R96, R228 ;  /* 0x0000006014647225 */ /* 0x000fe200078e00e4 */
[----:B------:R-:W-:-:S02]  /*1ee0*/  SEL R0, R117, RZ, P1 ;  /* 0x000000ff75007207 */ /* 0x000fc40000800000 */
[----:B------:R-:W-:Y:S01]  /*1ef0*/  ISETP.GE.AND P2, PT, R226, R117, PT ;  /* 0x00000075e200720c */ /* 0x000fe20003f46270 */
[----:B------:R-:W-:Y:S01]  /*1f00*/  IMAD.WIDE.U32 R98, R20, R96, R16 ;  /* 0x0000006014627225 */ /* 0x000fe200078e0010 */
[----:B------:R-:W-:-:S03]  /*1f10*/  SEL R3, R117, RZ, P0 ;  /* 0x000000ff75037207 */ /* 0x000fc60000000000 */
[----:B------:R-:W-:Y:S02]  /*1f20*/  IMAD.IADD R101, R101, 0x1, R5 ;  /* 0x0000000165657824 */ /* 0x000fe400078e0205 */
[----:B------:R-:W-:Y:S01]  /*1f30*/  IMAD.IADD R99, R5, 0x1, R99 ;  /* 0x0000000105637824 */ /* 0x000fe200078e0263 */
[----:B------:R-:W-:Y:S01]  /*1f40*/  SEL R5, R117, RZ, P2 ;  /* 0x000000ff75057207 */ /* 0x000fe20001000000 */
[----:B------:R-:W-:Y:S02]  /*1f50*/  IMAD.IADD R4, R225, 0x1, R0 ;  /* 0x00000001e1047824 */ /* 0x000fe400078e0200 */
[----:B------:R-:W-:Y:S01]  /*1f60*/  IMAD.IADD R3, R16, 0x1, R3 ;  /* 0x0000000110037824 */ /* 0x000fe200078e0203 */
[----:B------:R-:W-:Y:S02]  /*1f70*/  IADD3 R9, R226, R5, RZ ;  /* 0x00000005e2097210 */ /* 0x000fe40007ffe0ff */
[----:B------:R-:W-:Y:S02]  /*1f80*/  SHF.R.S32.HI R5, RZ, 0x1f, R4 ;  /* 0x0000001fff057819 */ /* 0x000fe40000011404 */
[----:B------:R-:W-:-:S02]  /*1f90*/  SHF.R.S32.HI R0, RZ, 0x1f, R3 ;  /* 0x0000001fff007819 */ /* 0x000fc40000011403 */
[CC--:B------:R-:W-:Y:S02]  /*1fa0*/  LEA.HI R26, R5.reuse, R4.reuse, RZ, 0x4 ;  /* 0x00000004051a7211 */ /* 0x0c0fe400078f20ff */
[----:B------:R-:W-:Y:S01]  /*1fb0*/  LEA.HI R5, R5, R4, RZ, 0x6 ;  /* 0x0000000405057211 */ /* 0x000fe200078f30ff */
[----:B------:R-:W-:Y:S01]  /*1fc0*/  IMAD R7, R20, R103, R6 ;  /* 0x0000006714077224 */ /* 0x000fe200078e0206 */
[CC--:B------:R-:W-:Y:S02]  /*1fd0*/  LEA.HI R21, R0.reuse, R3.reuse, RZ, 0x4 ;  /* 0x0000000300157211 */ /* 0x0c0fe400078f20ff */
[----:B------:R-:W-:Y:S02]  /*1fe0*/  LEA.HI R3, R0, R3, RZ, 0x6 ;  /* 0x0000000300037211 */ /* 0x000fe400078f30ff */
[----:B------:R-:W-:Y:S02]  /*1ff0*/  SHF.R.S32.HI R6, RZ, 0x6, R5 ;  /* 0x00000006ff067819 */ /* 0x000fe40000011405 */
[----:B------:R-:W-:-:S02]  /*2000*/  SHF.R.S32.HI R4, RZ, 0x6, R3 ;  /* 0x00000006ff047819 */ /* 0x000fc40000011403 */
[----:B------:R-:W-:Y:S02]  /*2010*/  SHF.R.S32.HI R10, RZ, 0x1f, R9 ;  /* 0x0000001fff0a7819 */ /* 0x000fe40000011409 */
[----:B-----5:R-:W-:Y:S01]  /*2020*/  SHF.R.S32.HI R11, RZ, 0x1f, R134 ;  /* 0x0000001fff0b7819 */ /* 0x020fe20000011486 */
[-C--:B------:R-:W-:Y:S01]  /*2030*/  IMAD.WIDE.U32 R104, R20, R102.reuse, R16 ;  /* 0x0000006614687225 */ /* 0x080fe200078e0010 */
[CC--:B------:R-:W-:Y:S02]  /*2040*/  LEA.HI R27, R10.reuse, R9.reuse, RZ, 0x4 ;  /* 0x000000090a1b7211 */ /* 0x0c0fe400078f20ff */
[----:B------:R-:W-:Y:S01]  /*2050*/  LEA.HI R9, R10, R9, RZ, 0x6 ;  /* 0x000000090a097211 */ /* 0x000fe200078f30ff */
[----:B------:R-:W-:Y:S01]  /*2060*/  IMAD.WIDE.U32 R106, R20, R102, R228 ;  /* 0x00000066146a7225 */ /* 0x000fe200078e00e4 */
[----:B------:R-:W-:Y:S02]  /*2070*/  IADD3 R105, R7, R105, RZ ;  /* 0x0000006907697210 */ /* 0x000fe40007ffe0ff */
[----:B------:R-:W-:Y:S01]  /*2080*/  SHF.R.S32.HI R9, RZ, 0x6, R9 ;  /* 0x00000006ff097819 */ /* 0x000fe20000011409 */
[----:B------:R-:W-:Y:S01]  /*2090*/  IMAD.IADD R107, R107, 0x1, R7 ;  /* 0x000000016b6b7824 */ /* 0x000fe200078e0207 */
[----:B------:R-:W-:Y:S01]  /*20a0*/  P2R R114, PR, RZ, 0x4 ;  /* 0x00000004ff727803 */ /* 0x000fe20000000000 */
[----:B------:R-:W-:Y:S01]  /*20b0*/  IMAD.WIDE.U32 R100, R134, R96, R100 ;  /* 0x0000006086647225 */ /* 0x000fe200078e0064 */
[----:B------:R-:W-:-:S03]  /*20c0*/  ISETP.GE.AND P2, PT, R224, UR4, PT ;  /* 0x00000004e0007c0c */ /* 0x000fc6000bf46270 */
[----:B------:R-:W-:-:S04]  /*20d0*/  IMAD.WIDE.U32 R98, R134, R96, R98 ;  /* 0x0000006086627225 */ /* 0x000fc800078e0062 */
[----:B------:R-:W-:Y:S01]  /*20e0*/  IMAD R110, R110, 0x80, R20 ;  /* 0x000000806e6e7824 */ /* 0x000fe200078e0214 */
[----:B------:R-:W-:Y:S01]  /*20f0*/  SHF.R.S32.HI R113, RZ, 0x4, R21 ;  /* 0x00000004ff717819 */ /* 0x000fe20000011415 */
[CC--:B------:R-:W-:Y:S01]  /*2100*/  IMAD.WIDE.U32 R106, R134.reuse, R102.reuse, R106 ;  /* 0x00000066866a7225 */ /* 0x0c0fe200078e006a */
[----:B------:R-:W-:Y:S02]  /*2110*/  SHF.R.S32.HI R112, RZ, 0x4, R26 ;  /* 0x00000004ff707819 */ /* 0x000fe4000001141a */
[----:B------:R-:W-:Y:S01]  /*2120*/  SHF.R.S32.HI R111, RZ, 0x4, R27 ;  /* 0x00000004ff6f7819 */ /* 0x000fe2000001141b */
[----:B------:R-:W-:-:S04]  /*2130*/  IMAD.WIDE.U32 R104, R134, R102, R104 ;  /* 0x0000006686687225 */ /* 0x000fc800078e0068 */
[----:B------:R-:W-:Y:S01]  /*2140*/  IMAD R125, R97, 0xa0, RZ ;  /* 0x000000a0617d7824 */ /* 0x000fe200078e02ff */
[----:B------:R-:W-:Y:S01]  /*2150*/  SHF.L.U32 R117, R117, 0x1, RZ ;  /* 0x0000000175757819 */ /* 0x000fe200000006ff */
[----:B------:R-:W-:Y:S01]  /*2160*/  VIADD R142, R30, 0x8 ;  /* 0x000000081e8e7836 */ /* 0x000fe20000000000 */
[C---:B--2---:R-:W-:Y:S02]  /*2170*/  LOP3.LUT R5, R31.reuse, 0x30, R26, 0xf8, !PT ;  /* 0x000000301f057812 */ /* 0x044fe400078ef81a */
[----:B------:R-:W-:Y:S02]  /*2180*/  LOP3.LUT R3, R31, 0x30, R21, 0xf8, !PT ;  /* 0x000000301f037812 */ /* 0x000fe400078ef815 */
[----:B---3--:R-:W-:Y:S01]  /*2190*/  LOP3.LUT R5, R5, R12, RZ, 0x3c, !PT ;  /* 0x0000000c05057212 */ /* 0x008fe200078e3cff */
[--C-:B----4-:R-:W-:Y:S02]  /*21a0*/  IMAD R132, R6, 0x2800, R14.reuse ;  /* 0x0000280006847824 */ /* 0x110fe400078e020e */
[----:B------:R-:W-:-:S02]  /*21b0*/  IMAD R133, R4, 0x2800, R14 ;  /* 0x0000280004857824 */ /* 0x000fc400078e020e */
[----:B------:R-:W-:Y:S01]  /*21c0*/  IMAD R131, R4, 0x2800, R13 ;  /* 0x0000280004837824 */ /* 0x000fe200078e020d */
[----:B------:R-:W-:Y:S01]  /*21d0*/  LOP3.LUT R4, R3, R12, RZ, 0x3c, !PT ;  /* 0x0000000c03047212 */ /* 0x000fe200078e3cff */
[----:B------:R-:W-:Y:S01]  /*21e0*/  IMAD.IADD R132, R132, 0x1, R5 ;  /* 0x0000000184847824 */ /* 0x000fe200078e0205 */
[----:B------:R-:W-:Y:S02]  /*21f0*/  SHF.R.U32.HI R0, RZ, 0x3, R15 ;  /* 0x00000003ff007819 */ /* 0x000fe4000001160f */
[----:B------:R-:W-:Y:S01]  /*2200*/  LOP3.LUT R5, R15, 0x30, R26, 0xf8, !PT ;  /* 0x000000300f057812 */ /* 0x000fe200078ef81a */
[----:B------:R-:W-:Y:S02]  /*2210*/  IMAD.IADD R133, R133, 0x1, R4 ;  /* 0x0000000185857824 */ /* 0x000fe400078e0204 */
[----:B------:R-:W-:Y:S01]  /*2220*/  IMAD R129, R6, 0x2800, R13 ;  /* 0x0000280006817824 */ /* 0x000fe200078e020d */
[----:B------:R-:W-:-:S05]  /*2230*/  LOP3.LUT R4, R5, R0, RZ, 0x3c, !PT ;  /* 0x0000000005047212 */ /* 0x000fca00078e3cff */
[----:B------:R-:W-:Y:S02]  /*2240*/  IMAD.IADD R129, R129, 0x1, R4 ;  /* 0x0000000181817824 */ /* 0x000fe400078e0204 */
[C---:B------:R-:W-:Y:S02]  /*2250*/  IMAD R4, R11.reuse, R102, RZ ;  /* 0x000000660b047224 */ /* 0x040fe400078e02ff */
[----:B------:R-:W-:Y:S01]  /*2260*/  IMAD R11, R11, R96, RZ ;  /* 0x000000600b0b7224 */ /* 0x000fe200078e02ff */
[----:B------:R-:W-:Y:S02]  /*2270*/  LOP3.LUT R7, R15, 0x30, R21, 0xf8, !PT ;  /* 0x000000300f077812 */ /* 0x000fe400078ef815 */
[----:B------:R-:W-:Y:S01]  /*2280*/  LOP3.LUT R3, R31, 0x30, R27, 0xf8, !PT ;  /* 0x000000301f037812 */ /* 0x000fe200078ef81b */
[----:B------:R-:W-:Y:S01]  /*2290*/  IMAD R11, R134, R97, R11 ;  /* 0x00000061860b7224 */ /* 0x000fe200078e020b */
[----:B------:R-:W-:Y:S01]  /*22a0*/  LOP3.LUT R8, R7, R0, RZ, 0x3c, !PT ;  /* 0x0000000007087212 */ /* 0x000fe200078e3cff */
[----:B------:R-:W-:Y:S01]  /*22b0*/  IMAD R130, R9, 0x2800, R14 ;  /* 0x0000280009827824 */ /* 0x000fe200078e020e */
[----:B------:R-:W-:Y:S01]  /*22c0*/  LOP3.LUT R3, R3, R12, RZ, 0x3c, !PT ;  /* 0x0000000c03037212 */ /* 0x000fe200078e3cff */
[----:B------:R-:W-:Y:S01]  /*22d0*/  IMAD.IADD R10, R101, 0x1, R11 ;  /* 0x00000001650a7824 */ /* 0x000fe200078e020b */
[----:B------:R-:W-:Y:S01]  /*22e0*/  LOP3.LUT R7, R15, 0x30, R27, 0xf8, !PT ;  /* 0x000000300f077812 */ /* 0x000fe200078ef81b */
[----:B------:R-:W-:Y:S01]  /*22f0*/  IMAD.IADD R20, R11, 0x1, R99 ;  /* 0x000000010b147824 */ /* 0x000fe200078e0263 */
[----:B------:R-:W-:Y:S01]  /*2300*/  SEL R11, RZ, 0x20, P2 ;  /* 0x00000020ff0b7807 */ /* 0x000fe20001000000 */
[----:B------:R-:W-:Y:S01]  /*2310*/  IMAD R128, R9, 0x2800, R13 ;  /* 0x0000280009807824 */ /* 0x000fe200078e020d */
[----:B------:R-:W-:Y:S01]  /*2320*/  IADD3 R130, R130, R3, RZ ;  /* 0x0000000382827210 */ /* 0x000fe20007ffe0ff */
[----:B------:R-:W-:Y:S01]  /*2330*/  IMAD R13, R134, R103, R4 ;  /* 0x00000067860d7224 */ /* 0x000fe200078e0204 */
[----:B------:R-:W-:Y:S01]  /*2340*/  LOP3.LUT R7, R7, R0, RZ, 0x3c, !PT ;  /* 0x0000000007077212 */ /* 0x000fe200078e3cff */
[----:B------:R-:W-:Y:S01]  /*2350*/  IMAD R9, R103, 0xa0, RZ ;  /* 0x000000a067097824 */ /* 0x000fe200078e02ff */
[C---:B------:R-:W-:Y:S01]  /*2360*/  SHF.L.U64.HI R3, R102.reuse, 0x7, R103 ;  /* 0x0000000766037819 */ /* 0x040fe20000010267 */
[----:B------:R-:W-:Y:S01]  /*2370*/  IMAD.SHL.U32 R4, R102, 0x80, RZ ;  /* 0x0000008066047824 */ /* 0x000fe200078e00ff */
[----:B------:R-:W-:Y:S01]  /*2380*/  SHF.L.U64.HI R5, R96, 0x7, R97 ;  /* 0x0000000760057819 */ /* 0x000fe20000010261 */
[----:B------:R-:W-:Y:S01]  /*2390*/  IMAD.WIDE.U32 R102, R102, 0xa0, RZ ;  /* 0x000000a066667825 */ /* 0x000fe200078e00ff */
[----:B------:R-:W-:-:S02]  /*23a0*/  LOP3.LUT R21, R21, 0xfffffff0, RZ, 0xc0, !PT ;  /* 0xfffffff015157812 */ /* 0x000fc400078ec0ff */
[----:B------:R-:W-:Y:S01]  /*23b0*/  LOP3.LUT R26, R26, 0xfffffff0, RZ, 0xc0, !PT ;  /* 0xfffffff01a1a7812 */ /* 0x000fe200078ec0ff */
[C---:B------:R-:W-:Y:S01]  /*23c0*/  IMAD.SHL.U32 R6, R96.reuse, 0x80, RZ ;  /* 0x0000008060067824 */ /* 0x040fe200078e00ff */
[----:B------:R-:W-:Y:S01]  /*23d0*/  LOP3.LUT R27, R27, 0xfffffff0, RZ, 0xc0, !PT ;  /* 0xfffffff01b1b7812 */ /* 0x000fe200078ec0ff */
[----:B------:R-:W-:Y:S01]  /*23e0*/  IMAD.WIDE.U32 R96, R96, 0xa0, RZ ;  /* 0x000000a060607825 */ /* 0x000fe200078e00ff */
[----:B------:R-:W-:Y:S02]  /*23f0*/  LOP3.LUT R11, R28, R11, RZ, 0xfc, !PT ;  /* 0x0000000b1c0b7212 */ /* 0x000fe400078efcff */
[----:B------:R-:W-:Y:S01]  /*2400*/  SHF.R.S32.HI R122, RZ, 0x1f, R24 ;  /* 0x0000001fff7a7819 */ /* 0x000fe20000011418 */
[----:B------:R-:W-:Y:S01]  /*2410*/  IMAD.IADD R131, R131, 0x1, R8 ;  /* 0x0000000183837824 */ /* 0x000fe200078e0208 */
[----:B------:R-:W-:Y:S01]  /*2420*/  SHF.R.S32.HI R109, RZ, 0x1f, R21 ;  /* 0x0000001fff6d7819 */ /* 0x000fe20000011415 */
[----:B------:R-:W-:Y:S01]  /*2430*/  IMAD.IADD R128, R128, 0x1, R7 ;  /* 0x0000000180807824 */ /* 0x000fe200078e0207 */
[----:B------:R-:W-:Y:S01]  /*2440*/  SHF.R.S32.HI R7, RZ, 0x1f, R222 ;  /* 0x0000001fff077819 */ /* 0x000fe200000114de */
[----:B------:R-:W-:Y:S01]  /*2450*/  IMAD.IADD R124, R103, 0x1, R9 ;  /* 0x00000001677c7824 */ /* 0x000fe200078e0209 */
[----:B------:R-:W-:Y:S01]  /*2460*/  IADD3 R9, R13, R105, RZ ;  /* 0x000000690d097210 */ /* 0x000fe20007ffe0ff */
[----:B------:R-:W-:Y:S01]  /*2470*/  IMAD.IADD R125, R97, 0x1, R125 ;  /* 0x00000001617d7824 */ /* 0x000fe200078e027d */
[----:B------:R-:W-:Y:S01]  /*2480*/  SHF.R.S32.HI R108, RZ, 0x1f, R26 ;  /* 0x0000001fff6c7819 */ /* 0x000fe2000001141a */
[----:B------:R-:W-:Y:S01]  /*2490*/  IMAD.IADD R8, R107, 0x1, R13 ;  /* 0x000000016b087824 */ /* 0x000fe200078e020d */
[----:B------:R-:W-:-:S02]  /*24a0*/  SHF.R.S32.HI R95, RZ, 0x1f, R27 ;  /* 0x0000001fff5f7819 */ /* 0x000fc4000001141b */
[----:B------:R-:W-:Y:S02]  /*24b0*/  LOP3.LUT R28, R28, 0x1, RZ, 0xc0, !PT ;  /* 0x000000011c1c7812 */ /* 0x000fe400078ec0ff */
[C---:B------:R-:W-:Y:S02]  /*24c0*/  LOP3.LUT R29, R11.reuse, 0x2, RZ, 0xc0, !PT ;  /* 0x000000020b1d7812 */ /* 0x040fe400078ec0ff */
[C---:B------:R-:W-:Y:S02]  /*24d0*/  LOP3.LUT R30, R11.reuse, 0x4, RZ, 0xc0, !PT ;  /* 0x000000040b1e7812 */ /* 0x040fe400078ec0ff */
[C---:B------:R-:W-:Y:S02]  /*24e0*/  LOP3.LUT R31, R11.reuse, 0x8, RZ, 0xc0, !PT ;  /* 0x000000080b1f7812 */ /* 0x040fe400078ec0ff */
[C---:B------:R-:W-:Y:S02]  /*24f0*/  LOP3.LUT R32, R11.reuse, 0x10, RZ, 0xc0, !PT ;  /* 0x000000100b207812 */ /* 0x040fe400078ec0ff */
[----:B------:R-:W-:Y:S01]  /*2500*/  LOP3.LUT R33, R11, 0x20, RZ, 0xc0, !PT ;  /* 0x000000200b217812 */ /* 0x000fe200078ec0ff */
[----:B------:R-:W-:Y:S06]  /*2510*/  @!P6 BAR.SYNC.DEFER_BLOCKING 0x9, 0x100 ;  /* 0x024400000000eb1d */ /* 0x000fec0000010000 */
.L_x_545:
[----:B----4-:R-:W2:Y:S01]  /*2520*/  LDL R41, [R1+0x30] ;  /* 0x0000300001297983 */ /* 0x010ea20000100800 */
[----:B0-----:R-:W0:Y:S03]  /*2530*/  LDC R35, c[0x0][0x430] ;  /* 0x00010c00ff237b82 */ /* 0x001e260000000800 */
[----:B------:R-:W3:Y:S04]  /*2540*/  LDL R40, [R1+0x34] ;  /* 0x0000340001287983 */ /* 0x000ee80000100800 */
[----:B------:R-:W4:Y:S01]  /*2550*/  LDL R36, [R1+0x38] ;  /* 0x0000380001247983 */ /* 0x000f220000100800 */
[----:B------:R-:W-:Y:S01]  /*2560*/  VIADD R25, R25, 0xffffffff ;  /* 0xffffffff19197836 */ /* 0x000fe20000000000 */
[----:B-1----:R-:W1:Y:S01]  /*2570*/  LDC R116, c[0x0][0x3f4] ;  /* 0x0000fd00ff747b82 */ /* 0x002e620000000800 */
[----:B------:R-:W-:-:S02]  /*2580*/  IMAD.MOV.U32 R34, RZ, RZ, RZ ;  /* 0x000000ffff227224 */ /* 0x000fc400078e00ff */
[----:B------:R-:W-:-:S04]  /*2590*/  IMAD R11, R25, 0xa0, R110 ;  /* 0x000000a0190b7824 */ /* 0x000fc800078e026e */
[----:B------:R-:W-:Y:S01]  /*25a0*/  IMAD.IADD R37, R123, 0x1, R11 ;  /* 0x000000017b257824 */ /* 0x000fe200078e020b */
[----:B------:R-:W-:-:S04]  /*25b0*/  ISETP.GE.AND P2, PT, R11, R2, PT ;  /* 0x000000020b00720c */ /* 0x000fc80003f46270 */
[----:B------:R-:W-:Y:S02]  /*25c0*/  ISETP.GT.OR P2, PT, R110, 0x9f, P2 ;  /* 0x0000009f6e00780c */ /* 0x000fe40001744670 */
[----:B------:R-:W-:Y:S02]  /*25d0*/  MOV R11, R37 ;  /* 0x00000025000b7202 */ /* 0x000fe40000000f00 */
[----:B0-----:R-:W-:-:S09]  /*25e0*/  ISETP.NE.AND P3, PT, R35, 0x1, PT ;  /* 0x000000012300780c */ /* 0x001fd20003f65270 */
[----:B------:R-:W0:Y:S08]  /*25f0*/  @!P2 LDC.64 R14, c[0x0][0x428] ;  /* 0x00010a00ff0eab82 */ /* 0x000e300000000a00 */
[----:B------:R-:W1:Y:S08]  /*2600*/  @P3 LDC R12, c[0x0][0x434] ;  /* 0x00010d00ff0c3b82 */ /* 0x000e700000000800 */
[----:B------:R-:W0:Y:S08]  /*2610*/  @P3 LDC R13, c[0x0][0x438] ;  /* 0x00010e00ff0d3b82 */ /* 0x000e300000000800 */
[----:B------:R-:W0:Y:S01]  /*2620*/  @!P2 LDC.64 R38, c[0x0][0x418] ;  /* 0x00010600ff26ab82 */ /* 0x000e220000000a00 */
[----:B-1----:R-:W-:-:S05]  /*2630*/  @P3 IMAD.HI.U32 R12, R37, R12, RZ ;  /* 0x0000000c250c3227 */ /* 0x002fca00078e00ff */
[----:B0-----:R-:W-:Y:S01]  /*2640*/  @P3 SHF.R.U32.HI R11, RZ, R13, R12 ;  /* 0x0000000dff0b3219 */ /* 0x001fe2000001160c */
[----:B------:R-:W-:-:S03]  /*2650*/  @!P2 IMAD R12, R122, R14, RZ ;  /* 0x0000000e7a0ca224 */ /* 0x000fc600078e02ff */
[--C-:B------:R-:W-:Y:S01]  /*2660*/  @!P2 SHF.R.S32.HI R13, RZ, 0x1f, R11.reuse ;  /* 0x0000001fff0da819 */ /* 0x100fe2000001140b */
[----:B------:R-:W-:Y:S02]  /*2670*/  @!P2 IMAD R15, R24, R15, R12 ;  /* 0x0000000f180fa224 */ /* 0x000fe400078e020c */
[----:B------:R-:W-:-:S04]  /*2680*/  @!P2 IMAD.MOV.U32 R12, RZ, RZ, R11 ;  /* 0x000000ffff0ca224 */ /* 0x000fc800078e000b */
[----:B------:R-:W-:-:S04]  /*2690*/  @!P2 IMAD.WIDE.U32 R12, R24, R14, R12 ;  /* 0x0000000e180ca225 */ /* 0x000fc800078e000c */
[----:B------:R-:W-:Y:S01]  /*26a0*/  @!P2 IMAD.IADD R13, R13, 0x1, R15 ;  /* 0x000000010d0da824 */ /* 0x000fe200078e020f */
[----:B------:R-:W-:-:S04]  /*26b0*/  @!P2 LEA R14, P3, R12, R38, 0x2 ;  /* 0x000000260c0ea211 */ /* 0x000fc800078610ff */
[----:B------:R-:W-:-:S05]  /*26c0*/  @!P2 LEA.HI.X R15, R12, R39, R13, 0x2, P3 ;  /* 0x000000270c0fa211 */ /* 0x000fca00018f140d */
[----:B-----5:R0:W5:Y:S01]  /*26d0*/  @!P2 LDG.E R34, desc[UR50][R14.64] ;  /* 0x000000320e22a981 */ /* 0x020162000c1e1900 */
[----:B------:R-:W-:Y:S01]  /*26e0*/  ISETP.GT.AND P2, PT, R25, R118, PT ;  /* 0x000000761900720c */ /* 0x000fe20003f44270 */
[----:B------:R-:W-:Y:S05]  /*26f0*/  YIELD ;  /* 0x0000000000007946 */ /* 0x000fea0003800000 */
[----:B------:R-:W-:Y:S01]  /*2700*/  LOP3.LUT P4, RZ, R121, 0x2, RZ, 0xc0, !PT ;  /* 0x0000000279ff7812 */ /* 0x000fe2000788c0ff */
[----:B------:R-:W-:Y:S01]  /*2710*/  BSSY B0, `(.L_x_440) ;  /* 0x0000d39000007945 */ /* 0x000fe20003800000 */
[----:B------:R-:W-:Y:S02]  /*2720*/  P2R R115, PR, RZ, 0x4 ;  /* 0x00000004ff737803 */ /* 0x000fe40000000000 */
[----:B------:R-:W-:-:S02]  /*2730*/  ISETP.GE.AND P2, PT, R116, 0x1, PT ;  /* 0x000000017400780c */ /* 0x000fc40003f46270 */
[----:B--2---:R-:W-:-:S04]  /*2740*/  LOP3.LUT R12, R41, 0x10, R16, 0xf8, !PT ;  /* 0x00000010290c7812 */ /* 0x004fc800078ef810 */
[----:B---3--:R-:W-:-:S05]  /*2750*/  LOP3.LUT R12, R12, R40, RZ, 0x3c, !PT ;  /* 0x000000280c0c7212 */ /* 0x008fca00078e3cff */
[----:B----4-:R-:W-:-:S04]  /*2760*/  IMAD.IADD R12, R36, 0x1, R12 ;  /* 0x00000001240c7824 */ /* 0x010fc800078e020c */
[----:B------:R-:W-:Y:S01]  /*2770*/  IMAD R13, R19, 0x7800, R12 ;  /* 0x00007800130d7824 */ /* 0x000fe200078e020c */
[----:B------:R-:W-:-:S03]  /*2780*/  IADD3 R12, -R11, RZ, RZ ;  /* 0x000000ff0b0c7210 */ /* 0x000fc60007ffe1ff */
[C---:B------:R-:W-:Y:S02]  /*2790*/  VIADD R89, R13.reuse, 0x20 ;  /* 0x000000200d597836 */ /* 0x040fe40000000000 */
[----:B------:R-:W-:Y:S02]  /*27a0*/  @P4 VIADD R89, R13, 0xffffffe0 ;  /* 0xffffffe00d594836 */ /* 0x000fe40000000000 */
[----:B------:R-:W-:Y:S02]  /*27b0*/  IMAD R35, R35, R12, R37 ;  /* 0x0000000c23237224 */ /* 0x000fe400078e0225 */
[C---:B------:R-:W-:Y:S02]  /*27c0*/  IMAD.IADD R88, R18.reuse, 0x1, R13 ;  /* 0x0000000112587824 */ /* 0x040fe400078e020d */
[----:B------:R-:W-:Y:S01]  /*27d0*/  IMAD.IADD R89, R18, 0x1, R89 ;  /* 0x0000000112597824 */ /* 0x000fe200078e0259 */
[----:B0-----:R-:W-:Y:S06]  /*27e0*/  @!P2 BRA `(.L_x_441) ;  /* 0x000000c800b4a947 */ /* 0x001fec0003800000 */
[----:B------:R-:W-:Y:S01]  /*27f0*/  SHF.R.S32.HI R90, RZ, 0x1f, R35 ;  /* 0x0000001fff5a7819 */ /* 0x000fe20000011423 */
[----:B------:R-:W-:Y:S01]  /*2800*/  ULDC.64 UR4, c[0x0][0x300] ;  /* 0x0000c00000047ab9 */ /* 0x000fe20000000a00 */
[----:B-----5:R-:W-:Y:S01]  /*2810*/  SHF.R.S32.HI R91, RZ, 0x1f, R34 ;  /* 0x0000001fff5b7819 */ /* 0x020fe20000011422 */
[----:B------:R-:W-:-:S04]  /*2820*/  IMAD.WIDE.U32 R12, R35, UR4, RZ ;  /* 0x00000004230c7c25 */ /* 0x000fc8000f8e00ff */
[----:B------:R-:W-:Y:S02]  /*2830*/  IMAD R14, R90, UR4, RZ ;  /* 0x000000045a0e7c24 */ /* 0x000fe4000f8e02ff */
[-C--:B------:R-:W-:Y:S02]  /*2840*/  IMAD R36, R125, R25.reuse, RZ ;  /* 0x000000197d247224 */ /* 0x080fe400078e02ff */
[----:B------:R-:W-:Y:S01]  /*2850*/  IMAD R11, R35, UR5, R14 ;  /* 0x00000005230b7c24 */ /* 0x000fe2000f8e020e */
[----:B------:R-:W-:Y:S01]  /*2860*/  ULDC.64 UR4, c[0x0][0x310] ;  /* 0x0000c40000047ab9 */ /* 0x000fe20000000a00 */
[----:B------:R-:W-:Y:S02]  /*2870*/  IMAD R14, R124, R25, RZ ;  /* 0x000000197c0e7224 */ /* 0x000fe400078e02ff */
[----:B------:R-:W-:Y:S01]  /*2880*/  IMAD R15, R91, UR4, RZ ;  /* 0x000000045b0f7c24 */ /* 0x000fe2000f8e02ff */
[----:B------:R-:W-:Y:S01]  /*2890*/  IADD3 R13, R13, R11, RZ ;  /* 0x0000000b0d0d7210 */ /* 0x000fe20007ffe0ff */
[----:B------:R-:W-:Y:S01]  /*28a0*/  IMAD R92, R25, -0xa0, R2 ;  /* 0xffffff60195c7824 */ /* 0x000fe200078e0202 */
[----:B------:R-:W-:Y:S01]  /*28b0*/  SHF.R.S32.HI R11, RZ, 0x1f, R25 ;  /* 0x0000001fff0b7819 */ /* 0x000fe20000011419 */
[----:B------:R-:W-:-:S02]  /*28c0*/  IMAD R15, R34, UR5, R15 ;  /* 0x00000005220f7c24 */ /* 0x000fc4000f8e020f */
[----:B------:R-:W-:Y:S01]  /*28d0*/  IMAD.WIDE.U32 R12, R34, UR4, R12 ;  /* 0x00000004220c7c25 */ /* 0x000fe2000f8e000c */
[----:B------:R-:W-:Y:S01]  /*28e0*/  ULDC.64 UR4, c[0x0][0x308] ;  /* 0x0000c20000047ab9 */ /* 0x000fe20000000a00 */
[----:B------:R-:W-:Y:S02]  /*28f0*/  VIMNMX R92, R92, 0xa0, PT ;  /* 0x000000a05c5c7848 */ /* 0x000fe40003fe0100 */
[----:B------:R-:W-:Y:S02]  /*2900*/  IMAD.IADD R13, R13, 0x1, R15 ;  /* 0x000000010d0d7824 */ /* 0x000fe400078e020f */
[----:B------:R-:W-:Y:S02]  /*2910*/  IMAD R15, R7, UR4, RZ ;  /* 0x00000004070f7c24 */ /* 0x000fe4000f8e02ff */
[----:B------:R-:W-:-:S04]  /*2920*/  IMAD.WIDE.U32 R12, R222, UR4, R12 ;  /* 0x00000004de0c7c25 */ /* 0x000fc8000f8e000c */
[----:B------:R-:W-:Y:S01]  /*2930*/  IMAD R15, R222, UR5, R15 ;  /* 0x00000005de0f7c24 */ /* 0x000fe2000f8e020f */
[----:B------:R-:W-:Y:S01]  /*2940*/  ULDC.64 UR4, c[0x0][0x2e8] ;  /* 0x0000ba0000047ab9 */ /* 0x000fe20000000a00 */
[C---:B------:R-:W-:Y:S01]  /*2950*/  IMAD R37, R11.reuse, R102, R14 ;  /* 0x000000660b257224 */ /* 0x040fe200078e020e */
[----:B------:R-:W-:Y:S01]  /*2960*/  IADD3 R120, P2, R12, UR4, RZ ;  /* 0x000000040c787c10 */ /* 0x000fe2000ff5e0ff */
[----:B------:R-:W-:Y:S01]  /*2970*/  ULDC.U8 UR4, c[0x0][0x410] ;  /* 0x0001040000047ab9 */ /* 0x000fe20000000000 */
[----:B------:R-:W-:Y:S02]  /*2980*/  IMAD R11, R11, R96, R36 ;  /* 0x000000600b0b7224 */ /* 0x000fe400078e0224 */
[----:B------:R-:W-:Y:S01]  /*2990*/  IADD3.X R119, R13, UR5, R15, P2, !PT ;  /* 0x000000050d777c10 */ /* 0x000fe200097fe40f */
[----:B------:R-:W-:Y:S01]  /*29a0*/  IMAD.WIDE.U32 R14, R102, R25, RZ ;  /* 0x00000019660e7225 */ /* 0x000fe200078e00ff */
[----:B------:R-:W-:-:S03]  /*29b0*/  ISETP.NE.AND P2, PT, RZ, UR4, PT ;  /* 0x00000004ff007c0c */ /* 0x000fc6000bf45270 */
[----:B------:R-:W-:-:S04]  /*29c0*/  IMAD.WIDE.U32 R12, R96, R25, RZ ;  /* 0x00000019600c7225 */ /* 0x000fc800078e00ff */
[----:B------:R-:W-:Y:S02]  /*29d0*/  IMAD.IADD R94, R15, 0x1, R37 ;  /* 0x000000010f5e7824 */ /* 0x000fe400078e0225 */
[----:B------:R-:W-:-:S04]  /*29e0*/  IMAD.IADD R11, R13, 0x1, R11 ;  /* 0x000000010d0b7824 */ /* 0x000fc800078e020b */
[----:B------:R-:W-:Y:S05]  /*29f0*/  @!P2 BRA `(.L_x_442) ;  /* 0x0000006000bca947 */ /* 0x000fea0003800000 */
[----:B------:R0:W5:Y:S04]  /*2a00*/  LDL R137, [R1+0x18] ;  /* 0x0000180001897983 */ /* 0x0001680000100800 */
[----:B------:R0:W5:Y:S04]  /*2a10*/  LDL R136, [R1+0x20] ;  /* 0x0000200001887983 */ /* 0x0001680000100800 */
[----:B------:R0:W5:Y:S04]  /*2a20*/  LDL R127, [R1+0x24] ;  /* 0x00002400017f7983 */ /* 0x0001680000100800 */
[----:B------:R0:W5:Y:S04]  /*2a30*/  LDL R126, [R1+0x1c] ;  /* 0x00001c00017e7983 */ /* 0x0001680000100800 */
[----:B------:R0:W5:Y:S01]  /*2a40*/  LDL R93, [R1+0x28] ;  /* 0x00002800015d7983 */ /* 0x0001620000100800 */
[----:B------:R-:W1:Y:S01]  /*2a50*/  S2R R38, SR_TID.X ;  /* 0x0000000000267919 */ /* 0x000e620000002100 */
[----:B------:R-:W-:Y:S01]  /*2a60*/  BSSY B1, `(.L_x_443) ;  /* 0x0000043000017945 */ /* 0x000fe20003800000 */
[----:B------:R-:W-:-:S02]  /*2a70*/  CS2R R36, SRZ ;  /* 0x0000000000247805 */ /* 0x000fc4000001ff00 */
[----:B------:R-:W-:Y:S02]  /*2a80*/  CS2R R60, SRZ ;  /* 0x00000000003c7805 */ /* 0x000fe4000001ff00 */
[----:B------:R-:W-:Y:S01]  /*2a90*/  CS2R R64, SRZ ;  /* 0x0000000000407805 */ /* 0x000fe2000001ff00 */
[C---:B-1----:R-:W-:Y:S01]  /*2aa0*/  VIADD R39, R38.reuse, 0xffffff80 ;  /* 0xffffff8026277836 */ /* 0x042fe20000000000 */
[----:B------:R-:W-:-:S04]  /*2ab0*/  IADD3 R38, R38, -0x80, RZ ;  /* 0xffffff8026267810 */ /* 0x000fc80007ffe0ff */
[----:B------:R-:W-:-:S04]  /*2ac0*/  LEA.HI R38, R38, R39, RZ, 0x1 ;  /* 0x0000002726267211 */ /* 0x000fc800078f08ff */
[----:B------:R-:W-:-:S04]  /*2ad0*/  SHF.R.S32.HI R38, RZ, 0x1, R38 ;  /* 0x00000001ff267819 */ /* 0x000fc80000011426 */
[----:B------:R-:W-:Y:S02]  /*2ae0*/  ISETP.GE.AND P3, PT, R38, R92, PT ;  /* 0x0000005c2600720c */ /* 0x000fe40003f66270 */
        /* <DEDUP_REMOVED lines=20> */
[----:B------:R-:W-:Y:S01]  /*2c30*/  CS2R R82, SRZ ;  /* 0x0000000000527805 */ /* 0x000fe2000001ff00 */
[----:B0-----:R-:W-:Y:S06]  /*2c40*/  @P3 BRA `(.L_x_444) ;  /* 0x0000000000903947 */ /* 0x001fec0003800000 */
[----:B------:R-:W-:Y:S01]  /*2c50*/  ULDC.64 UR4, c[0x0][0x3e8] ;  /* 0x0000fa0000047ab9 */ /* 0x000fe20000000a00 */
[----:B------:R-:W-:Y:S02]  /*2c60*/  CS2R R80, SRZ ;  /* 0x0000000000507805 */ /* 0x000fe4000001ff00 */
[----:B------:R-:W-:Y:S02]  /*2c70*/  IADD3 R84, P2, P4, R106, UR4, R14 ;  /* 0x000000046a547c10 */ /* 0x000fe4000fc5e00e */
[----:B------:R-:W-:Y:S02]  /*2c80*/  CS2R R82, SRZ ;  /* 0x0000000000527805 */ /* 0x000fe4000001ff00 */
[----:B------:R-:W-:Y:S01]  /*2c90*/  IADD3.X R85, R8, UR5, R94, P2, P4 ;  /* 0x0000000508557c10 */ /* 0x000fe200097e845e */
[----:B------:R-:W-:Y:S02]  /*2ca0*/  ULDC.64 UR4, c[0x0][0x400] ;  /* 0x0001000000047ab9 */ /* 0x000fe40000000a00 */
[----:B------:R-:W-:-:S04]  /*2cb0*/  IADD3 R86, P2, P4, R100, UR4, R12 ;  /* 0x0000000464567c10 */ /* 0x000fc8000fc5e00c */
[----:B------:R-:W-:Y:S02]  /*2cc0*/  IADD3.X R87, R10, UR5, R11, P2, P4 ;  /* 0x000000050a577c10 */ /* 0x000fe400097e840b */
[----:B------:R-:W-:Y:S02]  /*2cd0*/  ISETP.GE.AND P2, PT, R228, R116, PT ;  /* 0x00000074e400720c */ /* 0x000fe40003f46270 */
[----:B------:R-:W-:Y:S02]  /*2ce0*/  CS2R R76, SRZ ;  /* 0x00000000004c7805 */ /* 0x000fe4000001ff00 */
[----:B------:R-:W-:-:S09]  /*2cf0*/  CS2R R78, SRZ ;  /* 0x00000000004e7805 */ /* 0x000fd2000001ff00 */
[----:B------:R0:W5:Y:S04]  /*2d00*/  @!P2 LDG.E.64 R80, desc[UR50][R84.64] ;  /* 0x000000325450a981 */ /* 0x000168000c1e1b00 */
[----:B------:R0:W5:Y:S02]  /*2d10*/  @!P2 LDG.E.64 R82, desc[UR50][R86.64] ;  /* 0x000000325652a981 */ /* 0x000164000c1e1b00 */
[----:B-----5:R-:W-:Y:S02]  /*2d20*/  ISETP.GE.AND P2, PT, R137, R116, PT ;  /* 0x000000748900720c */ /* 0x020fe40003f46270 */
[----:B------:R-:W-:Y:S02]  /*2d30*/  CS2R R72, SRZ ;  /* 0x0000000000487805 */ /* 0x000fe4000001ff00 */
[----:B------:R-:W-:-:S09]  /*2d40*/  CS2R R74, SRZ ;  /* 0x00000000004a7805 */ /* 0x000fd2000001ff00 */
[----:B------:R0:W5:Y:S04]  /*2d50*/  @!P2 LDG.E.64 R76, desc[UR50][R84.64+0x10] ;  /* 0x00001032544ca981 */ /* 0x000168000c1e1b00 */
[----:B------:R0:W5:Y:S01]  /*2d60*/  @!P2 LDG.E.64 R78, desc[UR50][R86.64+0x10] ;  /* 0x00001032564ea981 */ /* 0x000162000c1e1b00 */
[----:B------:R-:W-:Y:S02]  /*2d70*/  ISETP.GE.AND P2, PT, R136, R116, PT ;  /* 0x000000748800720c */ /* 0x000fe40003f46270 */
        /* <DEDUP_REMOVED lines=14> */
[----:B------:R-:W-:-:S13]  /*2e60*/  ISETP.GE.AND P2, PT, R93, R116, PT ;  /* 0x000000745d00720c */ /* 0x000fda0003f46270 */
[----:B------:R0:W5:Y:S04]  /*2e70*/  @!P2 LDG.E.64 R60, desc[UR50][R84.64+0x50] ;  /* 0x00005032543ca981 */ /* 0x000168000c1e1b00 */
[----:B------:R0:W5:Y:S02]  /*2e80*/  @!P2 LDG.E.64 R62, desc[UR50][R86.64+0x50] ;  /* 0x00005032563ea981 */ /* 0x000164000c1e1b00 */
.L_x_444:
[----:B------:R-:W-:Y:S05]  /*2e90*/  BSYNC B1 ;  /* 0x0000000000017941 */ /* 0x000fea0003800000 */
.L_x_443:
[----:B0-----:R-:W0:Y:S01]  /*2ea0*/  S2R R84, SR_TID.X ;  /* 0x0000000000547919 */ /* 0x001e220000002100 */
[----:B------:R-:W-:Y:S01]  /*2eb0*/  BSSY B1, `(.L_x_445) ;  /* 0x0000032000017945 */ /* 0x000fe20003800000 */
[----:B-----5:R-:W-:Y:S01]  /*2ec0*/  IMAD.MOV.U32 R146, RZ, RZ, R60 ;  /* 0x000000ffff927224 */ /* 0x020fe200078e003c */
[----:B------:R-:W-:Y:S01]  /*2ed0*/  MOV R150, R64 ;  /* 0x0000004000967202 */ /* 0x000fe20000000f00 */
[C---:B0-----:R-:W-:Y:S02]  /*2ee0*/  VIADD R85, R84.reuse, 0xffffff80 ;  /* 0xffffff8054557836 */ /* 0x041fe40000000000 */
[----:B------:R-:W-:-:S05]  /*2ef0*/  VIADD R84, R84, 0xffffff80 ;  /* 0xffffff8054547836 */ /* 0x000fca0000000000 */
[----:B------:R-:W-:-:S04]  /*2f00*/  LEA.HI R84, R84, R85, RZ, 0x1 ;  /* 0x0000005554547211 */ /* 0x000fc800078f08ff */
[----:B------:R-:W-:-:S05]  /*2f10*/  SHF.R.S32.HI R84, RZ, 0x1, R84 ;  /* 0x00000001ff547819 */ /* 0x000fca0000011454 */
[----:B------:R-:W-:-:S05]  /*2f20*/  VIADD R84, R84, 0x80 ;  /* 0x0000008054547836 */ /* 0x000fca0000000000 */
[----:B------:R-:W-:-:S13]  /*2f30*/  ISETP.GE.AND P4, PT, R84, R92, PT ;  /* 0x0000005c5400720c */ /* 0x000fda0003f86270 */
[----:B------:R-:W-:Y:S05]  /*2f40*/  @P4 BRA `(.L_x_446) ;  /* 0x0000000000a04947 */ /* 0x000fea0003800000 */
[----:B------:R-:W-:Y:S01]  /*2f50*/  IADD3 R13, P2, P5, R106, R14, R4 ;  /* 0x0000000e6a0d7210 */ /* 0x000fe20007d5e004 */
[----:B------:R-:W-:Y:S01]  /*2f60*/  ULDC.64 UR4, c[0x0][0x3e8] ;  /* 0x0000fa0000047ab9 */ /* 0x000fe20000000a00 */
[----:B------:R-:W-:Y:S02]  /*2f70*/  CS2R R56, SRZ ;  /* 0x0000000000387805 */ /* 0x000fe4000001ff00 */
[----:B------:R-:W-:Y:S02]  /*2f80*/  CS2R R58, SRZ ;  /* 0x00000000003a7805 */ /* 0x000fe4000001ff00 */
[----:B------:R-:W-:Y:S02]  /*2f90*/  IADD3.X R94, R8, R94, R3, P2, P5 ;  /* 0x0000005e085e7210 */ /* 0x000fe400017ea403 */
[----:B------:R-:W-:-:S04]  /*2fa0*/  IADD3 R14, P2, P5, R100, R12, R6 ;  /* 0x0000000c640e7210 */ /* 0x000fc80007d5e006 */
[----:B------:R-:W-:Y:S02]  /*2fb0*/  IADD3.X R11, R10, R11, R5, P2, P5 ;  /* 0x0000000b0a0b7210 */ /* 0x000fe400017ea405 */
[----:B------:R-:W-:-:S04]  /*2fc0*/  IADD3 R12, P2, R13, UR4, RZ ;  /* 0x000000040d0c7c10 */ /* 0x000fc8000ff5e0ff */
[----:B------:R-:W-:Y:S01]  /*2fd0*/  IADD3.X R13, R94, UR5, RZ, P2, !PT ;  /* 0x000000055e0d7c10 */ /* 0x000fe200097fe4ff */
[----:B------:R-:W-:Y:S02]  /*2fe0*/  ULDC.64 UR4, c[0x0][0x400] ;  /* 0x0001000000047ab9 */ /* 0x000fe40000000a00 */
[----:B------:R-:W-:-:S04]  /*2ff0*/  IADD3 R14, P2, R14, UR4, RZ ;  /* 0x000000040e0e7c10 */ /* 0x000fc8000ff5e0ff */
[----:B------:R-:W-:Y:S02]  /*3000*/  IADD3.X R15, R11, UR5, RZ, P2, !PT ;  /* 0x000000050b0f7c10 */ /* 0x000fe400097fe4ff */
        /* <DEDUP_REMOVED lines=28> */
.L_x_446:
[----:B------:R-:W-:Y:S05]  /*31d0*/  BSYNC B1 ;  /* 0x0000000000017941 */ /* 0x000fea0003800000 */
.L_x_445:
[----:B------:R-:W-:Y:S01]  /*31e0*/  UISETP.NE.AND UP0, UPT, UR49, 0x3, UPT ;  /* 0x000000033100788c */ /* 0x000fe2000bf05270 */
[----:B------:R-:W-:Y:S01]  /*31f0*/  IMAD.MOV.U32 R153, RZ, RZ, R68 ;  /* 0x000000ffff997224 */ /* 0x000fe200078e0044 */
[----:B------:R-:W-:Y:S01]  /*3200*/  MOV R151, R62 ;  /* 0x0000003e00977202 */ /* 0x000fe20000000f00 */
[----:B------:R-:W-:Y:S01]  /*3210*/  IMAD.MOV.U32 R155, RZ, RZ, R72 ;  /* 0x000000ffff9b7224 */ /* 0x000fe200078e0048 */
[----:B------:R-:W-:Y:S01]  /*3220*/  MOV R160, R82 ;  /* 0x0000005200a07202 */ /* 0x000fe20000000f00 */
[----:B------:R-:W-:Y:S01]  /*3230*/  IMAD.MOV.U32 R157, RZ, RZ, R76 ;  /* 0x000000ffff9d7224 */ /* 0x000fe200078e004c */
[----:B------:R-:W-:Y:S01]  /*3240*/  PLOP3.LUT P2, PT, PT, PT, UP0, 0x80, 0x0 ;  /* 0x000000000000781c */ /* 0x000fe20003f4f008 */
[----:B------:R-:W-:Y:S01]  /*3250*/  IMAD.MOV.U32 R159, RZ, RZ, R80 ;  /* 0x000000ffff9f7224 */ /* 0x000fe200078e0050 */
[----:B-----5:R-:W-:Y:S01]  /*3260*/  MOV R144, R52 ;  /* 0x0000003400907202 */ /* 0x020fe20000000f00 */
[----:B------:R-:W-:Y:S01]  /*3270*/  IMAD.MOV.U32 R152, RZ, RZ, R66 ;  /* 0x000000ffff987224 */ /* 0x000fe200078e0042 */
[----:B------:R-:W-:Y:S01]  /*3280*/  MOV R139, R50 ;  /* 0x00000032008b7202 */ /* 0x000fe20000000f00 */
[----:B------:R-:W-:-:S02]  /*3290*/  IMAD.MOV.U32 R154, RZ, RZ, R70 ;  /* 0x000000ffff9a7224 */ /* 0x000fc400078e0046 */
[----:B------:R-:W-:Y:S02]  /*32a0*/  IMAD.MOV.U32 R156, RZ, RZ, R74 ;  /* 0x000000ffff9c7224 */ /* 0x000fe400078e004a */
[----:B------:R-:W-:Y:S02]  /*32b0*/  IMAD.MOV.U32 R158, RZ, RZ, R78 ;  /* 0x000000ffff9e7224 */ /* 0x000fe400078e004e */
[----:B------:R-:W-:Y:S02]  /*32c0*/  IMAD.MOV.U32 R86, RZ, RZ, R36 ;  /* 0x000000ffff567224 */ /* 0x000fe400078e0024 */
[----:B------:R-:W-:Y:S02]  /*32d0*/  IMAD.MOV.U32 R126, RZ, RZ, R40 ;  /* 0x000000ffff7e7224 */ /* 0x000fe400078e0028 */
[----:B------:R-:W-:Y:S02]  /*32e0*/  IMAD.MOV.U32 R136, RZ, RZ, R44 ;  /* 0x000000ffff887224 */ /* 0x000fe400078e002c */
[----:B------:R-:W-:-:S02]  /*32f0*/  IMAD.MOV.U32 R138, RZ, RZ, R48 ;  /* 0x000000ffff8a7224 */ /* 0x000fc400078e0030 */
[----:B------:R-:W-:Y:S02]  /*3300*/  IMAD.MOV.U32 R147, RZ, RZ, R56 ;  /* 0x000000ffff937224 */ /* 0x000fe400078e0038 */
[----:B------:R-:W-:Y:S02]  /*3310*/  IMAD.MOV.U32 R87, RZ, RZ, R38 ;  /* 0x000000ffff577224 */ /* 0x000fe400078e0026 */
[----:B------:R-:W-:Y:S02]  /*3320*/  IMAD.MOV.U32 R127, RZ, RZ, R42 ;  /* 0x000000ffff7f7224 */ /* 0x000fe400078e002a */
[----:B------:R-:W-:Y:S02]  /*3330*/  IMAD.MOV.U32 R137, RZ, RZ, R46 ;  /* 0x000000ffff897224 */ /* 0x000fe400078e002e */
[----:B------:R-:W-:Y:S02]  /*3340*/  IMAD.MOV.U32 R140, RZ, RZ, R54 ;  /* 0x000000ffff8c7224 */ /* 0x000fe400078e0036 */
[----:B------:R-:W-:Y:S01]  /*3350*/  IMAD.MOV.U32 R149, RZ, RZ, R58 ;  /* 0x000000ffff957224 */ /* 0x000fe200078e003a */
[----:B------:R-:W-:Y:S06]  /*3360*/  @!P2 BRA `(.L_x_447) ;  /* 0x000000000004a947 */ /* 0x000fec0003800000 */
[----:B------:R-:W-:Y:S01]  /*3370*/  BPT.TRAP 0x1 ;  /* 0x000000040000795c */ /* 0x000fe20000300000 */
.L_x_447:
[----:B------:R-:W2:Y:S01]  /*3380*/  LDL R11, [R1+0x14] ;  /* 0x00001400010b7983 */ /* 0x000ea20000100800 */
[----:B------:R-:W-:Y:S01]  /*3390*/  IMAD R93, R19, 0x8, R18 ;  /* 0x00000008135d7824 */ /* 0x000fe200078e0212 */
[----:B------:R-:W-:Y:S01]  /*33a0*/  BSSY B1, `(.L_x_448) ;  /* 0x0000004000017945 */ /* 0x000fe20003800000 */
[----:B--2---:R-:W-:-:S04]  /*33b0*/  SHF.L.U32 R94, R11, 0x1f, RZ ;  /* 0x0000001f0b5e7819 */ /* 0x004fc800000006ff */
[----:B------:R-:W1:Y:S02]  /*33c0*/  SYNCS.PHASECHK.TRANS64.TRYWAIT P5, [R93+URZ+0x33490], R94 ;  /* 0x0334905e5d0075a7 */ /* 0x000e6400080a017f */
[----:B-1----:R-:W-:Y:S05]  /*33d0*/  @!P5 BRA `(.L_x_449) ;  /* 0x0000028c0014d947 */ /* 0x002fea0003800000 */
.L_x_775:
[----:B------:R-:W-:Y:S05]  /*33e0*/  BSYNC B1 ;  /* 0x0000000000017941 */ /* 0x000fea0003800000 */
.L_x_448:
[----:B------:R-:W-:-:S03]  /*33f0*/  UMOV UR4, 0xffffffff ;  /* 0xffffffff00047882 */ /* 0x000fc60000000000 */
[----:B------:R-:W-:Y:S05]  /*3400*/  BRA.DIV UR4, `(.L_x_450) ;  /* 0x0000028e041c7947 */ /* 0x000fea000b800000 */
[----:B------:R2:W3:Y:S04]  /*3410*/  SHFL.IDX PT, R143, R119, RZ, 0x1e1f ;  /* 0x001e1fff778f7589 */ /* 0x0004e800000e0000 */
[----:B------:R2:W4:Y:S02]  /*3420*/  SHFL.IDX PT, R145, R120, RZ, 0x1e1f ;  /* 0x001e1fff78917589 */ /* 0x00052400000e0000 */
.L_x_779:
[----:B------:R-:W-:Y:S04]  /*3430*/  BSSY B1, `(.L_x_451) ;  /* 0x00002c1000017945 */ /* 0x000fe80003800000 */
[----:B------:R-:W-:Y:S05]  /*3440*/  @P3 BRA `(.L_x_452) ;  /* 0x0000002800fc3947 */ /* 0x000fea0003800000 */
[----:B------:R-:W-:Y:S01]  /*3450*/  ISETP.NE.AND P3, PT, R28, RZ, PT ;  /* 0x000000ff1c00720c */ /* 0x000fe20003f65270 */
[----:B------:R-:W-:-:S12]  /*3460*/  BSSY B2, `(.L_x_453) ;  /* 0x0000072000027945 */ /* 0x000fd80003800000 */
[----:B------:R-:W-:Y:S05]  /*3470*/  @!P3 BRA `(.L_x_454) ;  /* 0x0000000400c0b947 */ /* 0x000fea0003800000 */
[----:B0-----:R0:W0:Y:S01]  /*3480*/  LDS.128 R12, [R88+0x24200] ;  /* 0x02420000580c7984 */ /* 0x0010220000000c00 */
[----:B----4-:R-:W-:Y:S01]  /*3490*/  IADD3 R84, P3, R16, R145, RZ ;  /* 0x0000009110547210 */ /* 0x010fe20007f7e0ff */
[----:B------:R-:W-:Y:S04]  /*34a0*/  BSSY B3, `(.L_x_455) ;  /* 0x000006c000037945 */ /* 0x000fe80003800000 */
[----:B---3--:R-:W-:Y:S01]  /*34b0*/  IMAD.X R85, R143, 0x1, R17, P3 ;  /* 0x000000018f557824 */ /* 0x008fe200018e0611 */
[----:B------:R-:W-:-:S13]  /*34c0*/  ISETP.GE.AND P3, PT, R228, R116, PT ;  /* 0x00000074e400720c */ /* 0x000fda0003f66270 */
[----:B------:R-:W-:Y:S05]  /*34d0*/  @P3 BRA `(.L_x_456) ;  /* 0x0000000400a03947 */ /* 0x000fea0003800000 */
[----:B------:R-:W-:Y:S01]  /*34e0*/  SHF.R.U32.HI R82, RZ, 0x8, R83 ;  /* 0x00000008ff527819 */ /* 0x000fe20000011653 */
[----:B0-----:R-:W-:Y:S01]  /*34f0*/  IMAD.MOV.U32 R11, RZ, RZ, R13 ;  /* 0x000000ffff0b7224 */ /* 0x001fe200078e000d */
[----:B------:R-:W-:Y:S02]  /*3500*/  SHF.R.U32.HI R80, RZ, 0x8, R81 ;  /* 0x00000008ff507819 */ /* 0x000fe40000011651 */
[----:B------:R-:W-:Y:S01]  /*3510*/  LOP3.LUT R161, R81, 0xff0000ff, RZ, 0xc0, !PT ;  /* 0xff0000ff51a17812 */ /* 0x000fe200078ec0ff */
[----:B------:R-:W-:Y:S01]  /*3520*/  IMAD.SHL.U32 R82, R82, 0x100, RZ ;  /* 0x0000010052527824 */ /* 0x000fe200078e00ff */
[----:B------:R-:W-:Y:S02]  /*3530*/  SHF.R.U32.HI R162, RZ, 0x10, R83 ;  /* 0x00000010ffa27819 */ /* 0x000fe40000011653 */
[----:B------:R-:W-:Y:S02]  /*3540*/  SHF.L.U32 R80, R80, 0x8, RZ ;  /* 0x0000000850507819 */ /* 0x000fe400000006ff */
[----:B------:R-:W-:-:S02]  /*3550*/  LOP3.LUT R83, R83, 0xff0000ff, RZ, 0xc0, !PT ;  /* 0xff0000ff53537812 */ /* 0x000fc400078ec0ff */
[----:B------:R-:W-:Y:S01]  /*3560*/  SHF.R.U32.HI R163, RZ, 0x10, R81 ;  /* 0x00000010ffa37819 */ /* 0x000fe20000011651 */
[----:B------:R-:W-:Y:S01]  /*3570*/  IMAD.MOV.U32 R81, RZ, RZ, R12 ;  /* 0x000000ffff517224 */ /* 0x000fe200078e000c */
[----:B------:R-:W-:Y:S02]  /*3580*/  LOP3.LUT R80, R161, 0xff00, R80, 0xf8, !PT ;  /* 0x0000ff00a1507812 */ /* 0x000fe400078ef850 */
[----:B------:R-:W-:Y:S01]  /*3590*/  LOP3.LUT R161, R83, 0xff00, R82, 0xf8, !PT ;  /* 0x0000ff0053a17812 */ /* 0x000fe200078ef852 */
[----:B------:R-:W-:Y:S01]  /*35a0*/  IMAD.U32 R82, R162, 0x10000, RZ ;  /* 0x00010000a2527824 */ /* 0x000fe200078e00ff */
[----:B------:R-:W-:Y:S02]  /*35b0*/  SHF.L.U32 R13, R163, 0x10, RZ ;  /* 0x00000010a30d7819 */ /* 0x000fe400000006ff */
[----:B------:R-:W-:Y:S02]  /*35c0*/  F2FP.F16.E4M3.UNPACK_B R83, R160.H1 ;  /* 0x000000a0ff53723e */ /* 0x000fe400030006ff */
[----:B------:R-:W-:-:S02]  /*35d0*/  F2FP.F16.E4M3.UNPACK_B R12, R11 ;  /* 0x0000000bff0c723e */ /* 0x000fc400020006ff */
[----:B------:R-:W-:Y:S01]  /*35e0*/  LOP3.LUT R13, R80, 0xff0000, R13, 0xf8, !PT ;  /* 0x00ff0000500d7812 */ /* 0x000fe200078ef80d */
[--C-:B------:R-:W-:Y:S01]  /*35f0*/  HADD2.F32 R165, -RZ, R83.reuse.H0_H0 ;  /* 0x20000053ffa57230 */ /* 0x100fe20000004100 */
[----:B------:R-:W-:Y:S01]  /*3600*/  LOP3.LUT R80, R161, 0xff0000, R82, 0xf8, !PT ;  /* 0x00ff0000a1507812 */ /* 0x000fe200078ef852 */
[--C-:B------:R-:W-:Y:S01]  /*3610*/  HADD2.F32 R82, -RZ, R12.reuse.H1_H1 ;  /* 0x3000000cff527230 */ /* 0x100fe20000004100 */
[----:B------:R-:W-:Y:S01]  /*3620*/  F2FP.F16.E4M3.UNPACK_B R162, R159.H1 ;  /* 0x0000009fffa2723e */ /* 0x000fe200030006ff */
[----:B------:R-:W-:Y:S01]  /*3630*/  HADD2.F32 R12, -RZ, R12.H0_H0 ;  /* 0x2000000cff0c7230 */ /* 0x000fe20000004100 */
[----:B------:R-:W-:Y:S01]  /*3640*/  F2FP.F16.E4M3.UNPACK_B R11, R11.H1 ;  /* 0x0000000bff0b723e */ /* 0x000fe200030006ff */
[----:B------:R-:W-:Y:S02]  /*3650*/  HADD2.F32 R164, -RZ, R83.H1_H1 ;  /* 0x30000053ffa47230 */ /* 0x000fe40000004100 */
[----:B------:R-:W-:Y:S01]  /*3660*/  FMUL.FTZ R167, R82, R165 ;  /* 0x000000a552a77220 */ /* 0x000fe20000410000 */
[----:B------:R-:W-:-:S02]  /*3670*/  HADD2.F32 R163, -RZ, R162.H0_H0 ;  /* 0x200000a2ffa37230 */ /* 0x000fc40000004100 */
[C---:B------:R-:W-:Y:S01]  /*3680*/  FMUL.FTZ R165, R12.reuse, R165 ;  /* 0x000000a50ca57220 */ /* 0x040fe20000410000 */
[--C-:B------:R-:W-:Y:S01]  /*3690*/  HADD2.F32 R161, -RZ, R11.reuse.H1_H1 ;  /* 0x3000000bffa17230 */ /* 0x100fe20000004100 */
[----:B------:R-:W-:Y:S01]  /*36a0*/  F2FP.F16.E4M3.UNPACK_B R160, R160 ;  /* 0x000000a0ffa0723e */ /* 0x000fe200020006ff */
[----:B------:R-:W-:Y:S02]  /*36b0*/  HADD2.F32 R83, -RZ, R11.H0_H0 ;  /* 0x2000000bff537230 */ /* 0x000fe40000004100 */
[-C--:B------:R-:W-:Y:S01]  /*36c0*/  FFMA.FTZ R11, R12, R163.reuse, -R167 ;  /* 0x000000a30c0b7223 */ /* 0x080fe200000108a7 */
[----:B------:R-:W-:Y:S02]  /*36d0*/  HADD2.F32 R162, -RZ, R162.H1_H1 ;  /* 0x300000a2ffa27230 */ /* 0x000fe40000004100 */
[-C--:B------:R-:W-:Y:S01]  /*36e0*/  FMUL.FTZ R166, R161, R164.reuse ;  /* 0x000000a4a1a67220 */ /* 0x080fe20000410000 */
[----:B------:R-:W-:Y:S01]  /*36f0*/  FFMA.FTZ R12, R82, R163, R165 ;  /* 0x000000a3520c7223 */ /* 0x000fe200000100a5 */
[C---:B------:R-:W-:Y:S01]  /*3700*/  FMUL.FTZ R164, R83.reuse, R164 ;  /* 0x000000a453a47220 */ /* 0x040fe20000410000 */
[-C--:B------:R-:W-:Y:S01]  /*3710*/  F2FP.F16.E4M3.UNPACK_B R82, R81.reuse.H1 ;  /* 0x00000051ff52723e */ /* 0x080fe200030006ff */
[-C--:B------:R-:W-:Y:S01]  /*3720*/  FFMA.FTZ R166, R83, R162.reuse, -R166 ;  /* 0x000000a253a67223 */ /* 0x080fe200000108a6 */
[----:B------:R-:W-:Y:S01]  /*3730*/  F2FP.F16.E4M3.UNPACK_B R81, R81 ;  /* 0x00000051ff51723e */ /* 0x000fe200020006ff */
[----:B------:R-:W-:Y:S01]  /*3740*/  FFMA.FTZ R167, R161, R162, R164 ;  /* 0x000000a2a1a77223 */ /* 0x000fe200000100a4 */
[--C-:B------:R-:W-:Y:S01]  /*3750*/  HADD2.F32 R163, -RZ, R160.reuse.H1_H1 ;  /* 0x300000a0ffa37230 */ /* 0x100fe20000004100 */
[----:B------:R-:W-:Y:S01]  /*3760*/  F2FP.F16.E4M3.UNPACK_B R161, R159 ;  /* 0x0000009fffa1723e */ /* 0x000fe200020006ff */
[----:B------:R-:W-:Y:S01]  /*3770*/  HADD2.F32 R162, -RZ, R160.H0_H0 ;  /* 0x200000a0ffa27230 */ /* 0x000fe20000004100 */
[----:B------:R-:W-:Y:S01]  /*3780*/  F2FP.F16.E4M3.UNPACK_B R168, R80.H1 ;  /* 0x00000050ffa8723e */ /* 0x000fe200030006ff */
[----:B------:R-:W-:-:S02]  /*3790*/  HADD2.F32 R159, -RZ, R82.H0_H0 ;  /* 0x20000052ff9f7230 */ /* 0x000fc40000004100 */
[----:B------:R-:W-:Y:S02]  /*37a0*/  HADD2.F32 R160, -RZ, R82.H1_H1 ;  /* 0x30000052ffa07230 */ /* 0x000fe40000004100 */
[--C-:B------:R-:W-:Y:S02]  /*37b0*/  HADD2.F32 R83, -RZ, R81.reuse.H1_H1 ;  /* 0x30000051ff537230 */ /* 0x100fe40000004100 */
[-C--:B------:R-:W-:Y:S01]  /*37c0*/  FMUL.FTZ R165, R159, R163.reuse ;  /* 0x000000a39fa57220 */ /* 0x080fe20000410000 */
[----:B------:R-:W-:Y:S02]  /*37d0*/  HADD2.F32 R82, -RZ, R81.H0_H0 ;  /* 0x20000051ff527230 */ /* 0x000fe40000004100 */
[----:B------:R-:W-:Y:S01]  /*37e0*/  FMUL.FTZ R164, R160, R163 ;  /* 0x000000a3a0a47220 */ /* 0x000fe20000410000 */
[--C-:B------:R-:W-:Y:S02]  /*37f0*/  HADD2.F32 R81, -RZ, R161.reuse.H1_H1 ;  /* 0x300000a1ff517230 */ /* 0x100fe40000004100 */
[----:B------:R-:W-:Y:S01]  /*3800*/  FMUL.FTZ R163, R83, R162 ;  /* 0x000000a253a37220 */ /* 0x000fe20000410000 */
[----:B------:R-:W-:-:S02]  /*3810*/  HADD2.F32 R161, -RZ, R161.H0_H0 ;  /* 0x200000a1ffa17230 */ /* 0x000fc40000004100 */
[----:B------:R-:W-:Y:S01]  /*3820*/  FMUL.FTZ R162, R82, R162 ;  /* 0x000000a252a27220 */ /* 0x000fe20000410000 */
[-C--:B------:R-:W-:Y:S01]  /*3830*/  FFMA.FTZ R159, R159, R81.reuse, -R164 ;  /* 0x000000519f9f7223 */ /* 0x080fe200000108a4 */
[----:B------:R-:W-:Y:S01]  /*3840*/  FFMA.FTZ R160, R160, R81, R165 ;  /* 0x00000051a0a07223 */ /* 0x000fe200000100a5 */
[-C--:B------:R-:W-:Y:S01]  /*3850*/  FFMA.FTZ R81, R82, R161.reuse, -R163 ;  /* 0x000000a152517223 */ /* 0x080fe200000108a3 */
[----:B------:R-:W-:Y:S01]  /*3860*/  FFMA.FTZ R82, R83, R161, R162 ;  /* 0x000000a153527223 */ /* 0x000fe200000100a2 */
[----:B------:R-:W-:Y:S01]  /*3870*/  F2FP.F16.E4M3.UNPACK_B R161, R15.H1 ;  /* 0x0000000fffa1723e */ /* 0x000fe200030006ff */
[----:B------:R-:W-:Y:S01]  /*3880*/  HADD2.F32 R165, -RZ, R168.H1_H1 ;  /* 0x300000a8ffa57230 */ /* 0x000fe20000004100 */
[----:B------:R-:W-:Y:S02]  /*3890*/  F2FP.SATFINITE.E4M3.F32.PACK_AB_MERGE_C R83, R167, R166, RZ ;  /* 0x000000a6a753723e */ /* 0x000fe400048070ff */
[----:B------:R-:W-:Y:S01]  /*38a0*/  F2FP.SATFINITE.E4M3.F32.PACK_AB_MERGE_C R159, R160, R159, RZ ;  /* 0x0000009fa09f723e */ /* 0x000fe200048070ff */
[--C-:B------:R-:W-:Y:S01]  /*38b0*/  HADD2.F32 R162, -RZ, R161.reuse.H0_H0 ;  /* 0x200000a1ffa27230 */ /* 0x100fe20000004100 */
[----:B------:R-:W-:Y:S01]  /*38c0*/  F2FP.F16.E4M3.UNPACK_B R160, R14.H1 ;  /* 0x0000000effa0723e */ /* 0x000fe200030006ff */
[----:B------:R-:W-:Y:S01]  /*38d0*/  HADD2.F32 R161, -RZ, R161.H1_H1 ;  /* 0x300000a1ffa17230 */ /* 0x000fe20000004100 */
[----:B------:R-:W-:-:S02]  /*38e0*/  F2FP.F16.E4M3.UNPACK_B R167, R80 ;  /* 0x00000050ffa7723e */ /* 0x000fc400020006ff */
[-C--:B------:R-:W-:Y:S01]  /*38f0*/  F2FP.F16.E4M3.UNPACK_B R164, R13.reuse.H1 ;  /* 0x0000000dffa4723e */ /* 0x080fe200030006ff */
[--C-:B------:R-:W-:Y:S01]  /*3900*/  HADD2.F32 R80, -RZ, R160.reuse.H1_H1 ;  /* 0x300000a0ff507230 */ /* 0x100fe20000004100 */
[----:B------:R-:W-:Y:S01]  /*3910*/  F2FP.F16.E4M3.UNPACK_B R163, R13 ;  /* 0x0000000dffa3723e */ /* 0x000fe200020006ff */
[----:B------:R-:W-:Y:S02]  /*3920*/  HADD2.F32 R169, -RZ, R167.H1_H1 ;  /* 0x300000a7ffa97230 */ /* 0x000fe40000004100 */
[CC--:B------:R-:W-:Y:S01]  /*3930*/  FMUL.FTZ R13, R161.reuse, R165.reuse ;  /* 0x000000a5a10d7220 */ /* 0x0c0fe20000410000 */
[----:B------:R-:W-:Y:S02]  /*3940*/  HADD2.F32 R160, -RZ, R160.H0_H0 ;  /* 0x200000a0ffa07230 */ /* 0x000fe40000004100 */
[----:B------:R-:W-:Y:S01]  /*3950*/  FMUL.FTZ R170, R162, R165 ;  /* 0x000000a5a2aa7220 */ /* 0x000fe20000410000 */
[----:B------:R-:W-:Y:S02]  /*3960*/  HADD2.F32 R166, -RZ, R164.H1_H1 ;  /* 0x300000a4ffa67230 */ /* 0x000fe40000004100 */
[----:B------:R-:W-:Y:S01]  /*3970*/  FMUL.FTZ R171, R80, R169 ;  /* 0x000000a950ab7220 */ /* 0x000fe20000410000 */
[----:B------:R-:W-:Y:S01]  /*3980*/  HADD2.F32 R165, -RZ, R163.H1_H1 ;  /* 0x300000a3ffa57230 */ /* 0x000fe20000004100 */
[----:B------:R-:W-:Y:S01]  /*3990*/  F2FP.F16.E4M3.UNPACK_B R15, R15 ;  /* 0x0000000fff0f723e */ /* 0x000fe200020006ff */
[----:B------:R-:W-:Y:S01]  /*39a0*/  FMUL.FTZ R169, R160, R169 ;  /* 0x000000a9a0a97220 */ /* 0x000fe20000410000 */
[----:B------:R-:W-:Y:S01]  /*39b0*/  F2FP.F16.E4M3.UNPACK_B R14, R14 ;  /* 0x0000000eff0e723e */ /* 0x000fe200020006ff */
[-C--:B------:R-:W-:Y:S01]  /*39c0*/  FFMA.FTZ R13, R162, R166.reuse, -R13 ;  /* 0x000000a6a20d7223 */ /* 0x080fe2000001080d */
[----:B------:R-:W-:Y:S01]  /*39d0*/  FFMA.FTZ R170, R161, R166, R170 ;  /* 0x000000a6a1aa7223 */ /* 0x000fe200000100aa */
[-C--:B------:R-:W-:Y:S01]  /*39e0*/  FFMA.FTZ R171, R160, R165.reuse, -R171 ;  /* 0x000000a5a0ab7223 */ /* 0x080fe200000108ab */
[----:B------:R-:W-:Y:S01]  /*39f0*/  FFMA.FTZ R166, R80, R165, R169 ;  /* 0x000000a550a67223 */ /* 0x000fe200000100a9 */
[----:B------:R-:W-:-:S02]  /*3a00*/  HADD2.F32 R80, -RZ, R15.H0_H0 ;  /* 0x2000000fff507230 */ /* 0x000fc40000004100 */
[----:B------:R-:W-:Y:S01]  /*3a10*/  HADD2.F32 R160, -RZ, R15.H1_H1 ;  /* 0x3000000fffa07230 */ /* 0x000fe20000004100 */
[----:B------:R-:W-:Y:S01]  /*3a20*/  F2FP.SATFINITE.E4M3.F32.PACK_AB_MERGE_C R170, R170, R13, RZ ;  /* 0x0000000daaaa723e */ /* 0x000fe200048070ff */
[----:B------:R-:W-:Y:S01]  /*3a30*/  HADD2.F32 R15, -RZ, R14.H0_H0 ;  /* 0x2000000eff0f7230 */ /* 0x000fe20000004100 */
[----:B------:R-:W-:Y:S01]  /*3a40*/  F2FP.SATFINITE.E4M3.F32.PACK_AB_MERGE_C R166, R166, R171, RZ ;  /* 0x000000aba6a6723e */ /* 0x000fe200048070ff */
[----:B------:R-:W-:Y:S01]  /*3a50*/  HADD2.F32 R165, -RZ, R168.H0_H0 ;  /* 0x200000a8ffa57230 */ /* 0x000fe20000004100 */
[----:B------:R-:W-:Y:S01]  /*3a60*/  F2FP.SATFINITE.E4M3.F32.PACK_AB_MERGE_C R13, R12, R11, R83 ;  /* 0x0000000b0c0d723e */ /* 0x000fe20004807053 */
[----:B------:R-:W-:Y:S01]  /*3a70*/  HADD2.F32 R14, -RZ, R14.H1_H1 ;  /* 0x3000000eff0e7230 */ /* 0x000fe20000004100 */
[----:B------:R-:W-:Y:S01]  /*3a80*/  F2FP.SATFINITE.E4M3.F32.PACK_AB_MERGE_C R12, R82, R81, R159 ;  /* 0x00000051520c723e */ /* 0x000fe2000480709f */
[----:B------:R-:W-:Y:S02]  /*3a90*/  HADD2.F32 R167, -RZ, R167.H0_H0 ;  /* 0x200000a7ffa77230 */ /* 0x000fe40000004100 */
[----:B------:R-:W-:Y:S01]  /*3aa0*/  FMUL.FTZ R169, R160, R165 ;  /* 0x000000a5a0a97220 */ /* 0x000fe20000410000 */
[----:B------:R-:W-:-:S02]  /*3ab0*/  HADD2.F32 R161, -RZ, R164.H0_H0 ;  /* 0x200000a4ffa17230 */ /* 0x000fc40000004100 */
[----:B------:R-:W-:Y:S01]  /*3ac0*/  FMUL.FTZ R165, R80, R165 ;  /* 0x000000a550a57220 */ /* 0x000fe20000410000 */
[----:B------:R-:W-:Y:S02]  /*3ad0*/  HADD2.F32 R163, -RZ, R163.H0_H0 ;  /* 0x200000a3ffa37230 */ /* 0x000fe40000004100 */
[-C--:B------:R-:W-:Y:S01]  /*3ae0*/  FMUL.FTZ R162, R14, R167.reuse ;  /* 0x000000a70ea27220 */ /* 0x080fe20000410000 */
[C---:B------:R-:W-:Y:S01]  /*3af0*/  FMUL.FTZ R167, R15.reuse, R167 ;  /* 0x000000a70fa77220 */ /* 0x040fe20000410000 */
[-C--:B------:R-:W-:Y:S01]  /*3b00*/  FFMA.FTZ R169, R80, R161.reuse, -R169 ;  /* 0x000000a150a97223 */ /* 0x080fe200000108a9 */
[----:B------:R-:W-:Y:S01]  /*3b10*/  FFMA.FTZ R160, R160, R161, R165 ;  /* 0x000000a1a0a07223 */ /* 0x000fe200000100a5 */
[-C--:B------:R-:W-:Y:S01]  /*3b20*/  FFMA.FTZ R162, R15, R163.reuse, -R162 ;  /* 0x000000a30fa27223 */ /* 0x080fe200000108a2 */
[----:B------:R-:W-:-:S03]  /*3b30*/  FFMA.FTZ R167, R14, R163, R167 ;  /* 0x000000a30ea77223 */ /* 0x000fc600000100a7 */
[----:B------:R-:W-:Y:S02]  /*3b40*/  F2FP.SATFINITE.E4M3.F32.PACK_AB_MERGE_C R15, R160, R169, R170 ;  /* 0x000000a9a00f723e */ /* 0x000fe400048070aa */
[----:B------:R-:W-:-:S07]  /*3b50*/  F2FP.SATFINITE.E4M3.F32.PACK_AB_MERGE_C R14, R167, R162, R166 ;  /* 0x000000a2a70e723e */ /* 0x000fce00048070a6 */
.L_x_456:
[----:B------:R-:W-:Y:S05]  /*3b60*/  BSYNC B3 ;  /* 0x0000000000037941 */ /* 0x000fea0003800000 */
.L_x_455:
[----:B0-----:R0:W-:Y:S02]  /*3b70*/  ST.E.128 desc[UR50][R84.64], R12 ;  /* 0x0000000c54007985 */ /* 0x0011e4000c101d32 */
.L_x_454:
[----:B------:R-:W-:Y:S05]  /*3b80*/  BSYNC B2 ;  /* 0x0000000000027941 */ /* 0x000fea0003800000 */
.L_x_453:
[----:B------:R-:W-:Y:S01]  /*3b90*/  ISETP.NE.AND P3, PT, R29, RZ, PT ;  /* 0x000000ff1d00720c */ /* 0x000fe20003f65270 */
[----:B------:R-:W-:-:S12]  /*3ba0*/  BSSY B2, `(.L_x_457) ;  /* 0x0000074000027945 */ /* 0x000fd80003800000 */
[----:B------:R-:W-:Y:S05]  /*3bb0*/  @!P3 BRA `(.L_x_458) ;  /* 0x0000000400c8b947 */ /* 0x000fea0003800000 */
[----:B------:R-:W5:Y:S01]  /*3bc0*/  LDL R11, [R1+0x18] ;  /* 0x00001800010b7983 */ /* 0x000f620000100800 */
[----:B0-----:R-:W-:Y:S01]  /*3bd0*/  IMAD.SHL.U32 R12, R227, 0x10, RZ ;  /* 0x00000010e30c7824 */ /* 0x001fe200078e00ff */
[----:B------:R-:W-:Y:S04]  /*3be0*/  BSSY B3, `(.L_x_459) ;  /* 0x000006e000037945 */ /* 0x000fe80003800000 */
[----:B----4-:R-:W-:-:S04]  /*3bf0*/  IADD3 R80, P3, R145, R12, RZ ;  /* 0x0000000c91507210 */ /* 0x010fc80007f7e0ff */
[----:B---3--:R-:W-:Y:S02]  /*3c00*/  LEA.HI.X.SX32 R81, R12, R143, 0x1, P3 ;  /* 0x0000008f0c517211 */ /* 0x008fe400018f0eff */
[----:B------:R0:W3:Y:S01]  /*3c10*/  LDS.128 R12, [R89+0x24200] ;  /* 0x02420000590c7984 */ /* 0x0000e20000000c00 */
[----:B-----5:R-:W-:-:S13]  /*3c20*/  ISETP.GE.AND P3, PT, R11, R116, PT ;  /* 0x000000740b00720c */ /* 0x020fda0003f66270 */
[----:B0--3--:R-:W-:Y:S05]  /*3c30*/  @P3 BRA `(.L_x_460) ;  /* 0x0000000400a03947 */ /* 0x009fea0003800000 */
[----:B------:R-:W-:Y:S02]  /*3c40*/  SHF.R.U32.HI R11, RZ, 0x8, R77 ;  /* 0x00000008ff0b7819 */ /* 0x000fe4000001164d */
[--C-:B------:R-:W-:Y:S02]  /*3c50*/  SHF.R.U32.HI R83, RZ, 0x8, R79.reuse ;  /* 0x00000008ff537819 */ /* 0x100fe4000001164f */
[----:B------:R-:W-:Y:S02]  /*3c60*/  LOP3.LUT R78, R79, 0xff0000ff, RZ, 0xc0, !PT ;  /* 0xff0000ff4f4e7812 */ /* 0x000fe400078ec0ff */
[----:B------:R-:W-:Y:S01]  /*3c70*/  SHF.R.U32.HI R82, RZ, 0x10, R79 ;  /* 0x00000010ff527819 */ /* 0x000fe2000001164f */
[----:B------:R-:W-:Y:S01]  /*3c80*/  IMAD.SHL.U32 R79, R11, 0x100, RZ ;  /* 0x000001000b4f7824 */ /* 0x000fe200078e00ff */
[----:B------:R-:W-:Y:S01]  /*3c90*/  LOP3.LUT R76, R77, 0xff0000ff, RZ, 0xc0, !PT ;  /* 0xff0000ff4d4c7812 */ /* 0x000fe200078ec0ff */
[----:B------:R-:W-:Y:S01]  /*3ca0*/  IMAD.MOV.U32 R11, RZ, RZ, R13 ;  /* 0x000000ffff0b7224 */ /* 0x000fe200078e000d */
[----:B------:R-:W-:Y:S01]  /*3cb0*/  SHF.R.U32.HI R84, RZ, 0x10, R77 ;  /* 0x00000010ff547819 */ /* 0x000fe2000001164d */
[----:B------:R-:W-:Y:S01]  /*3cc0*/  IMAD.MOV.U32 R77, RZ, RZ, R12 ;  /* 0x000000ffff4d7224 */ /* 0x000fe200078e000c */
[----:B------:R-:W-:-:S02]  /*3cd0*/  SHF.L.U32 R83, R83, 0x8, RZ ;  /* 0x0000000853537819 */ /* 0x000fc400000006ff */
[----:B------:R-:W-:Y:S01]  /*3ce0*/  LOP3.LUT R13, R76, 0xff00, R79, 0xf8, !PT ;  /* 0x0000ff004c0d7812 */ /* 0x000fe200078ef84f */
[----:B------:R-:W-:Y:S01]  /*3cf0*/  IMAD.U32 R76, R84, 0x10000, RZ ;  /* 0x00010000544c7824 */ /* 0x000fe200078e00ff */
[----:B------:R-:W-:Y:S02]  /*3d00*/  LOP3.LUT R78, R78, 0xff00, R83, 0xf8, !PT ;  /* 0x0000ff004e4e7812 */ /* 0x000fe400078ef853 */
[----:B------:R-:W-:Y:S02]  /*3d10*/  SHF.L.U32 R83, R82, 0x10, RZ ;  /* 0x0000001052537819 */ /* 0x000fe400000006ff */
[----:B------:R-:W-:Y:S02]  /*3d20*/  F2FP.F16.E4M3.UNPACK_B R79, R158.H1 ;  /* 0x0000009eff4f723e */ /* 0x000fe400030006ff */
[----:B------:R-:W-:Y:S02]  /*3d30*/  F2FP.F16.E4M3.UNPACK_B R12, R11 ;  /* 0x0000000bff0c723e */ /* 0x000fe400020006ff */
[----:B------:R-:W-:Y:S01]  /*3d40*/  LOP3.LUT R13, R13, 0xff0000, R76, 0xf8, !PT ;  /* 0x00ff00000d0d7812 */ /* 0x000fe200078ef84c */
[--C-:B------:R-:W-:Y:S01]  /*3d50*/  HADD2.F32 R159, -RZ, R79.reuse.H0_H0 ;  /* 0x2000004fff9f7230 */ /* 0x100fe20000004100 */
[----:B------:R-:W-:Y:S01]  /*3d60*/  LOP3.LUT R76, R78, 0xff0000, R83, 0xf8, !PT ;  /* 0x00ff00004e4c7812 */ /* 0x000fe200078ef853 */
[--C-:B------:R-:W-:Y:S01]  /*3d70*/  HADD2.F32 R78, -RZ, R12.reuse.H1_H1 ;  /* 0x3000000cff4e7230 */ /* 0x100fe20000004100 */
[----:B------:R-:W-:Y:S01]  /*3d80*/  F2FP.F16.E4M3.UNPACK_B R83, R157.H1 ;  /* 0x0000009dff53723e */ /* 0x000fe200030006ff */
[----:B------:R-:W-:Y:S01]  /*3d90*/  HADD2.F32 R12, -RZ, R12.H0_H0 ;  /* 0x2000000cff0c7230 */ /* 0x000fe20000004100 */
[----:B------:R-:W-:Y:S01]  /*3da0*/  F2FP.F16.E4M3.UNPACK_B R11, R11.H1 ;  /* 0x0000000bff0b723e */ /* 0x000fe200030006ff */
[----:B------:R-:W-:-:S02]  /*3db0*/  HADD2.F32 R84, -RZ, R79.H1_H1 ;  /* 0x3000004fff547230 */ /* 0x000fc40000004100 */
[-C--:B------:R-:W-:Y:S01]  /*3dc0*/  FMUL.FTZ R161, R78, R159.reuse ;  /* 0x0000009f4ea17220 */ /* 0x080fe20000410000 */
[----:B------:R-:W-:Y:S02]  /*3dd0*/  HADD2.F32 R85, -RZ, R83.H0_H0 ;  /* 0x20000053ff557230 */ /* 0x000fe40000004100 */
[C---:B------:R-:W-:Y:S01]  /*3de0*/  FMUL.FTZ R159, R12.reuse, R159 ;  /* 0x0000009f0c9f7220 */ /* 0x040fe20000410000 */
[--C-:B------:R-:W-:Y:S01]  /*3df0*/  HADD2.F32 R82, -RZ, R11.reuse.H1_H1 ;  /* 0x3000000bff527230 */ /* 0x100fe20000004100 */
[----:B------:R-:W-:Y:S01]  /*3e00*/  F2FP.F16.E4M3.UNPACK_B R158, R158 ;  /* 0x0000009eff9e723e */ /* 0x000fe200020006ff */
[----:B------:R-:W-:Y:S02]  /*3e10*/  HADD2.F32 R79, -RZ, R11.H0_H0 ;  /* 0x2000000bff4f7230 */ /* 0x000fe40000004100 */
[-C--:B------:R-:W-:Y:S01]  /*3e20*/  FFMA.FTZ R11, R12, R85.reuse, -R161 ;  /* 0x000000550c0b7223 */ /* 0x080fe200000108a1 */
[----:B------:R-:W-:Y:S02]  /*3e30*/  HADD2.F32 R83, -RZ, R83.H1_H1 ;  /* 0x30000053ff537230 */ /* 0x000fe40000004100 */
[----:B------:R-:W-:Y:S01]  /*3e40*/  FFMA.FTZ R12, R78, R85, R159 ;  /* 0x000000554e0c7223 */ /* 0x000fe2000001009f */
[CC--:B------:R-:W-:Y:S01]  /*3e50*/  FMUL.FTZ R160, R82.reuse, R84.reuse ;  /* 0x0000005452a07220 */ /* 0x0c0fe20000410000 */
[C---:B------:R-:W-:Y:S01]  /*3e60*/  FMUL.FTZ R161, R79.reuse, R84 ;  /* 0x000000544fa17220 */ /* 0x040fe20000410000 */
[-C--:B------:R-:W-:Y:S01]  /*3e70*/  F2FP.F16.E4M3.UNPACK_B R78, R77.reuse.H1 ;  /* 0x0000004dff4e723e */ /* 0x080fe200030006ff */
[----:B------:R-:W-:Y:S01]  /*3e80*/  HADD2.F32 R84, -RZ, R158.H1_H1 ;  /* 0x3000009eff547230 */ /* 0x000fe20000004100 */
[----:B------:R-:W-:Y:S01]  /*3e90*/  F2FP.F16.E4M3.UNPACK_B R77, R77 ;  /* 0x0000004dff4d723e */ /* 0x000fe200020006ff */
[-C--:B------:R-:W-:Y:S01]  /*3ea0*/  FFMA.FTZ R160, R79, R83.reuse, -R160 ;  /* 0x000000534fa07223 */ /* 0x080fe200000108a0 */
[----:B------:R-:W-:Y:S01]  /*3eb0*/  FFMA.FTZ R161, R82, R83, R161 ;  /* 0x0000005352a17223 */ /* 0x000fe200000100a1 */
[----:B------:R-:W-:Y:S01]  /*3ec0*/  F2FP.F16.E4M3.UNPACK_B R157, R157 ;  /* 0x0000009dff9d723e */ /* 0x000fe200020006ff */
[----:B------:R-:W-:-:S02]  /*3ed0*/  HADD2.F32 R83, -RZ, R78.H1_H1 ;  /* 0x3000004eff537230 */ /* 0x000fc40000004100 */
[----:B------:R-:W-:Y:S02]  /*3ee0*/  HADD2.F32 R82, -RZ, R78.H0_H0 ;  /* 0x2000004eff527230 */ /* 0x000fe40000004100 */
[----:B------:R-:W-:Y:S02]  /*3ef0*/  HADD2.F32 R158, -RZ, R158.H0_H0 ;  /* 0x2000009eff9e7230 */ /* 0x000fe40000004100 */
[-C--:B------:R-:W-:Y:S01]  /*3f00*/  FMUL.FTZ R159, R83, R84.reuse ;  /* 0x00000054539f7220 */ /* 0x080fe20000410000 */
[--C-:B------:R-:W-:Y:S02]  /*3f10*/  HADD2.F32 R79, -RZ, R77.reuse.H1_H1 ;  /* 0x3000004dff4f7230 */ /* 0x100fe40000004100 */
[----:B------:R-:W-:Y:S01]  /*3f20*/  FMUL.FTZ R84, R82, R84 ;  /* 0x0000005452547220 */ /* 0x000fe20000410000 */
[----:B------:R-:W-:Y:S02]  /*3f30*/  HADD2.F32 R78, -RZ, R77.H0_H0 ;  /* 0x2000004dff4e7230 */ /* 0x000fe40000004100 */
[----:B------:R-:W-:-:S02]  /*3f40*/  HADD2.F32 R77, -RZ, R157.H1_H1 ;  /* 0x3000009dff4d7230 */ /* 0x000fc40000004100 */
[-C--:B------:R-:W-:Y:S01]  /*3f50*/  FMUL.FTZ R85, R79, R158.reuse ;  /* 0x0000009e4f557220 */ /* 0x080fe20000410000 */
[----:B------:R-:W-:Y:S02]  /*3f60*/  HADD2.F32 R157, -RZ, R157.H0_H0 ;  /* 0x2000009dff9d7230 */ /* 0x000fe40000004100 */
[----:B------:R-:W-:Y:S01]  /*3f70*/  FMUL.FTZ R158, R78, R158 ;  /* 0x0000009e4e9e7220 */ /* 0x000fe20000410000 */
[-C--:B------:R-:W-:Y:S01]  /*3f80*/  FFMA.FTZ R82, R82, R77.reuse, -R159 ;  /* 0x0000004d52527223 */ /* 0x080fe2000001089f */
[----:B------:R-:W-:Y:S01]  /*3f90*/  FFMA.FTZ R83, R83, R77, R84 ;  /* 0x0000004d53537223 */ /* 0x000fe20000010054 */
[-C--:B------:R-:W-:Y:S01]  /*3fa0*/  FFMA.FTZ R77, R78, R157.reuse, -R85 ;  /* 0x0000009d4e4d7223 */ /* 0x080fe20000010855 */
[----:B------:R-:W-:Y:S01]  /*3fb0*/  FFMA.FTZ R78, R79, R157, R158 ;  /* 0x0000009d4f4e7223 */ /* 0x000fe2000001009e */
[----:B------:R-:W-:Y:S02]  /*3fc0*/  F2FP.F16.E4M3.UNPACK_B R84, R15.H1 ;  /* 0x0000000fff54723e */ /* 0x000fe400030006ff */
[----:B------:R-:W-:-:S02]  /*3fd0*/  F2FP.SATFINITE.E4M3.F32.PACK_AB_MERGE_C R79, R161, R160, RZ ;  /* 0x000000a0a14f723e */ /* 0x000fc400048070ff */
[----:B------:R-:W-:Y:S01]  /*3fe0*/  F2FP.F16.E4M3.UNPACK_B R161, R76.H1 ;  /* 0x0000004cffa1723e */ /* 0x000fe200030006ff */
[--C-:B------:R-:W-:Y:S01]  /*3ff0*/  HADD2.F32 R85, -RZ, R84.reuse.H0_H0 ;  /* 0x20000054ff557230 */ /* 0x100fe20000004100 */
[----:B------:R-:W-:Y:S01]  /*4000*/  F2FP.SATFINITE.E4M3.F32.PACK_AB_MERGE_C R82, R83, R82, RZ ;  /* 0x000000525352723e */ /* 0x000fe200048070ff */
[----:B------:R-:W-:Y:S01]  /*4010*/  HADD2.F32 R84, -RZ, R84.H1_H1 ;  /* 0x30000054ff547230 */ /* 0x000fe20000004100 */
[----:B------:R-:W-:Y:S01]  /*4020*/  F2FP.F16.E4M3.UNPACK_B R83, R14.H1 ;  /* 0x0000000eff53723e */ /* 0x000fe200030006ff */
[--C-:B------:R-:W-:Y:S01]  /*4030*/  HADD2.F32 R163, -RZ, R161.reuse.H1_H1 ;  /* 0x300000a1ffa37230 */ /* 0x100fe20000004100 */
[-C--:B------:R-:W-:Y:S01]  /*4040*/  F2FP.F16.E4M3.UNPACK_B R158, R13.reuse.H1 ;  /* 0x0000000dff9e723e */ /* 0x080fe200030006ff */
[----:B------:R-:W-:Y:S01]  /*4050*/  HADD2.F32 R161, -RZ, R161.H0_H0 ;  /* 0x200000a1ffa17230 */ /* 0x000fe20000004100 */
[----:B------:R-:W-:Y:S01]  /*4060*/  F2FP.F16.E4M3.UNPACK_B R160, R76 ;  /* 0x0000004cffa0723e */ /* 0x000fe200020006ff */
[----:B------:R-:W-:Y:S01]  /*4070*/  HADD2.F32 R76, -RZ, R83.H1_H1 ;  /* 0x30000053ff4c7230 */ /* 0x000fe20000004100 */
[----:B------:R-:W-:Y:S01]  /*4080*/  F2FP.F16.E4M3.UNPACK_B R157, R13 ;  /* 0x0000000dff9d723e */ /* 0x000fe200020006ff */
[----:B------:R-:W-:-:S02]  /*4090*/  HADD2.F32 R159, -RZ, R158.H1_H1 ;  /* 0x3000009eff9f7230 */ /* 0x000fc40000004100 */
[-C--:B------:R-:W-:Y:S01]  /*40a0*/  FMUL.FTZ R164, R84, R163.reuse ;  /* 0x000000a354a47220 */ /* 0x080fe20000410000 */
[--C-:B------:R-:W-:Y:S02]  /*40b0*/  HADD2.F32 R162, -RZ, R160.reuse.H1_H1 ;  /* 0x300000a0ffa27230 */ /* 0x100fe40000004100 */
[C---:B------:R-:W-:Y:S01]  /*40c0*/  FMUL.FTZ R165, R85.reuse, R163 ;  /* 0x000000a355a57220 */ /* 0x040fe20000410000 */
[----:B------:R-:W-:Y:S02]  /*40d0*/  HADD2.F32 R83, -RZ, R83.H0_H0 ;  /* 0x20000053ff537230 */ /* 0x000fe40000004100 */
[----:B------:R-:W-:Y:S01]  /*40e0*/  FFMA.FTZ R163, R85, R159, -R164 ;  /* 0x0000009f55a37223 */ /* 0x000fe200000108a4 */
[----:B------:R-:W-:Y:S02]  /*40f0*/  HADD2.F32 R13, -RZ, R157.H1_H1 ;  /* 0x3000009dff0d7230 */ /* 0x000fe40000004100 */
[-C--:B------:R-:W-:Y:S01]  /*4100*/  FMUL.FTZ R164, R76, R162.reuse ;  /* 0x000000a24ca47220 */ /* 0x080fe20000410000 */
[----:B------:R-:W-:Y:S01]  /*4110*/  F2FP.F16.E4M3.UNPACK_B R15, R15 ;  /* 0x0000000fff0f723e */ /* 0x000fe200020006ff */
[C---:B------:R-:W-:Y:S01]  /*4120*/  FMUL.FTZ R85, R83.reuse, R162 ;  /* 0x000000a253557220 */ /* 0x040fe20000410000 */
[----:B------:R-:W-:Y:S01]  /*4130*/  F2FP.F16.E4M3.UNPACK_B R14, R14 ;  /* 0x0000000eff0e723e */ /* 0x000fe200020006ff */
[----:B------:R-:W-:Y:S01]  /*4140*/  FFMA.FTZ R164, R83, R13, -R164 ;  /* 0x0000000d53a47223 */ /* 0x000fe200000108a4 */
[----:B------:R-:W-:-:S02]  /*4150*/  HADD2.F32 R160, -RZ, R160.H0_H0 ;  /* 0x200000a0ffa07230 */ /* 0x000fc40000004100 */
[----:B------:R-:W-:Y:S01]  /*4160*/  FFMA.FTZ R85, R76, R13, R85 ;  /* 0x0000000d4c557223 */ /* 0x000fe20000010055 */
[--C-:B------:R-:W-:Y:S02]  /*4170*/  HADD2.F32 R76, -RZ, R15.reuse.H0_H0 ;  /* 0x2000000fff4c7230 */ /* 0x100fe40000004100 */
[----:B------:R-:W-:Y:S01]  /*4180*/  FFMA.FTZ R166, R84, R159, R165 ;  /* 0x0000009f54a67223 */ /* 0x000fe200000100a5 */
[--C-:B------:R-:W-:Y:S02]  /*4190*/  HADD2.F32 R13, -RZ, R14.reuse.H0_H0 ;  /* 0x2000000eff0d7230 */ /* 0x100fe40000004100 */
[----:B------:R-:W-:Y:S02]  /*41a0*/  HADD2.F32 R15, -RZ, R15.H1_H1 ;  /* 0x3000000fff0f7230 */ /* 0x000fe40000004100 */
[----:B------:R-:W-:Y:S01]  /*41b0*/  FMUL.FTZ R162, R76, R161 ;  /* 0x000000a14ca27220 */ /* 0x000fe20000410000 */
[----:B------:R-:W-:Y:S02]  /*41c0*/  HADD2.F32 R14, -RZ, R14.H1_H1 ;  /* 0x3000000eff0e7230 */ /* 0x000fe40000004100 */
[----:B------:R-:W-:Y:S01]  /*41d0*/  FMUL.FTZ R83, R13, R160 ;  /* 0x000000a00d537220 */ /* 0x000fe20000410000 */
[----:B------:R-:W-:-:S02]  /*41e0*/  HADD2.F32 R158, -RZ, R158.H0_H0 ;  /* 0x2000009eff9e7230 */ /* 0x000fc40000004100 */
[----:B------:R-:W-:Y:S01]  /*41f0*/  FMUL.FTZ R159, R15, R161 ;  /* 0x000000a10f9f7220 */ /* 0x000fe20000410000 */
[----:B------:R-:W-:Y:S02]  /*4200*/  HADD2.F32 R157, -RZ, R157.H0_H0 ;  /* 0x2000009dff9d7230 */ /* 0x000fe40000004100 */
[----:B------:R-:W-:Y:S01]  /*4210*/  FMUL.FTZ R84, R14, R160 ;  /* 0x000000a00e547220 */ /* 0x000fe20000410000 */
[----:B------:R-:W-:Y:S01]  /*4220*/  F2FP.SATFINITE.E4M3.F32.PACK_AB_MERGE_C R85, R85, R164, RZ ;  /* 0x000000a45555723e */ /* 0x000fe200048070ff */
[-C--:B------:R-:W-:Y:S01]  /*4230*/  FFMA.FTZ R159, R76, R158.reuse, -R159 ;  /* 0x0000009e4c9f7223 */ /* 0x080fe2000001089f */
[----:B------:R-:W-:Y:S01]  /*4240*/  FFMA.FTZ R162, R15, R158, R162 ;  /* 0x0000009e0fa27223 */ /* 0x000fe200000100a2 */
[-C--:B------:R-:W-:Y:S01]  /*4250*/  FFMA.FTZ R84, R13, R157.reuse, -R84 ;  /* 0x0000009d0d547223 */ /* 0x080fe20000010854 */
[----:B------:R-:W-:Y:S01]  /*4260*/  FFMA.FTZ R83, R14, R157, R83 ;  /* 0x0000009d0e537223 */ /* 0x000fe20000010053 */
[----:B------:R-:W-:Y:S02]  /*4270*/  F2FP.SATFINITE.E4M3.F32.PACK_AB_MERGE_C R163, R166, R163, RZ ;  /* 0x000000a3a6a3723e */ /* 0x000fe400048070ff */
[----:B------:R-:W-:-:S02]  /*4280*/  F2FP.SATFINITE.E4M3.F32.PACK_AB_MERGE_C R13, R12, R11, R79 ;  /* 0x0000000b0c0d723e */ /* 0x000fc4000480704f */
[----:B------:R-:W-:Y:S02]  /*4290*/  F2FP.SATFINITE.E4M3.F32.PACK_AB_MERGE_C R12, R78, R77, R82 ;  /* 0x0000004d4e0c723e */ /* 0x000fe40004807052 */
[----:B------:R-:W-:Y:S02]  /*42a0*/  F2FP.SATFINITE.E4M3.F32.PACK_AB_MERGE_C R14, R83, R84, R85 ;  /* 0x00000054530e723e */ /* 0x000fe40004807055 */
[----:B------:R-:W-:-:S07]  /*42b0*/  F2FP.SATFINITE.E4M3.F32.PACK_AB_MERGE_C R15, R162, R159, R163 ;  /* 0x0000009fa20f723e */ /* 0x000fce00048070a3 */
.L_x_460:
[----:B------:R-:W-:Y:S05]  /*42c0*/  BSYNC B3 ;  /* 0x0000000000037941 */ /* 0x000fea0003800000 */
.L_x_459:
[----:B------:R0:W-:Y:S02]  /*42d0*/  ST.E.128 desc[UR50][R80.64], R12 ;  /* 0x0000000c50007985 */ /* 0x0001e4000c101d32 */
.L_x_458:
[----:B------:R-:W-:Y:S05]  /*42e0*/  BSYNC B2 ;  /* 0x0000000000027941 */ /* 0x000fea0003800000 */
.L_x_457:
[----:B------:R-:W-:Y:S01]  /*42f0*/  ISETP.NE.AND P3, PT, R30, RZ, PT ;  /* 0x000000ff1e00720c */ /* 0x000fe20003f65270 */
[----:B------:R-:W-:-:S12]  /*4300*/  BSSY B2, `(.L_x_461) ;  /* 0x0000075000027945 */ /* 0x000fd80003800000 */
[----:B------:R-:W-:Y:S05]  /*4310*/  @!P3 BRA `(.L_x_462) ;  /* 0x0000000400ccb947 */ /* 0x000fea0003800000 */
[----:B0-----:R-:W5:Y:S04]  /*4320*/  LDL R12, [R1] ;  /* 0x00000000010c7983 */ /* 0x001f680000100800 */
[----:B------:R-:W2:Y:S01]  /*4330*/  LDL R11, [R1+0x20] ;  /* 0x00002000010b7983 */ /* 0x000ea20000100800 */
[----:B------:R-:W-:Y:S01]  /*4340*/  BSSY B3, `(.L_x_463) ;  /* 0x000006f000037945 */ /* 0x000fe20003800000 */
[----:B-----5:R-:W-:-:S05]  /*4350*/  IMAD.SHL.U32 R12, R12, 0x10, RZ ;  /* 0x000000100c0c7824 */ /* 0x020fca00078e00ff */
[----:B----4-:R-:W-:-:S04]  /*4360*/  IADD3 R76, P3, R145, R12, RZ ;  /* 0x0000000c914c7210 */ /* 0x010fc80007f7e0ff */
[----:B---3--:R-:W-:Y:S02]  /*4370*/  LEA.HI.X.SX32 R77, R12, R143, 0x1, P3 ;  /* 0x0000008f0c4d7211 */ /* 0x008fe400018f0eff */
[----:B------:R0:W3:Y:S01]  /*4380*/  LDS.128 R12, [R88+0x26a00] ;  /* 0x026a0000580c7984 */ /* 0x0000e20000000c00 */
[----:B--2---:R-:W-:-:S13]  /*4390*/  ISETP.GE.AND P3, PT, R11, R116, PT ;  /* 0x000000740b00720c */ /* 0x004fda0003f66270 */
[----:B0-----:R-:W-:Y:S05]  /*43a0*/  @P3 BRA `(.L_x_464) ;  /* 0x0000000400a03947 */ /* 0x001fea0003800000 */
[----:B------:R-:W-:Y:S02]  /*43b0*/  SHF.R.U32.HI R72, RZ, 0x8, R73 ;  /* 0x00000008ff487819 */ /* 0x000fe40000011649 */
[----:B------:R-:W-:Y:S02]  /*43c0*/  SHF.R.U32.HI R74, RZ, 0x8, R75 ;  /* 0x00000008ff4a7819 */ /* 0x000fe4000001164b */
[----:B------:R-:W-:Y:S01]  /*43d0*/  SHF.R.U32.HI R80, RZ, 0x10, R73 ;  /* 0x00000010ff507819 */ /* 0x000fe20000011649 */
[----:B------:R-:W-:Y:S01]  /*43e0*/  IMAD.SHL.U32 R72, R72, 0x100, RZ ;  /* 0x0000010048487824 */ /* 0x000fe200078e00ff */
[----:B------:R-:W-:Y:S01]  /*43f0*/  LOP3.LUT R79, R73, 0xff0000ff, RZ, 0xc0, !PT ;  /* 0xff0000ff494f7812 */ /* 0x000fe200078ec0ff */
[----:B------:R-:W-:Y:S01]  /*4400*/  IMAD.SHL.U32 R74, R74, 0x100, RZ ;  /* 0x000001004a4a7824 */ /* 0x000fe200078e00ff */
[----:B------:R-:W-:Y:S01]  /*4410*/  SHF.R.U32.HI R78, RZ, 0x10, R75 ;  /* 0x00000010ff4e7819 */ /* 0x000fe2000001164b */
[----:B---3--:R-:W-:Y:S01]  /*4420*/  IMAD.MOV.U32 R73, RZ, RZ, R12 ;  /* 0x000000ffff497224 */ /* 0x008fe200078e000c */
[----:B------:R-:W-:-:S02]  /*4430*/  LOP3.LUT R75, R75, 0xff0000ff, RZ, 0xc0, !PT ;  /* 0xff0000ff4b4b7812 */ /* 0x000fc400078ec0ff */
[----:B------:R-:W-:Y:S01]  /*4440*/  MOV R11, R13 ;  /* 0x0000000d000b7202 */ /* 0x000fe20000000f00 */
[----:B------:R-:W-:Y:S01]  /*4450*/  IMAD.U32 R13, R80, 0x10000, RZ ;  /* 0x00010000500d7824 */ /* 0x000fe200078e00ff */
[----:B------:R-:W-:Y:S02]  /*4460*/  LOP3.LUT R72, R79, 0xff00, R72, 0xf8, !PT ;  /* 0x0000ff004f487812 */ /* 0x000fe400078ef848 */
[----:B------:R-:W-:Y:S01]  /*4470*/  LOP3.LUT R79, R75, 0xff00, R74, 0xf8, !PT ;  /* 0x0000ff004b4f7812 */ /* 0x000fe200078ef84a */
[----:B------:R-:W-:Y:S01]  /*4480*/  IMAD.U32 R74, R78, 0x10000, RZ ;  /* 0x000100004e4a7824 */ /* 0x000fe200078e00ff */
        /* <DEDUP_REMOVED lines=27> */
[--C-:B------:R-:W-:Y:S01]  /*4640*/  HADD2.F32 R79, -RZ, R74.reuse.H1_H1 ;  /* 0x3000004aff4f7230 */ /* 0x100fe20000004100 */
[----:B------:R-:W-:Y:S01]  /*4650*/  F2FP.F16.E4M3.UNPACK_B R84, R72.H1 ;  /* 0x00000048ff54723e */ /* 0x000fe200030006ff */
[----:B------:R-:W-:Y:S01]  /*4660*/  HADD2.F32 R78, -RZ, R74.H0_H0 ;  /* 0x2000004aff4e7230 */ /* 0x000fe20000004100 */
[----:B------:R-:W-:Y:S01]  /*4670*/  F2FP.SATFINITE.E4M3.F32.PACK_AB_MERGE_C R158, R85, R82, RZ ;  /* 0x00000052559e723e */ /* 0x000fe200048070ff */
[----:B------:R-:W-:-:S02]  /*4680*/  HADD2.F32 R74, -RZ, R73.H0_H0 ;  /* 0x20000049ff4a7230 */ /* 0x000fc40000004100 */
[CC--:B------:R-:W-:Y:S01]  /*4690*/  FMUL.FTZ R83, R79.reuse, R80.reuse ;  /* 0x000000504f537220 */ /* 0x0c0fe20000410000 */
[----:B------:R-:W-:Y:S02]  /*46a0*/  HADD2.F32 R75, -RZ, R73.H1_H1 ;  /* 0x30000049ff4b7230 */ /* 0x000fe40000004100 */
[C---:B------:R-:W-:Y:S01]  /*46b0*/  FMUL.FTZ R80, R78.reuse, R80 ;  /* 0x000000504e507220 */ /* 0x040fe20000410000 */
[--C-:B------:R-:W-:Y:S02]  /*46c0*/  HADD2.F32 R73, -RZ, R155.reuse.H1_H1 ;  /* 0x3000009bff497230 */ /* 0x100fe40000004100 */
[----:B------:R-:W-:Y:S02]  /*46d0*/  HADD2.F32 R156, -RZ, R156.H0_H0 ;  /* 0x2000009cff9c7230 */ /* 0x000fe40000004100 */
[----:B------:R-:W-:Y:S02]  /*46e0*/  HADD2.F32 R155, -RZ, R155.H0_H0 ;  /* 0x2000009bff9b7230 */ /* 0x000fe40000004100 */
[-C--:B------:R-:W-:Y:S01]  /*46f0*/  FFMA.FTZ R83, R78, R73.reuse, -R83 ;  /* 0x000000494e537223 */ /* 0x080fe20000010853 */
[----:B------:R-:W-:Y:S01]  /*4700*/  FFMA.FTZ R80, R79, R73, R80 ;  /* 0x000000494f507223 */ /* 0x000fe20000010050 */
[CC--:B------:R-:W-:Y:S01]  /*4710*/  FMUL.FTZ R81, R75.reuse, R156.reuse ;  /* 0x0000009c4b517220 */ /* 0x0c0fe20000410000 */
[-C--:B------:R-:W-:Y:S01]  /*4720*/  F2FP.F16.E4M3.UNPACK_B R78, R15.reuse.H1 ;  /* 0x0000000fff4e723e */ /* 0x080fe200030006ff */
[C---:B------:R-:W-:Y:S01]  /*4730*/  FMUL.FTZ R156, R74.reuse, R156 ;  /* 0x0000009c4a9c7220 */ /* 0x040fe20000410000 */
[----:B------:R-:W-:Y:S01]  /*4740*/  F2FP.F16.E4M3.UNPACK_B R15, R15 ;  /* 0x0000000fff0f723e */ /* 0x000fe200020006ff */
[----:B------:R-:W-:Y:S01]  /*4750*/  FFMA.FTZ R73, R74, R155, -R81 ;  /* 0x0000009b4a497223 */ /* 0x000fe20000010851 */
[----:B------:R-:W-:Y:S01]  /*4760*/  F2FP.SATFINITE.E4M3.F32.PACK_AB_MERGE_C R157, R80, R83, RZ ;  /* 0x00000053509d723e */ /* 0x000fe200048070ff */
[----:B------:R-:W-:Y:S01]  /*4770*/  FFMA.FTZ R74, R75, R155, R156 ;  /* 0x0000009b4b4a7223 */ /* 0x000fe2000001009c */
[--C-:B------:R-:W-:Y:S01]  /*4780*/  HADD2.F32 R79, -RZ, R78.reuse.H0_H0 ;  /* 0x2000004eff4f7230 */ /* 0x100fe20000004100 */
[-C--:B------:R-:W-:Y:S01]  /*4790*/  F2FP.F16.E4M3.UNPACK_B R81, R13.reuse.H1 ;  /* 0x0000000dff51723e */ /* 0x080fe200030006ff */
[----:B------:R-:W-:Y:S01]  /*47a0*/  HADD2.F32 R78, -RZ, R78.H1_H1 ;  /* 0x3000004eff4e7230 */ /* 0x000fe20000004100 */
[----:B------:R-:W-:Y:S01]  /*47b0*/  F2FP.F16.E4M3.UNPACK_B R75, R14.H1 ;  /* 0x0000000eff4b723e */ /* 0x000fe200030006ff */
[----:B------:R-:W-:Y:S01]  /*47c0*/  HADD2.F32 R155, -RZ, R84.H1_H1 ;  /* 0x30000054ff9b7230 */ /* 0x000fe20000004100 */
[----:B------:R-:W-:Y:S01]  /*47d0*/  F2FP.F16.E4M3.UNPACK_B R83, R72 ;  /* 0x00000048ff53723e */ /* 0x000fe200020006ff */
[----:B------:R-:W-:Y:S01]  /*47e0*/  HADD2.F32 R82, -RZ, R81.H1_H1 ;  /* 0x30000051ff527230 */ /* 0x000fe20000004100 */
[----:B------:R-:W-:Y:S01]  /*47f0*/  F2FP.F16.E4M3.UNPACK_B R80, R13 ;  /* 0x0000000dff50723e */ /* 0x000fe200020006ff */
[----:B------:R-:W-:-:S02]  /*4800*/  HADD2.F32 R72, -RZ, R75.H1_H1 ;  /* 0x3000004bff487230 */ /* 0x000fc40000004100 */
[-C--:B------:R-:W-:Y:S01]  /*4810*/  FMUL.FTZ R156, R78, R155.reuse ;  /* 0x0000009b4e9c7220 */ /* 0x080fe20000410000 */
[----:B------:R-:W-:Y:S02]  /*4820*/  HADD2.F32 R85, -RZ, R83.H1_H1 ;  /* 0x30000053ff557230 */ /* 0x000fe40000004100 */
[C---:B------:R-:W-:Y:S01]  /*4830*/  FMUL.FTZ R155, R79.reuse, R155 ;  /* 0x0000009b4f9b7220 */ /* 0x040fe20000410000 */
[----:B------:R-:W-:Y:S02]  /*4840*/  HADD2.F32 R75, -RZ, R75.H0_H0 ;  /* 0x2000004bff4b7230 */ /* 0x000fe40000004100 */
[----:B------:R-:W-:Y:S01]  /*4850*/  FFMA.FTZ R79, R79, R82, -R156 ;  /* 0x000000524f4f7223 */ /* 0x000fe2000001089c */
[----:B------:R-:W-:Y:S02]  /*4860*/  HADD2.F32 R13, -RZ, R80.H1_H1 ;  /* 0x30000050ff0d7230 */ /* 0x000fe40000004100 */
[-C--:B------:R-:W-:Y:S01]  /*4870*/  FMUL.FTZ R156, R72, R85.reuse ;  /* 0x00000055489c7220 */ /* 0x080fe20000410000 */
[----:B------:R-:W-:Y:S01]  /*4880*/  F2FP.F16.E4M3.UNPACK_B R14, R14 ;  /* 0x0000000eff0e723e */ /* 0x000fe200020006ff */
[----:B------:R-:W-:Y:S01]  /*4890*/  FMUL.FTZ R85, R75, R85 ;  /* 0x000000554b557220 */ /* 0x000fe20000410000 */
[----:B------:R-:W-:-:S02]  /*48a0*/  HADD2.F32 R84, -RZ, R84.H0_H0 ;  /* 0x20000054ff547230 */ /* 0x000fc40000004100 */
[-C--:B------:R-:W-:Y:S01]  /*48b0*/  FFMA.FTZ R156, R75, R13.reuse, -R156 ;  /* 0x0000000d4b9c7223 */ /* 0x080fe2000001089c */
[----:B------:R-:W-:Y:S02]  /*48c0*/  HADD2.F32 R83, -RZ, R83.H0_H0 ;  /* 0x20000053ff537230 */ /* 0x000fe40000004100 */
[----:B------:R-:W-:Y:S01]  /*48d0*/  FFMA.FTZ R85, R72, R13, R85 ;  /* 0x0000000d48557223 */ /* 0x000fe20000010055 */
[--C-:B------:R-:W-:Y:S02]  /*48e0*/  HADD2.F32 R72, -RZ, R15.reuse.H0_H0 ;  /* 0x2000000fff487230 */ /* 0x100fe40000004100 */
[----:B------:R-:W-:Y:S01]  /*48f0*/  FFMA.FTZ R82, R78, R82, R155 ;  /* 0x000000524e527223 */ /* 0x000fe2000001009b */
[--C-:B------:R-:W-:Y:S02]  /*4900*/  HADD2.F32 R13, -RZ, R14.reuse.H0_H0 ;  /* 0x2000000eff0d7230 */ /* 0x100fe40000004100 */
[----:B------:R-:W-:Y:S01]  /*4910*/  HADD2.F32 R15, -RZ, R15.H1_H1 ;  /* 0x3000000fff0f7230 */ /* 0x000fe20000004100 */
[----:B------:R-:W-:Y:S01]  /*4920*/  F2FP.SATFINITE.E4M3.F32.PACK_AB_MERGE_C R85, R85, R156, RZ ;  /* 0x0000009c5555723e */ /* 0x000fe200048070ff */
[----:B------:R-:W-:Y:S01]  /*4930*/  HADD2.F32 R14, -RZ, R14.H1_H1 ;  /* 0x3000000eff0e7230 */ /* 0x000fe20000004100 */
[----:B------:R-:W-:Y:S01]  /*4940*/  F2FP.SATFINITE.E4M3.F32.PACK_AB_MERGE_C R79, R82, R79, RZ ;  /* 0x0000004f524f723e */ /* 0x000fe200048070ff */
[----:B------:R-:W-:-:S02]  /*4950*/  HADD2.F32 R81, -RZ, R81.H0_H0 ;  /* 0x20000051ff517230 */ /* 0x000fc40000004100 */
[-C--:B------:R-:W-:Y:S01]  /*4960*/  FMUL.FTZ R75, R15, R84.reuse ;  /* 0x000000540f4b7220 */ /* 0x080fe20000410000 */
[----:B------:R-:W-:Y:S02]  /*4970*/  HADD2.F32 R80, -RZ, R80.H0_H0 ;  /* 0x20000050ff507230 */ /* 0x000fe40000004100 */
[-C--:B------:R-:W-:Y:S01]  /*4980*/  FMUL.FTZ R78, R14, R83.reuse ;  /* 0x000000530e4e7220 */ /* 0x080fe20000410000 */
[C---:B------:R-:W-:Y:S01]  /*4990*/  FMUL.FTZ R84, R72.reuse, R84 ;  /* 0x0000005448547220 */ /* 0x040fe20000410000 */
[C---:B------:R-:W-:Y:S01]  /*49a0*/  FMUL.FTZ R83, R13.reuse, R83 ;  /* 0x000000530d537220 */ /* 0x040fe20000410000 */
[-C--:B------:R-:W-:Y:S01]  /*49b0*/  FFMA.FTZ R75, R72, R81.reuse, -R75 ;  /* 0x00000051484b7223 */ /* 0x080fe2000001084b */
[-C--:B------:R-:W-:Y:S01]  /*49c0*/  FFMA.FTZ R78, R13, R80.reuse, -R78 ;  /* 0x000000500d4e7223 */ /* 0x080fe2000001084e */
[----:B------:R-:W-:Y:S01]  /*49d0*/  FFMA.FTZ R84, R15, R81, R84 ;  /* 0x000000510f547223 */ /* 0x000fe20000010054 */
[----:B------:R-:W-:Y:S01]  /*49e0*/  FFMA.FTZ R83, R14, R80, R83 ;  /* 0x000000500e537223 */ /* 0x000fe20000010053 */
[----:B------:R-:W-:-:S02]  /*49f0*/  F2FP.SATFINITE.E4M3.F32.PACK_AB_MERGE_C R13, R12, R11, R158 ;  /* 0x0000000b0c0d723e */ /* 0x000fc4000480709e */
[----:B------:R-:W-:Y:S02]  /*4a00*/  F2FP.SATFINITE.E4M3.F32.PACK_AB_MERGE_C R12, R74, R73, R157 ;  /* 0x000000494a0c723e */ /* 0x000fe4000480709d */
[----:B------:R-:W-:Y:S02]  /*4a10*/  F2FP.SATFINITE.E4M3.F32.PACK_AB_MERGE_C R14, R83, R78, R85 ;  /* 0x0000004e530e723e */ /* 0x000fe40004807055 */
[----:B------:R-:W-:-:S07]  /*4a20*/  F2FP.SATFINITE.E4M3.F32.PACK_AB_MERGE_C R15, R84, R75, R79 ;  /* 0x0000004b540f723e */ /* 0x000fce000480704f */
.L_x_464:
[----:B------:R-:W-:Y:S05]  /*4a30*/  BSYNC B3 ;  /* 0x0000000000037941 */ /* 0x000fea0003800000 */
.L_x_463:
[----:B---3--:R0:W-:Y:S02]  /*4a40*/  ST.E.128 desc[UR50][R76.64], R12 ;  /* 0x0000000c4c007985 */ /* 0x0081e4000c101d32 */
.L_x_462:
[----:B------:R-:W-:Y:S05]  /*4a50*/  BSYNC B2 ;  /* 0x0000000000027941 */ /* 0x000fea0003800000 */
.L_x_461:
[----:B------:R-:W-:Y:S01]  /*4a60*/  ISETP.NE.AND P3, PT, R31, RZ, PT ;  /* 0x000000ff1f00720c */ /* 0x000fe20003f65270 */
[----:B------:R-:W-:-:S12]  /*4a70*/  BSSY B2, `(.L_x_465) ;  /* 0x0000074000027945 */ /* 0x000fd80003800000 */
[----:B------:R-:W-:Y:S05]  /*4a80*/  @!P3 BRA `(.L_x_466) ;  /* 0x0000000400c8b947 */ /* 0x000fea0003800000 */
[----:B0-----:R-:W3:Y:S04]  /*4a90*/  LDL R12, [R1+0xc] ;  /* 0x00000c00010c7983 */ /* 0x001ee80000100800 */
[----:B------:R-:W5:Y:S01]  /*4aa0*/  LDL R11, [R1+0x24] ;  /* 0x00002400010b7983 */ /* 0x000f620000100800 */
[----:B----4-:R-:W-:Y:S01]  /*4ab0*/  IADD3 R72, P3, R23, R145, RZ ;  /* 0x0000009117487210 */ /* 0x010fe20007f7e0ff */
[----:B------:R-:W-:Y:S03]  /*4ac0*/  BSSY B3, `(.L_x_467) ;  /* 0x000006d000037945 */ /* 0x000fe60003800000 */
[----:B---3--:R-:W-:Y:S02]  /*4ad0*/  IADD3.X R73, R143, R12, RZ, P3, !PT ;  /* 0x0000000c8f497210 */ /* 0x008fe40001ffe4ff */
[----:B------:R0:W3:Y:S01]  /*4ae0*/  LDS.128 R12, [R89+0x26a00] ;  /* 0x026a0000590c7984 */ /* 0x0000e20000000c00 */
[----:B-----5:R-:W-:-:S13]  /*4af0*/  ISETP.GE.AND P3, PT, R11, R116, PT ;  /* 0x000000740b00720c */ /* 0x020fda0003f66270 */
[----:B0-----:R-:W-:Y:S05]  /*4b00*/  @P3 BRA `(.L_x_468) ;  /* 0x0000000400a03947 */ /* 0x001fea0003800000 */
[----:B------:R-:W-:Y:S02]  /*4b10*/  SHF.R.U32.HI R68, RZ, 0x8, R69 ;  /* 0x00000008ff447819 */ /* 0x000fe40000011645 */
[----:B------:R-:W-:Y:S02]  /*4b20*/  SHF.R.U32.HI R11, RZ, 0x8, R71 ;  /* 0x00000008ff0b7819 */ /* 0x000fe40000011647 */
[----:B------:R-:W-:Y:S02]  /*4b30*/  LOP3.LUT R70, R69, 0xff0000ff, RZ, 0xc0, !PT ;  /* 0xff0000ff45467812 */ /* 0x000fe400078ec0ff */
[----:B------:R-:W-:Y:S01]  /*4b40*/  SHF.R.U32.HI R76, RZ, 0x10, R69 ;  /* 0x00000010ff4c7819 */ /* 0x000fe20000011645 */
[----:B------:R-:W-:Y:S01]  /*4b50*/  IMAD.SHL.U32 R69, R68, 0x100, RZ ;  /* 0x0000010044457824 */ /* 0x000fe200078e00ff */
[----:B------:R-:W-:Y:S02]  /*4b60*/  LOP3.LUT R74, R71, 0xff0000ff, RZ, 0xc0, !PT ;  /* 0xff0000ff474a7812 */ /* 0x000fe400078ec0ff */
[----:B------:R-:W-:Y:S01]  /*4b70*/  SHF.R.U32.HI R75, RZ, 0x10, R71 ;  /* 0x00000010ff4b7819 */ /* 0x000fe20000011647 */
[----:B------:R-:W-:Y:S01]  /*4b80*/  IMAD.SHL.U32 R71, R11, 0x100, RZ ;  /* 0x000001000b477824 */ /* 0x000fe200078e00ff */
[----:B---3--:R-:W-:Y:S01]  /*4b90*/  MOV R68, R12 ;  /* 0x0000000c00447202 */ /* 0x008fe20000000f00 */
[----:B------:R-:W-:Y:S01]  /*4ba0*/  IMAD.MOV.U32 R11, RZ, RZ, R13 ;  /* 0x000000ffff0b7224 */ /* 0x000fe200078e000d */
[----:B------:R-:W-:Y:S01]  /*4bb0*/  LOP3.LUT R13, R70, 0xff00, R69, 0xf8, !PT ;  /* 0x0000ff00460d7812 */ /* 0x000fe200078ef845 */
[----:B------:R-:W-:Y:S01]  /*4bc0*/  IMAD.U32 R69, R75, 0x10000, RZ ;  /* 0x000100004b457824 */ /* 0x000fe200078e00ff */
[----:B------:R-:W-:Y:S01]  /*4bd0*/  LOP3.LUT R74, R74, 0xff00, R71, 0xf8, !PT ;  /* 0x0000ff004a4a7812 */ /* 0x000fe200078ef847 */
[----:B------:R-:W-:Y:S01]  /*4be0*/  IMAD.U32 R70, R76, 0x10000, RZ ;  /* 0x000100004c467824 */ /* 0x000fe200078e00ff */
[----:B------:R-:W-:-:S02]  /*4bf0*/  F2FP.F16.E4M3.UNPACK_B R71, R154.H1 ;  /* 0x0000009aff47723e */ /* 0x000fc400030006ff */
[----:B------:R-:W-:Y:S02]  /*4c00*/  F2FP.F16.E4M3.UNPACK_B R12, R11 ;  /* 0x0000000bff0c723e */ /* 0x000fe400020006ff */
[----:B------:R-:W-:Y:S01]  /*4c10*/  LOP3.LUT R78, R74, 0xff0000, R69, 0xf8, !PT ;  /* 0x00ff00004a4e7812 */ /* 0x000fe200078ef845 */
[--C-:B------:R-:W-:Y:S01]  /*4c20*/  HADD2.F32 R76, -RZ, R71.reuse.H0_H0 ;  /* 0x20000047ff4c7230 */ /* 0x100fe20000004100 */
[----:B------:R-:W-:Y:S01]  /*4c30*/  F2FP.F16.E4M3.UNPACK_B R74, R153.H1 ;  /* 0x00000099ff4a723e */ /* 0x000fe200030006ff */
[--C-:B------:R-:W-:Y:S01]  /*4c40*/  HADD2.F32 R69, -RZ, R12.reuse.H1_H1 ;  /* 0x3000000cff457230 */ /* 0x100fe20000004100 */
[----:B------:R-:W-:Y:S01]  /*4c50*/  F2FP.F16.E4M3.UNPACK_B R11, R11.H1 ;  /* 0x0000000bff0b723e */ /* 0x000fe200030006ff */
[----:B------:R-:W-:Y:S01]  /*4c60*/  HADD2.F32 R12, -RZ, R12.H0_H0 ;  /* 0x2000000cff0c7230 */ /* 0x000fe20000004100 */
[----:B------:R-:W-:Y:S01]  /*4c70*/  LOP3.LUT R13, R13, 0xff0000, R70, 0xf8, !PT ;  /* 0x00ff00000d0d7812 */ /* 0x000fe200078ef846 */
[----:B------:R-:W-:Y:S02]  /*4c80*/  HADD2.F32 R75, -RZ, R74.H0_H0 ;  /* 0x2000004aff4b7230 */ /* 0x000fe40000004100 */
[----:B------:R-:W-:Y:S01]  /*4c90*/  FMUL.FTZ R79, R69, R76 ;  /* 0x0000004c454f7220 */ /* 0x000fe20000410000 */
[----:B------:R-:W-:-:S02]  /*4ca0*/  HADD2.F32 R77, -RZ, R71.H1_H1 ;  /* 0x30000047ff4d7230 */ /* 0x000fc40000004100 */
[C---:B------:R-:W-:Y:S01]  /*4cb0*/  FMUL.FTZ R76, R12.reuse, R76 ;  /* 0x0000004c0c4c7220 */ /* 0x040fe20000410000 */
[--C-:B------:R-:W-:Y:S01]  /*4cc0*/  HADD2.F32 R71, -RZ, R11.reuse.H1_H1 ;  /* 0x3000000bff477230 */ /* 0x100fe20000004100 */
[----:B------:R-:W-:Y:S01]  /*4cd0*/  F2FP.F16.E4M3.UNPACK_B R154, R154 ;  /* 0x0000009aff9a723e */ /* 0x000fe200020006ff */
[----:B------:R-:W-:Y:S02]  /*4ce0*/  HADD2.F32 R70, -RZ, R11.H0_H0 ;  /* 0x2000000bff467230 */ /* 0x000fe40000004100 */
[-C--:B------:R-:W-:Y:S01]  /*4cf0*/  FFMA.FTZ R11, R12, R75.reuse, -R79 ;  /* 0x0000004b0c0b7223 */ /* 0x080fe2000001084f */
[----:B------:R-:W-:Y:S02]  /*4d00*/  HADD2.F32 R74, -RZ, R74.H1_H1 ;  /* 0x3000004aff4a7230 */ /* 0x000fe40000004100 */
[----:B------:R-:W-:Y:S01]  /*4d10*/  FFMA.FTZ R12, R69, R75, R76 ;  /* 0x0000004b450c7223 */ /* 0x000fe2000001004c */
[-C--:B------:R-:W-:Y:S01]  /*4d20*/  FMUL.FTZ R79, R71, R77.reuse ;  /* 0x0000004d474f7220 */ /* 0x080fe20000410000 */
[----:B------:R-:W-:Y:S01]  /*4d30*/  FMUL.FTZ R80, R70, R77 ;  /* 0x0000004d46507220 */ /* 0x000fe20000410000 */
[----:B------:R-:W-:Y:S01]  /*4d40*/  F2FP.F16.E4M3.UNPACK_B R69, R68.H1 ;  /* 0x00000044ff45723e */ /* 0x000fe200030006ff */
[----:B------:R-:W-:-:S02]  /*4d50*/  HADD2.F32 R75, -RZ, R154.H1_H1 ;  /* 0x3000009aff4b7230 */ /* 0x000fc40000004100 */
[-C--:B------:R-:W-:Y:S01]  /*4d60*/  FFMA.FTZ R79, R70, R74.reuse, -R79 ;  /* 0x0000004a464f7223 */ /* 0x080fe2000001084f */
[----:B------:R-:W-:Y:S01]  /*4d70*/  FFMA.FTZ R84, R71, R74, R80 ;  /* 0x0000004a47547223 */ /* 0x000fe20000010050 */
[----:B------:R-:W-:Y:S01]  /*4d80*/  F2FP.F16.E4M3.UNPACK_B R68, R68 ;  /* 0x00000044ff44723e */ /* 0x000fe200020006ff */
[--C-:B------:R-:W-:Y:S01]  /*4d90*/  HADD2.F32 R70, -RZ, R69.reuse.H0_H0 ;  /* 0x20000045ff467230 */ /* 0x100fe20000004100 */
[----:B------:R-:W-:Y:S01]  /*4da0*/  F2FP.F16.E4M3.UNPACK_B R153, R153 ;  /* 0x00000099ff99723e */ /* 0x000fe200020006ff */
[----:B------:R-:W-:Y:S02]  /*4db0*/  HADD2.F32 R71, -RZ, R69.H1_H1 ;  /* 0x30000045ff477230 */ /* 0x000fe40000004100 */
[----:B------:R-:W-:Y:S02]  /*4dc0*/  HADD2.F32 R69, -RZ, R68.H0_H0 ;  /* 0x20000044ff457230 */ /* 0x000fe40000004100 */
[----:B------:R-:W-:Y:S01]  /*4dd0*/  FMUL.FTZ R80, R70, R75 ;  /* 0x0000004b46507220 */ /* 0x000fe20000410000 */
[----:B------:R-:W-:-:S02]  /*4de0*/  HADD2.F32 R74, -RZ, R153.H1_H1 ;  /* 0x30000099ff4a7230 */ /* 0x000fc40000004100 */
[C---:B------:R-:W-:Y:S01]  /*4df0*/  FMUL.FTZ R77, R71.reuse, R75 ;  /* 0x0000004b474d7220 */ /* 0x040fe20000410000 */
[----:B------:R-:W-:Y:S02]  /*4e00*/  HADD2.F32 R154, -RZ, R154.H0_H0 ;  /* 0x2000009aff9a7230 */ /* 0x000fe40000004100 */
[----:B------:R-:W-:Y:S02]  /*4e10*/  HADD2.F32 R68, -RZ, R68.H1_H1 ;  /* 0x30000044ff447230 */ /* 0x000fe40000004100 */
[-C--:B------:R-:W-:Y:S01]  /*4e20*/  FFMA.FTZ R77, R70, R74.reuse, -R77 ;  /* 0x0000004a464d7223 */ /* 0x080fe2000001084d */
[----:B------:R-:W-:Y:S02]  /*4e30*/  HADD2.F32 R153, -RZ, R153.H0_H0 ;  /* 0x20000099ff997230 */ /* 0x000fe40000004100 */
[----:B------:R-:W-:Y:S01]  /*4e40*/  FFMA.FTZ R80, R71, R74, R80 ;  /* 0x0000004a47507223 */ /* 0x000fe20000010050 */
[-C--:B------:R-:W-:Y:S01]  /*4e50*/  FMUL.FTZ R75, R69, R154.reuse ;  /* 0x0000009a454b7220 */ /* 0x080fe20000410000 */
[----:B------:R-:W-:Y:S01]  /*4e60*/  FMUL.FTZ R76, R68, R154 ;  /* 0x0000009a444c7220 */ /* 0x000fe20000410000 */
[----:B------:R-:W-:-:S02]  /*4e70*/  F2FP.F16.E4M3.UNPACK_B R74, R13 ;  /* 0x0000000dff4a723e */ /* 0x000fc400020006ff */
[----:B------:R-:W-:Y:S01]  /*4e80*/  F2FP.SATFINITE.E4M3.F32.PACK_AB_MERGE_C R85, R80, R77, RZ ;  /* 0x0000004d5055723e */ /* 0x000fe200048070ff */
[----:B------:R-:W-:Y:S01]  /*4e90*/  FFMA.FTZ R81, R69, R153, -R76 ;  /* 0x0000009945517223 */ /* 0x000fe2000001084c */
[----:B------:R-:W-:Y:S01]  /*4ea0*/  F2FP.F16.E4M3.UNPACK_B R69, R15.H1 ;  /* 0x0000000fff45723e */ /* 0x000fe200030006ff */
[----:B------:R-:W-:Y:S01]  /*4eb0*/  FFMA.FTZ R82, R68, R153, R75 ;  /* 0x0000009944527223 */ /* 0x000fe2000001004b */
[----:B------:R-:W-:Y:S02]  /*4ec0*/  F2FP.F16.E4M3.UNPACK_B R77, R78.H1 ;  /* 0x0000004eff4d723e */ /* 0x000fe400030006ff */
[----:B------:R-:W-:Y:S01]  /*4ed0*/  F2FP.F16.E4M3.UNPACK_B R75, R13.H1 ;  /* 0x0000000dff4b723e */ /* 0x000fe200030006ff */
[----:B------:R-:W-:Y:S01]  /*4ee0*/  HADD2.F32 R71, -RZ, R69.H1_H1 ;  /* 0x30000045ff477230 */ /* 0x000fe20000004100 */
[----:B------:R-:W-:Y:S01]  /*4ef0*/  F2FP.F16.E4M3.UNPACK_B R68, R14.H1 ;  /* 0x0000000eff44723e */ /* 0x000fe200030006ff */
[----:B------:R-:W-:Y:S01]  /*4f00*/  HADD2.F32 R80, -RZ, R77.H1_H1 ;  /* 0x3000004dff507230 */ /* 0x000fe20000004100 */
[----:B------:R-:W-:Y:S01]  /*4f10*/  F2FP.F16.E4M3.UNPACK_B R78, R78 ;  /* 0x0000004eff4e723e */ /* 0x000fe200020006ff */
[----:B------:R-:W-:Y:S01]  /*4f20*/  HADD2.F32 R70, -RZ, R69.H0_H0 ;  /* 0x20000045ff467230 */ /* 0x000fe20000004100 */
[----:B------:R-:W-:Y:S01]  /*4f30*/  F2FP.SATFINITE.E4M3.F32.PACK_AB_MERGE_C R153, R84, R79, RZ ;  /* 0x0000004f5499723e */ /* 0x000fe200048070ff */
[----:B------:R-:W-:-:S02]  /*4f40*/  HADD2.F32 R76, -RZ, R75.H1_H1 ;  /* 0x3000004bff4c7230 */ /* 0x000fc40000004100 */
[-C--:B------:R-:W-:Y:S01]  /*4f50*/  FMUL.FTZ R13, R71, R80.reuse ;  /* 0x00000050470d7220 */ /* 0x080fe20000410000 */
[----:B------:R-:W-:Y:S02]  /*4f60*/  HADD2.F32 R69, -RZ, R68.H1_H1 ;  /* 0x30000044ff457230 */ /* 0x000fe40000004100 */
[C---:B------:R-:W-:Y:S01]  /*4f70*/  FMUL.FTZ R80, R70.reuse, R80 ;  /* 0x0000005046507220 */ /* 0x040fe20000410000 */
[----:B------:R-:W-:Y:S02]  /*4f80*/  HADD2.F32 R79, -RZ, R78.H1_H1 ;  /* 0x3000004eff4f7230 */ /* 0x000fe40000004100 */
[----:B------:R-:W-:Y:S01]  /*4f90*/  FFMA.FTZ R84, R70, R76, -R13 ;  /* 0x0000004c46547223 */ /* 0x000fe2000001080d */
[----:B------:R-:W-:Y:S01]  /*4fa0*/  HADD2.F32 R68, -RZ, R68.H0_H0 ;  /* 0x20000044ff447230 */ /* 0x000fe20000004100 */
[----:B------:R-:W-:Y:S01]  /*4fb0*/  F2FP.F16.E4M3.UNPACK_B R15, R15 ;  /* 0x0000000fff0f723e */ /* 0x000fe200020006ff */
[----:B------:R-:W-:Y:S02]  /*4fc0*/  HADD2.F32 R13, -RZ, R74.H1_H1 ;  /* 0x3000004aff0d7230 */ /* 0x000fe40000004100 */
[-C--:B------:R-:W-:Y:S01]  /*4fd0*/  FMUL.FTZ R83, R69, R79.reuse ;  /* 0x0000004f45537220 */ /* 0x080fe20000410000 */
[----:B------:R-:W-:Y:S01]  /*4fe0*/  F2FP.F16.E4M3.UNPACK_B R14, R14 ;  /* 0x0000000eff0e723e */ /* 0x000fe200020006ff */
[C---:B------:R-:W-:Y:S01]  /*4ff0*/  FMUL.FTZ R70, R68.reuse, R79 ;  /* 0x0000004f44467220 */ /* 0x040fe20000410000 */
[----:B------:R-:W-:Y:S01]  /*5000*/  FFMA.FTZ R79, R71, R76, R80 ;  /* 0x0000004c474f7223 */ /* 0x000fe20000010050 */
[----:B------:R-:W-:Y:S01]  /*5010*/  FFMA.FTZ R83, R68, R13, -R83 ;  /* 0x0000000d44537223 */ /* 0x000fe20000010853 */
[----:B------:R-:W-:-:S02]  /*5020*/  HADD2.F32 R68, -RZ, R15.H0_H0 ;  /* 0x2000000fff447230 */ /* 0x000fc40000004100 */
[----:B------:R-:W-:Y:S01]  /*5030*/  FFMA.FTZ R76, R69, R13, R70 ;  /* 0x0000000d454c7223 */ /* 0x000fe20000010046 */
[--C-:B------:R-:W-:Y:S01]  /*5040*/  HADD2.F32 R13, -RZ, R14.reuse.H0_H0 ;  /* 0x2000000eff0d7230 */ /* 0x100fe20000004100 */
[----:B------:R-:W-:Y:S01]  /*5050*/  F2FP.SATFINITE.E4M3.F32.PACK_AB_MERGE_C R79, R79, R84, RZ ;  /* 0x000000544f4f723e */ /* 0x000fe200048070ff */
[----:B------:R-:W-:Y:S02]  /*5060*/  HADD2.F32 R15, -RZ, R15.H1_H1 ;  /* 0x3000000fff0f7230 */ /* 0x000fe40000004100 */
[----:B------:R-:W-:Y:S01]  /*5070*/  HADD2.F32 R77, -RZ, R77.H0_H0 ;  /* 0x2000004dff4d7230 */ /* 0x000fe20000004100 */
[----:B------:R-:W-:Y:S01]  /*5080*/  F2FP.SATFINITE.E4M3.F32.PACK_AB_MERGE_C R76, R76, R83, RZ ;  /* 0x000000534c4c723e */ /* 0x000fe200048070ff */
[----:B------:R-:W-:Y:S02]  /*5090*/  HADD2.F32 R14, -RZ, R14.H1_H1 ;  /* 0x3000000eff0e7230 */ /* 0x000fe40000004100 */
[----:B------:R-:W-:Y:S02]  /*50a0*/  HADD2.F32 R78, -RZ, R78.H0_H0 ;  /* 0x2000004eff4e7230 */ /* 0x000fe40000004100 */
[----:B------:R-:W-:Y:S01]  /*50b0*/  FMUL.FTZ R71, R15, R77 ;  /* 0x0000004d0f477220 */ /* 0x000fe20000410000 */
[----:B------:R-:W-:-:S02]  /*50c0*/  HADD2.F32 R75, -RZ, R75.H0_H0 ;  /* 0x2000004bff4b7230 */ /* 0x000fc40000004100 */
[----:B------:R-:W-:Y:S01]  /*50d0*/  FMUL.FTZ R80, R68, R77 ;  /* 0x0000004d44507220 */ /* 0x000fe20000410000 */
[----:B------:R-:W-:Y:S02]  /*50e0*/  HADD2.F32 R74, -RZ, R74.H0_H0 ;  /* 0x2000004aff4a7230 */ /* 0x000fe40000004100 */
[-C--:B------:R-:W-:Y:S01]  /*50f0*/  FMUL.FTZ R70, R14, R78.reuse ;  /* 0x0000004e0e467220 */ /* 0x080fe20000410000 */
[----:B------:R-:W-:Y:S01]  /*5100*/  FMUL.FTZ R69, R13, R78 ;  /* 0x0000004e0d457220 */ /* 0x000fe20000410000 */
[-C--:B------:R-:W-:Y:S01]  /*5110*/  FFMA.FTZ R71, R68, R75.reuse, -R71 ;  /* 0x0000004b44477223 */ /* 0x080fe20000010847 */
[----:B------:R-:W-:Y:S01]  /*5120*/  FFMA.FTZ R80, R15, R75, R80 ;  /* 0x0000004b0f507223 */ /* 0x000fe20000010050 */
[-C--:B------:R-:W-:Y:S01]  /*5130*/  FFMA.FTZ R70, R13, R74.reuse, -R70 ;  /* 0x0000004a0d467223 */ /* 0x080fe20000010846 */
[----:B------:R-:W-:Y:S01]  /*5140*/  FFMA.FTZ R69, R14, R74, R69 ;  /* 0x0000004a0e457223 */ /* 0x000fe20000010045 */
[----:B------:R-:W-:Y:S02]  /*5150*/  F2FP.SATFINITE.E4M3.F32.PACK_AB_MERGE_C R13, R12, R11, R153 ;  /* 0x0000000b0c0d723e */ /* 0x000fe40004807099 */
[----:B------:R-:W-:-:S02]  /*5160*/  F2FP.SATFINITE.E4M3.F32.PACK_AB_MERGE_C R12, R82, R81, R85 ;  /* 0x00000051520c723e */ /* 0x000fc40004807055 */
[----:B------:R-:W-:Y:S02]  /*5170*/  F2FP.SATFINITE.E4M3.F32.PACK_AB_MERGE_C R14, R69, R70, R76 ;  /* 0x00000046450e723e */ /* 0x000fe4000480704c */
[----:B------:R-:W-:-:S07]  /*5180*/  F2FP.SATFINITE.E4M3.F32.PACK_AB_MERGE_C R15, R80, R71, R79 ;  /* 0x00000047500f723e */ /* 0x000fce000480704f */
.L_x_468:
[----:B------:R-:W-:Y:S05]  /*5190*/  BSYNC B3 ;  /* 0x0000000000037941 */ /* 0x000fea0003800000 */
.L_x_467:
[----:B---3--:R0:W-:Y:S02]  /*51a0*/  ST.E.128 desc[UR50][R72.64], R12 ;  /* 0x0000000c48007985 */ /* 0x0081e4000c101d32 */
.L_x_466:
[----:B------:R-:W-:Y:S05]  /*51b0*/  BSYNC B2 ;  /* 0x0000000000027941 */ /* 0x000fea0003800000 */
.L_x_465:
[----:B------:R-:W-:Y:S01]  /*51c0*/  ISETP.NE.AND P3, PT, R32, RZ, PT ;  /* 0x000000ff2000720c */ /* 0x000fe20003f65270 */
[----:B------:R-:W-:-:S12]  /*51d0*/  BSSY B2, `(.L_x_469) ;  /* 0x0000073000027945 */ /* 0x000fd80003800000 */
[----:B------:R-:W-:Y:S05]  /*51e0*/  @!P3 BRA `(.L_x_470) ;  /* 0x0000000400c4b947 */ /* 0x000fea0003800000 */
[----:B0-----:R-:W3:Y:S04]  /*51f0*/  LDL R12, [R1+0x8] ;  /* 0x00000800010c7983 */ /* 0x001ee80000100800 */
[----:B------:R-:W5:Y:S01]  /*5200*/  LDL R11, [R1+0x1c] ;  /* 0x00001c00010b7983 */ /* 0x000f620000100800 */
[----:B----4-:R-:W-:Y:S01]  /*5210*/  IADD3 R68, P3, R22, R145, RZ ;  /* 0x0000009116447210 */ /* 0x010fe20007f7e0ff */
[----:B------:R-:W-:Y:S04]  /*5220*/  BSSY B3, `(.L_x_471) ;  /* 0x000006c000037945 */ /* 0x000fe80003800000 */
[----:B---3--:R-:W-:-:S02]  /*5230*/  IMAD.X R69, R143, 0x1, R12, P3 ;  /* 0x000000018f457824 */ /* 0x008fc400018e060c */
[----:B------:R0:W3:Y:S01]  /*5240*/  LDS.128 R12, [R88+0x29200] ;  /* 0x02920000580c7984 */ /* 0x0000e20000000c00 */
[----:B-----5:R-:W-:-:S13]  /*5250*/  ISETP.GE.AND P3, PT, R11, R116, PT ;  /* 0x000000740b00720c */ /* 0x020fda0003f66270 */
[----:B0-----:R-:W-:Y:S05]  /*5260*/  @P3 BRA `(.L_x_472) ;  /* 0x00000004009c3947 */ /* 0x001fea0003800000 */
[----:B------:R-:W-:Y:S02]  /*5270*/  SHF.R.U32.HI R64, RZ, 0x8, R67 ;  /* 0x00000008ff407819 */ /* 0x000fe40000011643 */
[----:B------:R-:W-:Y:S02]  /*5280*/  SHF.R.U32.HI R11, RZ, 0x8, R65 ;  /* 0x00000008ff0b7819 */ /* 0x000fe40000011641 */
[----:B------:R-:W-:Y:S02]  /*5290*/  SHF.R.U32.HI R72, RZ, 0x10, R67 ;  /* 0x00000010ff487819 */ /* 0x000fe40000011643 */
[----:B------:R-:W-:Y:S01]  /*52a0*/  LOP3.LUT R70, R67, 0xff0000ff, RZ, 0xc0, !PT ;  /* 0xff0000ff43467812 */ /* 0x000fe200078ec0ff */
[----:B------:R-:W-:Y:S01]  /*52b0*/  IMAD.SHL.U32 R67, R64, 0x100, RZ ;  /* 0x0000010040437824 */ /* 0x000fe200078e00ff */
[----:B------:R-:W-:Y:S01]  /*52c0*/  SHF.R.U32.HI R73, RZ, 0x10, R65 ;  /* 0x00000010ff497819 */ /* 0x000fe20000011641 */
[----:B---3--:R-:W-:Y:S01]  /*52d0*/  IMAD.MOV.U32 R64, RZ, RZ, R12 ;  /* 0x000000ffff407224 */ /* 0x008fe200078e000c */
[----:B------:R-:W-:-:S02]  /*52e0*/  LOP3.LUT R66, R65, 0xff0000ff, RZ, 0xc0, !PT ;  /* 0xff0000ff41427812 */ /* 0x000fc400078ec0ff */
[----:B------:R-:W-:Y:S01]  /*52f0*/  SHF.L.U32 R11, R11, 0x8, RZ ;  /* 0x000000080b0b7819 */ /* 0x000fe200000006ff */
[----:B------:R-:W-:Y:S01]  /*5300*/  IMAD.U32 R12, R73, 0x10000, RZ ;  /* 0x00010000490c7824 */ /* 0x000fe200078e00ff */
[----:B------:R-:W-:Y:S02]  /*5310*/  LOP3.LUT R71, R70, 0xff00, R67, 0xf8, !PT ;  /* 0x0000ff0046477812 */ /* 0x000fe400078ef843 */
[----:B------:R-:W-:Y:S02]  /*5320*/  LOP3.LUT R65, R66, 0xff00, R11, 0xf8, !PT ;  /* 0x0000ff0042417812 */ /* 0x000fe400078ef80b */
[----:B------:R-:W-:Y:S02]  /*5330*/  SHF.L.U32 R66, R72, 0x10, RZ ;  /* 0x0000001048427819 */ /* 0x000fe400000006ff */
[----:B------:R-:W-:Y:S02]  /*5340*/  F2FP.F16.E4M3.UNPACK_B R67, R152.H1 ;  /* 0x00000098ff43723e */ /* 0x000fe400030006ff */
[----:B------:R-:W-:-:S02]  /*5350*/  F2FP.F16.E4M3.UNPACK_B R11, R13 ;  /* 0x0000000dff0b723e */ /* 0x000fc400020006ff */
[----:B------:R-:W-:Y:S01]  /*5360*/  LOP3.LUT R73, R71, 0xff0000, R66, 0xf8, !PT ;  /* 0x00ff000047497812 */ /* 0x000fe200078ef842 */
[----:B------:R-:W-:Y:S01]  /*5370*/  HADD2.F32 R71, -RZ, R67.H0_H0 ;  /* 0x20000043ff477230 */ /* 0x000fe20000004100 */
[----:B------:R-:W-:Y:S01]  /*5380*/  LOP3.LUT R70, R65, 0xff0000, R12, 0xf8, !PT ;  /* 0x00ff000041467812 */ /* 0x000fe200078ef80c */
[----:B------:R-:W-:Y:S01]  /*5390*/  HADD2.F32 R12, -RZ, R11.H1_H1 ;  /* 0x3000000bff0c7230 */ /* 0x000fe20000004100 */
[----:B------:R-:W-:Y:S01]  /*53a0*/  F2FP.F16.E4M3.UNPACK_B R66, R150.H1 ;  /* 0x00000096ff42723e */ /* 0x000fe200030006ff */
[----:B------:R-:W-:Y:S01]  /*53b0*/  HADD2.F32 R72, -RZ, R67.H1_H1 ;  /* 0x30000043ff487230 */ /* 0x000fe20000004100 */
[----:B------:R-:W-:Y:S01]  /*53c0*/  F2FP.F16.E4M3.UNPACK_B R13, R13.H1 ;  /* 0x0000000dff0d723e */ /* 0x000fe200030006ff */
[----:B------:R-:W-:Y:S02]  /*53d0*/  HADD2.F32 R11, -RZ, R11.H0_H0 ;  /* 0x2000000bff0b7230 */ /* 0x000fe40000004100 */
[----:B------:R-:W-:Y:S01]  /*53e0*/  FMUL.FTZ R74, R12, R71 ;  /* 0x000000470c4a7220 */ /* 0x000fe20000410000 */
[----:B------:R-:W-:Y:S01]  /*53f0*/  HADD2.F32 R67, -RZ, R66.H0_H0 ;  /* 0x20000042ff437230 */ /* 0x000fe20000004100 */
[----:B------:R-:W-:Y:S01]  /*5400*/  F2FP.F16.E4M3.UNPACK_B R152, R152 ;  /* 0x00000098ff98723e */ /* 0x000fe200020006ff */
[----:B------:R-:W-:-:S02]  /*5410*/  HADD2.F32 R65, -RZ, R13.H1_H1 ;  /* 0x3000000dff417230 */ /* 0x000fc40000004100 */
[C---:B------:R-:W-:Y:S01]  /*5420*/  FMUL.FTZ R71, R11.reuse, R71 ;  /* 0x000000470b477220 */ /* 0x040fe20000410000 */
[----:B------:R-:W-:Y:S02]  /*5430*/  HADD2.F32 R13, -RZ, R13.H0_H0 ;  /* 0x2000000dff0d7230 */ /* 0x000fe40000004100 */
[-C--:B------:R-:W-:Y:S01]  /*5440*/  FFMA.FTZ R11, R11, R67.reuse, -R74 ;  /* 0x000000430b0b7223 */ /* 0x080fe2000001084a */
[----:B------:R-:W-:Y:S02]  /*5450*/  HADD2.F32 R66, -RZ, R66.H1_H1 ;  /* 0x30000042ff427230 */ /* 0x000fe40000004100 */
[-C--:B------:R-:W-:Y:S01]  /*5460*/  FMUL.FTZ R74, R65, R72.reuse ;  /* 0x00000048414a7220 */ /* 0x080fe20000410000 */
[----:B------:R-:W-:Y:S01]  /*5470*/  FFMA.FTZ R12, R12, R67, R71 ;  /* 0x000000430c0c7223 */ /* 0x000fe20000010047 */
[C---:B------:R-:W-:Y:S01]  /*5480*/  FMUL.FTZ R72, R13.reuse, R72 ;  /* 0x000000480d487220 */ /* 0x040fe20000410000 */
[----:B------:R-:W-:Y:S01]  /*5490*/  F2FP.F16.E4M3.UNPACK_B R150, R150 ;  /* 0x00000096ff96723e */ /* 0x000fe200020006ff */
[----:B------:R-:W-:Y:S01]  /*54a0*/  FFMA.FTZ R78, R13, R66, -R74 ;  /* 0x000000420d4e7223 */ /* 0x000fe2000001084a */
[----:B------:R-:W-:Y:S01]  /*54b0*/  F2FP.F16.E4M3.UNPACK_B R13, R64.H1 ;  /* 0x00000040ff0d723e */ /* 0x000fe200030006ff */
[----:B------:R-:W-:Y:S01]  /*54c0*/  FFMA.FTZ R79, R65, R66, R72 ;  /* 0x00000042414f7223 */ /* 0x000fe20000010048 */
[----:B------:R-:W-:Y:S01]  /*54d0*/  F2FP.F16.E4M3.UNPACK_B R64, R64 ;  /* 0x00000040ff40723e */ /* 0x000fe200020006ff */
[----:B------:R-:W-:-:S02]  /*54e0*/  HADD2.F32 R71, -RZ, R152.H1_H1 ;  /* 0x30000098ff477230 */ /* 0x000fc40000004100 */
[--C-:B------:R-:W-:Y:S01]  /*54f0*/  HADD2.F32 R65, -RZ, R13.reuse.H0_H0 ;  /* 0x2000000dff417230 */ /* 0x100fe20000004100 */
[----:B------:R-:W-:Y:S01]  /*5500*/  F2FP.SATFINITE.E4M3.F32.PACK_AB_MERGE_C R82, R79, R78, RZ ;  /* 0x0000004e4f52723e */ /* 0x000fe200048070ff */
[----:B------:R-:W-:Y:S02]  /*5510*/  HADD2.F32 R66, -RZ, R13.H1_H1 ;  /* 0x3000000dff427230 */ /* 0x000fe40000004100 */
[----:B------:R-:W-:Y:S02]  /*5520*/  HADD2.F32 R13, -RZ, R64.H0_H0 ;  /* 0x20000040ff0d7230 */ /* 0x000fe40000004100 */
[-C--:B------:R-:W-:Y:S01]  /*5530*/  FMUL.FTZ R75, R65, R71.reuse ;  /* 0x00000047414b7220 */ /* 0x080fe20000410000 */
[----:B------:R-:W-:Y:S02]  /*5540*/  HADD2.F32 R152, -RZ, R152.H0_H0 ;  /* 0x20000098ff987230 */ /* 0x000fe40000004100 */
[----:B------:R-:W-:Y:S01]  /*5550*/  FMUL.FTZ R74, R66, R71 ;  /* 0x00000047424a7220 */ /* 0x000fe20000410000 */
[----:B------:R-:W-:-:S02]  /*5560*/  HADD2.F32 R64, -RZ, R64.H1_H1 ;  /* 0x30000040ff407230 */ /* 0x000fc40000004100 */
[--C-:B------:R-:W-:Y:S02]  /*5570*/  HADD2.F32 R67, -RZ, R150.reuse.H1_H1 ;  /* 0x30000096ff437230 */ /* 0x100fe40000004100 */
[-C--:B------:R-:W-:Y:S01]  /*5580*/  FMUL.FTZ R71, R13, R152.reuse ;  /* 0x000000980d477220 */ /* 0x080fe20000410000 */
[----:B------:R-:W-:Y:S02]  /*5590*/  HADD2.F32 R150, -RZ, R150.H0_H0 ;  /* 0x20000096ff967230 */ /* 0x000fe40000004100 */
[----:B------:R-:W-:Y:S01]  /*55a0*/  FMUL.FTZ R72, R64, R152 ;  /* 0x0000009840487220 */ /* 0x000fe20000410000 */
[-C--:B------:R-:W-:Y:S01]  /*55b0*/  FFMA.FTZ R74, R65, R67.reuse, -R74 ;  /* 0x00000043414a7223 */ /* 0x080fe2000001084a */
[----:B------:R-:W-:Y:S02]  /*55c0*/  FFMA.FTZ R75, R66, R67, R75 ;  /* 0x00000043424b7223 */ /* 0x000fe4000001004b */
[-C--:B------:R-:W-:Y:S01]  /*55d0*/  FFMA.FTZ R76, R13, R150.reuse, -R72 ;  /* 0x000000960d4c7223 */ /* 0x080fe20000010848 */
[----:B------:R-:W-:Y:S01]  /*55e0*/  FFMA.FTZ R77, R64, R150, R71 ;  /* 0x00000096404d7223 */ /* 0x000fe20000010047 */
[----:B------:R-:W-:-:S02]  /*55f0*/  F2FP.F16.E4M3.UNPACK_B R64, R15.H1 ;  /* 0x0000000fff40723e */ /* 0x000fc400030006ff */
[-C--:B------:R-:W-:Y:S02]  /*5600*/  F2FP.F16.E4M3.UNPACK_B R72, R73.reuse.H1 ;  /* 0x00000049ff48723e */ /* 0x080fe400030006ff */
[----:B------:R-:W-:Y:S01]  /*5610*/  F2FP.SATFINITE.E4M3.F32.PACK_AB_MERGE_C R80, R75, R74, RZ ;  /* 0x0000004a4b50723e */ /* 0x000fe200048070ff */
[----:B------:R-:W-:Y:S01]  /*5620*/  HADD2.F32 R66, -RZ, R64.H1_H1 ;  /* 0x30000040ff427230 */ /* 0x000fe20000004100 */
[----:B------:R-:W-:Y:S01]  /*5630*/  F2FP.F16.E4M3.UNPACK_B R67, R70.H1 ;  /* 0x00000046ff43723e */ /* 0x000fe200030006ff */
[----:B------:R-:W-:Y:S01]  /*5640*/  HADD2.F32 R75, -RZ, R72.H1_H1 ;  /* 0x30000048ff4b7230 */ /* 0x000fe20000004100 */
[----:B------:R-:W-:Y:S01]  /*5650*/  F2FP.F16.E4M3.UNPACK_B R13, R14.H1 ;  /* 0x0000000eff0d723e */ /* 0x000fe200030006ff */
[----:B------:R-:W-:Y:S01]  /*5660*/  HADD2.F32 R65, -RZ, R64.H0_H0 ;  /* 0x20000040ff417230 */ /* 0x000fe20000004100 */
        /* <DEDUP_REMOVED lines=35> */
[----:B------:R-:W-:-:S02]  /*58a0*/  F2FP.SATFINITE.E4M3.F32.PACK_AB_MERGE_C R13, R12, R11, R82 ;  /* 0x0000000b0c0d723e */ /* 0x000fc40004807052 */
[----:B------:R-:W-:Y:S02]  /*58b0*/  F2FP.SATFINITE.E4M3.F32.PACK_AB_MERGE_C R12, R77, R76, R80 ;  /* 0x0000004c4d0c723e */ /* 0x000fe40004807050 */
[----:B------:R-:W-:Y:S02]  /*58c0*/  F2FP.SATFINITE.E4M3.F32.PACK_AB_MERGE_C R14, R73, R66, R75 ;  /* 0x00000042490e723e */ /* 0x000fe4000480704b */
[----:B------:R-:W-:-:S07]  /*58d0*/  F2FP.SATFINITE.E4M3.F32.PACK_AB_MERGE_C R15, R72, R65, R74 ;  /* 0x00000041480f723e */ /* 0x000fce000480704a */
.L_x_472:
[----:B------:R-:W-:Y:S05]  /*58e0*/  BSYNC B3 ;  /* 0x0000000000037941 */ /* 0x000fea0003800000 */
.L_x_471:
[----:B---3--:R0:W-:Y:S02]  /*58f0*/  ST.E.128 desc[UR50][R68.64], R12 ;  /* 0x0000000c44007985 */ /* 0x0081e4000c101d32 */
.L_x_470:
[----:B------:R-:W-:Y:S05]  /*5900*/  BSYNC B2 ;  /* 0x0000000000027941 */ /* 0x000fea0003800000 */
.L_x_469:
[----:B------:R-:W-:-:S13]  /*5910*/  ISETP.NE.AND P3, PT, R33, RZ, PT ;  /* 0x000000ff2100720c */ /* 0x000fda0003f65270 */
        /* <DEDUP_REMOVED lines=10> */
[--C-:B------:R-:W-:Y:S02]  /*59c0*/  SHF.R.U32.HI R62, RZ, 0x8, R61.reuse ;  /* 0x00000008ff3e7819 */ /* 0x100fe4000001163d */
[----:B------:R-:W-:Y:S01]  /*59d0*/  LOP3.LUT R11, R61, 0xff0000ff, RZ, 0xc0, !PT ;  /* 0xff0000ff3d0b7812 */ /* 0x000fe200078ec0ff */
[----:B------:R-:W-:Y:S01]  /*59e0*/  IMAD.SHL.U32 R66, R66, 0x100, RZ ;  /* 0x0000010042427824 */ /* 0x000fe200078e00ff */
[----:B------:R-:W-:Y:S01]  /*59f0*/  SHF.R.U32.HI R68, RZ, 0x10, R61 ;  /* 0x00000010ff447819 */ /* 0x000fe2000001163d */
[----:B------:R-:W-:Y:S01]  /*5a00*/  IMAD.SHL.U32 R62, R62, 0x100, RZ ;  /* 0x000001003e3e7824 */ /* 0x000fe200078e00ff */
[----:B------:R-:W-:Y:S02]  /*5a10*/  LOP3.LUT R61, R63, 0xff0000ff, RZ, 0xc0, !PT ;  /* 0xff0000ff3f3d7812 */ /* 0x000fe400078ec0ff */
[----:B------:R-:W-:-:S02]  /*5a20*/  SHF.R.U32.HI R67, RZ, 0x10, R63 ;  /* 0x00000010ff437819 */ /* 0x000fc4000001163f */
[----:B---3--:R-:W-:Y:S02]  /*5a30*/  MOV R60, R12 ;  /* 0x0000000c003c7202 */ /* 0x008fe40000000f00 */
[----:B------:R-:W-:Y:S01]  /*5a40*/  LOP3.LUT R12, R61, 0xff00, R66, 0xf8, !PT ;  /* 0x0000ff003d0c7812 */ /* 0x000fe200078ef842 */
[----:B------:R-:W-:Y:S01]  /*5a50*/  IMAD.U32 R61, R68, 0x10000, RZ ;  /* 0x00010000443d7824 */ /* 0x000fe200078e00ff */
[----:B------:R-:W-:Y:S01]  /*5a60*/  LOP3.LUT R62, R11, 0xff00, R62, 0xf8, !PT ;  /* 0x0000ff000b3e7812 */ /* 0x000fe200078ef83e */
[----:B------:R-:W-:Y:S01]  /*5a70*/  IMAD.U32 R67, R67, 0x10000, RZ ;  /* 0x0001000043437824 */ /* 0x000fe200078e00ff */
[----:B------:R-:W-:Y:S02]  /*5a80*/  F2FP.F16.E4M3.UNPACK_B R63, R151.H1 ;  /* 0x00000097ff3f723e */ /* 0x000fe400030006ff */
[-C--:B------:R-:W-:Y:S02]  /*5a90*/  F2FP.F16.E4M3.UNPACK_B R11, R13.reuse ;  /* 0x0000000dff0b723e */ /* 0x080fe400020006ff */
[----:B------:R-:W-:Y:S01]  /*5aa0*/  LOP3.LUT R66, R62, 0xff0000, R61, 0xf8, !PT ;  /* 0x00ff00003e427812 */ /* 0x000fe200078ef83d */
[--C-:B------:R-:W-:Y:S01]  /*5ab0*/  HADD2.F32 R68, -RZ, R63.reuse.H1_H1 ;  /* 0x3000003fff447230 */ /* 0x100fe20000004100 */
[----:B------:R-:W-:Y:S01]  /*5ac0*/  LOP3.LUT R69, R12, 0xff0000, R67, 0xf8, !PT ;  /* 0x00ff00000c457812 */ /* 0x000fe200078ef843 */
[----:B------:R-:W-:Y:S01]  /*5ad0*/  HADD2.F32 R67, -RZ, R63.H0_H0 ;  /* 0x2000003fff437230 */ /* 0x000fe20000004100 */
[----:B------:R-:W-:Y:S01]  /*5ae0*/  F2FP.F16.E4M3.UNPACK_B R62, R146.H1 ;  /* 0x00000092ff3e723e */ /* 0x000fe200030006ff */
[--C-:B------:R-:W-:Y:S01]  /*5af0*/  HADD2.F32 R12, -RZ, R11.reuse.H1_H1 ;  /* 0x3000000bff0c7230 */ /* 0x100fe20000004100 */
[----:B------:R-:W-:Y:S01]  /*5b00*/  F2FP.F16.E4M3.UNPACK_B R13, R13.H1 ;  /* 0x0000000dff0d723e */ /* 0x000fe200030006ff */
[----:B------:R-:W-:Y:S01]  /*5b10*/  HADD2.F32 R11, -RZ, R11.H0_H0 ;  /* 0x2000000bff0b7230 */ /* 0x000fe20000004100 */
[----:B------:R-:W-:Y:S01]  /*5b20*/  F2FP.F16.E4M3.UNPACK_B R151, R151 ;  /* 0x00000097ff97723e */ /* 0x000fe200020006ff */
[----:B------:R-:W-:-:S02]  /*5b30*/  HADD2.F32 R63, -RZ, R62.H0_H0 ;  /* 0x2000003eff3f7230 */ /* 0x000fc40000004100 */
[CC--:B------:R-:W-:Y:S01]  /*5b40*/  FMUL.FTZ R70, R12.reuse, R67.reuse ;  /* 0x000000430c467220 */ /* 0x0c0fe20000410000 */
[--C-:B------:R-:W-:Y:S02]  /*5b50*/  HADD2.F32 R61, -RZ, R13.reuse.H1_H1 ;  /* 0x3000000dff3d7230 */ /* 0x100fe40000004100 */
[C---:B------:R-:W-:Y:S01]  /*5b60*/  FMUL.FTZ R67, R11.reuse, R67 ;  /* 0x000000430b437220 */ /* 0x040fe20000410000 */
[----:B------:R-:W-:Y:S02]  /*5b70*/  HADD2.F32 R13, -RZ, R13.H0_H0 ;  /* 0x2000000dff0d7230 */ /* 0x000fe40000004100 */
[-C--:B------:R-:W-:Y:S01]  /*5b80*/  FFMA.FTZ R11, R11, R63.reuse, -R70 ;  /* 0x0000003f0b0b7223 */ /* 0x080fe20000010846 */
[----:B------:R-:W-:Y:S02]  /*5b90*/  HADD2.F32 R62, -RZ, R62.H1_H1 ;  /* 0x3000003eff3e7230 */ /* 0x000fe40000004100 */
[-C--:B------:R-:W-:Y:S01]  /*5ba0*/  FMUL.FTZ R70, R61, R68.reuse ;  /* 0x000000443d467220 */ /* 0x080fe20000410000 */
[----:B------:R-:W-:Y:S01]  /*5bb0*/  FFMA.FTZ R12, R12, R63, R67 ;  /* 0x0000003f0c0c7223 */ /* 0x000fe20000010043 */
[----:B------:R-:W-:Y:S01]  /*5bc0*/  FMUL.FTZ R68, R13, R68 ;  /* 0x000000440d447220 */ /* 0x000fe20000410000 */
[----:B------:R-:W-:-:S02]  /*5bd0*/  HADD2.F32 R67, -RZ, R151.H1_H1 ;  /* 0x30000097ff437230 */ /* 0x000fc40000004100 */
[----:B------:R-:W-:Y:S01]  /*5be0*/  FFMA.FTZ R71, R13, R62, -R70 ;  /* 0x0000003e0d477223 */ /* 0x000fe20000010846 */
[----:B------:R-:W-:Y:S01]  /*5bf0*/  F2FP.F16.E4M3.UNPACK_B R13, R60.H1 ;  /* 0x0000003cff0d723e */ /* 0x000fe200030006ff */
[----:B------:R-:W-:Y:S01]  /*5c00*/  FFMA.FTZ R74, R61, R62, R68 ;  /* 0x0000003e3d4a7223 */ /* 0x000fe20000010044 */
[----:B------:R-:W-:Y:S01]  /*5c10*/  F2FP.F16.E4M3.UNPACK_B R60, R60 ;  /* 0x0000003cff3c723e */ /* 0x000fe200020006ff */
[----:B------:R-:W-:Y:S01]  /*5c20*/  HADD2.F32 R151, -RZ, R151.H0_H0 ;  /* 0x20000097ff977230 */ /* 0x000fe20000004100 */
[----:B------:R-:W-:Y:S01]  /*5c30*/  F2FP.F16.E4M3.UNPACK_B R146, R146 ;  /* 0x00000092ff92723e */ /* 0x000fe200020006ff */
[--C-:B------:R-:W-:Y:S01]  /*5c40*/  HADD2.F32 R61, -RZ, R13.reuse.H0_H0 ;  /* 0x2000000dff3d7230 */ /* 0x100fe20000004100 */
[----:B------:R-:W-:Y:S01]  /*5c50*/  F2FP.SATFINITE.E4M3.F32.PACK_AB_MERGE_C R77, R74, R71, RZ ;  /* 0x000000474a4d723e */ /* 0x000fe200048070ff */
[----:B------:R-:W-:Y:S02]  /*5c60*/  HADD2.F32 R62, -RZ, R13.H1_H1 ;  /* 0x3000000dff3e7230 */ /* 0x000fe40000004100 */
[----:B------:R-:W-:-:S02]  /*5c70*/  HADD2.F32 R13, -RZ, R60.H0_H0 ;  /* 0x2000003cff0d7230 */ /* 0x000fc40000004100 */
[----:B------:R-:W-:Y:S02]  /*5c80*/  HADD2.F32 R60, -RZ, R60.H1_H1 ;  /* 0x3000003cff3c7230 */ /* 0x000fe40000004100 */
[-C--:B------:R-:W-:Y:S01]  /*5c90*/  FMUL.FTZ R70, R62, R67.reuse ;  /* 0x000000433e467220 */ /* 0x080fe20000410000 */
[--C-:B------:R-:W-:Y:S02]  /*5ca0*/  HADD2.F32 R63, -RZ, R146.reuse.H1_H1 ;  /* 0x30000092ff3f7230 */ /* 0x100fe40000004100 */
        /* <DEDUP_REMOVED lines=8> */
[----:B------:R-:W-:-:S02]  /*5d30*/  F2FP.F16.E4M3.UNPACK_B R60, R15.H1 ;  /* 0x0000000fff3c723e */ /* 0x000fc400030006ff */
[-C--:B------:R-:W-:Y:S02]  /*5d40*/  F2FP.F16.E4M3.UNPACK_B R68, R69.reuse.H1 ;  /* 0x00000045ff44723e */ /* 0x080fe400030006ff */
[----:B------:R-:W-:Y:S01]  /*5d50*/  F2FP.F16.E4M3.UNPACK_B R63, R66.H1 ;  /* 0x00000042ff3f723e */ /* 0x000fe200030006ff */
[----:B------:R-:W-:Y:S01]  /*5d60*/  HADD2.F32 R62, -RZ, R60.H1_H1 ;  /* 0x3000003cff3e7230 */ /* 0x000fe20000004100 */
[----:B------:R-:W-:Y:S01]  /*5d70*/  F2FP.F16.E4M3.UNPACK_B R13, R14.H1 ;  /* 0x0000000eff0d723e */ /* 0x000fe200030006ff */
[----:B------:R-:W-:Y:S01]  /*5d80*/  HADD2.F32 R71, -RZ, R68.H1_H1 ;  /* 0x30000044ff477230 */ /* 0x000fe20000004100 */
[----:B------:R-:W-:Y:S01]  /*5d90*/  F2FP.F16.E4M3.UNPACK_B R69, R69 ;  /* 0x00000045ff45723e */ /* 0x000fe200020006ff */
[----:B------:R-:W-:Y:S01]  /*5da0*/  HADD2.F32 R61, -RZ, R60.H0_H0 ;  /* 0x2000003cff3d7230 */ /* 0x000fe20000004100 */
[----:B------:R-:W-:Y:S01]  /*5db0*/  F2FP.SATFINITE.E4M3.F32.PACK_AB_MERGE_C R76, R67, R70, RZ ;  /* 0x00000046434c723e */ /* 0x000fe200048070ff */
        /* <DEDUP_REMOVED lines=38> */
.L_x_474:
[----:B------:R-:W-:Y:S05]  /*6020*/  BSYNC B2 ;  /* 0x0000000000027941 */ /* 0x000fea0003800000 */
.L_x_473:
[----:B---3--:R0:W-:Y:S02]  /*6030*/  ST.E.128 desc[UR50][R64.64], R12 ;  /* 0x0000000c40007985 */ /* 0x0081e4000c101d32 */
.L_x_452:
[----:B------:R-:W-:Y:S05]  /*6040*/  BSYNC B1 ;  /* 0x0000000000017941 */ /* 0x000fea0003800000 */
.L_x_451:
[----:B------:R-:W-:-:S03]  /*6050*/  UMOV UR4, 0xffffffff ;  /* 0xffffffff00047882 */ /* 0x000fc60000000000 */
[----:B------:R-:W-:Y:S05]  /*6060*/  BRA.DIV UR4, `(.L_x_475) ;  /* 0x0000026204507947 */ /* 0x000fea000b800000 */
[----:B--2---:R-:W2:Y:S04]  /*6070*/  SHFL.IDX PT, R119, R119, 0x1, 0x1e1f ;  /* 0x003e1f0077777f89 */ /* 0x004ea800000e0000 */
[----:B------:R0:W0:Y:S02]  /*6080*/  SHFL.IDX PT, R63, R120, 0x1, 0x1e1f ;  /* 0x003e1f00783f7f89 */ /* 0x00002400000e0000 */
.L_x_783:
[----:B------:R-:W-:Y:S05]  /*6090*/  @P4 BRA `(.L_x_476) ;  /* 0x0000009800804947 */ /* 0x000fea0003800000 */
[----:B------:R-:W-:Y:S01]  /*60a0*/  ISETP.NE.AND P3, PT, R28, RZ, PT ;  /* 0x000000ff1c00720c */ /* 0x000fe20003f65270 */
[----:B------:R-:W-:-:S12]  /*60b0*/  BSSY B1, `(.L_x_477) ;  /* 0x0000070000017945 */ /* 0x000fd80003800000 */
[----:B------:R-:W-:Y:S05]  /*60c0*/  @!P3 BRA `(.L_x_478) ;  /* 0x0000000400b8b947 */ /* 0x000fea0003800000 */
[----:B0-----:R0:W0:Y:S01]  /*60d0*/  LDS.128 R12, [R88+0x26200] ;  /* 0x02620000580c7984 */ /* 0x0010220000000c00 */
[----:B------:R-:W-:Y:S01]  /*60e0*/  IADD3 R60, P3, R16, R63, RZ ;  /* 0x0000003f103c7210 */ /* 0x000fe20007f7e0ff */
[----:B------:R-:W-:Y:S04]  /*60f0*/  BSSY B2, `(.L_x_479) ;  /* 0x000006a000027945 */ /* 0x000fe80003800000 */
[----:B--2---:R-:W-:Y:S01]  /*6100*/  IMAD.X R61, R119, 0x1, R17, P3 ;  /* 0x00000001773d7824 */ /* 0x004fe200018e0611 */
[----:B------:R-:W-:-:S13]  /*6110*/  ISETP.GE.AND P3, PT, R228, R116, PT ;  /* 0x00000074e400720c */ /* 0x000fda0003f66270 */
[----:B------:R-:W-:Y:S05]  /*6120*/  @P3 BRA `(.L_x_480) ;  /* 0x0000000400983947 */ /* 0x000fea0003800000 */
[----:B------:R-:W-:Y:S02]  /*6130*/  SHF.R.U32.HI R58, RZ, 0x8, R59 ;  /* 0x00000008ff3a7819 */ /* 0x000fe4000001163b */
[--C-:B------:R-:W-:Y:S02]  /*6140*/  SHF.R.U32.HI R56, RZ, 0x8, R57.reuse ;  /* 0x00000008ff387819 */ /* 0x100fe40000011639 */
[----:B------:R-:W-:Y:S01]  /*6150*/  LOP3.LUT R11, R57, 0xff0000ff, RZ, 0xc0, !PT ;  /* 0xff0000ff390b7812 */ /* 0x000fe200078ec0ff */
[----:B------:R-:W-:Y:S01]  /*6160*/  IMAD.SHL.U32 R58, R58, 0x100, RZ ;  /* 0x000001003a3a7824 */ /* 0x000fe200078e00ff */
[----:B------:R-:W-:Y:S02]  /*6170*/  SHF.R.U32.HI R62, RZ, 0x10, R57 ;  /* 0x00000010ff3e7819 */ /* 0x000fe40000011639 */
[----:B------:R-:W-:Y:S02]  /*6180*/  LOP3.LUT R57, R59, 0xff0000ff, RZ, 0xc0, !PT ;  /* 0xff0000ff3b397812 */ /* 0x000fe400078ec0ff */
[----:B------:R-:W-:-:S02]  /*6190*/  SHF.R.U32.HI R65, RZ, 0x10, R59 ;  /* 0x00000010ff417819 */ /* 0x000fc4000001163b */
[----:B------:R-:W-:Y:S02]  /*61a0*/  SHF.L.U32 R56, R56, 0x8, RZ ;  /* 0x0000000838387819 */ /* 0x000fe400000006ff */
[----:B------:R-:W-:Y:S01]  /*61b0*/  LOP3.LUT R58, R57, 0xff00, R58, 0xf8, !PT ;  /* 0x0000ff00393a7812 */ /* 0x000fe200078ef83a */
[----:B------:R-:W-:Y:S01]  /*61c0*/  IMAD.U32 R57, R62, 0x10000, RZ ;  /* 0x000100003e397824 */ /* 0x000fe200078e00ff */
[----:B------:R-:W-:Y:S01]  /*61d0*/  LOP3.LUT R56, R11, 0xff00, R56, 0xf8, !PT ;  /* 0x0000ff000b387812 */ /* 0x000fe200078ef838 */
[----:B------:R-:W-:Y:S01]  /*61e0*/  IMAD.U32 R65, R65, 0x10000, RZ ;  /* 0x0001000041417824 */ /* 0x000fe200078e00ff */
[----:B0-----:R-:W-:Y:S02]  /*61f0*/  F2FP.F16.E4M3.UNPACK_B R11, R13 ;  /* 0x0000000dff0b723e */ /* 0x001fe400020006ff */
[----:B------:R-:W-:Y:S02]  /*6200*/  F2FP.F16.E4M3.UNPACK_B R59, R149.H1 ;  /* 0x00000095ff3b723e */ /* 0x000fe400030006ff */
[----:B------:R-:W-:-:S02]  /*6210*/  F2FP.F16.E4M3.UNPACK_B R13, R13.H1 ;  /* 0x0000000dff0d723e */ /* 0x000fc400030006ff */
[----:B------:R-:W-:Y:S01]  /*6220*/  LOP3.LUT R62, R56, 0xff0000, R57, 0xf8, !PT ;  /* 0x00ff0000383e7812 */ /* 0x000fe200078ef839 */
[----:B------:R-:W-:Y:S01]  /*6230*/  HADD2.F32 R56, -RZ, R11.H1_H1 ;  /* 0x3000000bff387230 */ /* 0x000fe20000004100 */
[----:B------:R-:W-:Y:S01]  /*6240*/  LOP3.LUT R65, R58, 0xff0000, R65, 0xf8, !PT ;  /* 0x00ff00003a417812 */ /* 0x000fe200078ef841 */
[----:B------:R-:W-:Y:S01]  /*6250*/  HADD2.F32 R64, -RZ, R59.H0_H0 ;  /* 0x2000003bff407230 */ /* 0x000fe20000004100 */
[----:B------:R-:W-:Y:S01]  /*6260*/  F2FP.F16.E4M3.UNPACK_B R58, R147.H1 ;  /* 0x00000093ff3a723e */ /* 0x000fe200030006ff */
[----:B------:R-:W-:Y:S01]  /*6270*/  HADD2.F32 R11, -RZ, R11.H0_H0 ;  /* 0x2000000bff0b7230 */ /* 0x000fe20000004100 */
[----:B------:R-:W-:Y:S01]  /*6280*/  F2FP.F16.E4M3.UNPACK_B R149, R149 ;  /* 0x00000095ff95723e */ /* 0x000fe200020006ff */
[----:B------:R-:W-:Y:S02]  /*6290*/  HADD2.F32 R66, -RZ, R59.H1_H1 ;  /* 0x3000003bff427230 */ /* 0x000fe40000004100 */
[----:B------:R-:W-:Y:S01]  /*62a0*/  FMUL.FTZ R68, R56, R64 ;  /* 0x0000004038447220 */ /* 0x000fe20000410000 */
[----:B------:R-:W-:-:S02]  /*62b0*/  HADD2.F32 R57, -RZ, R13.H1_H1 ;  /* 0x3000000dff397230 */ /* 0x000fc40000004100 */
[----:B------:R-:W-:Y:S01]  /*62c0*/  FMUL.FTZ R67, R11, R64 ;  /* 0x000000400b437220 */ /* 0x000fe20000410000 */
[--C-:B------:R-:W-:Y:S01]  /*62d0*/  HADD2.F32 R59, -RZ, R58.reuse.H0_H0 ;  /* 0x2000003aff3b7230 */ /* 0x100fe20000004100 */
[----:B------:R-:W-:Y:S01]  /*62e0*/  F2FP.F16.E4M3.UNPACK_B R147, R147 ;  /* 0x00000093ff93723e */ /* 0x000fe200020006ff */
[----:B------:R-:W-:Y:S02]  /*62f0*/  HADD2.F32 R13, -RZ, R13.H0_H0 ;  /* 0x2000000dff0d7230 */ /* 0x000fe40000004100 */
[-C--:B------:R-:W-:Y:S01]  /*6300*/  FMUL.FTZ R64, R57, R66.reuse ;  /* 0x0000004239407220 */ /* 0x080fe20000410000 */
[----:B------:R-:W-:Y:S02]  /*6310*/  HADD2.F32 R58, -RZ, R58.H1_H1 ;  /* 0x3000003aff3a7230 */ /* 0x000fe40000004100 */
[-C--:B------:R-:W-:Y:S01]  /*6320*/  FFMA.FTZ R70, R56, R59.reuse, R67 ;  /* 0x0000003b38467223 */ /* 0x080fe20000010043 */
[----:B------:R-:W-:Y:S01]  /*6330*/  FFMA.FTZ R11, R11, R59, -R68 ;  /* 0x0000003b0b0b7223 */ /* 0x000fe20000010844 */
[----:B------:R-:W-:Y:S01]  /*6340*/  FMUL.FTZ R66, R13, R66 ;  /* 0x000000420d427220 */ /* 0x000fe20000410000 */
[----:B------:R-:W-:-:S02]  /*6350*/  HADD2.F32 R59, -RZ, R149.H1_H1 ;  /* 0x30000095ff3b7230 */ /* 0x000fc40000004100 */
[----:B------:R-:W-:Y:S01]  /*6360*/  FFMA.FTZ R69, R13, R58, -R64 ;  /* 0x0000003a0d457223 */ /* 0x000fe20000010840 */
[----:B------:R-:W-:Y:S01]  /*6370*/  F2FP.F16.E4M3.UNPACK_B R13, R12.H1 ;  /* 0x0000000cff0d723e */ /* 0x000fe200030006ff */
[----:B------:R-:W-:Y:S01]  /*6380*/  FFMA.FTZ R72, R57, R58, R66 ;  /* 0x0000003a39487223 */ /* 0x000fe20000010042 */
[----:B------:R-:W-:Y:S01]  /*6390*/  F2FP.F16.E4M3.UNPACK_B R12, R12 ;  /* 0x0000000cff0c723e */ /* 0x000fe200020006ff */
[----:B------:R-:W-:Y:S02]  /*63a0*/  HADD2.F32 R149, -RZ, R149.H0_H0 ;  /* 0x20000095ff957230 */ /* 0x000fe40000004100 */
[--C-:B------:R-:W-:Y:S01]  /*63b0*/  HADD2.F32 R56, -RZ, R13.reuse.H0_H0 ;  /* 0x2000000dff387230 */ /* 0x100fe20000004100 */
[----:B------:R-:W-:Y:S01]  /*63c0*/  F2FP.SATFINITE.E4M3.F32.PACK_AB_MERGE_C R73, R72, R69, RZ ;  /* 0x000000454849723e */ /* 0x000fe200048070ff */
[----:B------:R-:W-:Y:S02]  /*63d0*/  HADD2.F32 R57, -RZ, R13.H1_H1 ;  /* 0x3000000dff397230 */ /* 0x000fe40000004100 */
[----:B------:R-:W-:-:S02]  /*63e0*/  HADD2.F32 R13, -RZ, R12.H0_H0 ;  /* 0x2000000cff0d7230 */ /* 0x000fc40000004100 */
[-C--:B------:R-:W-:Y:S01]  /*63f0*/  FMUL.FTZ R66, R56, R59.reuse ;  /* 0x0000003b38427220 */ /* 0x080fe20000410000 */
[----:B------:R-:W-:Y:S02]  /*6400*/  HADD2.F32 R12, -RZ, R12.H1_H1 ;  /* 0x3000000cff0c7230 */ /* 0x000fe40000004100 */
[----:B------:R-:W-:Y:S01]  /*6410*/  FMUL.FTZ R67, R57, R59 ;  /* 0x0000003b39437220 */ /* 0x000fe20000410000 */
[--C-:B------:R-:W-:Y:S02]  /*6420*/  HADD2.F32 R58, -RZ, R147.reuse.H1_H1 ;  /* 0x30000093ff3a7230 */ /* 0x100fe40000004100 */
[----:B------:R-:W-:Y:S02]  /*6430*/  HADD2.F32 R147, -RZ, R147.H0_H0 ;  /* 0x20000093ff937230 */ /* 0x000fe40000004100 */
[-C--:B------:R-:W-:Y:S01]  /*6440*/  FMUL.FTZ R64, R12, R149.reuse ;  /* 0x000000950c407220 */ /* 0x080fe20000410000 */
[----:B------:R-:W-:Y:S01]  /*6450*/  FMUL.FTZ R149, R13, R149 ;  /* 0x000000950d957220 */ /* 0x000fe20000410000 */
[-C--:B------:R-:W-:Y:S01]  /*6460*/  FFMA.FTZ R67, R56, R58.reuse, -R67 ;  /* 0x0000003a38437223 */ /* 0x080fe20000010843 */
[----:B------:R-:W-:Y:S01]  /*6470*/  FFMA.FTZ R66, R57, R58, R66 ;  /* 0x0000003a39427223 */ /* 0x000fe20000010042 */
[----:B------:R-:W-:Y:S01]  /*6480*/  FFMA.FTZ R68, R13, R147, -R64 ;  /* 0x000000930d447223 */ /* 0x000fe20000010840 */
[----:B------:R-:W-:Y:S01]  /*6490*/  F2FP.F16.E4M3.UNPACK_B R13, R15.H1 ;  /* 0x0000000fff0d723e */ /* 0x000fe200030006ff */
[----:B------:R-:W-:Y:S01]  /*64a0*/  FFMA.FTZ R149, R12, R147, R149 ;  /* 0x000000930c957223 */ /* 0x000fe20000010095 */
[----:B------:R-:W-:-:S02]  /*64b0*/  F2FP.F16.E4M3.UNPACK_B R64, R65.H1 ;  /* 0x00000041ff40723e */ /* 0x000fc400030006ff */
[----:B------:R-:W-:Y:S01]  /*64c0*/  F2FP.SATFINITE.E4M3.F32.PACK_AB_MERGE_C R71, R66, R67, RZ ;  /* 0x000000434247723e */ /* 0x000fe200048070ff */
[--C-:B------:R-:W-:Y:S01]  /*64d0*/  HADD2.F32 R57, -RZ, R13.reuse.H1_H1 ;  /* 0x3000000dff397230 */ /* 0x100fe20000004100 */
[----:B------:R-:W-:Y:S01]  /*64e0*/  F2FP.F16.E4M3.UNPACK_B R58, R62.H1 ;  /* 0x0000003eff3a723e */ /* 0x000fe200030006ff */
[----:B------:R-:W-:Y:S01]  /*64f0*/  HADD2.F32 R67, -RZ, R64.H1_H1 ;  /* 0x30000040ff437230 */ /* 0x000fe20000004100 */
[----:B------:R-:W-:Y:S01]  /*6500*/  F2FP.F16.E4M3.UNPACK_B R12, R14.H1 ;  /* 0x0000000eff0c723e */ /* 0x000fe200030006ff */
[----:B------:R-:W-:Y:S01]  /*6510*/  HADD2.F32 R56, -RZ, R13.H0_H0 ;  /* 0x2000000dff387230 */ /* 0x000fe20000004100 */
[----:B------:R-:W-:Y:S01]  /*6520*/  F2FP.F16.E4M3.UNPACK_B R65, R65 ;  /* 0x00000041ff41723e */ /* 0x000fe200020006ff */
[----:B------:R-:W-:Y:S01]  /*6530*/  HADD2.F32 R59, -RZ, R58.H1_H1 ;  /* 0x3000003aff3b7230 */ /* 0x000fe20000004100 */
[----:B------:R-:W-:Y:S01]  /*6540*/  F2FP.F16.E4M3.UNPACK_B R62, R62 ;  /* 0x0000003eff3e723e */ /* 0x000fe200020006ff */
[----:B------:R-:W-:Y:S02]  /*6550*/  HADD2.F32 R13, -RZ, R12.H1_H1 ;  /* 0x3000000cff0d7230 */ /* 0x000fe40000004100 */
[----:B------:R-:W-:Y:S01]  /*6560*/  FMUL.FTZ R69, R57, R67 ;  /* 0x0000004339457220 */ /* 0x000fe20000410000 */
[----:B------:R-:W-:-:S02]  /*6570*/  HADD2.F32 R66, -RZ, R65.H1_H1 ;  /* 0x30000041ff427230 */ /* 0x000fc40000004100 */
        /* <DEDUP_REMOVED lines=21> */
[C---:B------:R-:W-:Y:S01]  /*66d0*/  FMUL.FTZ R64, R13.reuse, R64 ;  /* 0x000000400d407220 */ /* 0x040fe20000410000 */
[----:B------:R-:W-:Y:S02]  /*66e0*/  HADD2.F32 R57, -RZ, R62.H0_H0 ;  /* 0x2000003eff397230 */ /* 0x000fe40000004100 */
[-C--:B------:R-:W-:Y:S01]  /*66f0*/  FMUL.FTZ R59, R14, R65.reuse ;  /* 0x000000410e3b7220 */ /* 0x080fe20000410000 */
[C---:B------:R-:W-:Y:S01]  /*6700*/  FMUL.FTZ R65, R12.reuse, R65 ;  /* 0x000000410c417220 */ /* 0x040fe20000410000 */
        /* <DEDUP_REMOVED lines=8> */
.L_x_480:
[----:B------:R-:W-:Y:S05]  /*6790*/  BSYNC B2 ;  /* 0x0000000000027941 */ /* 0x000fea0003800000 */
.L_x_479:
[----:B0-----:R0:W-:Y:S02]  /*67a0*/  ST.E.128 desc[UR50][R60.64], R12 ;  /* 0x0000000c3c007985 */ /* 0x0011e4000c101d32 */
.L_x_478:
[----:B------:R-:W-:Y:S05]  /*67b0*/  BSYNC B1 ;  /* 0x0000000000017941 */ /* 0x000fea0003800000 */
.L_x_477:
[----:B------:R-:W-:Y:S01]  /*67c0*/  ISETP.NE.AND P3, PT, R29, RZ, PT ;  /* 0x000000ff1d00720c */ /* 0x000fe20003f65270 */
[----:B------:R-:W-:-:S12]  /*67d0*/  BSSY B1, `(.L_x_481) ;  /* 0x0000075000017945 */ /* 0x000fd80003800000 */
[----:B------:R-:W-:Y:S05]  /*67e0*/  @!P3 BRA `(.L_x_482) ;  /* 0x0000000400ccb947 */ /* 0x000fea0003800000 */
[----:B------:R-:W5:Y:S01]  /*67f0*/  LDL R11, [R1+0x18] ;  /* 0x00001800010b7983 */ /* 0x000f620000100800 */
[----:B0-----:R-:W-:Y:S01]  /*6800*/  SHF.L.U32 R12, R227, 0x4, RZ ;  /* 0x00000004e30c7819 */ /* 0x001fe200000006ff */
[----:B------:R-:W-:Y:S03]  /*6810*/  BSSY B2, `(.L_x_483) ;  /* 0x000006f000027945 */ /* 0x000fe60003800000 */
[----:B------:R-:W-:-:S04]  /*6820*/  IADD3 R56, P3, R12, R63, RZ ;  /* 0x0000003f0c387210 */ /* 0x000fc80007f7e0ff */
[----:B--2---:R-:W-:Y:S02]  /*6830*/  LEA.HI.X.SX32 R57, R12, R119, 0x1, P3 ;  /* 0x000000770c397211 */ /* 0x004fe400018f0eff */
[----:B------:R0:W2:Y:S01]  /*6840*/  LDS.128 R12, [R89+0x26200] ;  /* 0x02620000590c7984 */ /* 0x0000a20000000c00 */
[----:B-----5:R-:W-:-:S13]  /*6850*/  ISETP.GE.AND P3, PT, R11, R116, PT ;  /* 0x000000740b00720c */ /* 0x020fda0003f66270 */
[----:B0-2---:R-:W-:Y:S05]  /*6860*/  @P3 BRA `(.L_x_484) ;  /* 0x0000000400a43947 */ /* 0x005fea0003800000 */
[----:B------:R-:W-:Y:S01]  /*6870*/  SHF.R.U32.HI R11, RZ, 0x8, R53 ;  /* 0x00000008ff0b7819 */ /* 0x000fe20000011635 */
[----:B------:R-:W-:Y:S01]  /*6880*/  IMAD.MOV.U32 R52, RZ, RZ, R14 ;  /* 0x000000ffff347224 */ /* 0x000fe200078e000e */
[--C-:B------:R-:W-:Y:S02]  /*6890*/  SHF.R.U32.HI R58, RZ, 0x8, R55.reuse ;  /* 0x00000008ff3a7819 */ /* 0x100fe40000011637 */
[----:B------:R-:W-:Y:S01]  /*68a0*/  LOP3.LUT R54, R53, 0xff0000ff, RZ, 0xc0, !PT ;  /* 0xff0000ff35367812 */ /* 0x000fe200078ec0ff */
[----:B------:R-:W-:Y:S01]  /*68b0*/  IMAD.SHL.U32 R11, R11, 0x100, RZ ;  /* 0x000001000b0b7824 */ /* 0x000fe200078e00ff */
[----:B------:R-:W-:Y:S02]  /*68c0*/  SHF.R.U32.HI R60, RZ, 0x10, R55 ;  /* 0x00000010ff3c7819 */ /* 0x000fe40000011637 */
[----:B------:R-:W-:Y:S01]  /*68d0*/  SHF.R.U32.HI R61, RZ, 0x10, R53 ;  /* 0x00000010ff3d7819 */ /* 0x000fe20000011635 */
[----:B------:R-:W-:Y:S01]  /*68e0*/  IMAD.MOV.U32 R53, RZ, RZ, R15 ;  /* 0x000000ffff357224 */ /* 0x000fe200078e000f */
[----:B------:R-:W-:-:S02]  /*68f0*/  LOP3.LUT R55, R55, 0xff0000ff, RZ, 0xc0, !PT ;  /* 0xff0000ff37377812 */ /* 0x000fc400078ec0ff */
[----:B------:R-:W-:Y:S02]  /*6900*/  SHF.L.U32 R14, R58, 0x8, RZ ;  /* 0x000000083a0e7819 */ /* 0x000fe400000006ff */
[----:B------:R-:W-:Y:S01]  /*6910*/  LOP3.LUT R15, R54, 0xff00, R11, 0xf8, !PT ;  /* 0x0000ff00360f7812 */ /* 0x000fe200078ef80b */
[----:B------:R-:W-:Y:S01]  /*6920*/  IMAD.U32 R54, R60, 0x10000, RZ ;  /* 0x000100003c367824 */ /* 0x000fe200078e00ff */
[----:B------:R-:W-:Y:S01]  /*6930*/  LOP3.LUT R59, R55, 0xff00, R14, 0xf8, !PT ;  /* 0x0000ff00373b7812 */ /* 0x000fe200078ef80e */
[----:B------:R-:W-:Y:S01]  /*6940*/  IMAD.U32 R14, R61, 0x10000, RZ ;  /* 0x000100003d0e7824 */ /* 0x000fe200078e00ff */
[----:B------:R-:W-:Y:S02]  /*6950*/  F2FP.F16.E4M3.UNPACK_B R55, R140.H1 ;  /* 0x0000008cff37723e */ /* 0x000fe400030006ff */
[-C--:B------:R-:W-:Y:S02]  /*6960*/  F2FP.F16.E4M3.UNPACK_B R11, R13.reuse ;  /* 0x0000000dff0b723e */ /* 0x080fe400020006ff */
[----:B------:R-:W-:Y:S01]  /*6970*/  LOP3.LUT R61, R59, 0xff0000, R54, 0xf8, !PT ;  /* 0x00ff00003b3d7812 */ /* 0x000fe200078ef836 */
[----:B------:R-:W-:Y:S01]  /*6980*/  HADD2.F32 R59, -RZ, R55.H0_H0 ;  /* 0x20000037ff3b7230 */ /* 0x000fe20000004100 */
[----:B------:R-:W-:Y:S01]  /*6990*/  LOP3.LUT R58, R15, 0xff0000, R14, 0xf8, !PT ;  /* 0x00ff00000f3a7812 */ /* 0x000fe200078ef80e */
[----:B------:R-:W-:Y:S01]  /*69a0*/  HADD2.F32 R14, -RZ, R11.H1_H1 ;  /* 0x3000000bff0e7230 */ /* 0x000fe20000004100 */
[----:B------:R-:W-:Y:S01]  /*69b0*/  F2FP.F16.E4M3.UNPACK_B R54, R144.H1 ;  /* 0x00000090ff36723e */ /* 0x000fe200030006ff */
[----:B------:R-:W-:Y:S01]  /*69c0*/  HADD2.F32 R60, -RZ, R55.H1_H1 ;  /* 0x30000037ff3c7230 */ /* 0x000fe20000004100 */
[----:B------:R-:W-:Y:S01]  /*69d0*/  F2FP.F16.E4M3.UNPACK_B R13, R13.H1 ;  /* 0x0000000dff0d723e */ /* 0x000fe200030006ff */
[----:B------:R-:W-:-:S02]  /*69e0*/  HADD2.F32 R11, -RZ, R11.H0_H0 ;  /* 0x2000000bff0b7230 */ /* 0x000fc40000004100 */
[CC--:B------:R-:W-:Y:S01]  /*69f0*/  FMUL.FTZ R62, R14.reuse, R59.reuse ;  /* 0x0000003b0e3e7220 */ /* 0x0c0fe20000410000 */
[--C-:B------:R-:W-:Y:S01]  /*6a00*/  HADD2.F32 R55, -RZ, R54.reuse.H0_H0 ;  /* 0x20000036ff377230 */ /* 0x100fe20000004100 */
[----:B------:R-:W-:Y:S01]  /*6a10*/  F2FP.F16.E4M3.UNPACK_B R140, R140 ;  /* 0x0000008cff8c723e */ /* 0x000fe200020006ff */
[--C-:B------:R-:W-:Y:S02]  /*6a20*/  HADD2.F32 R15, -RZ, R13.reuse.H1_H1 ;  /* 0x3000000dff0f7230 */ /* 0x100fe40000004100 */
[C---:B------:R-:W-:Y:S01]  /*6a30*/  FMUL.FTZ R59, R11.reuse, R59 ;  /* 0x0000003b0b3b7220 */ /* 0x040fe20000410000 */
[----:B------:R-:W-:Y:S02]  /*6a40*/  HADD2.F32 R13, -RZ, R13.H0_H0 ;  /* 0x2000000dff0d7230 */ /* 0x000fe40000004100 */
[-C--:B------:R-:W-:Y:S01]  /*6a50*/  FFMA.FTZ R64, R11, R55.reuse, -R62 ;  /* 0x000000370b407223 */ /* 0x080fe2000001083e */
[----:B------:R-:W-:Y:S02]  /*6a60*/  HADD2.F32 R54, -RZ, R54.H1_H1 ;  /* 0x30000036ff367230 */ /* 0x000fe40000004100 */
[----:B------:R-:W-:Y:S01]  /*6a70*/  FMUL.FTZ R62, R15, R60 ;  /* 0x0000003c0f3e7220 */ /* 0x000fe20000410000 */
[----:B------:R-:W-:Y:S01]  /*6a80*/  F2FP.F16.E4M3.UNPACK_B R11, R12.H1 ;  /* 0x0000000cff0b723e */ /* 0x000fe200030006ff */
[C---:B------:R-:W-:Y:S01]  /*6a90*/  FMUL.FTZ R60, R13.reuse, R60 ;  /* 0x0000003c0d3c7220 */ /* 0x040fe20000410000 */
[----:B------:R-:W-:Y:S01]  /*6aa0*/  F2FP.F16.E4M3.UNPACK_B R12, R12 ;  /* 0x0000000cff0c723e */ /* 0x000fe200020006ff */
[----:B------:R-:W-:Y:S01]  /*6ab0*/  FFMA.FTZ R67, R14, R55, R59 ;  /* 0x000000370e437223 */ /* 0x000fe2000001003b */
[-C--:B------:R-:W-:Y:S01]  /*6ac0*/  FFMA.FTZ R66, R13, R54.reuse, -R62 ;  /* 0x000000360d427223 */ /* 0x080fe2000001083e */
        /* <DEDUP_REMOVED lines=10> */
[----:B------:R-:W-:Y:S01]  /*6b70*/  HADD2.F32 R15, -RZ, R144.H1_H1 ;  /* 0x30000090ff0f7230 */ /* 0x000fe20000004100 */
[----:B------:R-:W-:Y:S01]  /*6b80*/  F2FP.SATFINITE.E4M3.F32.PACK_AB_MERGE_C R67, R67, R64, R70 ;  /* 0x000000404343723e */ /* 0x000fe20004807046 */
[----:B------:R-:W-:-:S02]  /*6b90*/  HADD2.F32 R12, -RZ, R12.H1_H1 ;  /* 0x3000000cff0c7230 */ /* 0x000fc40000004100 */
[-C--:B------:R-:W-:Y:S01]  /*6ba0*/  FMUL.FTZ R55, R11, R140.reuse ;  /* 0x0000008c0b377220 */ /* 0x080fe20000410000 */
[----:B------:R-:W-:Y:S02]  /*6bb0*/  HADD2.F32 R144, -RZ, R144.H0_H0 ;  /* 0x20000090ff907230 */ /* 0x000fe40000004100 */
[-C--:B------:R-:W-:Y:S01]  /*6bc0*/  FFMA.FTZ R60, R13, R15.reuse, -R60 ;  /* 0x0000000f0d3c7223 */ /* 0x080fe2000001083c */
[----:B------:R-:W-:Y:S01]  /*6bd0*/  FFMA.FTZ R59, R14, R15, R59 ;  /* 0x0000000f0e3b7223 */ /* 0x000fe2000001003b */
[C---:B------:R-:W-:Y:S01]  /*6be0*/  FMUL.FTZ R54, R12.reuse, R140 ;  /* 0x0000008c0c367220 */ /* 0x040fe20000410000 */
[----:B------:R-:W-:Y:S01]  /*6bf0*/  F2FP.F16.E4M3.UNPACK_B R15, R58.H1 ;  /* 0x0000003aff0f723e */ /* 0x000fe200030006ff */
[-C--:B------:R-:W-:Y:S01]  /*6c00*/  FFMA.FTZ R65, R12, R144.reuse, R55 ;  /* 0x000000900c417223 */ /* 0x080fe20000010037 */
[----:B------:R-:W-:Y:S01]  /*6c10*/  F2FP.F16.E4M3.UNPACK_B R12, R53.H1 ;  /* 0x00000035ff0c723e */ /* 0x000fe200030006ff */
[----:B------:R-:W-:Y:S01]  /*6c20*/  FFMA.FTZ R62, R11, R144, -R54 ;  /* 0x000000900b3e7223 */ /* 0x000fe20000010836 */
[-C--:B------:R-:W-:Y:S01]  /*6c30*/  F2FP.F16.E4M3.UNPACK_B R55, R61.reuse.H1 ;  /* 0x0000003dff37723e */ /* 0x080fe200030006ff */
[----:B------:R-:W-:Y:S01]  /*6c40*/  HADD2.F32 R54, -RZ, R15.H1_H1 ;  /* 0x3000000fff367230 */ /* 0x000fe20000004100 */
[----:B------:R-:W-:Y:S01]  /*6c50*/  F2FP.SATFINITE.E4M3.F32.PACK_AB_MERGE_C R68, R59, R60, RZ ;  /* 0x0000003c3b44723e */ /* 0x000fe200048070ff */
[--C-:B------:R-:W-:Y:S01]  /*6c60*/  HADD2.F32 R14, -RZ, R12.reuse.H1_H1 ;  /* 0x3000000cff0e7230 */ /* 0x100fe20000004100 */
[----:B------:R-:W-:Y:S01]  /*6c70*/  F2FP.F16.E4M3.UNPACK_B R11, R52.H1 ;  /* 0x00000034ff0b723e */ /* 0x000fe200030006ff */
[----:B------:R-:W-:Y:S01]  /*6c80*/  HADD2.F32 R60, -RZ, R55.H1_H1 ;  /* 0x30000037ff3c7230 */ /* 0x000fe20000004100 */
[----:B------:R-:W-:Y:S01]  /*6c90*/  F2FP.F16.E4M3.UNPACK_B R61, R61 ;  /* 0x0000003dff3d723e */ /* 0x000fe200020006ff */
[----:B------:R-:W-:Y:S01]  /*6ca0*/  HADD2.F32 R13, -RZ, R12.H0_H0 ;  /* 0x2000000cff0d7230 */ /* 0x000fe20000004100 */
        /* <DEDUP_REMOVED lines=8> */
[----:B------:R-:W-:Y:S01]  /*6d30*/  FMUL.FTZ R60, R12, R59 ;  /* 0x0000003b0c3c7220 */ /* 0x000fe20000410000 */
        /* <DEDUP_REMOVED lines=11> */
[----:B------:R-:W-:Y:S01]  /*6df0*/  HADD2.F32 R52, -RZ, R52.H1_H1 ;  /* 0x30000034ff347230 */ /* 0x000fe20000004100 */
[----:B------:R-:W-:Y:S01]  /*6e00*/  F2FP.SATFINITE.E4M3.F32.PACK_AB_MERGE_C R66, R69, R66, RZ ;  /* 0x000000424542723e */ /* 0x000fe200048070ff */
[----:B------:R-:W-:-:S02]  /*6e10*/  HADD2.F32 R61, -RZ, R61.H0_H0 ;  /* 0x2000003dff3d7230 */ /* 0x000fc40000004100 */
[----:B------:R-:W-:Y:S01]  /*6e20*/  FMUL.FTZ R13, R53, R55 ;  /* 0x00000037350d7220 */ /* 0x000fe20000410000 */
[----:B------:R-:W-:Y:S01]  /*6e30*/  HADD2.F32 R15, -RZ, R15.H0_H0 ;  /* 0x2000000fff0f7230 */ /* 0x000fe20000004100 */
[----:B------:R-:W-:Y:S01]  /*6e40*/  F2FP.SATFINITE.E4M3.F32.PACK_AB_MERGE_C R59, R59, R60, RZ ;  /* 0x0000003c3b3b723e */ /* 0x000fe200048070ff */
        /* <DEDUP_REMOVED lines=8> */
[----:B------:R-:W-:Y:S01]  /*6ed0*/  F2FP.SATFINITE.E4M3.F32.PACK_AB_MERGE_C R15, R54, R13, R66 ;  /* 0x0000000d360f723e */ /* 0x000fe20004807042 */
[----:B------:R-:W-:Y:S01]  /*6ee0*/  IMAD.MOV.U32 R13, RZ, RZ, R67 ;  /* 0x000000ffff0d7224 */ /* 0x000fe200078e0043 */
[----:B------:R-:W-:-:S07]  /*6ef0*/  F2FP.SATFINITE.E4M3.F32.PACK_AB_MERGE_C R14, R61, R14, R59 ;  /* 0x0000000e3d0e723e */ /* 0x000fce000480703b */
.L_x_484:
[----:B------:R-:W-:Y:S05]  /*6f00*/  BSYNC B2 ;  /* 0x0000000000027941 */ /* 0x000fea0003800000 */
.L_x_483:
[----:B------:R0:W-:Y:S02]  /*6f10*/  ST.E.128 desc[UR50][R56.64], R12 ;  /* 0x0000000c38007985 */ /* 0x0001e4000c101d32 */
.L_x_482:
[----:B------:R-:W-:Y:S05]  /*6f20*/  BSYNC B1 ;  /* 0x0000000000017941 */ /* 0x000fea0003800000 */
.L_x_481:
[----:B------:R-:W-:Y:S01]  /*6f30*/  ISETP.NE.AND P3, PT, R30, RZ, PT ;  /* 0x000000ff1e00720c */ /* 0x000fe20003f65270 */
[----:B------:R-:W-:-:S12]  /*6f40*/  BSSY B1, `(.L_x_485) ;  /* 0x0000076000017945 */ /* 0x000fd80003800000 */
[----:B------:R-:W-:Y:S05]  /*6f50*/  @!P3 BRA `(.L_x_486) ;  /* 0x0000000400d0b947 */ /* 0x000fea0003800000 */
[----:B0-----:R-:W5:Y:S04]  /*6f60*/  LDL R12, [R1] ;  /* 0x00000000010c7983 */ /* 0x001f680000100800 */
[----:B------:R-:W3:Y:S01]  /*6f70*/  LDL R11, [R1+0x20] ;  /* 0x00002000010b7983 */ /* 0x000ee20000100800 */
[----:B------:R-:W-:Y:S01]  /*6f80*/  BSSY B2, `(.L_x_487) ;  /* 0x0000070000027945 */ /* 0x000fe20003800000 */
[----:B-----5:R-:W-:-:S04]  /*6f90*/  SHF.L.U32 R12, R12, 0x4, RZ ;  /* 0x000000040c0c7819 */ /* 0x020fc800000006ff */
[----:B------:R-:W-:-:S04]  /*6fa0*/  IADD3 R52, P3, R12, R63, RZ ;  /* 0x0000003f0c347210 */ /* 0x000fc80007f7e0ff */
[----:B--2---:R-:W-:Y:S02]  /*6fb0*/  LEA.HI.X.SX32 R53, R12, R119, 0x1, P3 ;  /* 0x000000770c357211 */ /* 0x004fe400018f0eff */
[----:B------:R0:W2:Y:S01]  /*6fc0*/  LDS.128 R12, [R88+0x28a00] ;  /* 0x028a0000580c7984 */ /* 0x0000a20000000c00 */
[----:B---3--:R-:W-:-:S13]  /*6fd0*/  ISETP.GE.AND P3, PT, R11, R116, PT ;  /* 0x000000740b00720c */ /* 0x008fda0003f66270 */
[----:B0-----:R-:W-:Y:S05]  /*6fe0*/  @P3 BRA `(.L_x_488) ;  /* 0x0000000400a43947 */ /* 0x001fea0003800000 */
[----:B------:R-:W-:Y:S01]  /*6ff0*/  SHF.R.U32.HI R57, RZ, 0x8, R49 ;  /* 0x00000008ff397819 */ /* 0x000fe20000011631 */
[----:B--2---:R-:W-:Y:S01]  /*7000*/  IMAD.MOV.U32 R48, RZ, RZ, R14 ;  /* 0x000000ffff307224 */ /* 0x004fe200078e000e */
[----:B------:R-:W-:Y:S02]  /*7010*/  SHF.R.U32.HI R54, RZ, 0x8, R51 ;  /* 0x00000008ff367819 */ /* 0x000fe40000011633 */
[----:B------:R-:W-:Y:S01]  /*7020*/  LOP3.LUT R11, R49, 0xff0000ff, RZ, 0xc0, !PT ;  /* 0xff0000ff310b7812 */ /* 0x000fe200078ec0ff */
[----:B------:R-:W-:Y:S01]  /*7030*/  IMAD.SHL.U32 R14, R57, 0x100, RZ ;  /* 0x00000100390e7824 */ /* 0x000fe200078e00ff */
[----:B------:R-:W-:Y:S01]  /*7040*/  SHF.R.U32.HI R56, RZ, 0x10, R49 ;  /* 0x00000010ff387819 */ /* 0x000fe20000011631 */
[----:B------:R-:W-:Y:S01]  /*7050*/  IMAD.MOV.U32 R49, RZ, RZ, R15 ;  /* 0x000000ffff317224 */ /* 0x000fe200078e000f */
[----:B------:R-:W-:Y:S02]  /*7060*/  SHF.R.U32.HI R55, RZ, 0x10, R51 ;  /* 0x00000010ff377819 */ /* 0x000fe40000011633 */
[----:B------:R-:W-:-:S02]  /*7070*/  LOP3.LUT R50, R51, 0xff0000ff, RZ, 0xc0, !PT ;  /* 0xff0000ff33327812 */ /* 0x000fc400078ec0ff */
[----:B------:R-:W-:Y:S01]  /*7080*/  SHF.L.U32 R15, R54, 0x8, RZ ;  /* 0x00000008360f7819 */ /* 0x000fe200000006ff */
[----:B------:R-:W-:Y:S01]  /*7090*/  IMAD.U32 R55, R55, 0x10000, RZ ;  /* 0x0001000037377824 */ /* 0x000fe200078e00ff */
[----:B------:R-:W-:Y:S02]  /*70a0*/  LOP3.LUT R14, R11, 0xff00, R14, 0xf8, !PT ;  /* 0x0000ff000b0e7812 */ /* 0x000fe400078ef80e */
        /* <DEDUP_REMOVED lines=12> */
[C---:B------:R-:W-:Y:S01]  /*7170*/  FMUL.FTZ R58, R14.reuse, R55 ;  /* 0x000000370e3a7220 */ /* 0x040fe20000410000 */
        /* <DEDUP_REMOVED lines=10> */
[----:B------:R-:W-:Y:S01]  /*7220*/  FFMA.FTZ R60, R14, R51, R55 ;  /* 0x000000330e3c7223 */ /* 0x000fe20000010037 */
[----:B------:R-:W-:Y:S01]  /*7230*/  F2FP.F16.E4M3.UNPACK_B R12, R12 ;  /* 0x0000000cff0c723e */ /* 0x000fe200020006ff */
[-C--:B------:R-:W-:Y:S01]  /*7240*/  FFMA.FTZ R55, R13, R50.reuse, -R58 ;  /* 0x000000320d377223 */ /* 0x080fe2000001083a */
[----:B------:R-:W-:Y:S01]  /*7250*/  FFMA.FTZ R62, R15, R50, R56 ;  /* 0x000000320f3e7223 */ /* 0x000fe20000010038 */
[----:B------:R-:W-:Y:S01]  /*7260*/  F2FP.F16.E4M3.UNPACK_B R138, R138 ;  /* 0x0000008aff8a723e */ /* 0x000fe200020006ff */
[----:B------:R-:W-:-:S02]  /*7270*/  HADD2.F32 R50, -RZ, R139.H1_H1 ;  /* 0x3000008bff327230 */ /* 0x000fc40000004100 */
[--C-:B------:R-:W-:Y:S01]  /*7280*/  HADD2.F32 R13, -RZ, R11.reuse.H0_H0 ;  /* 0x2000000bff0d7230 */ /* 0x100fe20000004100 */
[----:B------:R-:W-:Y:S01]  /*7290*/  F2FP.SATFINITE.E4M3.F32.PACK_AB_MERGE_C R65, R62, R55, RZ ;  /* 0x000000373e41723e */ /* 0x000fe200048070ff */
[----:B------:R-:W-:Y:S02]  /*72a0*/  HADD2.F32 R14, -RZ, R11.H1_H1 ;  /* 0x3000000bff0e7230 */ /* 0x000fe40000004100 */
[--C-:B------:R-:W-:Y:S02]  /*72b0*/  HADD2.F32 R11, -RZ, R12.reuse.H0_H0 ;  /* 0x2000000cff0b7230 */ /* 0x100fe40000004100 */
[-C--:B------:R-:W-:Y:S01]  /*72c0*/  FMUL.FTZ R51, R13, R50.reuse ;  /* 0x000000320d337220 */ /* 0x080fe20000410000 */
[----:B------:R-:W-:Y:S02]  /*72d0*/  HADD2.F32 R139, -RZ, R139.H0_H0 ;  /* 0x2000008bff8b7230 */ /* 0x000fe40000004100 */
[----:B------:R-:W-:Y:S01]  /*72e0*/  FMUL.FTZ R56, R14, R50 ;  /* 0x000000320e387220 */ /* 0x000fe20000410000 */
[----:B------:R-:W-:Y:S01]  /*72f0*/  HADD2.F32 R12, -RZ, R12.H1_H1 ;  /* 0x3000000cff0c7230 */ /* 0x000fe20000004100 */
[----:B------:R-:W-:Y:S01]  /*7300*/  F2FP.SATFINITE.E4M3.F32.PACK_AB_MERGE_C R59, R60, R59, R65 ;  /* 0x0000003b3c3b723e */ /* 0x000fe20004807041 */
[----:B------:R-:W-:-:S02]  /*7310*/  HADD2.F32 R15, -RZ, R138.H1_H1 ;  /* 0x3000008aff0f7230 */ /* 0x000fc40000004100 */
[----:B------:R-:W-:Y:S02]  /*7320*/  HADD2.F32 R138, -RZ, R138.H0_H0 ;  /* 0x2000008aff8a7230 */ /* 0x000fe40000004100 */
[-C--:B------:R-:W-:Y:S01]  /*7330*/  FMUL.FTZ R50, R12, R139.reuse ;  /* 0x0000008b0c327220 */ /* 0x080fe20000410000 */
[----:B------:R-:W-:Y:S01]  /*7340*/  FMUL.FTZ R139, R11, R139 ;  /* 0x0000008b0b8b7220 */ /* 0x000fe20000410000 */
[-C--:B------:R-:W-:Y:S01]  /*7350*/  FFMA.FTZ R56, R13, R15.reuse, -R56 ;  /* 0x0000000f0d387223 */ /* 0x080fe20000010838 */
[----:B------:R-:W-:Y:S01]  /*7360*/  FFMA.FTZ R51, R14, R15, R51 ;  /* 0x0000000f0e337223 */ /* 0x000fe20000010033 */
[-C--:B------:R-:W-:Y:S01]  /*7370*/  FFMA.FTZ R58, R11, R138.reuse, -R50 ;  /* 0x0000008a0b3a7223 */ /* 0x080fe20000010832 */
[----:B------:R-:W-:Y:S01]  /*7380*/  FFMA.FTZ R139, R12, R138, R139 ;  /* 0x0000008a0c8b7223 */ /* 0x000fe2000001008b */
[----:B------:R-:W-:Y:S02]  /*7390*/  F2FP.F16.E4M3.UNPACK_B R12, R49.H1 ;  /* 0x00000031ff0c723e */ /* 0x000fe400030006ff */
[----:B------:R-:W-:-:S02]  /*73a0*/  F2FP.SATFINITE.E4M3.F32.PACK_AB_MERGE_C R64, R51, R56, RZ ;  /* 0x000000383340723e */ /* 0x000fc400048070ff */
[-C--:B------:R-:W-:Y:S01]  /*73b0*/  F2FP.F16.E4M3.UNPACK_B R51, R57.reuse.H1 ;  /* 0x00000039ff33723e */ /* 0x080fe200030006ff */
[--C-:B------:R-:W-:Y:S01]  /*73c0*/  HADD2.F32 R14, -RZ, R12.reuse.H1_H1 ;  /* 0x3000000cff0e7230 */ /* 0x100fe20000004100 */
[----:B------:R-:W-:Y:S01]  /*73d0*/  F2FP.F16.E4M3.UNPACK_B R15, R54.H1 ;  /* 0x00000036ff0f723e */ /* 0x000fe200030006ff */
[----:B------:R-:W-:Y:S01]  /*73e0*/  HADD2.F32 R13, -RZ, R12.H0_H0 ;  /* 0x2000000cff0d7230 */ /* 0x000fe20000004100 */
[----:B------:R-:W-:Y:S01]  /*73f0*/  F2FP.F16.E4M3.UNPACK_B R11, R48.H1 ;  /* 0x00000030ff0b723e */ /* 0x000fe200030006ff */
[----:B------:R-:W-:Y:S01]  /*7400*/  HADD2.F32 R56, -RZ, R51.H1_H1 ;  /* 0x30000033ff387230 */ /* 0x000fe20000004100 */
        /* <DEDUP_REMOVED lines=39> */
.L_x_488:
[----:B------:R-:W-:Y:S05]  /*7680*/  BSYNC B2 ;  /* 0x0000000000027941 */ /* 0x000fea0003800000 */
.L_x_487:
[----:B--2---:R0:W-:Y:S02]  /*7690*/  ST.E.128 desc[UR50][R52.64], R12 ;  /* 0x0000000c34007985 */ /* 0x0041e4000c101d32 */
.L_x_486:
[----:B------:R-:W-:Y:S05]  /*76a0*/  BSYNC B1 ;  /* 0x0000000000017941 */ /* 0x000fea0003800000 */
.L_x_485:
[----:B------:R-:W-:Y:S01]  /*76b0*/  ISETP.NE.AND P3, PT, R31, RZ, PT ;  /* 0x000000ff1f00720c */ /* 0x000fe20003f65270 */
[----:B------:R-:W-:-:S12]  /*76c0*/  BSSY B1, `(.L_x_489) ;  /* 0x0000075000017945 */ /* 0x000fd80003800000 */
[----:B------:R-:W-:Y:S05]  /*76d0*/  @!P3 BRA `(.L_x_490) ;  /* 0x0000000400ccb947 */ /* 0x000fea0003800000 */
[----:B0-----:R-:W2:Y:S04]  /*76e0*/  LDL R12, [R1+0xc] ;  /* 0x00000c00010c7983 */ /* 0x001ea80000100800 */
[----:B------:R-:W5:Y:S01]  /*76f0*/  LDL R11, [R1+0x24] ;  /* 0x00002400010b7983 */ /* 0x000f620000100800 */
[----:B------:R-:W-:Y:S01]  /*7700*/  IADD3 R48, P3, R23, R63, RZ ;  /* 0x0000003f17307210 */ /* 0x000fe20007f7e0ff */
[----:B------:R-:W-:Y:S03]  /*7710*/  BSSY B2, `(.L_x_491) ;  /* 0x000006e000027945 */ /* 0x000fe60003800000 */
[----:B--2---:R-:W-:Y:S02]  /*7720*/  IADD3.X R49, R119, R12, RZ, P3, !PT ;  /* 0x0000000c77317210 */ /* 0x004fe40001ffe4ff */
[----:B------:R0:W2:Y:S01]  /*7730*/  LDS.128 R12, [R89+0x28a00] ;  /* 0x028a0000590c7984 */ /* 0x0000a20000000c00 */
[----:B-----5:R-:W-:-:S13]  /*7740*/  ISETP.GE.AND P3, PT, R11, R116, PT ;  /* 0x000000740b00720c */ /* 0x020fda0003f66270 */
[----:B0-----:R-:W-:Y:S05]  /*7750*/  @P3 BRA `(.L_x_492) ;  /* 0x0000000400a43947 */ /* 0x001fea0003800000 */
[----:B------:R-:W-:Y:S01]  /*7760*/  SHF.R.U32.HI R11, RZ, 0x8, R45 ;  /* 0x00000008ff0b7819 */ /* 0x000fe2000001162d */
[----:B--2---:R-:W-:Y:S01]  /*7770*/  IMAD.MOV.U32 R44, RZ, RZ, R14 ;  /* 0x000000ffff2c7224 */ /* 0x004fe200078e000e */
        /* <DEDUP_REMOVED lines=103> */
.L_x_492:
[----:B------:R-:W-:Y:S05]  /*7df0*/  BSYNC B2 ;  /* 0x0000000000027941 */ /* 0x000fea0003800000 */
.L_x_491:
[----:B--2---:R0:W-:Y:S02]  /*7e00*/  ST.E.128 desc[UR50][R48.64], R12 ;  /* 0x0000000c30007985 */ /* 0x0041e4000c101d32 */
.L_x_490:
[----:B------:R-:W-:Y:S05]  /*7e10*/  BSYNC B1 ;  /* 0x0000000000017941 */ /* 0x000fea0003800000 */
.L_x_489:
        /* <DEDUP_REMOVED lines=116> */
.L_x_496:
[----:B------:R-:W-:Y:S05]  /*8560*/  BSYNC B2 ;  /* 0x0000000000027941 */ /* 0x000fea0003800000 */
.L_x_495:
[----:B--2---:R0:W-:Y:S02]  /*8570*/  ST.E.128 desc[UR50][R44.64], R12 ;  /* 0x0000000c2c007985 */ /* 0x0041e4000c101d32 */
.L_x_494:
[----:B------:R-:W-:Y:S05]  /*8580*/  BSYNC B1 ;  /* 0x0000000000017941 */ /* 0x000fea0003800000 */
.L_x_493:
[----:B------:R-:W-:-:S13]  /*8590*/  ISETP.NE.AND P3, PT, R33, RZ, PT ;  /* 0x000000ff2100720c */ /* 0x000fda0003f65270 */
        /* <DEDUP_REMOVED lines=114> */
.L_x_498:
[----:B------:R-:W-:Y:S05]  /*8cc0*/  BSYNC B1 ;  /* 0x0000000000017941 */ /* 0x000fea0003800000 */
.L_x_497:
[----:B--2---:R0:W-:Y:S01]  /*8cd0*/  ST.E.128 desc[UR50][R40.64], R12 ;  /* 0x0000000c28007985 */ /* 0x0041e2000c101d32 */
[----:B------:R-:W-:Y:S05]  /*8ce0*/  BRA `(.L_x_476) ;  /* 0x0000006c006c7947 */ /* 0x000fea0003800000 */
.L_x_442:
[----:B------:R-:W0:Y:S01]  /*8cf0*/  S2R R36, SR_TID.X ;  /* 0x0000000000247919 */ /* 0x000e220000002100 */
[----:B------:R-:W-:Y:S01]  /*8d00*/  BSSY B1, `(.L_x_499) ;  /* 0x000003a000017945 */ /* 0x000fe20003800000 */
        /* <DEDUP_REMOVED lines=23> */
[C---:B0-----:R-:W-:Y:S01]  /*8e80*/  IADD3 R37, R36.reuse, -0x80, RZ ;  /* 0xffffff8024257810 */ /* 0x041fe20007ffe0ff */
[----:B------:R-:W-:-:S05]  /*8e90*/  VIADD R36, R36, 0xffffff80 ;  /* 0xffffff8024247836 */ /* 0x000fca0000000000 */
[----:B------:R-:W-:-:S04]  /*8ea0*/  LEA.HI R36, R36, R37, RZ, 0x1 ;  /* 0x0000002524247211 */ /* 0x000fc800078f08ff */
[----:B------:R-:W-:-:S04]  /*8eb0*/  SHF.R.S32.HI R36, RZ, 0x1, R36 ;  /* 0x00000001ff247819 */ /* 0x000fc80000011424 */
[----:B------:R-:W-:Y:S02]  /*8ec0*/  ISETP.GE.AND P3, PT, R36, R92, PT ;  /* 0x0000005c2400720c */ /* 0x000fe40003f66270 */
[----:B------:R-:W-:-:S11]  /*8ed0*/  CS2R R36, SRZ ;  /* 0x0000000000247805 */ /* 0x000fd6000001ff00 */
[----:B------:R-:W-:Y:S05]  /*8ee0*/  @P3 BRA `(.L_x_500) ;  /* 0x00000000006c3947 */ /* 0x000fea0003800000 */
[----:B------:R-:W-:Y:S01]  /*8ef0*/  ULDC.64 UR4, c[0x0][0x3e8] ;  /* 0x0000fa0000047ab9 */ /* 0x000fe20000000a00 */
[----:B------:R-:W-:Y:S02]  /*8f00*/  CS2R R48, SRZ ;  /* 0x0000000000307805 */ /* 0x000fe4000001ff00 */
[----:B------:R-:W-:Y:S02]  /*8f10*/  IADD3 R84, P2, P4, R104, UR4, R14 ;  /* 0x0000000468547c10 */ /* 0x000fe4000fc5e00e */
[----:B------:R-:W-:Y:S02]  /*8f20*/  CS2R R50, SRZ ;  /* 0x0000000000327805 */ /* 0x000fe4000001ff00 */
[----:B------:R-:W-:Y:S02]  /*8f30*/  CS2R R36, SRZ ;  /* 0x0000000000247805 */ /* 0x000fe4000001ff00 */
[----:B------:R-:W-:Y:S02]  /*8f40*/  CS2R R38, SRZ ;  /* 0x0000000000267805 */ /* 0x000fe4000001ff00 */
[----:B------:R-:W-:Y:S01]  /*8f50*/  IADD3.X R85, R9, UR5, R94, P2, P4 ;  /* 0x0000000509557c10 */ /* 0x000fe200097e845e */
[----:B------:R-:W-:-:S02]  /*8f60*/  ULDC.64 UR4, c[0x0][0x400] ;  /* 0x0001000000047ab9 */ /* 0x000fc40000000a00 */
[----:B------:R-:W-:-:S04]  /*8f70*/  IADD3 R86, P2, P4, R98, UR4, R12 ;  /* 0x0000000462567c10 */ /* 0x000fc8000fc5e00c */
[----:B------:R-:W-:Y:S02]  /*8f80*/  IADD3.X R87, R20, UR5, R11, P2, P4 ;  /* 0x0000000514577c10 */ /* 0x000fe400097e840b */
[----:B------:R-:W-:Y:S02]  /*8f90*/  ISETP.GE.AND P2, PT, R16, R116, PT ;  /* 0x000000741000720c */ /* 0x000fe40003f46270 */
[----:B------:R-:W-:Y:S02]  /*8fa0*/  CS2R R52, SRZ ;  /* 0x0000000000347805 */ /* 0x000fe4000001ff00 */
[----:B------:R-:W-:Y:S02]  /*8fb0*/  CS2R R54, SRZ ;  /* 0x0000000000367805 */ /* 0x000fe4000001ff00 */
[----:B------:R-:W-:Y:S02]  /*8fc0*/  CS2R R40, SRZ ;  /* 0x0000000000287805 */ /* 0x000fe4000001ff00 */
[----:B------:R-:W-:-:S05]  /*8fd0*/  CS2R R42, SRZ ;  /* 0x00000000002a7805 */ /* 0x000fca000001ff00 */
[----:B------:R0:W5:Y:S04]  /*8fe0*/  @!P2 LDG.E.128 R48, desc[UR50][R84.64] ;  /* 0x000000325430a981 */ /* 0x000168000c1e1d00 */
[----:B------:R0:W5:Y:S01]  /*8ff0*/  @!P2 LDG.E.128 R36, desc[UR50][R86.64] ;  /* 0x000000325624a981 */ /* 0x000162000c1e1d00 */
[----:B------:R-:W-:Y:S02]  /*9000*/  ISETP.GE.AND P2, PT, R225, R116, PT ;  /* 0x00000074e100720c */ /* 0x000fe40003f46270 */
[----:B------:R-:W-:Y:S02]  /*9010*/  CS2R R80, SRZ ;  /* 0x0000000000507805 */ /* 0x000fe4000001ff00 */
[----:B------:R-:W-:Y:S02]  /*9020*/  CS2R R82, SRZ ;  /* 0x0000000000527805 */ /* 0x000fe4000001ff00 */
[----:B------:R-:W-:-:S02]  /*9030*/  CS2R R44, SRZ ;  /* 0x00000000002c7805 */ /* 0x000fc4000001ff00 */
[----:B------:R-:W-:-:S05]  /*9040*/  CS2R R46, SRZ ;  /* 0x00000000002e7805 */ /* 0x000fca000001ff00 */
[----:B------:R0:W5:Y:S04]  /*9050*/  @!P2 LDG.E.128 R52, desc[UR50][R84.64+0x20] ;  /* 0x000020325434a981 */ /* 0x000168000c1e1d00 */
[----:B------:R0:W5:Y:S01]  /*9060*/  @!P2 LDG.E.128 R40, desc[UR50][R86.64+0x20] ;  /* 0x000020325628a981 */ /* 0x000162000c1e1d00 */
[----:B------:R-:W-:-:S13]  /*9070*/  ISETP.GE.AND P2, PT, R226, R116, PT ;  /* 0x00000074e200720c */ /* 0x000fda0003f46270 */
[----:B------:R0:W5:Y:S04]  /*9080*/  @!P2 LDG.E.128 R80, desc[UR50][R84.64+0x40] ;  /* 0x000040325450a981 */ /* 0x000168000c1e1d00 */
[----:B------:R0:W5:Y:S02]  /*9090*/  @!P2 LDG.E.128 R44, desc[UR50][R86.64+0x40] ;  /* 0x00004032562ca981 */ /* 0x000164000c1e1d00 */
.L_x_500:
[----:B------:R-:W-:Y:S05]  /*90a0*/  BSYNC B1 ;  /* 0x0000000000017941 */ /* 0x000fea0003800000 */
.L_x_499:
[----:B0-----:R-:W0:Y:S01]  /*90b0*/  S2R R84, SR_TID.X ;  /* 0x0000000000547919 */ /* 0x001e220000002100 */
[----:B------:R-:W-:Y:S01]  /*90c0*/  BSSY B1, `(.L_x_501) ;  /* 0x0000029000017945 */ /* 0x000fe20003800000 */
[----:B-----5:R-:W-:Y:S02]  /*90d0*/  IMAD.MOV.U32 R164, RZ, RZ, R36 ;  /* 0x000000ffffa47224 */ /* 0x020fe400078e0024 */
[----:B------:R-:W-:Y:S02]  /*90e0*/  IMAD.MOV.U32 R163, RZ, RZ, R38 ;  /* 0x000000ffffa37224 */ /* 0x000fe400078e0026 */
[C---:B0-----:R-:W-:Y:S02]  /*90f0*/  VIADD R85, R84.reuse, 0xffffff80 ;  /* 0xffffff8054557836 */ /* 0x041fe40000000000 */
[----:B------:R-:W-:-:S05]  /*9100*/  VIADD R84, R84, 0xffffff80 ;  /* 0xffffff8054547836 */ /* 0x000fca0000000000 */
[----:B------:R-:W-:-:S04]  /*9110*/  LEA.HI R84, R84, R85, RZ, 0x1 ;  /* 0x0000005554547211 */ /* 0x000fc800078f08ff */
[----:B------:R-:W-:-:S04]  /*9120*/  SHF.R.S32.HI R84, RZ, 0x1, R84 ;  /* 0x00000001ff547819 */ /* 0x000fc80000011454 */
[----:B------:R-:W-:-:S04]  /*9130*/  IADD3 R84, R84, 0x80, RZ ;  /* 0x0000008054547810 */ /* 0x000fc80007ffe0ff */
[----:B------:R-:W-:-:S13]  /*9140*/  ISETP.GE.AND P4, PT, R84, R92, PT ;  /* 0x0000005c5400720c */ /* 0x000fda0003f86270 */
[----:B------:R-:W-:Y:S05]  /*9150*/  @P4 BRA `(.L_x_502) ;  /* 0x00000000007c4947 */ /* 0x000fea0003800000 */
[----:B------:R-:W-:Y:S01]  /*9160*/  IADD3 R13, P2, P5, R104, R14, R4 ;  /* 0x0000000e680d7210 */ /* 0x000fe20007d5e004 */
[----:B------:R-:W-:Y:S01]  /*9170*/  ULDC.64 UR4, c[0x0][0x3e8] ;  /* 0x0000fa0000047ab9 */ /* 0x000fe20000000a00 */
[----:B------:R-:W-:Y:S02]  /*9180*/  CS2R R68, SRZ ;  /* 0x0000000000447805 */ /* 0x000fe4000001ff00 */
[----:B------:R-:W-:Y:S02]  /*9190*/  CS2R R70, SRZ ;  /* 0x0000000000467805 */ /* 0x000fe4000001ff00 */
[----:B------:R-:W-:Y:S02]  /*91a0*/  IADD3.X R94, R9, R94, R3, P2, P5 ;  /* 0x0000005e095e7210 */ /* 0x000fe400017ea403 */
[----:B------:R-:W-:Y:S02]  /*91b0*/  CS2R R56, SRZ ;  /* 0x0000000000387805 */ /* 0x000fe4000001ff00 */
[----:B------:R-:W-:-:S02]  /*91c0*/  IADD3 R14, P2, P5, R98, R12, R6 ;  /* 0x0000000c620e7210 */ /* 0x000fc40007d5e006 */
[----:B------:R-:W-:Y:S02]  /*91d0*/  CS2R R58, SRZ ;  /* 0x00000000003a7805 */ /* 0x000fe4000001ff00 */
        /* <DEDUP_REMOVED lines=23> */
.L_x_502:
[----:B------:R-:W-:Y:S05]  /*9350*/  BSYNC B1 ;  /* 0x0000000000017941 */ /* 0x000fea0003800000 */
.L_x_501:
        /* <DEDUP_REMOVED lines=8> */
[----:B------:R-:W-:Y:S01]  /*93e0*/  MOV R158, R82 ;  /* 0x00000052009e7202 */ /* 0x000fe20000000f00 */
[----:B------:R-:W-:Y:S01]  /*93f0*/  IMAD.MOV.U32 R161, RZ, RZ, R52 ;  /* 0x000000ffffa17224 */ /* 0x000fe200078e0034 */
[----:B-----5:R-:W-:Y:S01]  /*9400*/  MOV R145, R62 ;  /* 0x0000003e00917202 */ /* 0x020fe20000000f00 */
[----:B------:R-:W-:Y:S01]  /*9410*/  IMAD.MOV.U32 R162, RZ, RZ, R54 ;  /* 0x000000ffffa27224 */ /* 0x000fe200078e0036 */
[----:B------:R-:W-:Y:S01]  /*9420*/  MOV R152, R70 ;  /* 0x0000004600987202 */ /* 0x000fe20000000f00 */
        /* <DEDUP_REMOVED lines=10> */
[----:B------:R-:W-:Y:S01]  /*94d0*/  IMAD.MOV.U32 R138, RZ, RZ, R76 ;  /* 0x000000ffff8a7224 */ /* 0x000fe200078e004c */
[----:B------:R-:W-:Y:S06]  /*94e0*/  @!P2 BRA `(.L_x_503) ;  /* 0x000000000004a947 */ /* 0x000fec0003800000 */
[----:B------:R-:W-:Y:S01]  /*94f0*/  BPT.TRAP 0x1 ;  /* 0x000000040000795c */ /* 0x000fe20000300000 */
.L_x_503:
[----:B------:R-:W2:Y:S01]  /*9500*/  LDL R11, [R1+0x14] ;  /* 0x00001400010b7983 */ /* 0x000ea20000100800 */
[----:B------:R-:W-:Y:S01]  /*9510*/  IMAD R93, R19, 0x8, R18 ;  /* 0x00000008135d7824 */ /* 0x000fe200078e0212 */
[----:B------:R-:W1:Y:S01]  /*9520*/  LDC R136, c[0x0][0x2f4] ;  /* 0x0000bd00ff887b82 */ /* 0x000e620000000800 */
[----:B------:R-:W-:Y:S01]  /*9530*/  BSSY B1, `(.L_x_504) ;  /* 0x0000004000017945 */ /* 0x000fe20003800000 */
[----:B--2---:R-:W-:-:S04]  /*9540*/  SHF.L.U32 R94, R11, 0x1f, RZ ;  /* 0x0000001f0b5e7819 */ /* 0x004fc800000006ff */
[----:B------:R-:W2:Y:S02]  /*9550*/  SYNCS.PHASECHK.TRANS64.TRYWAIT P5, [R93+URZ+0x33490], R94 ;  /* 0x0334905e5d0075a7 */ /* 0x000ea400080a017f */
[----:B-12---:R-:W-:Y:S05]  /*9560*/  @!P5 BRA `(.L_x_505) ;  /* 0x0000022c005cd947 */ /* 0x006fea0003800000 */
.L_x_784:
[----:B------:R-:W-:Y:S05]  /*9570*/  BSYNC B1 ;  /* 0x0000000000017941 */ /* 0x000fea0003800000 */
.L_x_504:
[----:B------:R-:W-:Y:S01]  /*9580*/  UMOV UR4, 0xffffffff ;  /* 0xffffffff00047882 */ /* 0x000fe20000000000 */
[----:B------:R-:W-:Y:S02]  /*9590*/  IMAD.IADD R143, R136, 0x1, -R117 ;  /* 0x00000001888f7824 */ /* 0x000fe400078e0a75 */
[----:B------:R-:W-:Y:S05]  /*95a0*/  BRA.DIV UR4, `(.L_x_506) ;  /* 0x0000022e04607947 */ /* 0x000fea000b800000 */
[----:B------:R2:W3:Y:S04]  /*95b0*/  SHFL.IDX PT, R154, R119, RZ, 0x1e1f ;  /* 0x001e1fff779a7589 */ /* 0x0004e800000e0000 */
[----:B------:R2:W4:Y:S02]  /*95c0*/  SHFL.IDX PT, R156, R120, RZ, 0x1e1f ;  /* 0x001e1fff789c7589 */ /* 0x00052400000e0000 */
.L_x_788:
[----:B------:R-:W-:Y:S04]  /*95d0*/  BSSY B1, `(.L_x_507) ;  /* 0x00002e4000017945 */ /* 0x000fe80003800000 */
[----:B------:R-:W-:Y:S05]  /*95e0*/  @P3 BRA `(.L_x_508) ;  /* 0x0000002c00883947 */ /* 0x000fea0003800000 */
[----:B------:R-:W-:Y:S01]  /*95f0*/  ISETP.NE.AND P3, PT, R28, RZ, PT ;  /* 0x000000ff1c00720c */ /* 0x000fe20003f65270 */
[----:B------:R-:W-:-:S12]  /*9600*/  BSSY B2, `(.L_x_509) ;  /* 0x00000f2000027945 */ /* 0x000fd80003800000 */
[----:B------:R-:W-:Y:S05]  /*9610*/  @!P3 BRA `(.L_x_510) ;  /* 0x0000000c00c0b947 */ /* 0x000fea0003800000 */
[----:B------:R-:W5:Y:S04]  /*9620*/  LDL R84, [R1+0x30] ;  /* 0x0000300001547983 */ /* 0x000f680000100800 */
[----:B0-----:R-:W2:Y:S04]  /*9630*/  LDL R14, [R1+0x34] ;  /* 0x00003400010e7983 */ /* 0x001ea80000100800 */
[----:B------:R-:W2:Y:S01]  /*9640*/  LDL R15, [R1+0x38] ;  /* 0x00003800010f7983 */ /* 0x000ea20000100800 */
[----:B------:R-:W-:-:S04]  /*9650*/  SEL R11, R117, R143, !P0 ;  /* 0x0000008f750b7207 */ /* 0x000fc80004000000 */
[----:B------:R-:W-:-:S04]  /*9660*/  SHF.R.S32.HI R12, RZ, 0x1f, R11 ;  /* 0x0000001fff0c7819 */ /* 0x000fc8000001140b */
[----:B------:R-:W-:-:S04]  /*9670*/  LEA.HI R12, R12, R11, RZ, 0x5 ;  /* 0x0000000b0c0c7211 */ /* 0x000fc800078f28ff */
[----:B------:R-:W-:-:S04]  /*9680*/  LEA.HI.SX32 R12, R12, R113, 0x1b ;  /* 0x000000710c0c7211 */ /* 0x000fc800078fdaff */
[----:B------:R-:W-:-:S04]  /*9690*/  SHF.R.S32.HI R11, RZ, 0x1f, R12 ;  /* 0x0000001fff0b7819 */ /* 0x000fc8000001140c */
[----:B------:R-:W-:Y:S02]  /*96a0*/  LEA.HI R13, R11, R12, RZ, 0x2 ;  /* 0x0000000c0b0d7211 */ /* 0x000fe400078f10ff */
[----:B------:R-:W-:Y:S02]  /*96b0*/  SHF.L.U32 R11, R12, 0x4, RZ ;  /* 0x000000040c0b7819 */ /* 0x000fe400000006ff */
[----:B------:R-:W-:Y:S02]  /*96c0*/  SHF.R.S32.HI R13, RZ, 0x2, R13 ;  /* 0x00000002ff0d7819 */ /* 0x000fe4000001140d */
[----:B----4-:R-:W-:-:S05]  /*96d0*/  IADD3 R126, P3, R21, R156, RZ ;  /* 0x0000009c157e7210 */ /* 0x010fca0007f7e0ff */
[----:B---3--:R-:W-:Y:S01]  /*96e0*/  IMAD.X R127, R154, 0x1, R109, P3 ;  /* 0x000000019a7f7824 */ /* 0x008fe200018e066d */
[----:B------:R-:W-:Y:S01]  /*96f0*/  ISETP.GE.AND P3, PT, R16, R116, PT ;  /* 0x000000741000720c */ /* 0x000fe20003f66270 */
[----:B------:R-:W-:Y:S01]  /*9700*/  BSSY B3, `(.L_x_511) ;  /* 0x00000dc000037945 */ /* 0x000fe20003800000 */
[----:B-----5:R-:W-:-:S04]  /*9710*/  LOP3.LUT R12, R84, 0x30, R11, 0xf8, !PT ;  /* 0x00000030540c7812 */ /* 0x020fc800078ef80b */
[----:B--2---:R-:W-:Y:S01]  /*9720*/  LOP3.LUT R12, R12, R14, RZ, 0x3c, !PT ;  /* 0x0000000e0c0c7212 */ /* 0x004fe200078e3cff */
[----:B------:R-:W-:-:S04]  /*9730*/  IMAD R13, R13, 0x2800, R15 ;  /* 0x000028000d0d7824 */ /* 0x000fc800078e020f */
[----:B------:R-:W-:Y:S02]  /*9740*/  IMAD.IADD R12, R13, 0x1, R12 ;  /* 0x000000010d0c7824 */ /* 0x000fe400078e020c */
[C---:B------:R-:W-:Y:S02]  /*9750*/  IMAD R13, R19.reuse, 0x7800, R133 ;  /* 0x00007800130d7824 */ /* 0x040fe400078e0285 */
[----:B------:R-:W-:Y:S02]  /*9760*/  IMAD R15, R19, 0x7800, R12 ;  /* 0x00007800130f7824 */ /* 0x000fe400078e020c */
[C---:B------:R-:W-:Y:S02]  /*9770*/  IMAD.IADD R13, R18.reuse, 0x1, R13 ;  /* 0x00000001120d7824 */ /* 0x040fe400078e020d */
[----:B------:R-:W-:-:S04]  /*9780*/  IMAD.IADD R84, R18, 0x1, R15 ;  /* 0x0000000112547824 */ /* 0x000fc800078e020f */
[----:B------:R-:W0:Y:S04]  /*9790*/  LDS.128 R12, [R13+0x24200] ;  /* 0x024200000d0c7984 */ /* 0x000e280000000c00 */
[----:B------:R-:W2:Y:S01]  /*97a0*/  LDS.128 R84, [R84+0x24200] ;  /* 0x0242000054547984 */ /* 0x000ea20000000c00 */
[----:B------:R-:W-:Y:S05]  /*97b0*/  @P3 BRA `(.L_x_512) ;  /* 0x0000000c00403947 */ /* 0x000fea0003800000 */
[--C-:B------:R-:W-:Y:S02]  /*97c0*/  SHF.R.U32.HI R38, RZ, 0x8, R49.reuse ;  /* 0x00000008ff267819 */ /* 0x100fe40000011631 */
[----:B------:R-:W-:Y:S02]  /*97d0*/  SHF.R.U32.HI R172, RZ, 0x10, R49 ;  /* 0x00000010ffac7819 */ /* 0x000fe40000011631 */
[----:B------:R-:W-:Y:S02]  /*97e0*/  LOP3.LUT R167, R49, 0xff0000ff, RZ, 0xc0, !PT ;  /* 0xff0000ff31a77812 */ /* 0x000fe400078ec0ff */
[----:B0-----:R-:W-:Y:S01]  /*97f0*/  MOV R49, R12 ;  /* 0x0000000c00317202 */ /* 0x001fe20000000f00 */
[----:B------:R-:W-:Y:S01]  /*9800*/  IMAD.SHL.U32 R12, R38, 0x100, RZ ;  /* 0x00000100260c7824 */ /* 0x000fe200078e00ff */
[----:B------:R-:W-:Y:S01]  /*9810*/  SHF.R.U32.HI R170, RZ, 0x8, R51 ;  /* 0x00000008ffaa7819 */ /* 0x000fe20000011633 */
[----:B------:R-:W-:Y:S01]  /*9820*/  IMAD.MOV.U32 R38, RZ, RZ, R14 ;  /* 0x000000ffff267224 */ /* 0x000fe200078e000e */
[----:B------:R-:W-:-:S02]  /*9830*/  SHF.R.U32.HI R168, RZ, 0x8, R39 ;  /* 0x00000008ffa87819 */ /* 0x000fc40000011627 */
[----:B------:R-:W-:Y:S01]  /*9840*/  LOP3.LUT R167, R167, 0xff00, R12, 0xf8, !PT ;  /* 0x0000ff00a7a77812 */ /* 0x000fe200078ef80c */
[----:B------:R-:W-:Y:S01]  /*9850*/  IMAD.SHL.U32 R12, R170, 0x100, RZ ;  /* 0x00000100aa0c7824 */ /* 0x000fe200078e00ff */
[----:B------:R-:W-:Y:S01]  /*9860*/  SHF.R.U32.HI R50, RZ, 0x10, R51 ;  /* 0x00000010ff327819 */ /* 0x000fe20000011633 */
[----:B------:R-:W-:Y:S01]  /*9870*/  IMAD.SHL.U32 R168, R168, 0x100, RZ ;  /* 0x00000100a8a87824 */ /* 0x000fe200078e00ff */
[--C-:B------:R-:W-:Y:S02]  /*9880*/  SHF.R.U32.HI R36, RZ, 0x8, R37.reuse ;  /* 0x00000008ff247819 */ /* 0x100fe40000011625 */
[----:B------:R-:W-:Y:S02]  /*9890*/  LOP3.LUT R51, R51, 0xff0000ff, RZ, 0xc0, !PT ;  /* 0xff0000ff33337812 */ /* 0x000fe400078ec0ff */
[----:B------:R-:W-:Y:S02]  /*98a0*/  SHF.R.U32.HI R48, RZ, 0x10, R37 ;  /* 0x00000010ff307819 */ /* 0x000fe40000011625 */
[----:B------:R-:W-:-:S02]  /*98b0*/  LOP3.LUT R169, R37, 0xff0000ff, RZ, 0xc0, !PT ;  /* 0xff0000ff25a97812 */ /* 0x000fc400078ec0ff */
[----:B------:R-:W-:Y:S02]  /*98c0*/  SHF.R.U32.HI R37, RZ, 0x10, R39 ;  /* 0x00000010ff257819 */ /* 0x000fe40000011627 */
[----:B------:R-:W-:Y:S02]  /*98d0*/  LOP3.LUT R171, R39, 0xff0000ff, RZ, 0xc0, !PT ;  /* 0xff0000ff27ab7812 */ /* 0x000fe400078ec0ff */
[----:B------:R-:W-:Y:S01]  /*98e0*/  SHF.L.U32 R14, R36, 0x8, RZ ;  /* 0x00000008240e7819 */ /* 0x000fe200000006ff */
[----:B------:R-:W-:Y:S01]  /*98f0*/  IMAD.U32 R36, R172, 0x10000, RZ ;  /* 0x00010000ac247824 */ /* 0x000fe200078e00ff */
[----:B------:R-:W-:Y:S01]  /*9900*/  LOP3.LUT R39, R51, 0xff00, R12, 0xf8, !PT ;  /* 0x0000ff0033277812 */ /* 0x000fe200078ef80c */
[----:B------:R-:W-:Y:S01]  /*9910*/  IMAD.U32 R12, R50, 0x10000, RZ ;  /* 0x00010000320c7824 */ /* 0x000fe200078e00ff */
[----:B------:R-:W-:Y:S02]  /*9920*/  F2FP.F16.E4M3.UNPACK_B R170, R164.H1 ;  /* 0x000000a4ffaa723e */ /* 0x000fe400030006ff */
[----:B--2---:R-:W-:-:S02]  /*9930*/  F2FP.F16.E4M3.UNPACK_B R51, R84.H1 ;  /* 0x00000054ff33723e */ /* 0x004fc400030006ff */
[----:B------:R-:W-:Y:S02]  /*9940*/  F2FP.F16.E4M3.UNPACK_B R50, R49.H1 ;  /* 0x00000031ff32723e */ /* 0x000fe400030006ff */
[----:B------:R-:W-:Y:S01]  /*9950*/  LOP3.LUT R174, R171, 0xff00, R168, 0xf8, !PT ;  /* 0x0000ff00abae7812 */ /* 0x000fe200078ef8a8 */
[----:B------:R-:W-:Y:S01]  /*9960*/  IMAD.U32 R171, R37, 0x10000, RZ ;  /* 0x0001000025ab7824 */ /* 0x000fe200078e00ff */
[----:B------:R-:W-:Y:S01]  /*9970*/  LOP3.LUT R172, R169, 0xff00, R14, 0xf8, !PT ;  /* 0x0000ff00a9ac7812 */ /* 0x000fe200078ef80e */
[----:B------:R-:W-:Y:S01]  /*9980*/  HADD2.F32 R14, -RZ, R170.H0_H0 ;  /* 0x200000aaff0e7230 */ /* 0x000fe20000004100 */
[----:B------:R-:W-:Y:S01]  /*9990*/  LOP3.LUT R36, R167, 0xff0000, R36, 0xf8, !PT ;  /* 0x00ff0000a7247812 */ /* 0x000fe200078ef824 */
[----:B------:R-:W-:Y:S01]  /*99a0*/  HADD2.F32 R167, -RZ, R51.H0_H0 ;  /* 0x20000033ffa77230 */ /* 0x000fe20000004100 */
[----:B------:R-:W-:Y:S02]  /*99b0*/  F2FP.F16.E4M3.UNPACK_B R168, R166.H1 ;  /* 0x000000a6ffa8723e */ /* 0x000fe400030006ff */
[----:B------:R-:W-:Y:S01]  /*99c0*/  LOP3.LUT R12, R39, 0xff0000, R12, 0xf8, !PT ;  /* 0x00ff0000270c7812 */ /* 0x000fe200078ef80c */
[----:B------:R-:W-:Y:S01]  /*99d0*/  HADD2.F32 R39, -RZ, R50.H0_H0 ;  /* 0x20000032ff277230 */ /* 0x000fe20000004100 */
[----:B------:R-:W-:Y:S01]  /*99e0*/  SHF.L.U32 R169, R48, 0x10, RZ ;  /* 0x0000001030a97819 */ /* 0x000fe200000006ff */
[----:B------:R-:W-:-:S02]  /*99f0*/  HADD2.F32 R48, -RZ, R168.H0_H0 ;  /* 0x200000a8ff307230 */ /* 0x000fc40000004100 */
[-C--:B------:R-:W-:Y:S01]  /*9a00*/  FMUL.FTZ R176, R167, R14.reuse ;  /* 0x0000000ea7b07220 */ /* 0x080fe20000410000 */
[----:B------:R-:W-:Y:S02]  /*9a10*/  HADD2.F32 R50, -RZ, R50.H1_H1 ;  /* 0x30000032ff327230 */ /* 0x000fe40000004100 */
[C---:B------:R-:W-:Y:S01]  /*9a20*/  FMUL.FTZ R178, R39.reuse, R14 ;  /* 0x0000000e27b27220 */ /* 0x040fe20000410000 */
[----:B------:R-:W-:Y:S01]  /*9a30*/  LOP3.LUT R37, R172, 0xff0000, R169, 0xf8, !PT ;  /* 0x00ff0000ac257812 */ /* 0x000fe200078ef8a9 */
[-C--:B------:R-:W-:Y:S01]  /*9a40*/  FFMA.FTZ R39, R39, R48.reuse, -R176 ;  /* 0x0000003027277223 */ /* 0x080fe200000108b0 */
[----:B------:R-:W-:Y:S02]  /*9a50*/  HADD2.F32 R172, -RZ, R170.H1_H1 ;  /* 0x300000aaffac7230 */ /* 0x000fe40000004100 */
[----:B------:R-:W-:Y:S01]  /*9a60*/  FFMA.FTZ R48, R167, R48, R178 ;  /* 0x00000030a7307223 */ /* 0x000fe200000100b2 */
[----:B------:R-:W-:Y:S01]  /*9a70*/  HADD2.F32 R167, -RZ, R51.H1_H1 ;  /* 0x30000033ffa77230 */ /* 0x000fe20000004100 */
[----:B------:R-:W-:Y:S01]  /*9a80*/  F2FP.F16.E4M3.UNPACK_B R170, R164 ;  /* 0x000000a4ffaa723e */ /* 0x000fe200020006ff */
[----:B------:R-:W-:Y:S01]  /*9a90*/  HADD2.F32 R169, -RZ, R168.H1_H1 ;  /* 0x300000a8ffa97230 */ /* 0x000fe20000004100 */
[----:B------:R-:W-:-:S02]  /*9aa0*/  F2FP.F16.E4M3.UNPACK_B R84, R84 ;  /* 0x00000054ff54723e */ /* 0x000fc400020006ff */
[----:B------:R-:W-:Y:S01]  /*9ab0*/  F2FP.F16.E4M3.UNPACK_B R164, R49 ;  /* 0x00000031ffa4723e */ /* 0x000fe200020006ff */
[C---:B------:R-:W-:Y:S01]  /*9ac0*/  FMUL.FTZ R49, R167.reuse, R172 ;  /* 0x000000aca7317220 */ /* 0x040fe20000410000 */
[----:B------:R-:W-:Y:S01]  /*9ad0*/  LOP3.LUT R14, R174, 0xff0000, R171, 0xf8, !PT ;  /* 0x00ff0000ae0e7812 */ /* 0x000fe200078ef8ab */
[----:B------:R-:W-:Y:S01]  /*9ae0*/  HADD2.F32 R171, -RZ, R170.H0_H0 ;  /* 0x200000aaffab7230 */ /* 0x000fe20000004100 */
[----:B------:R-:W-:Y:S01]  /*9af0*/  F2FP.F16.E4M3.UNPACK_B R168, R166 ;  /* 0x000000a6ffa8723e */ /* 0x000fe200020006ff */
[C---:B------:R-:W-:Y:S01]  /*9b00*/  FMUL.FTZ R172, R50.reuse, R172 ;  /* 0x000000ac32ac7220 */ /* 0x040fe20000410000 */
[----:B------:R-:W-:Y:S02]  /*9b10*/  HADD2.F32 R166, -RZ, R84.H0_H0 ;  /* 0x20000054ffa67230 */ /* 0x000fe40000004100 */
[-C--:B------:R-:W-:Y:S01]  /*9b20*/  FFMA.FTZ R50, R50, R169.reuse, -R49 ;  /* 0x000000a932327223 */ /* 0x080fe20000010831 */
[----:B------:R-:W-:Y:S02]  /*9b30*/  HADD2.F32 R51, -RZ, R164.H0_H0 ;  /* 0x200000a4ff337230 */ /* 0x000fe40000004100 */
[----:B------:R-:W-:Y:S01]  /*9b40*/  FFMA.FTZ R49, R167, R169, R172 ;  /* 0x000000a9a7317223 */ /* 0x000fe200000100ac */
[----:B------:R-:W-:-:S02]  /*9b50*/  HADD2.F32 R169, -RZ, R168.H0_H0 ;  /* 0x200000a8ffa97230 */ /* 0x000fc40000004100 */
[CC--:B------:R-:W-:Y:S01]  /*9b60*/  FMUL.FTZ R172, R166.reuse, R171.reuse ;  /* 0x000000aba6ac7220 */ /* 0x0c0fe20000410000 */
[----:B------:R-:W-:Y:S02]  /*9b70*/  HADD2.F32 R170, -RZ, R170.H1_H1 ;  /* 0x300000aaffaa7230 */ /* 0x000fe40000004100 */
[C---:B------:R-:W-:Y:S01]  /*9b80*/  FMUL.FTZ R171, R51.reuse, R171 ;  /* 0x000000ab33ab7220 */ /* 0x040fe20000410000 */
[----:B------:R-:W-:Y:S02]  /*9b90*/  HADD2.F32 R167, -RZ, R84.H1_H1 ;  /* 0x30000054ffa77230 */ /* 0x000fe40000004100 */
[-C--:B------:R-:W-:Y:S01]  /*9ba0*/  FFMA.FTZ R51, R51, R169.reuse, -R172 ;  /* 0x000000a933337223 */ /* 0x080fe200000108ac */
[----:B------:R-:W-:Y:S02]  /*9bb0*/  HADD2.F32 R164, -RZ, R164.H1_H1 ;  /* 0x300000a4ffa47230 */ /* 0x000fe40000004100 */
[----:B------:R-:W-:Y:S01]  /*9bc0*/  FFMA.FTZ R84, R166, R169, R171 ;  /* 0x000000a9a6547223 */ /* 0x000fe200000100ab */
[----:B------:R-:W-:Y:S01]  /*9bd0*/  HADD2.F32 R168, -RZ, R168.H1_H1 ;  /* 0x300000a8ffa87230 */ /* 0x000fe20000004100 */
[----:B------:R-:W-:Y:S01]  /*9be0*/  F2FP.F16.E4M3.UNPACK_B R171, R163.H1 ;  /* 0x000000a3ffab723e */ /* 0x000fe200030006ff */
[----:B------:R-:W-:Y:S01]  /*9bf0*/  FMUL.FTZ R173, R167, R170 ;  /* 0x000000aaa7ad7220 */ /* 0x000fe20000410000 */
[----:B------:R-:W-:Y:S01]  /*9c00*/  F2FP.F16.E4M3.UNPACK_B R169, R86.H1 ;  /* 0x00000056ffa9723e */ /* 0x000fe200030006ff */
[C---:B------:R-:W-:Y:S01]  /*9c10*/  FMUL.FTZ R174, R164.reuse, R170 ;  /* 0x000000aaa4ae7220 */ /* 0x040fe20000410000 */
[----:B------:R-:W-:Y:S01]  /*9c20*/  F2FP.F16.E4M3.UNPACK_B R166, R38.H1 ;  /* 0x00000026ffa6723e */ /* 0x000fe200030006ff */
[----:B------:R-:W-:Y:S01]  /*9c30*/  FFMA.FTZ R164, R164, R168, -R173 ;  /* 0x000000a8a4a47223 */ /* 0x000fe200000108ad */
[----:B------:R-:W-:Y:S01]  /*9c40*/  F2FP.F16.E4M3.UNPACK_B R172, R165.H1 ;  /* 0x000000a5ffac723e */ /* 0x000fe200030006ff */
[----:B------:R-:W-:-:S02]  /*9c50*/  HADD2.F32 R175, -RZ, R171.H0_H0 ;  /* 0x200000abffaf7230 */ /* 0x000fc40000004100 */
[----:B------:R-:W-:Y:S01]  /*9c60*/  FFMA.FTZ R167, R167, R168, R174 ;  /* 0x000000a8a7a77223 */ /* 0x000fe200000100ae */
[----:B------:R-:W-:Y:S01]  /*9c70*/  HADD2.F32 R170, -RZ, R169.H0_H0 ;  /* 0x200000a9ffaa7230 */ /* 0x000fe20000004100 */
[----:B------:R-:W-:Y:S01]  /*9c80*/  F2FP.F16.E4M3.UNPACK_B R38, R38 ;  /* 0x00000026ff26723e */ /* 0x000fe200020006ff */
[----:B------:R-:W-:Y:S01]  /*9c90*/  HADD2.F32 R168, -RZ, R166.H0_H0 ;  /* 0x200000a6ffa87230 */ /* 0x000fe20000004100 */
[----:B------:R-:W-:Y:S01]  /*9ca0*/  F2FP.SATFINITE.E4M3.F32.PACK_AB_MERGE_C R39, R50, R39, RZ ;  /* 0x000000273227723e */ /* 0x000fe200048070ff */
[----:B------:R-:W-:Y:S02]  /*9cb0*/  HADD2.F32 R174, -RZ, R171.H1_H1 ;  /* 0x300000abffae7230 */ /* 0x000fe40000004100 */
[-C--:B------:R-:W-:Y:S01]  /*9cc0*/  FMUL.FTZ R177, R170, R175.reuse ;  /* 0x000000afaab17220 */ /* 0x080fe20000410000 */
[----:B------:R-:W-:Y:S02]  /*9cd0*/  HADD2.F32 R173, -RZ, R172.H0_H0 ;  /* 0x200000acffad7230 */ /* 0x000fe40000004100 */
[----:B------:R-:W-:Y:S01]  /*9ce0*/  FMUL.FTZ R175, R168, R175 ;  /* 0x000000afa8af7220 */ /* 0x000fe20000410000 */
[----:B------:R-:W-:Y:S01]  /*9cf0*/  HADD2.F32 R171, -RZ, R169.H1_H1 ;  /* 0x300000a9ffab7230 */ /* 0x000fe20000004100 */
[----:B------:R-:W-:Y:S01]  /*9d00*/  F2FP.SATFINITE.E4M3.F32.PACK_AB_MERGE_C R48, R49, R48, RZ ;  /* 0x000000303130723e */ /* 0x000fe200048070ff */
[----:B------:R-:W-:-:S02]  /*9d10*/  HADD2.F32 R169, -RZ, R166.H1_H1 ;  /* 0x300000a6ffa97230 */ /* 0x000fc40000004100 */
[-C--:B------:R-:W-:Y:S01]  /*9d20*/  FFMA.FTZ R166, R168, R173.reuse, -R177 ;  /* 0x000000ada8a67223 */ /* 0x080fe200000108b1 */
[----:B------:R-:W-:Y:S02]  /*9d30*/  HADD2.F32 R172, -RZ, R172.H1_H1 ;  /* 0x300000acffac7230 */ /* 0x000fe40000004100 */
[-C--:B------:R-:W-:Y:S01]  /*9d40*/  FMUL.FTZ R176, R171, R174.reuse ;  /* 0x000000aeabb07220 */ /* 0x080fe20000410000 */
[----:B------:R-:W-:Y:S01]  /*9d50*/  FFMA.FTZ R168, R170, R173, R175 ;  /* 0x000000adaaa87223 */ /* 0x000fe200000100af */
[C---:B------:R-:W-:Y:S01]  /*9d60*/  FMUL.FTZ R174, R169.reuse, R174 ;  /* 0x000000aea9ae7220 */ /* 0x040fe20000410000 */
[----:B------:R-:W-:Y:S01]  /*9d70*/  F2FP.F16.E4M3.UNPACK_B R173, R163 ;  /* 0x000000a3ffad723e */ /* 0x000fe200020006ff */
[----:B------:R-:W-:Y:S01]  /*9d80*/  FFMA.FTZ R163, R169, R172, -R176 ;  /* 0x000000aca9a37223 */ /* 0x000fe200000108b0 */
[----:B------:R-:W-:Y:S01]  /*9d90*/  F2FP.F16.E4M3.UNPACK_B R170, R86 ;  /* 0x00000056ffaa723e */ /* 0x000fe200020006ff */
[----:B------:R-:W-:Y:S01]  /*9da0*/  FFMA.FTZ R169, R171, R172, R174 ;  /* 0x000000acaba97223 */ /* 0x000fe200000100ae */
[----:B------:R-:W-:Y:S01]  /*9db0*/  F2FP.F16.E4M3.UNPACK_B R171, R165 ;  /* 0x000000a5ffab723e */ /* 0x000fe200020006ff */
[--C-:B------:R-:W-:Y:S01]  /*9dc0*/  HADD2.F32 R174, -RZ, R173.reuse.H0_H0 ;  /* 0x200000adffae7230 */ /* 0x100fe20000004100 */
[----:B------:R-:W-:Y:S01]  /*9dd0*/  F2FP.SATFINITE.E4M3.F32.PACK_AB_MERGE_C R163, R163, R166, RZ ;  /* 0x000000a6a3a3723e */ /* 0x000fe200048070ff */
[----:B------:R-:W-:Y:S01]  /*9de0*/  HADD2.F32 R165, -RZ, R170.H0_H0 ;  /* 0x200000aaffa57230 */ /* 0x000fe20000004100 */
[----:B------:R-:W-:Y:S01]  /*9df0*/  F2FP.F16.E4M3.UNPACK_B R50, R85 ;  /* 0x00000055ff32723e */ /* 0x000fe200020006ff */
[----:B------:R-:W-:Y:S01]  /*9e00*/  HADD2.F32 R173, -RZ, R173.H1_H1 ;  /* 0x300000adffad7230 */ /* 0x000fe20000004100 */
[----:B------:R-:W-:Y:S01]  /*9e10*/  F2FP.F16.E4M3.UNPACK_B R166, R37 ;  /* 0x00000025ffa6723e */ /* 0x000fe200020006ff */
[----:B------:R-:W-:-:S02]  /*9e20*/  HADD2.F32 R86, -RZ, R38.H0_H0 ;  /* 0x20000026ff567230 */ /* 0x000fc40000004100 */
[CC--:B------:R-:W-:Y:S01]  /*9e30*/  FMUL.FTZ R175, R165.reuse, R174.reuse ;  /* 0x000000aea5af7220 */ /* 0x0c0fe20000410000 */
[----:B------:R-:W-:Y:S01]  /*9e40*/  HADD2.F32 R170, -RZ, R170.H1_H1 ;  /* 0x300000aaffaa7230 */ /* 0x000fe20000004100 */
[----:B------:R-:W-:Y:S01]  /*9e50*/  F2FP.F16.E4M3.UNPACK_B R49, R13 ;  /* 0x0000000dff31723e */ /* 0x000fe200020006ff */
[----:B------:R-:W-:Y:S02]  /*9e60*/  HADD2.F32 R38, -RZ, R38.H1_H1 ;  /* 0x30000026ff267230 */ /* 0x000fe40000004100 */
[----:B------:R-:W-:Y:S01]  /*9e70*/  FMUL.FTZ R174, R86, R174 ;  /* 0x000000ae56ae7220 */ /* 0x000fe20000410000 */
[--C-:B------:R-:W-:Y:S02]  /*9e80*/  HADD2.F32 R172, -RZ, R171.reuse.H0_H0 ;  /* 0x200000abffac7230 */ /* 0x100fe40000004100 */
[-C--:B------:R-:W-:Y:S01]  /*9e90*/  FMUL.FTZ R177, R170, R173.reuse ;  /* 0x000000adaab17220 */ /* 0x080fe20000410000 */
[----:B------:R-:W-:Y:S02]  /*9ea0*/  HADD2.F32 R171, -RZ, R171.H1_H1 ;  /* 0x300000abffab7230 */ /* 0x000fe40000004100 */
[----:B------:R-:W-:Y:S01]  /*9eb0*/  FMUL.FTZ R173, R38, R173 ;  /* 0x000000ad26ad7220 */ /* 0x000fe20000410000 */
[----:B------:R-:W-:Y:S01]  /*9ec0*/  F2FP.SATFINITE.E4M3.F32.PACK_AB_MERGE_C R39, R164, R51, R39 ;  /* 0x00000033a427723e */ /* 0x000fe20004807027 */
[-C--:B------:R-:W-:Y:S01]  /*9ed0*/  FFMA.FTZ R175, R86, R172.reuse, -R175 ;  /* 0x000000ac56af7223 */ /* 0x080fe200000108af */
[----:B------:R-:W-:Y:S01]  /*9ee0*/  FFMA.FTZ R86, R165, R172, R174 ;  /* 0x000000aca5567223 */ /* 0x000fe200000100ae */
[-C--:B------:R-:W-:Y:S01]  /*9ef0*/  FFMA.FTZ R38, R38, R171.reuse, -R177 ;  /* 0x000000ab26267223 */ /* 0x080fe200000108b1 */
[----:B------:R-:W-:Y:S01]  /*9f00*/  FFMA.FTZ R173, R170, R171, R173 ;  /* 0x000000abaaad7223 */ /* 0x000fe200000100ad */
[----:B------:R-:W-:Y:S01]  /*9f10*/  F2FP.SATFINITE.E4M3.F32.PACK_AB_MERGE_C R84, R167, R84, R48 ;  /* 0x00000054a754723e */ /* 0x000fe20004807030 */
[----:B------:R-:W-:Y:S01]  /*9f20*/  HADD2.F32 R51, -RZ, R50.H0_H0 ;  /* 0x20000032ff337230 */ /* 0x000fe20000004100 */
[----:B------:R-:W-:Y:S01]  /*9f30*/  F2FP.F16.E4M3.UNPACK_B R164, R36 ;  /* 0x00000024ffa4723e */ /* 0x000fe200020006ff */
[----:B------:R-:W-:Y:S01]  /*9f40*/  HADD2.F32 R167, -RZ, R166.H0_H0 ;  /* 0x200000a6ffa77230 */ /* 0x000fe20000004100 */
[----:B------:R-:W-:Y:S01]  /*9f50*/  F2FP.SATFINITE.E4M3.F32.PACK_AB_MERGE_C R168, R169, R168, RZ ;  /* 0x000000a8a9a8723e */ /* 0x000fe200048070ff */
[----:B------:R-:W-:Y:S01]  /*9f60*/  HADD2.F32 R48, -RZ, R49.H0_H0 ;  /* 0x20000031ff307230 */ /* 0x000fe20000004100 */
[----:B------:R-:W-:Y:S01]  /*9f70*/  F2FP.SATFINITE.E4M3.F32.PACK_AB_MERGE_C R38, R38, R175, R163 ;  /* 0x000000af2626723e */ /* 0x000fe200048070a3 */
[----:B------:R-:W-:Y:S01]  /*9f80*/  HADD2.F32 R165, -RZ, R164.H0_H0 ;  /* 0x200000a4ffa57230 */ /* 0x000fe20000004100 */
[----:B------:R-:W-:Y:S01]  /*9f90*/  F2FP.SATFINITE.E4M3.F32.PACK_AB_MERGE_C R86, R173, R86, R168 ;  /* 0x00000056ad56723e */ /* 0x000fe200048070a8 */
[----:B------:R-:W-:Y:S01]  /*9fa0*/  FMUL.FTZ R169, R51, R167 ;  /* 0x000000a733a97220 */ /* 0x000fe20000410000 */
[----:B------:R-:W-:-:S02]  /*9fb0*/  HADD2.F32 R163, -RZ, R50.H1_H1 ;  /* 0x30000032ffa37230 */ /* 0x000fc40000004100 */
[C---:B------:R-:W-:Y:S01]  /*9fc0*/  FMUL.FTZ R168, R48.reuse, R167 ;  /* 0x000000a730a87220 */ /* 0x040fe20000410000 */
[----:B------:R-:W-:Y:S02]  /*9fd0*/  HADD2.F32 R166, -RZ, R166.H1_H1 ;  /* 0x300000a6ffa67230 */ /* 0x000fe40000004100 */
[-C--:B------:R-:W-:Y:S01]  /*9fe0*/  FFMA.FTZ R48, R48, R165.reuse, -R169 ;  /* 0x000000a530307223 */ /* 0x080fe200000108a9 */
[----:B------:R-:W-:Y:S02]  /*9ff0*/  HADD2.F32 R50, -RZ, R49.H1_H1 ;  /* 0x30000031ff327230 */ /* 0x000fe40000004100 */
[----:B------:R-:W-:Y:S01]  /*a000*/  FFMA.FTZ R49, R51, R165, R168 ;  /* 0x000000a533317223 */ /* 0x000fe200000100a8 */
[----:B------:R-:W-:Y:S02]  /*a010*/  HADD2.F32 R164, -RZ, R164.H1_H1 ;  /* 0x300000a4ffa47230 */ /* 0x000fe40000004100 */
[CC--:B------:R-:W-:Y:S01]  /*a020*/  FMUL.FTZ R165, R163.reuse, R166.reuse ;  /* 0x000000a6a3a57220 */ /* 0x0c0fe20000410000 */
[----:B------:R-:W-:Y:S01]  /*a030*/  F2FP.F16.E4M3.UNPACK_B R51, R13.H1 ;  /* 0x0000000dff33723e */ /* 0x000fe200030006ff */
[C---:B------:R-:W-:Y:S01]  /*a040*/  FMUL.FTZ R166, R50.reuse, R166 ;  /* 0x000000a632a67220 */ /* 0x040fe20000410000 */
[----:B------:R-:W-:Y:S01]  /*a050*/  F2FP.F16.E4M3.UNPACK_B R85, R85.H1 ;  /* 0x00000055ff55723e */ /* 0x000fe200030006ff */
[-C--:B------:R-:W-:Y:S01]  /*a060*/  FFMA.FTZ R13, R50, R164.reuse, -R165 ;  /* 0x000000a4320d7223 */ /* 0x080fe200000108a5 */
[----:B------:R-:W-:Y:S01]  /*a070*/  F2FP.F16.E4M3.UNPACK_B R165, R37.H1 ;  /* 0x00000025ffa5723e */ /* 0x000fe200030006ff */
[----:B------:R-:W-:Y:S01]  /*a080*/  FFMA.FTZ R50, R163, R164, R166 ;  /* 0x000000a4a3327223 */ /* 0x000fe200000100a6 */
[----:B------:R-:W-:Y:S01]  /*a090*/  F2FP.F16.E4M3.UNPACK_B R36, R36.H1 ;  /* 0x00000024ff24723e */ /* 0x000fe200030006ff */
[----:B------:R-:W-:Y:S01]  /*a0a0*/  HADD2.F32 R163, -RZ, R85.H0_H0 ;  /* 0x20000055ffa37230 */ /* 0x000fe20000004100 */
[----:B------:R-:W-:Y:S01]  /*a0b0*/  F2FP.F16.E4M3.UNPACK_B R173, R14.H1 ;  /* 0x0000000effad723e */ /* 0x000fe200030006ff */
[----:B------:R-:W-:Y:S01]  /*a0c0*/  HADD2.F32 R168, -RZ, R165.H0_H0 ;  /* 0x200000a5ffa87230 */ /* 0x000fe20000004100 */
[----:B------:R-:W-:Y:S01]  /*a0d0*/  F2FP.F16.E4M3.UNPACK_B R169, R12 ;  /* 0x0000000cffa9723e */ /* 0x000fe200020006ff */
[----:B------:R-:W-:-:S02]  /*a0e0*/  HADD2.F32 R37, -RZ, R51.H0_H0 ;  /* 0x20000033ff257230 */ /* 0x000fc40000004100 */
[----:B------:R-:W-:Y:S02]  /*a0f0*/  HADD2.F32 R164, -RZ, R85.H1_H1 ;  /* 0x30000055ffa47230 */ /* 0x000fe40000004100 */
[-C--:B------:R-:W-:Y:S01]  /*a100*/  FMUL.FTZ R170, R163, R168.reuse ;  /* 0x000000a8a3aa7220 */ /* 0x080fe20000410000 */
[----:B------:R-:W-:Y:S02]  /*a110*/  HADD2.F32 R165, -RZ, R165.H1_H1 ;  /* 0x300000a5ffa57230 */ /* 0x000fe40000004100 */
[----:B------:R-:W-:Y:S01]  /*a120*/  FMUL.FTZ R168, R37, R168 ;  /* 0x000000a825a87220 */ /* 0x000fe20000410000 */
[--C-:B------:R-:W-:Y:S01]  /*a130*/  HADD2.F32 R166, -RZ, R36.reuse.H0_H0 ;  /* 0x20000024ffa67230 */ /* 0x100fe20000004100 */
[----:B------:R-:W-:Y:S01]  /*a140*/  F2FP.F16.E4M3.UNPACK_B R85, R15 ;  /* 0x0000000fff55723e */ /* 0x000fe200020006ff */
[----:B------:R-:W-:Y:S02]  /*a150*/  HADD2.F32 R51, -RZ, R51.H1_H1 ;  /* 0x30000033ff337230 */ /* 0x000fe40000004100 */
[----:B------:R-:W-:Y:S01]  /*a160*/  FMUL.FTZ R172, R164, R165 ;  /* 0x000000a5a4ac7220 */ /* 0x000fe20000410000 */
[----:B------:R-:W-:-:S02]  /*a170*/  HADD2.F32 R167, -RZ, R36.H1_H1 ;  /* 0x30000024ffa77230 */ /* 0x000fc40000004100 */
[-C--:B------:R-:W-:Y:S01]  /*a180*/  FFMA.FTZ R36, R37, R166.reuse, -R170 ;  /* 0x000000a625247223 */ /* 0x080fe200000108aa */
[----:B------:R-:W-:Y:S01]  /*a190*/  FFMA.FTZ R37, R163, R166, R168 ;  /* 0x000000a6a3257223 */ /* 0x000fe200000100a8 */
[C---:B------:R-:W-:Y:S01]  /*a1a0*/  FMUL.FTZ R163, R51.reuse, R165 ;  /* 0x000000a533a37220 */ /* 0x040fe20000410000 */
[----:B------:R-:W-:Y:S01]  /*a1b0*/  F2FP.F16.E4M3.UNPACK_B R165, R87 ;  /* 0x00000057ffa5723e */ /* 0x000fe200020006ff */
[-C--:B------:R-:W-:Y:S01]  /*a1c0*/  FFMA.FTZ R51, R51, R167.reuse, -R172 ;  /* 0x000000a733337223 */ /* 0x080fe200000108ac */
[----:B------:R-:W-:Y:S01]  /*a1d0*/  F2FP.F16.E4M3.UNPACK_B R172, R14 ;  /* 0x0000000effac723e */ /* 0x000fe200020006ff */
[----:B------:R-:W-:Y:S01]  /*a1e0*/  FFMA.FTZ R164, R164, R167, R163 ;  /* 0x000000a7a4a47223 */ /* 0x000fe200000100a3 */
[----:B------:R-:W-:Y:S01]  /*a1f0*/  F2FP.F16.E4M3.UNPACK_B R15, R15.H1 ;  /* 0x0000000fff0f723e */ /* 0x000fe200030006ff */
[----:B------:R-:W-:Y:S01]  /*a200*/  HADD2.F32 R167, -RZ, R165.H0_H0 ;  /* 0x200000a5ffa77230 */ /* 0x000fe20000004100 */
[----:B------:R-:W-:Y:S01]  /*a210*/  F2FP.F16.E4M3.UNPACK_B R166, R87.H1 ;  /* 0x00000057ffa6723e */ /* 0x000fe200030006ff */
[----:B------:R-:W-:Y:S01]  /*a220*/  HADD2.F32 R87, -RZ, R85.H0_H0 ;  /* 0x20000055ff577230 */ /* 0x000fe20000004100 */
[----:B------:R-:W-:Y:S01]  /*a230*/  F2FP.F16.E4M3.UNPACK_B R170, R12.H1 ;  /* 0x0000000cffaa723e */ /* 0x000fe200030006ff */
[----:B------:R-:W-:Y:S01]  /*a240*/  HADD2.F32 R12, -RZ, R172.H0_H0 ;  /* 0x200000acff0c7230 */ /* 0x000fe20000004100 */
[----:B------:R-:W-:Y:S01]  /*a250*/  F2FP.SATFINITE.E4M3.F32.PACK_AB_MERGE_C R36, R51, R36, RZ ;  /* 0x000000243324723e */ /* 0x000fe200048070ff */
[----:B------:R-:W-:Y:S01]  /*a260*/  HADD2.F32 R163, -RZ, R15.H0_H0 ;  /* 0x2000000fffa37230 */ /* 0x000fe20000004100 */
[----:B------:R-:W-:Y:S01]  /*a270*/  F2FP.SATFINITE.E4M3.F32.PACK_AB_MERGE_C R37, R164, R37, RZ ;  /* 0x00000025a425723e */ /* 0x000fe200048070ff */
[----:B------:R-:W-:-:S02]  /*a280*/  HADD2.F32 R168, -RZ, R166.H0_H0 ;  /* 0x200000a6ffa87230 */ /* 0x000fc40000004100 */
[-C--:B------:R-:W-:Y:S01]  /*a290*/  FMUL.FTZ R176, R167, R12.reuse ;  /* 0x0000000ca7b07220 */ /* 0x080fe20000410000 */
[----:B------:R-:W-:Y:S02]  /*a2a0*/  HADD2.F32 R174, -RZ, R173.H0_H0 ;  /* 0x200000adffae7230 */ /* 0x000fe40000004100 */
[----:B------:R-:W-:Y:S01]  /*a2b0*/  FMUL.FTZ R178, R87, R12 ;  /* 0x0000000c57b27220 */ /* 0x000fe20000410000 */
[----:B------:R-:W-:Y:S01]  /*a2c0*/  HADD2.F32 R14, -RZ, R169.H0_H0 ;  /* 0x200000a9ff0e7230 */ /* 0x000fe20000004100 */
[----:B------:R-:W-:Y:S01]  /*a2d0*/  F2FP.SATFINITE.E4M3.F32.PACK_AB_MERGE_C R13, R13, R48, R36 ;  /* 0x000000300d0d723e */ /* 0x000fe20004807024 */
[----:B------:R-:W-:Y:S02]  /*a2e0*/  HADD2.F32 R166, -RZ, R166.H1_H1 ;  /* 0x300000a6ffa67230 */ /* 0x000fe40000004100 */
[----:B------:R-:W-:Y:S01]  /*a2f0*/  FMUL.FTZ R175, R163, R174 ;  /* 0x000000aea3af7220 */ /* 0x000fe20000410000 */
[----:B------:R-:W-:Y:S02]  /*a300*/  HADD2.F32 R173, -RZ, R173.H1_H1 ;  /* 0x300000adffad7230 */ /* 0x000fe40000004100 */
[----:B------:R-:W-:Y:S01]  /*a310*/  FFMA.FTZ R12, R87, R14, -R176 ;  /* 0x0000000e570c7223 */ /* 0x000fe200000108b0 */
[----:B------:R-:W-:-:S02]  /*a320*/  HADD2.F32 R15, -RZ, R15.H1_H1 ;  /* 0x3000000fff0f7230 */ /* 0x000fc40000004100 */
[----:B------:R-:W-:Y:S01]  /*a330*/  FMUL.FTZ R180, R168, R174 ;  /* 0x000000aea8b47220 */ /* 0x000fe20000410000 */
[----:B------:R-:W-:Y:S02]  /*a340*/  HADD2.F32 R171, -RZ, R170.H0_H0 ;  /* 0x200000aaffab7230 */ /* 0x000fe40000004100 */
[-C--:B------:R-:W-:Y:S01]  /*a350*/  FMUL.FTZ R176, R166, R173.reuse ;  /* 0x000000ada6b07220 */ /* 0x080fe20000410000 */
[----:B------:R-:W-:Y:S02]  /*a360*/  HADD2.F32 R165, -RZ, R165.H1_H1 ;  /* 0x300000a5ffa57230 */ /* 0x000fe40000004100 */
[----:B------:R-:W-:Y:S01]  /*a370*/  FMUL.FTZ R173, R15, R173 ;  /* 0x000000ad0fad7220 */ /* 0x000fe20000410000 */
[----:B------:R-:W-:Y:S02]  /*a380*/  HADD2.F32 R172, -RZ, R172.H1_H1 ;  /* 0x300000acffac7230 */ /* 0x000fe40000004100 */
[----:B------:R-:W-:Y:S01]  /*a390*/  FFMA.FTZ R175, R168, R171, R175 ;  /* 0x000000aba8af7223 */ /* 0x000fe200000100af */
[----:B------:R-:W-:-:S02]  /*a3a0*/  HADD2.F32 R85, -RZ, R85.H1_H1 ;  /* 0x30000055ff557230 */ /* 0x000fc40000004100 */
[----:B------:R-:W-:Y:S01]  /*a3b0*/  FFMA.FTZ R180, R163, R171, -R180 ;  /* 0x000000aba3b47223 */ /* 0x000fe200000108b4 */
[----:B------:R-:W-:Y:S02]  /*a3c0*/  HADD2.F32 R170, -RZ, R170.H1_H1 ;  /* 0x300000aaffaa7230 */ /* 0x000fe40000004100 */
[-C--:B------:R-:W-:Y:S01]  /*a3d0*/  FMUL.FTZ R174, R165, R172.reuse ;  /* 0x000000aca5ae7220 */ /* 0x080fe20000410000 */
[----:B------:R-:W-:Y:S02]  /*a3e0*/  HADD2.F32 R168, -RZ, R169.H1_H1 ;  /* 0x300000a9ffa87230 */ /* 0x000fe40000004100 */
[----:B------:R-:W-:Y:S01]  /*a3f0*/  FMUL.FTZ R172, R85, R172 ;  /* 0x000000ac55ac7220 */ /* 0x000fe20000410000 */
[----:B------:R-:W-:Y:S01]  /*a400*/  FFMA.FTZ R14, R167, R14, R178 ;  /* 0x0000000ea70e7223 */ /* 0x000fe200000100b2 */
[-C--:B------:R-:W-:Y:S01]  /*a410*/  FFMA.FTZ R15, R15, R170.reuse, -R176 ;  /* 0x000000aa0f0f7223 */ /* 0x080fe200000108b0 */
[----:B------:R-:W-:Y:S01]  /*a420*/  FFMA.FTZ R166, R166, R170, R173 ;  /* 0x000000aaa6a67223 */ /* 0x000fe200000100ad */
[-C--:B------:R-:W-:Y:S01]  /*a430*/  FFMA.FTZ R85, R85, R168.reuse, -R174 ;  /* 0x000000a855557223 */ /* 0x080fe200000108ae */
[----:B------:R-:W-:-:S02]  /*a440*/  FFMA.FTZ R165, R165, R168, R172 ;  /* 0x000000a8a5a57223 */ /* 0x000fc400000100ac */
[----:B------:R-:W-:Y:S02]  /*a450*/  F2FP.SATFINITE.E4M3.F32.PACK_AB_MERGE_C R15, R15, R180, RZ ;  /* 0x000000b40f0f723e */ /* 0x000fe400048070ff */
[----:B------:R-:W-:Y:S02]  /*a460*/  F2FP.SATFINITE.E4M3.F32.PACK_AB_MERGE_C R166, R166, R175, RZ ;  /* 0x000000afa6a6723e */ /* 0x000fe400048070ff */
[----:B------:R-:W-:Y:S01]  /*a470*/  F2FP.SATFINITE.E4M3.F32.PACK_AB_MERGE_C R15, R85, R12, R15 ;  /* 0x0000000c550f723e */ /* 0x000fe2000480700f */
[----:B------:R-:W-:Y:S01]  /*a480*/  IMAD.MOV.U32 R12, RZ, RZ, R39 ;  /* 0x000000ffff0c7224 */ /* 0x000fe200078e0027 */
[----:B------:R-:W-:Y:S01]  /*a490*/  F2FP.SATFINITE.E4M3.F32.PACK_AB_MERGE_C R87, R165, R14, R166 ;  /* 0x0000000ea557723e */ /* 0x000fe200048070a6 */
[----:B------:R-:W-:Y:S01]  /*a4a0*/  IMAD.MOV.U32 R14, RZ, RZ, R38 ;  /* 0x000000ffff0e7224 */ /* 0x000fe200078e0026 */
[----:B------:R-:W-:-:S07]  /*a4b0*/  F2FP.SATFINITE.E4M3.F32.PACK_AB_MERGE_C R85, R50, R49, R37 ;  /* 0x000000313255723e */ /* 0x000fce0004807025 */
.L_x_512:
[----:B------:R-:W-:Y:S05]  /*a4c0*/  BSYNC B3 ;  /* 0x0000000000037941 */ /* 0x000fea0003800000 */
.L_x_511:
[----:B------:R-:W-:Y:S01]  /*a4d0*/  ISETP.GE.AND P3, PT, R11, R136, PT ;  /* 0x000000880b00720c */ /* 0x000fe20003f66270 */
[----:B0-----:R0:W-:-:S12]  /*a4e0*/  ST.E.128 desc[UR50][R126.64], R12 ;  /* 0x0000000c7e007985 */ /* 0x0011d8000c101d32 */
[----:B------:R-:W-:-:S04]  /*a4f0*/  @!P3 IADD3 R36, P5, R156, R11, RZ ;  /* 0x0000000b9c24b210 */ /* 0x000fc80007fbe0ff */
[----:B------:R-:W-:-:S05]  /*a500*/  @!P3 LEA.HI.X.SX32 R37, R11, R154, 0x1, P5 ;  /* 0x0000009a0b25b211 */ /* 0x000fca00028f0eff */
[----:B--2---:R0:W-:Y:S04]  /*a510*/  @!P3 ST.E.128 desc[UR50][R36.64], R84 ;  /* 0x000000542400b985 */ /* 0x0041e8000c101d32 */
.L_x_510:
[----:B------:R-:W-:Y:S05]  /*a520*/  BSYNC B2 ;  /* 0x0000000000027941 */ /* 0x000fea0003800000 */
.L_x_509:
[----:B------:R-:W-:Y:S01]  /*a530*/  ISETP.NE.AND P3, PT, R29, RZ, PT ;  /* 0x000000ff1d00720c */ /* 0x000fe20003f65270 */
[----:B------:R-:W-:-:S12]  /*a540*/  BSSY B2, `(.L_x_513) ;  /* 0x00000f6000027945 */ /* 0x000fd80003800000 */
[----:B------:R-:W-:Y:S05]  /*a550*/  @!P3 BRA `(.L_x_514) ;  /* 0x0000000c00d0b947 */ /* 0x000fea0003800000 */
[----:B0-----:R-:W5:Y:S04]  /*a560*/  LDL R36, [R1+0x30] ;  /* 0x0000300001247983 */ /* 0x001f680000100800 */
[----:B------:R-:W2:Y:S04]  /*a570*/  LDL R14, [R1+0x34] ;  /* 0x00003400010e7983 */ /* 0x000ea80000100800 */
[----:B------:R-:W2:Y:S01]  /*a580*/  LDL R15, [R1+0x38] ;  /* 0x00003800010f7983 */ /* 0x000ea20000100800 */
[----:B------:R-:W-:-:S04]  /*a590*/  SEL R11, R117, R143, !P1 ;  /* 0x0000008f750b7207 */ /* 0x000fc80004800000 */
[----:B------:R-:W-:-:S04]  /*a5a0*/  SHF.R.S32.HI R12, RZ, 0x1f, R11 ;  /* 0x0000001fff0c7819 */ /* 0x000fc8000001140b */
[----:B------:R-:W-:-:S04]  /*a5b0*/  LEA.HI R11, R12, R11, RZ, 0x5 ;  /* 0x0000000b0c0b7211 */ /* 0x000fc800078f28ff */
[----:B------:R-:W-:-:S04]  /*a5c0*/  LEA.HI.SX32 R11, R11, R112, 0x1b ;  /* 0x000000700b0b7211 */ /* 0x000fc800078fdaff */
[----:B------:R-:W-:-:S04]  /*a5d0*/  SHF.R.S32.HI R12, RZ, 0x1f, R11 ;  /* 0x0000001fff0c7819 */ /* 0x000fc8000001140b */
[----:B------:R-:W-:Y:S01]  /*a5e0*/  LEA.HI R12, R12, R11, RZ, 0x2 ;  /* 0x0000000b0c0c7211 */ /* 0x000fe200078f10ff */
[----:B------:R-:W-:-:S03]  /*a5f0*/  IMAD.SHL.U32 R11, R11, 0x10, RZ ;  /* 0x000000100b0b7824 */ /* 0x000fc600078e00ff */
[----:B------:R-:W-:Y:S02]  /*a600*/  SHF.R.S32.HI R13, RZ, 0x2, R12 ;  /* 0x00000002ff0d7819 */ /* 0x000fe4000001140c */
[----:B----4-:R-:W-:-:S04]  /*a610*/  IADD3 R48, P3, R26, R156, RZ ;  /* 0x0000009c1a307210 */ /* 0x010fc80007f7e0ff */
[----:B---3--:R-:W-:Y:S02]  /*a620*/  IADD3.X R49, R154, R108, RZ, P3, !PT ;  /* 0x0000006c9a317210 */ /* 0x008fe40001ffe4ff */
        /* <DEDUP_REMOVED lines=8> */
[----:B------:R-:W-:-:S03]  /*a6b0*/  IMAD.IADD R13, R18, 0x1, R13 ;  /* 0x00000001120d7824 */ /* 0x000fc600078e020d */
[----:B------:R-:W-:-:S03]  /*a6c0*/  IADD3 R36, R18, R15, RZ ;  /* 0x0000000f12247210 */ /* 0x000fc60007ffe0ff */
[----:B------:R-:W0:Y:S04]  /*a6d0*/  LDS.128 R12, [R13+0x24200] ;  /* 0x024200000d0c7984 */ /* 0x000e280000000c00 */
[----:B------:R-:W2:Y:S01]  /*a6e0*/  LDS.128 R36, [R36+0x24200] ;  /* 0x0242000024247984 */ /* 0x000ea20000000c00 */
[----:B------:R-:W-:Y:S05]  /*a6f0*/  @P3 BRA `(.L_x_516) ;  /* 0x0000000c00503947 */ /* 0x000fea0003800000 */
[----:B------:R-:W-:Y:S01]  /*a700*/  SHF.R.U32.HI R42, RZ, 0x8, R53 ;  /* 0x00000008ff2a7819 */ /* 0x000fe20000011635 */
[----:B0-----:R-:W-:Y:S01]  /*a710*/  IMAD.MOV.U32 R40, RZ, RZ, R13 ;  /* 0x000000ffff287224 */ /* 0x001fe200078e000d */
[----:B------:R-:W-:Y:S01]  /*a720*/  SHF.R.U32.HI R163, RZ, 0x10, R53 ;  /* 0x00000010ffa37819 */ /* 0x000fe20000011635 */
[----:B------:R-:W-:Y:S01]  /*a730*/  IMAD.MOV.U32 R50, RZ, RZ, R12 ;  /* 0x000000ffff327224 */ /* 0x000fe200078e000c */
[----:B------:R-:W-:Y:S01]  /*a740*/  LOP3.LUT R52, R53, 0xff0000ff, RZ, 0xc0, !PT ;  /* 0xff0000ff35347812 */ /* 0x000fe200078ec0ff */
[----:B--2---:R-:W-:Y:S01]  /*a750*/  IMAD.MOV.U32 R51, RZ, RZ, R36 ;  /* 0x000000ffff337224 */ /* 0x004fe200078e0024 */
[----:B------:R-:W-:Y:S02]  /*a760*/  SHF.R.U32.HI R127, RZ, 0x8, R55 ;  /* 0x00000008ff7f7819 */ /* 0x000fe40000011637 */
[----:B------:R-:W-:Y:S01]  /*a770*/  SHF.L.U32 R13, R42, 0x8, RZ ;  /* 0x000000082a0d7819 */ /* 0x000fe200000006ff */
[----:B------:R-:W-:Y:S01]  /*a780*/  IMAD.MOV.U32 R42, RZ, RZ, R38 ;  /* 0x000000ffff2a7224 */ /* 0x000fe200078e0026 */
[----:B------:R-:W-:Y:S01]  /*a790*/  SHF.R.U32.HI R86, RZ, 0x8, R41 ;  /* 0x00000008ff567819 */ /* 0x000fe20000011629 */
[----:B------:R-:W-:Y:S01]  /*a7a0*/  IMAD.SHL.U32 R12, R127, 0x100, RZ ;  /* 0x000001007f0c7824 */ /* 0x000fe200078e00ff */
[----:B------:R-:W-:-:S02]  /*a7b0*/  LOP3.LUT R54, R41, 0xff0000ff, RZ, 0xc0, !PT ;  /* 0xff0000ff29367812 */ /* 0x000fc400078ec0ff */
[----:B------:R-:W-:Y:S01]  /*a7c0*/  SHF.R.U32.HI R85, RZ, 0x10, R41 ;  /* 0x00000010ff557819 */ /* 0x000fe20000011629 */
[----:B------:R-:W-:Y:S01]  /*a7d0*/  IMAD.MOV.U32 R41, RZ, RZ, R14 ;  /* 0x000000ffff297224 */ /* 0x000fe200078e000e */
[----:B------:R-:W-:Y:S01]  /*a7e0*/  LOP3.LUT R53, R55, 0xff0000ff, RZ, 0xc0, !PT ;  /* 0xff0000ff37357812 */ /* 0x000fe200078ec0ff */
[----:B------:R-:W-:Y:S01]  /*a7f0*/  IMAD.U32 R14, R163, 0x10000, RZ ;  /* 0x00010000a30e7824 */ /* 0x000fe200078e00ff */
[----:B------:R-:W-:Y:S02]  /*a800*/  SHF.R.U32.HI R126, RZ, 0x10, R55 ;  /* 0x00000010ff7e7819 */ /* 0x000fe40000011637 */
[--C-:B------:R-:W-:Y:S02]  /*a810*/  SHF.R.U32.HI R84, RZ, 0x8, R43.reuse ;  /* 0x00000008ff547819 */ /* 0x100fe4000001162b */
[----:B------:R-:W-:Y:S02]  /*a820*/  LOP3.LUT R55, R43, 0xff0000ff, RZ, 0xc0, !PT ;  /* 0xff0000ff2b377812 */ /* 0x000fe400078ec0ff */
[----:B------:R-:W-:Y:S01]  /*a830*/  SHF.R.U32.HI R87, RZ, 0x10, R43 ;  /* 0x00000010ff577819 */ /* 0x000fe2000001162b */
[----:B------:R-:W-:Y:S01]  /*a840*/  IMAD.SHL.U32 R38, R84, 0x100, RZ ;  /* 0x0000010054267824 */ /* 0x000fe200078e00ff */
[----:B------:R-:W-:-:S02]  /*a850*/  LOP3.LUT R13, R52, 0xff00, R13, 0xf8, !PT ;  /* 0x0000ff00340d7812 */ /* 0x000fc400078ef80d */
[----:B------:R-:W-:Y:S01]  /*a860*/  SHF.L.U32 R43, R86, 0x8, RZ ;  /* 0x00000008562b7819 */ /* 0x000fe200000006ff */
[----:B------:R-:W-:Y:S01]  /*a870*/  IMAD.U32 R87, R87, 0x10000, RZ ;  /* 0x0001000057577824 */ /* 0x000fe200078e00ff */
[----:B------:R-:W-:Y:S01]  /*a880*/  LOP3.LUT R14, R13, 0xff0000, R14, 0xf8, !PT ;  /* 0x00ff00000d0e7812 */ /* 0x000fe200078ef80e */
[----:B------:R-:W-:Y:S01]  /*a890*/  IMAD.U32 R13, R126, 0x10000, RZ ;  /* 0x000100007e0d7824 */ /* 0x000fe200078e00ff */
[----:B------:R-:W-:Y:S02]  /*a8a0*/  LOP3.LUT R36, R54, 0xff00, R43, 0xf8, !PT ;  /* 0x0000ff0036247812 */ /* 0x000fe400078ef82b */
[----:B------:R-:W-:Y:S02]  /*a8b0*/  LOP3.LUT R12, R53, 0xff00, R12, 0xf8, !PT ;  /* 0x0000ff00350c7812 */ /* 0x000fe400078ef80c */
[----:B------:R-:W-:Y:S02]  /*a8c0*/  F2FP.F16.E4M3.UNPACK_B R84, R159.H1 ;  /* 0x0000009fff54723e */ /* 0x000fe400030006ff */
[----:B------:R-:W-:-:S02]  /*a8d0*/  F2FP.F16.E4M3.UNPACK_B R54, R51.H1 ;  /* 0x00000033ff36723e */ /* 0x000fc400030006ff */
[----:B------:R-:W-:Y:S02]  /*a8e0*/  F2FP.F16.E4M3.UNPACK_B R52, R50.H1 ;  /* 0x00000032ff34723e */ /* 0x000fe400030006ff */
[----:B------:R-:W-:Y:S01]  /*a8f0*/  LOP3.LUT R86, R55, 0xff00, R38, 0xf8, !PT ;  /* 0x0000ff0037567812 */ /* 0x000fe200078ef826 */
[----:B------:R-:W-:Y:S01]  /*a900*/  HADD2.F32 R43, -RZ, R54.H0_H0 ;  /* 0x20000036ff2b7230 */ /* 0x000fe20000004100 */
[----:B------:R-:W-:Y:S01]  /*a910*/  LOP3.LUT R12, R12, 0xff0000, R13, 0xf8, !PT ;  /* 0x00ff00000c0c7812 */ /* 0x000fe200078ef80d */
[----:B------:R-:W-:Y:S01]  /*a920*/  HADD2.F32 R13, -RZ, R84.H0_H0 ;  /* 0x20000054ff0d7230 */ /* 0x000fe20000004100 */
[----:B------:R-:W-:Y:S01]  /*a930*/  F2FP.F16.E4M3.UNPACK_B R53, R161.H1 ;  /* 0x000000a1ff35723e */ /* 0x000fe200030006ff */
[----:B------:R-:W-:Y:S01]  /*a940*/  HADD2.F32 R38, -RZ, R52.H0_H0 ;  /* 0x20000034ff267230 */ /* 0x000fe20000004100 */
[----:B------:R-:W-:Y:S01]  /*a950*/  SHF.L.U32 R85, R85, 0x10, RZ ;  /* 0x0000001055557819 */ /* 0x000fe200000006ff */
[----:B------:R-:W-:Y:S02]  /*a960*/  HADD2.F32 R84, -RZ, R84.H1_H1 ;  /* 0x30000054ff547230 */ /* 0x000fe40000004100 */
[----:B------:R-:W-:Y:S01]  /*a970*/  FMUL.FTZ R127, R43, R13 ;  /* 0x0000000d2b7f7220 */ /* 0x000fe20000410000 */
[----:B------:R-:W-:-:S02]  /*a980*/  HADD2.F32 R55, -RZ, R53.H0_H0 ;  /* 0x20000035ff377230 */ /* 0x000fc40000004100 */
[----:B------:R-:W-:Y:S01]  /*a990*/  FMUL.FTZ R126, R38, R13 ;  /* 0x0000000d267e7220 */ /* 0x000fe20000410000 */
[----:B------:R-:W-:Y:S01]  /*a9a0*/  LOP3.LUT R13, R86, 0xff0000, R87, 0xf8, !PT ;  /* 0x00ff0000560d7812 */ /* 0x000fe200078ef857 */
[----:B------:R-:W-:Y:S01]  /*a9b0*/  HADD2.F32 R86, -RZ, R53.H1_H1 ;  /* 0x30000035ff567230 */ /* 0x000fe20000004100 */
[----:B------:R-:W-:Y:S01]  /*a9c0*/  LOP3.LUT R36, R36, 0xff0000, R85, 0xf8, !PT ;  /* 0x00ff000024247812 */ /* 0x000fe200078ef855 */
[-C--:B------:R-:W-:Y:S01]  /*a9d0*/  FFMA.FTZ R38, R38, R55.reuse, -R127 ;  /* 0x0000003726267223 */ /* 0x080fe2000001087f */
[----:B------:R-:W-:Y:S01]  /*a9e0*/  FFMA.FTZ R43, R43, R55, R126 ;  /* 0x000000372b2b7223 */ /* 0x000fe2000001007e */
[----:B------:R-:W-:Y:S01]  /*a9f0*/  HADD2.F32 R53, -RZ, R52.H1_H1 ;  /* 0x30000034ff357230 */ /* 0x000fe20000004100 */
[----:B------:R-:W-:Y:S01]  /*aa00*/  F2FP.F16.E4M3.UNPACK_B R159, R159 ;  /* 0x0000009fff9f723e */ /* 0x000fe200020006ff */
[----:B------:R-:W-:Y:S01]  /*aa10*/  HADD2.F32 R85, -RZ, R54.H1_H1 ;  /* 0x30000036ff557230 */ /* 0x000fe20000004100 */
[----:B------:R-:W-:Y:S02]  /*aa20*/  F2FP.F16.E4M3.UNPACK_B R55, R51 ;  /* 0x00000033ff37723e */ /* 0x000fe400020006ff */
[----:B------:R-:W-:Y:S01]  /*aa30*/  F2FP.F16.E4M3.UNPACK_B R54, R50 ;  /* 0x00000032ff36723e */ /* 0x000fe200020006ff */
[-C--:B------:R-:W-:Y:S01]  /*aa40*/  FMUL.FTZ R126, R53, R84.reuse ;  /* 0x00000054357e7220 */ /* 0x080fe20000410000 */
[----:B------:R-:W-:Y:S01]  /*aa50*/  F2FP.F16.E4M3.UNPACK_B R161, R161 ;  /* 0x000000a1ffa1723e */ /* 0x000fe200020006ff */
[----:B------:R-:W-:Y:S01]  /*aa60*/  FMUL.FTZ R50, R85, R84 ;  /* 0x0000005455327220 */ /* 0x000fe20000410000 */
[----:B------:R-:W-:-:S02]  /*aa70*/  HADD2.F32 R87, -RZ, R159.H0_H0 ;  /* 0x2000009fff577230 */ /* 0x000fc40000004100 */
[----:B------:R-:W-:Y:S02]  /*aa80*/  HADD2.F32 R84, -RZ, R55.H0_H0 ;  /* 0x20000037ff547230 */ /* 0x000fe40000004100 */
[-C--:B------:R-:W-:Y:S01]  /*aa90*/  FFMA.FTZ R51, R53, R86.reuse, -R50 ;  /* 0x0000005635337223 */ /* 0x080fe20000010832 */
[----:B------:R-:W-:Y:S02]  /*aaa0*/  HADD2.F32 R52, -RZ, R54.H0_H0 ;  /* 0x20000036ff347230 */ /* 0x000fe40000004100 */
[----:B------:R-:W-:Y:S01]  /*aab0*/  FFMA.FTZ R50, R85, R86, R126 ;  /* 0x0000005655327223 */ /* 0x000fe2000001007e */
[----:B------:R-:W-:Y:S02]  /*aac0*/  HADD2.F32 R53, -RZ, R161.H0_H0 ;  /* 0x200000a1ff357230 */ /* 0x000fe40000004100 */
[-C--:B------:R-:W-:Y:S01]  /*aad0*/  FMUL.FTZ R127, R84, R87.reuse ;  /* 0x00000057547f7220 */ /* 0x080fe20000410000 */
[----:B------:R-:W-:Y:S02]  /*aae0*/  HADD2.F32 R159, -RZ, R159.H1_H1 ;  /* 0x3000009fff9f7230 */ /* 0x000fe40000004100 */
[----:B------:R-:W-:Y:S01]  /*aaf0*/  FMUL.FTZ R87, R52, R87 ;  /* 0x0000005734577220 */ /* 0x000fe20000410000 */
[----:B------:R-:W-:-:S02]  /*ab00*/  HADD2.F32 R85, -RZ, R55.H1_H1 ;  /* 0x30000037ff557230 */ /* 0x000fc40000004100 */
[-C--:B------:R-:W-:Y:S01]  /*ab10*/  FFMA.FTZ R52, R52, R53.reuse, -R127 ;  /* 0x0000003534347223 */ /* 0x080fe2000001087f */
[----:B------:R-:W-:Y:S01]  /*ab20*/  HADD2.F32 R54, -RZ, R54.H1_H1 ;  /* 0x30000036ff367230 */ /* 0x000fe20000004100 */
[----:B------:R-:W-:Y:S01]  /*ab30*/  F2FP.F16.E4M3.UNPACK_B R127, R160.H1 ;  /* 0x000000a0ff7f723e */ /* 0x000fe200030006ff */
[----:B------:R-:W-:Y:S01]  /*ab40*/  HADD2.F32 R161, -RZ, R161.H1_H1 ;  /* 0x300000a1ffa17230 */ /* 0x000fe20000004100 */
[----:B------:R-:W-:Y:S01]  /*ab50*/  F2FP.F16.E4M3.UNPACK_B R86, R42.H1 ;  /* 0x0000002aff56723e */ /* 0x000fe200030006ff */
[----:B------:R-:W-:Y:S01]  /*ab60*/  FFMA.FTZ R53, R84, R53, R87 ;  /* 0x0000003554357223 */ /* 0x000fe20000010057 */
[-C--:B------:R-:W-:Y:S01]  /*ab70*/  FMUL.FTZ R55, R85, R159.reuse ;  /* 0x0000009f55377220 */ /* 0x080fe20000410000 */
[----:B------:R-:W-:Y:S01]  /*ab80*/  FMUL.FTZ R164, R54, R159 ;  /* 0x0000009f36a47220 */ /* 0x000fe20000410000 */
[----:B------:R-:W-:Y:S01]  /*ab90*/  F2FP.F16.E4M3.UNPACK_B R126, R162.H1 ;  /* 0x000000a2ff7e723e */ /* 0x000fe200030006ff */
[----:B------:R-:W-:Y:S01]  /*aba0*/  HADD2.F32 R166, -RZ, R127.H0_H0 ;  /* 0x2000007fffa67230 */ /* 0x000fe20000004100 */
[----:B------:R-:W-:Y:S01]  /*abb0*/  F2FP.F16.E4M3.UNPACK_B R84, R41.H1 ;  /* 0x00000029ff54723e */ /* 0x000fe200030006ff */
[----:B------:R-:W-:-:S02]  /*abc0*/  HADD2.F32 R87, -RZ, R86.H0_H0 ;  /* 0x20000056ff577230 */ /* 0x000fc40000004100 */
[-C--:B------:R-:W-:Y:S01]  /*abd0*/  FFMA.FTZ R55, R54, R161.reuse, -R55 ;  /* 0x000000a136377223 */ /* 0x080fe20000010837 */
[----:B------:R-:W-:Y:S01]  /*abe0*/  FFMA.FTZ R54, R85, R161, R164 ;  /* 0x000000a155367223 */ /* 0x000fe200000100a4 */
[----:B------:R-:W-:Y:S01]  /*abf0*/  HADD2.F32 R164, -RZ, R126.H0_H0 ;  /* 0x2000007effa47230 */ /* 0x000fe20000004100 */
[----:B------:R-:W-:Y:S01]  /*ac00*/  F2FP.F16.E4M3.UNPACK_B R160, R160 ;  /* 0x000000a0ffa0723e */ /* 0x000fe200020006ff */
[----:B------:R-:W-:Y:S02]  /*ac10*/  HADD2.F32 R85, -RZ, R84.H0_H0 ;  /* 0x20000054ff557230 */ /* 0x000fe40000004100 */
[-C--:B------:R-:W-:Y:S01]  /*ac20*/  FMUL.FTZ R168, R87, R166.reuse ;  /* 0x000000a657a87220 */ /* 0x080fe20000410000 */
[----:B------:R-:W-:Y:S01]  /*ac30*/  HADD2.F32 R127, -RZ, R127.H1_H1 ;  /* 0x3000007fff7f7230 */ /* 0x000fe20000004100 */
[----:B------:R-:W-:Y:S01]  /*ac40*/  F2FP.F16.E4M3.UNPACK_B R41, R41 ;  /* 0x00000029ff29723e */ /* 0x000fe200020006ff */
[----:B------:R-:W-:Y:S02]  /*ac50*/  HADD2.F32 R86, -RZ, R86.H1_H1 ;  /* 0x30000056ff567230 */ /* 0x000fe40000004100 */
[C---:B------:R-:W-:Y:S01]  /*ac60*/  FMUL.FTZ R166, R85.reuse, R166 ;  /* 0x000000a655a67220 */ /* 0x040fe20000410000 */
[----:B------:R-:W-:Y:S01]  /*ac70*/  FFMA.FTZ R168, R85, R164, -R168 ;  /* 0x000000a455a87223 */ /* 0x000fe200000108a8 */
[----:B------:R-:W-:Y:S01]  /*ac80*/  HADD2.F32 R84, -RZ, R84.H1_H1 ;  /* 0x30000054ff547230 */ /* 0x000fe20000004100 */
[----:B------:R-:W-:Y:S01]  /*ac90*/  F2FP.F16.E4M3.UNPACK_B R162, R162 ;  /* 0x000000a2ffa2723e */ /* 0x000fe200020006ff */
[----:B------:R-:W-:-:S02]  /*aca0*/  HADD2.F32 R85, -RZ, R126.H1_H1 ;  /* 0x3000007eff557230 */ /* 0x000fc40000004100 */
[-C--:B------:R-:W-:Y:S01]  /*acb0*/  FMUL.FTZ R159, R86, R127.reuse ;  /* 0x0000007f569f7220 */ /* 0x080fe20000410000 */
[----:B------:R-:W-:Y:S01]  /*acc0*/  FFMA.FTZ R166, R87, R164, R166 ;  /* 0x000000a457a67223 */ /* 0x000fe200000100a6 */
[C---:B------:R-:W-:Y:S01]  /*acd0*/  FMUL.FTZ R127, R84.reuse, R127 ;  /* 0x0000007f547f7220 */ /* 0x040fe20000410000 */
[--C-:B------:R-:W-:Y:S02]  /*ace0*/  HADD2.F32 R87, -RZ, R160.reuse.H0_H0 ;  /* 0x200000a0ff577230 */ /* 0x100fe40000004100 */
[-C--:B------:R-:W-:Y:S01]  /*acf0*/  FFMA.FTZ R159, R84, R85.reuse, -R159 ;  /* 0x00000055549f7223 */ /* 0x080fe2000001089f */
[----:B------:R-:W-:Y:S01]  /*ad00*/  F2FP.F16.E4M3.UNPACK_B R84, R42 ;  /* 0x0000002aff54723e */ /* 0x000fe200020006ff */
[----:B------:R-:W-:Y:S01]  /*ad10*/  FFMA.FTZ R161, R86, R85, R127 ;  /* 0x0000005556a17223 */ /* 0x000fe2000001007f */
[----:B------:R-:W-:Y:S01]  /*ad20*/  HADD2.F32 R42, -RZ, R41.H0_H0 ;  /* 0x20000029ff2a7230 */ /* 0x000fe20000004100 */
[----:B------:R-:W-:Y:S01]  /*ad30*/  F2FP.SATFINITE.E4M3.F32.PACK_AB_MERGE_C R38, R51, R38, RZ ;  /* 0x000000263326723e */ /* 0x000fe200048070ff */
[----:B------:R-:W-:Y:S01]  /*ad40*/  HADD2.F32 R160, -RZ, R160.H1_H1 ;  /* 0x300000a0ffa07230 */ /* 0x000fe20000004100 */
[----:B------:R-:W-:Y:S01]  /*ad50*/  F2FP.F16.E4M3.UNPACK_B R51, R40 ;  /* 0x00000028ff33723e */ /* 0x000fe200020006ff */
[----:B------:R-:W-:-:S02]  /*ad60*/  HADD2.F32 R85, -RZ, R84.H0_H0 ;  /* 0x20000054ff557230 */ /* 0x000fc40000004100 */
[CC--:B------:R-:W-:Y:S01]  /*ad70*/  FMUL.FTZ R126, R42.reuse, R87.reuse ;  /* 0x000000572a7e7220 */ /* 0x0c0fe20000410000 */
[----:B------:R-:W-:Y:S01]  /*ad80*/  HADD2.F32 R41, -RZ, R41.H1_H1 ;  /* 0x30000029ff297230 */ /* 0x000fe20000004100 */
[----:B------:R-:W-:Y:S01]  /*ad90*/  F2FP.SATFINITE.E4M3.F32.PACK_AB_MERGE_C R161, R161, R166, RZ ;  /* 0x000000a6a1a1723e */ /* 0x000fe200048070ff */
[----:B------:R-:W-:Y:S02]  /*ada0*/  HADD2.F32 R86, -RZ, R162.H0_H0 ;  /* 0x200000a2ff567230 */ /* 0x000fe40000004100 */
[----:B------:R-:W-:Y:S01]  /*adb0*/  FMUL.FTZ R127, R85, R87 ;  /* 0x00000057557f7220 */ /* 0x000fe20000410000 */
[----:B------:R-:W-:Y:S02]  /*adc0*/  HADD2.F32 R84, -RZ, R84.H1_H1 ;  /* 0x30000054ff547230 */ /* 0x000fe40000004100 */
[----:B------:R-:W-:Y:S01]  /*add0*/  FMUL.FTZ R87, R41, R160 ;  /* 0x000000a029577220 */ /* 0x000fe20000410000 */
[----:B------:R-:W-:Y:S02]  /*ade0*/  HADD2.F32 R162, -RZ, R162.H1_H1 ;  /* 0x300000a2ffa27230 */ /* 0x000fe40000004100 */
[----:B------:R-:W-:Y:S01]  /*adf0*/  FFMA.FTZ R127, R42, R86, -R127 ;  /* 0x000000562a7f7223 */ /* 0x000fe2000001087f */
[----:B------:R-:W-:Y:S01]  /*ae00*/  F2FP.SATFINITE.E4M3.F32.PACK_AB_MERGE_C R42, R50, R43, RZ ;  /* 0x0000002b322a723e */ /* 0x000fe200048070ff */
[C---:B------:R-:W-:Y:S01]  /*ae10*/  FMUL.FTZ R164, R84.reuse, R160 ;  /* 0x000000a054a47220 */ /* 0x040fe20000410000 */
[----:B------:R-:W-:Y:S01]  /*ae20*/  F2FP.SATFINITE.E4M3.F32.PACK_AB_MERGE_C R43, R55, R52, R38 ;  /* 0x00000034372b723e */ /* 0x000fe20004807026 */
[----:B------:R-:W-:Y:S01]  /*ae30*/  FFMA.FTZ R87, R84, R162, R87 ;  /* 0x000000a254577223 */ /* 0x000fe20000010057 */
[----:B------:R-:W-:Y:S01]  /*ae40*/  F2FP.F16.E4M3.UNPACK_B R84, R37 ;  /* 0x00000025ff54723e */ /* 0x000fe200020006ff */
[----:B------:R-:W-:Y:S01]  /*ae50*/  FFMA.FTZ R126, R85, R86, R126 ;  /* 0x00000056557e7223 */ /* 0x000fe2000001007e */
[----:B------:R-:W-:Y:S01]  /*ae60*/  F2FP.F16.E4M3.UNPACK_B R52, R36 ;  /* 0x00000024ff34723e */ /* 0x000fe200020006ff */
[----:B------:R-:W-:Y:S01]  /*ae70*/  HADD2.F32 R50, -RZ, R51.H0_H0 ;  /* 0x20000033ff327230 */ /* 0x000fe20000004100 */
[----:B------:R-:W-:Y:S01]  /*ae80*/  F2FP.SATFINITE.E4M3.F32.PACK_AB_MERGE_C R42, R54, R53, R42 ;  /* 0x00000035362a723e */ /* 0x000fe2000480702a */
[----:B------:R-:W-:Y:S01]  /*ae90*/  HADD2.F32 R53, -RZ, R84.H0_H0 ;  /* 0x20000054ff357230 */ /* 0x000fe20000004100 */
[----:B------:R-:W-:Y:S01]  /*aea0*/  F2FP.F16.E4M3.UNPACK_B R54, R14 ;  /* 0x0000000eff36723e */ /* 0x000fe200020006ff */
[----:B------:R-:W-:Y:S01]  /*aeb0*/  HADD2.F32 R85, -RZ, R52.H0_H0 ;  /* 0x20000034ff557230 */ /* 0x000fe20000004100 */
[----:B------:R-:W-:Y:S01]  /*aec0*/  F2FP.SATFINITE.E4M3.F32.PACK_AB_MERGE_C R38, R87, R126, R161 ;  /* 0x0000007e5726723e */ /* 0x000fe200048070a1 */
[----:B------:R-:W-:Y:S01]  /*aed0*/  HADD2.F32 R84, -RZ, R84.H1_H1 ;  /* 0x30000054ff547230 */ /* 0x000fe20000004100 */
[----:B------:R-:W-:Y:S01]  /*aee0*/  F2FP.F16.E4M3.UNPACK_B R40, R40.H1 ;  /* 0x00000028ff28723e */ /* 0x000fe200030006ff */
[----:B------:R-:W-:-:S02]  /*aef0*/  HADD2.F32 R55, -RZ, R54.H0_H0 ;  /* 0x20000036ff377230 */ /* 0x000fc40000004100 */
[CC--:B------:R-:W-:Y:S01]  /*af00*/  FMUL.FTZ R87, R53.reuse, R85.reuse ;  /* 0x0000005535577220 */ /* 0x0c0fe20000410000 */
[C---:B------:R-:W-:Y:S01]  /*af10*/  FMUL.FTZ R86, R50.reuse, R85 ;  /* 0x0000005532567220 */ /* 0x040fe20000410000 */
[----:B------:R-:W-:Y:S01]  /*af20*/  HADD2.F32 R85, -RZ, R52.H1_H1 ;  /* 0x30000034ff557230 */ /* 0x000fe20000004100 */
[----:B------:R-:W-:Y:S01]  /*af30*/  F2FP.F16.E4M3.UNPACK_B R14, R14.H1 ;  /* 0x0000000eff0e723e */ /* 0x000fe200030006ff */
[----:B------:R-:W-:Y:S02]  /*af40*/  HADD2.F32 R52, -RZ, R51.H1_H1 ;  /* 0x30000033ff347230 */ /* 0x000fe40000004100 */
[-C--:B------:R-:W-:Y:S01]  /*af50*/  FFMA.FTZ R50, R50, R55.reuse, -R87 ;  /* 0x0000003732327223 */ /* 0x080fe20000010857 */
[----:B------:R-:W-:Y:S01]  /*af60*/  FFMA.FTZ R51, R53, R55, R86 ;  /* 0x0000003735337223 */ /* 0x000fe20000010056 */
[----:B------:R-:W-:Y:S02]  /*af70*/  HADD2.F32 R53, -RZ, R54.H1_H1 ;  /* 0x30000036ff357230 */ /* 0x000fe40000004100 */
[-C--:B------:R-:W-:Y:S01]  /*af80*/  FMUL.FTZ R55, R84, R85.reuse ;  /* 0x0000005554377220 */ /* 0x080fe20000410000 */
[C---:B------:R-:W-:Y:S01]  /*af90*/  FMUL.FTZ R87, R52.reuse, R85 ;  /* 0x0000005534577220 */ /* 0x040fe20000410000 */
[----:B------:R-:W-:Y:S01]  /*afa0*/  F2FP.F16.E4M3.UNPACK_B R54, R37.H1 ;  /* 0x00000025ff36723e */ /* 0x000fe200030006ff */
[----:B------:R-:W-:Y:S01]  /*afb0*/  FFMA.FTZ R164, R41, R162, -R164 ;  /* 0x000000a229a47223 */ /* 0x000fe200000108a4 */
[----:B------:R-:W-:Y:S01]  /*afc0*/  F2FP.F16.E4M3.UNPACK_B R85, R36.H1 ;  /* 0x00000024ff55723e */ /* 0x000fe200030006ff */
[-C--:B------:R-:W-:Y:S01]  /*afd0*/  FFMA.FTZ R37, R52, R53.reuse, -R55 ;  /* 0x0000003534257223 */ /* 0x080fe20000010837 */
[----:B------:R-:W-:Y:S01]  /*afe0*/  FFMA.FTZ R36, R84, R53, R87 ;  /* 0x0000003554247223 */ /* 0x000fe20000010057 */
[----:B------:R-:W-:Y:S01]  /*aff0*/  HADD2.F32 R55, -RZ, R54.H0_H0 ;  /* 0x20000036ff377230 */ /* 0x000fe20000004100 */
[-C--:B------:R-:W-:Y:S01]  /*b000*/  F2FP.F16.E4M3.UNPACK_B R160, R13.reuse.H1 ;  /* 0x0000000dffa0723e */ /* 0x080fe200030006ff */
[----:B------:R-:W-:Y:S01]  /*b010*/  HADD2.F32 R84, -RZ, R85.H0_H0 ;  /* 0x20000055ff547230 */ /* 0x000fe20000004100 */
[----:B------:R-:W-:Y:S01]  /*b020*/  F2FP.SATFINITE.E4M3.F32.PACK_AB_MERGE_C R41, R159, R168, RZ ;  /* 0x000000a89f29723e */ /* 0x000fe200048070ff */
[--C-:B------:R-:W-:Y:S01]  /*b030*/  HADD2.F32 R52, -RZ, R40.reuse.H0_H0 ;  /* 0x20000028ff347230 */ /* 0x100fe20000004100 */
[----:B------:R-:W-:Y:S01]  /*b040*/  F2FP.F16.E4M3.UNPACK_B R159, R13 ;  /* 0x0000000dff9f723e */ /* 0x000fe200020006ff */
[----:B------:R-:W-:-:S02]  /*b050*/  HADD2.F32 R53, -RZ, R40.H1_H1 ;  /* 0x30000028ff357230 */ /* 0x000fc40000004100 */
[CC--:B------:R-:W-:Y:S01]  /*b060*/  FMUL.FTZ R87, R55.reuse, R84.reuse ;  /* 0x0000005437577220 */ /* 0x0c0fe20000410000 */
[----:B------:R-:W-:Y:S02]  /*b070*/  HADD2.F32 R40, -RZ, R14.H0_H0 ;  /* 0x2000000eff287230 */ /* 0x000fe40000004100 */
[----:B------:R-:W-:Y:S01]  /*b080*/  FMUL.FTZ R84, R52, R84 ;  /* 0x0000005434547220 */ /* 0x000fe20000410000 */
[----:B------:R-:W-:Y:S01]  /*b090*/  HADD2.F32 R54, -RZ, R54.H1_H1 ;  /* 0x30000036ff367230 */ /* 0x000fe20000004100 */
[----:B------:R-:W-:Y:S01]  /*b0a0*/  F2FP.F16.E4M3.UNPACK_B R13, R12 ;  /* 0x0000000cff0d723e */ /* 0x000fe200020006ff */
[----:B------:R-:W-:Y:S01]  /*b0b0*/  HADD2.F32 R86, -RZ, R85.H1_H1 ;  /* 0x30000055ff567230 */ /* 0x000fe20000004100 */
[----:B------:R-:W-:Y:S01]  /*b0c0*/  F2FP.SATFINITE.E4M3.F32.PACK_AB_MERGE_C R41, R164, R127, R41 ;  /* 0x0000007fa429723e */ /* 0x000fe20004807029 */
[----:B------:R-:W-:Y:S02]  /*b0d0*/  HADD2.F32 R85, -RZ, R14.H1_H1 ;  /* 0x3000000eff557230 */ /* 0x000fe40000004100 */
[-C--:B------:R-:W-:Y:S01]  /*b0e0*/  FFMA.FTZ R14, R52, R40.reuse, -R87 ;  /* 0x00000028340e7223 */ /* 0x080fe20000010857 */
[----:B------:R-:W-:Y:S01]  /*b0f0*/  FFMA.FTZ R40, R55, R40, R84 ;  /* 0x0000002837287223 */ /* 0x000fe20000010054 */
[-C--:B------:R-:W-:Y:S01]  /*b100*/  FMUL.FTZ R126, R54, R86.reuse ;  /* 0x00000056367e7220 */ /* 0x080fe20000410000 */
[----:B------:R-:W-:Y:S01]  /*b110*/  FMUL.FTZ R55, R53, R86 ;  /* 0x0000005635377220 */ /* 0x000fe20000410000 */
[----:B------:R-:W-:Y:S01]  /*b120*/  F2FP.F16.E4M3.UNPACK_B R52, R15 ;  /* 0x0000000fff34723e */ /* 0x000fe200020006ff */
[----:B------:R-:W-:-:S02]  /*b130*/  HADD2.F32 R163, -RZ, R160.H0_H0 ;  /* 0x200000a0ffa37230 */ /* 0x000fc40000004100 */
[-C--:B------:R-:W-:Y:S01]  /*b140*/  FFMA.FTZ R53, R53, R85.reuse, -R126 ;  /* 0x0000005535357223 */ /* 0x080fe2000001087e */
[----:B------:R-:W-:Y:S01]  /*b150*/  FFMA.FTZ R55, R54, R85, R55 ;  /* 0x0000005536377223 */ /* 0x000fe20000010037 */
[----:B------:R-:W-:Y:S01]  /*b160*/  F2FP.F16.E4M3.UNPACK_B R85, R39.H1 ;  /* 0x00000027ff55723e */ /* 0x000fe200030006ff */
[----:B------:R-:W-:Y:S01]  /*b170*/  HADD2.F32 R161, -RZ, R159.H0_H0 ;  /* 0x2000009fffa17230 */ /* 0x000fe20000004100 */
[----:B------:R-:W-:Y:S01]  /*b180*/  F2FP.F16.E4M3.UNPACK_B R15, R15.H1 ;  /* 0x0000000fff0f723e */ /* 0x000fe200030006ff */
[----:B------:R-:W-:Y:S01]  /*b190*/  HADD2.F32 R160, -RZ, R160.H1_H1 ;  /* 0x300000a0ffa07230 */ /* 0x000fe20000004100 */
[----:B------:R-:W-:Y:S01]  /*b1a0*/  F2FP.F16.E4M3.UNPACK_B R87, R12.H1 ;  /* 0x0000000cff57723e */ /* 0x000fe200030006ff */
[----:B------:R-:W-:Y:S01]  /*b1b0*/  HADD2.F32 R12, -RZ, R85.H0_H0 ;  /* 0x20000055ff0c7230 */ /* 0x000fe20000004100 */
[----:B------:R-:W-:Y:S01]  /*b1c0*/  F2FP.F16.E4M3.UNPACK_B R84, R39 ;  /* 0x00000027ff54723e */ /* 0x000fe200020006ff */
[----:B------:R-:W-:Y:S01]  /*b1d0*/  HADD2.F32 R54, -RZ, R15.H0_H0 ;  /* 0x2000000fff367230 */ /* 0x000fe20000004100 */
[----:B------:R-:W-:Y:S01]  /*b1e0*/  F2FP.SATFINITE.E4M3.F32.PACK_AB_MERGE_C R14, R53, R14, RZ ;  /* 0x0000000e350e723e */ /* 0x000fe200048070ff */
[----:B------:R-:W-:-:S02]  /*b1f0*/  HADD2.F32 R127, -RZ, R87.H0_H0 ;  /* 0x20000057ff7f7230 */ /* 0x000fc40000004100 */
[-C--:B------:R-:W-:Y:S01]  /*b200*/  FMUL.FTZ R165, R12, R163.reuse ;  /* 0x000000a30ca57220 */ /* 0x080fe20000410000 */
[----:B------:R-:W-:Y:S02]  /*b210*/  HADD2.F32 R86, -RZ, R84.H0_H0 ;  /* 0x20000054ff567230 */ /* 0x000fe40000004100 */
[C---:B------:R-:W-:Y:S01]  /*b220*/  FMUL.FTZ R163, R54.reuse, R163 ;  /* 0x000000a336a37220 */ /* 0x040fe20000410000 */
[----:B------:R-:W-:Y:S02]  /*b230*/  HADD2.F32 R85, -RZ, R85.H1_H1 ;  /* 0x30000055ff557230 */ /* 0x000fe40000004100 */
[-C--:B------:R-:W-:Y:S01]  /*b240*/  FFMA.FTZ R165, R54, R127.reuse, -R165 ;  /* 0x0000007f36a57223 */ /* 0x080fe200000108a5 */
[----:B------:R-:W-:Y:S02]  /*b250*/  HADD2.F32 R15, -RZ, R15.H1_H1 ;  /* 0x3000000fff0f7230 */ /* 0x000fe40000004100 */
[----:B------:R-:W-:Y:S01]  /*b260*/  FFMA.FTZ R163, R12, R127, R163 ;  /* 0x0000007f0ca37223 */ /* 0x000fe200000100a3 */
[----:B------:R-:W-:-:S02]  /*b270*/  HADD2.F32 R39, -RZ, R52.H0_H0 ;  /* 0x20000034ff277230 */ /* 0x000fc40000004100 */
[-C--:B------:R-:W-:Y:S01]  /*b280*/  FMUL.FTZ R162, R86, R161.reuse ;  /* 0x000000a156a27220 */ /* 0x080fe20000410000 */
[----:B------:R-:W-:Y:S02]  /*b290*/  HADD2.F32 R126, -RZ, R13.H0_H0 ;  /* 0x2000000dff7e7230 */ /* 0x000fe40000004100 */
[-C--:B------:R-:W-:Y:S01]  /*b2a0*/  FMUL.FTZ R54, R85, R160.reuse ;  /* 0x000000a055367220 */ /* 0x080fe20000410000 */
[----:B------:R-:W-:Y:S02]  /*b2b0*/  HADD2.F32 R84, -RZ, R84.H1_H1 ;  /* 0x30000054ff547230 */ /* 0x000fe40000004100 */
[----:B------:R-:W-:Y:S01]  /*b2c0*/  FMUL.FTZ R160, R15, R160 ;  /* 0x000000a00fa07220 */ /* 0x000fe20000410000 */
[----:B------:R-:W-:Y:S02]  /*b2d0*/  HADD2.F32 R159, -RZ, R159.H1_H1 ;  /* 0x3000009fff9f7230 */ /* 0x000fe40000004100 */
[----:B------:R-:W-:Y:S01]  /*b2e0*/  FMUL.FTZ R161, R39, R161 ;  /* 0x000000a127a17220 */ /* 0x000fe20000410000 */
[----:B------:R-:W-:-:S02]  /*b2f0*/  HADD2.F32 R12, -RZ, R87.H1_H1 ;  /* 0x30000057ff0c7230 */ /* 0x000fc40000004100 */
[----:B------:R-:W-:Y:S01]  /*b300*/  FFMA.FTZ R162, R39, R126, -R162 ;  /* 0x0000007e27a27223 */ /* 0x000fe200000108a2 */
[----:B------:R-:W-:Y:S02]  /*b310*/  HADD2.F32 R52, -RZ, R52.H1_H1 ;  /* 0x30000034ff347230 */ /* 0x000fe40000004100 */
[-C--:B------:R-:W-:Y:S01]  /*b320*/  FMUL.FTZ R39, R84, R159.reuse ;  /* 0x0000009f54277220 */ /* 0x080fe20000410000 */
[----:B------:R-:W-:Y:S02]  /*b330*/  HADD2.F32 R13, -RZ, R13.H1_H1 ;  /* 0x3000000dff0d7230 */ /* 0x000fe40000004100 */
[-C--:B------:R-:W-:Y:S01]  /*b340*/  FFMA.FTZ R54, R15, R12.reuse, -R54 ;  /* 0x0000000c0f367223 */ /* 0x080fe20000010836 */
[----:B------:R-:W-:Y:S01]  /*b350*/  FFMA.FTZ R160, R85, R12, R160 ;  /* 0x0000000c55a07223 */ /* 0x000fe200000100a0 */
[----:B------:R-:W-:Y:S01]  /*b360*/  FMUL.FTZ R159, R52, R159 ;  /* 0x0000009f349f7220 */ /* 0x000fe20000410000 */
[----:B------:R-:W-:Y:S01]  /*b370*/  FFMA.FTZ R161, R86, R126, R161 ;  /* 0x0000007e56a17223 */ /* 0x000fe200000100a1 */
[----:B------:R-:W-:Y:S01]  /*b380*/  FFMA.FTZ R39, R52, R13, -R39 ;  /* 0x0000000d34277223 */ /* 0x000fe20000010827 */
[----:B------:R-:W-:Y:S01]  /*b390*/  F2FP.SATFINITE.E4M3.F32.PACK_AB_MERGE_C R54, R54, R165, RZ ;  /* 0x000000a53636723e */ /* 0x000fe200048070ff */
[----:B------:R-:W-:Y:S01]  /*b3a0*/  FFMA.FTZ R84, R84, R13, R159 ;  /* 0x0000000d54547223 */ /* 0x000fe2000001009f */
[----:B------:R-:W-:Y:S01]  /*b3b0*/  F2FP.SATFINITE.E4M3.F32.PACK_AB_MERGE_C R40, R55, R40, RZ ;  /* 0x000000283728723e */ /* 0x000fe200048070ff */
[----:B------:R-:W-:Y:S01]  /*b3c0*/  IMAD.MOV.U32 R12, RZ, RZ, R43 ;  /* 0x000000ffff0c7224 */ /* 0x000fe200078e002b */
[----:B------:R-:W-:-:S02]  /*b3d0*/  F2FP.SATFINITE.E4M3.F32.PACK_AB_MERGE_C R160, R160, R163, RZ ;  /* 0x000000a3a0a0723e */ /* 0x000fc400048070ff */
[----:B------:R-:W-:Y:S02]  /*b3e0*/  F2FP.SATFINITE.E4M3.F32.PACK_AB_MERGE_C R13, R37, R50, R14 ;  /* 0x00000032250d723e */ /* 0x000fe4000480700e */
[----:B------:R-:W-:Y:S02]  /*b3f0*/  F2FP.SATFINITE.E4M3.F32.PACK_AB_MERGE_C R15, R39, R162, R54 ;  /* 0x000000a2270f723e */ /* 0x000fe40004807036 */
[----:B------:R-:W-:Y:S01]  /*b400*/  F2FP.SATFINITE.E4M3.F32.PACK_AB_MERGE_C R37, R36, R51, R40 ;  /* 0x000000332425723e */ /* 0x000fe20004807028 */
[----:B------:R-:W-:Y:S01]  /*b410*/  IMAD.MOV.U32 R36, RZ, RZ, R42 ;  /* 0x000000ffff247224 */ /* 0x000fe200078e002a */
[----:B------:R-:W-:Y:S02]  /*b420*/  F2FP.SATFINITE.E4M3.F32.PACK_AB_MERGE_C R39, R84, R161, R160 ;  /* 0x000000a15427723e */ /* 0x000fe400048070a0 */
[----:B------:R-:W-:-:S07]  /*b430*/  MOV R14, R41 ;  /* 0x00000029000e7202 */ /* 0x000fce0000000f00 */
.L_x_516:
[----:B------:R-:W-:Y:S05]  /*b440*/  BSYNC B3 ;  /* 0x0000000000037941 */ /* 0x000fea0003800000 */
.L_x_515:
[----:B------:R-:W-:Y:S01]  /*b450*/  ISETP.GE.AND P3, PT, R11, R136, PT ;  /* 0x000000880b00720c */ /* 0x000fe20003f66270 */
[----:B0-----:R0:W-:-:S12]  /*b460*/  ST.E.128 desc[UR50][R48.64], R12 ;  /* 0x0000000c30007985 */ /* 0x0011d8000c101d32 */
[----:B------:R-:W-:-:S04]  /*b470*/  @!P3 IADD3 R40, P5, R156, R11, RZ ;  /* 0x0000000b9c28b210 */ /* 0x000fc80007fbe0ff */
[----:B------:R-:W-:-:S05]  /*b480*/  @!P3 LEA.HI.X.SX32 R41, R11, R154, 0x1, P5 ;  /* 0x0000009a0b29b211 */ /* 0x000fca00028f0eff */
[----:B--2---:R0:W-:Y:S04]  /*b490*/  @!P3 ST.E.128 desc[UR50][R40.64], R36 ;  /* 0x000000242800b985 */ /* 0x0041e8000c101d32 */
.L_x_514:
[----:B------:R-:W-:Y:S05]  /*b4a0*/  BSYNC B2 ;  /* 0x0000000000027941 */ /* 0x000fea0003800000 */
.L_x_513:
[----:B------:R-:W-:-:S13]  /*b4b0*/  ISETP.NE.AND P3, PT, R30, RZ, PT ;  /* 0x000000ff1e00720c */ /* 0x000fda0003f65270 */
[----:B------:R-:W-:Y:S05]  /*b4c0*/  @!P3 BRA `(.L_x_508) ;  /* 0x0000000c00d0b947 */ /* 0x000fea0003800000 */
[----:B0-----:R-:W5:Y:S04]  /*b4d0*/  LDL R36, [R1+0x30] ;  /* 0x0000300001247983 */ /* 0x001f680000100800 */
[----:B------:R-:W2:Y:S04]  /*b4e0*/  LDL R14, [R1+0x34] ;  /* 0x00003400010e7983 */ /* 0x000ea80000100800 */
[----:B------:R-:W2:Y:S01]  /*b4f0*/  LDL R15, [R1+0x38] ;  /* 0x00003800010f7983 */ /* 0x000ea20000100800 */
[----:B------:R-:W-:-:S04]  /*b500*/  ISETP.NE.AND P5, PT, R114, RZ, PT ;  /* 0x000000ff7200720c */ /* 0x000fc80003fa5270 */
        /* <DEDUP_REMOVED lines=17> */
[----:B------:R-:W-:-:S03]  /*b620*/  IMAD R15, R19, 0x7800, R12 ;  /* 0x00007800130f7824 */ /* 0x000fc600078e020c */
[C---:B------:R-:W-:Y:S01]  /*b630*/  IADD3 R13, R18.reuse, R13, RZ ;  /* 0x0000000d120d7210 */ /* 0x040fe20007ffe0ff */
[----:B------:R-:W-:-:S05]  /*b640*/  IMAD.IADD R36, R18, 0x1, R15 ;  /* 0x0000000112247824 */ /* 0x000fca00078e020f */
[----:B------:R-:W0:Y:S04]  /*b650*/  LDS.128 R12, [R13+0x24200] ;  /* 0x024200000d0c7984 */ /* 0x000e280000000c00 */
[----:B------:R-:W2:Y:S01]  /*b660*/  LDS.128 R36, [R36+0x24200] ;  /* 0x0242000024247984 */ /* 0x000ea20000000c00 */
[----:B------:R-:W-:Y:S05]  /*b670*/  @P3 BRA `(.L_x_518) ;  /* 0x0000000c004c3947 */ /* 0x000fea0003800000 */
[--C-:B------:R-:W-:Y:S01]  /*b680*/  SHF.R.U32.HI R43, RZ, 0x8, R81.reuse ;  /* 0x00000008ff2b7819 */ /* 0x100fe20000011651 */
[----:B0-----:R-:W-:Y:S01]  /*b690*/  IMAD.MOV.U32 R46, RZ, RZ, R12 ;  /* 0x000000ffff2e7224 */ /* 0x001fe200078e000c */
[----:B------:R-:W-:Y:S01]  /*b6a0*/  SHF.R.U32.HI R55, RZ, 0x10, R81 ;  /* 0x00000010ff377819 */ /* 0x000fe20000011651 */
[----:B------:R-:W-:Y:S01]  /*b6b0*/  IMAD.MOV.U32 R42, RZ, RZ, R13 ;  /* 0x000000ffff2a7224 */ /* 0x000fe200078e000d */
[----:B------:R-:W-:Y:S01]  /*b6c0*/  LOP3.LUT R49, R81, 0xff0000ff, RZ, 0xc0, !PT ;  /* 0xff0000ff51317812 */ /* 0x000fe200078ec0ff */
[----:B------:R-:W-:Y:S01]  /*b6d0*/  IMAD.SHL.U32 R12, R43, 0x100, RZ ;  /* 0x000001002b0c7824 */ /* 0x000fe200078e00ff */
[----:B------:R-:W-:Y:S01]  /*b6e0*/  SHF.R.U32.HI R53, RZ, 0x8, R83 ;  /* 0x00000008ff357819 */ /* 0x000fe20000011653 */
[----:B------:R-:W-:Y:S01]  /*b6f0*/  IMAD.MOV.U32 R43, RZ, RZ, R14 ;  /* 0x000000ffff2b7224 */ /* 0x000fe200078e000e */
[----:B------:R-:W-:Y:S01]  /*b700*/  SHF.R.U32.HI R50, RZ, 0x8, R47 ;  /* 0x00000008ff327819 */ /* 0x000fe2000001162f */
[----:B------:R-:W-:Y:S01]  /*b710*/  IMAD.U32 R14, R55, 0x10000, RZ ;  /* 0x00010000370e7824 */ /* 0x000fe200078e00ff */
[----:B------:R-:W-:-:S02]  /*b720*/  SHF.R.U32.HI R52, RZ, 0x8, R45 ;  /* 0x00000008ff347819 */ /* 0x000fc4000001162d */
[----:B------:R-:W-:Y:S01]  /*b730*/  LOP3.LUT R49, R49, 0xff00, R12, 0xf8, !PT ;  /* 0x0000ff0031317812 */ /* 0x000fe200078ef80c */
[----:B------:R-:W-:Y:S01]  /*b740*/  IMAD.SHL.U32 R12, R53, 0x100, RZ ;  /* 0x00000100350c7824 */ /* 0x000fe200078e00ff */
[----:B--2---:R-:W-:Y:S01]  /*b750*/  MOV R48, R36 ;  /* 0x0000002400307202 */ /* 0x004fe20000000f00 */
[----:B------:R-:W-:Y:S01]  /*b760*/  IMAD.SHL.U32 R36, R50, 0x100, RZ ;  /* 0x0000010032247824 */ /* 0x000fe200078e00ff */
[----:B------:R-:W-:Y:S02]  /*b770*/  SHF.R.U32.HI R81, RZ, 0x10, R83 ;  /* 0x00000010ff517819 */ /* 0x000fe40000011653 */
[----:B------:R-:W-:Y:S02]  /*b780*/  LOP3.LUT R51, R83, 0xff0000ff, RZ, 0xc0, !PT ;  /* 0xff0000ff53337812 */ /* 0x000fe400078ec0ff */
[----:B------:R-:W-:Y:S02]  /*b790*/  SHF.R.U32.HI R80, RZ, 0x10, R45 ;  /* 0x00000010ff507819 */ /* 0x000fe4000001162d */
[----:B------:R-:W-:-:S02]  /*b7a0*/  LOP3.LUT R44, R45, 0xff0000ff, RZ, 0xc0, !PT ;  /* 0xff0000ff2d2c7812 */ /* 0x000fc400078ec0ff */
[----:B------:R-:W-:Y:S02]  /*b7b0*/  SHF.R.U32.HI R54, RZ, 0x10, R47 ;  /* 0x00000010ff367819 */ /* 0x000fe4000001162f */
[----:B------:R-:W-:Y:S02]  /*b7c0*/  LOP3.LUT R45, R47, 0xff0000ff, RZ, 0xc0, !PT ;  /* 0xff0000ff2f2d7812 */ /* 0x000fe400078ec0ff */
[----:B------:R-:W-:Y:S01]  /*b7d0*/  SHF.L.U32 R13, R52, 0x8, RZ ;  /* 0x00000008340d7819 */ /* 0x000fe200000006ff */
[----:B------:R-:W-:Y:S01]  /*b7e0*/  IMAD.U32 R54, R54, 0x10000, RZ ;  /* 0x0001000036367824 */ /* 0x000fe200078e00ff */
[----:B------:R-:W-:Y:S02]  /*b7f0*/  LOP3.LUT R14, R49, 0xff0000, R14, 0xf8, !PT ;  /* 0x00ff0000310e7812 */ /* 0x000fe400078ef80e */
[----:B------:R-:W-:Y:S02]  /*b800*/  F2FP.F16.E4M3.UNPACK_B R52, R153.H1 ;  /* 0x00000099ff34723e */ /* 0x000fe400030006ff */
[----:B------:R-:W-:-:S02]  /*b810*/  F2FP.F16.E4M3.UNPACK_B R49, R48.H1 ;  /* 0x00000030ff31723e */ /* 0x000fc400030006ff */
[----:B------:R-:W-:Y:S02]  /*b820*/  F2FP.F16.E4M3.UNPACK_B R47, R46.H1 ;  /* 0x0000002eff2f723e */ /* 0x000fe400030006ff */
[----:B------:R-:W-:Y:S01]  /*b830*/  LOP3.LUT R51, R51, 0xff00, R12, 0xf8, !PT ;  /* 0x0000ff0033337812 */ /* 0x000fe200078ef80c */
[----:B------:R-:W-:Y:S01]  /*b840*/  IMAD.U32 R12, R81, 0x10000, RZ ;  /* 0x00010000510c7824 */ /* 0x000fe200078e00ff */
[----:B------:R-:W-:Y:S01]  /*b850*/  LOP3.LUT R53, R44, 0xff00, R13, 0xf8, !PT ;  /* 0x0000ff002c357812 */ /* 0x000fe200078ef80d */
[----:B------:R-:W-:Y:S01]  /*b860*/  HADD2.F32 R13, -RZ, R52.H0_H0 ;  /* 0x20000034ff0d7230 */ /* 0x000fe20000004100 */
[----:B------:R-:W-:Y:S01]  /*b870*/  LOP3.LUT R55, R45, 0xff00, R36, 0xf8, !PT ;  /* 0x0000ff002d377812 */ /* 0x000fe200078ef824 */
[----:B------:R-:W-:Y:S01]  /*b880*/  HADD2.F32 R45, -RZ, R49.H0_H0 ;  /* 0x20000031ff2d7230 */ /* 0x000fe20000004100 */
[----:B------:R-:W-:Y:S01]  /*b890*/  F2FP.F16.E4M3.UNPACK_B R50, R157.H1 ;  /* 0x0000009dff32723e */ /* 0x000fe200030006ff */
[--C-:B------:R-:W-:Y:S01]  /*b8a0*/  HADD2.F32 R44, -RZ, R47.reuse.H0_H0 ;  /* 0x2000002fff2c7230 */ /* 0x100fe20000004100 */
[----:B------:R-:W-:Y:S01]  /*b8b0*/  LOP3.LUT R12, R51, 0xff0000, R12, 0xf8, !PT ;  /* 0x00ff0000330c7812 */ /* 0x000fe200078ef80c */
[----:B------:R-:W-:Y:S01]  /*b8c0*/  HADD2.F32 R47, -RZ, R47.H1_H1 ;  /* 0x3000002fff2f7230 */ /* 0x000fe20000004100 */
[----:B------:R-:W-:Y:S01]  /*b8d0*/  SHF.L.U32 R36, R80, 0x10, RZ ;  /* 0x0000001050247819 */ /* 0x000fe200000006ff */
[----:B------:R-:W-:-:S02]  /*b8e0*/  HADD2.F32 R51, -RZ, R50.H0_H0 ;  /* 0x20000032ff337230 */ /* 0x000fc40000004100 */
[-C--:B------:R-:W-:Y:S01]  /*b8f0*/  FMUL.FTZ R81, R45, R13.reuse ;  /* 0x0000000d2d517220 */ /* 0x080fe20000410000 */
[C---:B------:R-:W-:Y:S01]  /*b900*/  FMUL.FTZ R80, R44.reuse, R13 ;  /* 0x0000000d2c507220 */ /* 0x040fe20000410000 */
[----:B------:R-:W-:Y:S01]  /*b910*/  LOP3.LUT R36, R53, 0xff0000, R36, 0xf8, !PT ;  /* 0x00ff000035247812 */ /* 0x000fe200078ef824 */
[----:B------:R-:W-:Y:S02]  /*b920*/  HADD2.F32 R53, -RZ, R50.H1_H1 ;  /* 0x30000032ff357230 */ /* 0x000fe40000004100 */
[-C--:B------:R-:W-:Y:S01]  /*b930*/  FFMA.FTZ R44, R44, R51.reuse, -R81 ;  /* 0x000000332c2c7223 */ /* 0x080fe20000010851 */
[----:B------:R-:W-:Y:S01]  /*b940*/  FFMA.FTZ R45, R45, R51, R80 ;  /* 0x000000332d2d7223 */ /* 0x000fe20000010050 */
[----:B------:R-:W-:Y:S01]  /*b950*/  HADD2.F32 R51, -RZ, R52.H1_H1 ;  /* 0x30000034ff337230 */ /* 0x000fe20000004100 */
[----:B------:R-:W-:Y:S01]  /*b960*/  F2FP.F16.E4M3.UNPACK_B R153, R153 ;  /* 0x00000099ff99723e */ /* 0x000fe200020006ff */
[----:B------:R-:W-:Y:S01]  /*b970*/  HADD2.F32 R52, -RZ, R49.H1_H1 ;  /* 0x30000031ff347230 */ /* 0x000fe20000004100 */
[----:B------:R-:W-:-:S02]  /*b980*/  F2FP.F16.E4M3.UNPACK_B R49, R48 ;  /* 0x00000030ff31723e */ /* 0x000fc400020006ff */
[----:B------:R-:W-:Y:S02]  /*b990*/  F2FP.F16.E4M3.UNPACK_B R50, R46 ;  /* 0x0000002eff32723e */ /* 0x000fe400020006ff */
[----:B------:R-:W-:Y:S01]  /*b9a0*/  LOP3.LUT R13, R55, 0xff0000, R54, 0xf8, !PT ;  /* 0x00ff0000370d7812 */ /* 0x000fe200078ef836 */
[C---:B------:R-:W-:Y:S01]  /*b9b0*/  FMUL.FTZ R46, R52.reuse, R51 ;  /* 0x00000033342e7220 */ /* 0x040fe20000410000 */
[----:B------:R-:W-:Y:S01]  /*b9c0*/  F2FP.F16.E4M3.UNPACK_B R157, R157 ;  /* 0x0000009dff9d723e */ /* 0x000fe200020006ff */
[C---:B------:R-:W-:Y:S01]  /*b9d0*/  FMUL.FTZ R55, R47.reuse, R51 ;  /* 0x000000332f377220 */ /* 0x040fe20000410000 */
[----:B------:R-:W-:Y:S02]  /*b9e0*/  HADD2.F32 R54, -RZ, R153.H0_H0 ;  /* 0x20000099ff367230 */ /* 0x000fe40000004100 */
[-C--:B------:R-:W-:Y:S01]  /*b9f0*/  FFMA.FTZ R47, R47, R53.reuse, -R46 ;  /* 0x000000352f2f7223 */ /* 0x080fe2000001082e */
[----:B------:R-:W-:Y:S02]  /*ba00*/  HADD2.F32 R51, -RZ, R49.H0_H0 ;  /* 0x20000031ff337230 */ /* 0x000fe40000004100 */
[----:B------:R-:W-:Y:S01]  /*ba10*/  FFMA.FTZ R46, R52, R53, R55 ;  /* 0x00000035342e7223 */ /* 0x000fe20000010037 */
[----:B------:R-:W-:-:S02]  /*ba20*/  HADD2.F32 R48, -RZ, R50.H0_H0 ;  /* 0x20000032ff307230 */ /* 0x000fc40000004100 */
[----:B------:R-:W-:Y:S02]  /*ba30*/  HADD2.F32 R53, -RZ, R157.H0_H0 ;  /* 0x2000009dff357230 */ /* 0x000fe40000004100 */
[CC--:B------:R-:W-:Y:S01]  /*ba40*/  FMUL.FTZ R55, R51.reuse, R54.reuse ;  /* 0x0000003633377220 */ /* 0x0c0fe20000410000 */
[----:B------:R-:W-:Y:S02]  /*ba50*/  HADD2.F32 R153, -RZ, R153.H1_H1 ;  /* 0x30000099ff997230 */ /* 0x000fe40000004100 */
[C---:B------:R-:W-:Y:S01]  /*ba60*/  FMUL.FTZ R54, R48.reuse, R54 ;  /* 0x0000003630367220 */ /* 0x040fe20000410000 */
[----:B------:R-:W-:Y:S02]  /*ba70*/  HADD2.F32 R52, -RZ, R49.H1_H1 ;  /* 0x30000031ff347230 */ /* 0x000fe40000004100 */
[-C--:B------:R-:W-:Y:S01]  /*ba80*/  FFMA.FTZ R48, R48, R53.reuse, -R55 ;  /* 0x0000003530307223 */ /* 0x080fe20000010837 */
[----:B------:R-:W-:Y:S02]  /*ba90*/  HADD2.F32 R50, -RZ, R50.H1_H1 ;  /* 0x30000032ff327230 */ /* 0x000fe40000004100 */
[----:B------:R-:W-:Y:S01]  /*baa0*/  FFMA.FTZ R49, R51, R53, R54 ;  /* 0x0000003533317223 */ /* 0x000fe20000010036 */
[----:B------:R-:W-:-:S02]  /*bab0*/  HADD2.F32 R157, -RZ, R157.H1_H1 ;  /* 0x3000009dff9d7230 */ /* 0x000fc40000004100 */
[----:B------:R-:W-:Y:S01]  /*bac0*/  FMUL.FTZ R55, R52, R153 ;  /* 0x0000009934377220 */ /* 0x000fe20000410000 */
[----:B------:R-:W-:Y:S01]  /*bad0*/  F2FP.F16.E4M3.UNPACK_B R51, R155.H1 ;  /* 0x0000009bff33723e */ /* 0x000fe200030006ff */
[C---:B------:R-:W-:Y:S01]  /*bae0*/  FMUL.FTZ R153, R50.reuse, R153 ;  /* 0x0000009932997220 */ /* 0x040fe20000410000 */
[----:B------:R-:W-:Y:S01]  /*baf0*/  F2FP.F16.E4M3.UNPACK_B R53, R38.H1 ;  /* 0x00000026ff35723e */ /* 0x000fe200030006ff */
[----:B------:R-:W-:Y:S01]  /*bb00*/  FFMA.FTZ R83, R50, R157, -R55 ;  /* 0x0000009d32537223 */ /* 0x000fe20000010837 */
[----:B------:R-:W-:Y:S01]  /*bb10*/  F2FP.F16.E4M3.UNPACK_B R55, R158.H1 ;  /* 0x0000009eff37723e */ /* 0x000fe200030006ff */
[----:B------:R-:W-:Y:S01]  /*bb20*/  HADD2.F32 R80, -RZ, R51.H0_H0 ;  /* 0x20000033ff507230 */ /* 0x000fe20000004100 */
[----:B------:R-:W-:Y:S01]  /*bb30*/  F2FP.F16.E4M3.UNPACK_B R50, R43.H1 ;  /* 0x0000002bff32723e */ /* 0x000fe200030006ff */
[----:B------:R-:W-:Y:S02]  /*bb40*/  HADD2.F32 R54, -RZ, R53.H0_H0 ;  /* 0x20000035ff367230 */ /* 0x000fe40000004100 */
[----:B------:R-:W-:Y:S01]  /*bb50*/  FFMA.FTZ R82, R52, R157, R153 ;  /* 0x0000009d34527223 */ /* 0x000fe20000010099 */
[----:B------:R-:W-:Y:S01]  /*bb60*/  HADD2.F32 R81, -RZ, R51.H1_H1 ;  /* 0x30000033ff517230 */ /* 0x000fe20000004100 */
[----:B------:R-:W-:Y:S01]  /*bb70*/  F2FP.F16.E4M3.UNPACK_B R155, R155 ;  /* 0x0000009bff9b723e */ /* 0x000fe200020006ff */
[----:B------:R-:W-:-:S02]  /*bb80*/  HADD2.F32 R51, -RZ, R50.H0_H0 ;  /* 0x20000032ff337230 */ /* 0x000fc40000004100 */
[-C--:B------:R-:W-:Y:S01]  /*bb90*/  FMUL.FTZ R84, R54, R80.reuse ;  /* 0x0000005036547220 */ /* 0x080fe20000410000 */
[----:B------:R-:W-:Y:S01]  /*bba0*/  HADD2.F32 R52, -RZ, R55.H0_H0 ;  /* 0x20000037ff347230 */ /* 0x000fe20000004100 */
[----:B------:R-:W-:Y:S01]  /*bbb0*/  F2FP.F16.E4M3.UNPACK_B R43, R43 ;  /* 0x0000002bff2b723e */ /* 0x000fe200020006ff */
[----:B------:R-:W-:Y:S02]  /*bbc0*/  HADD2.F32 R53, -RZ, R53.H1_H1 ;  /* 0x30000035ff357230 */ /* 0x000fe40000004100 */
[C---:B------:R-:W-:Y:S01]  /*bbd0*/  FMUL.FTZ R85, R51.reuse, R80 ;  /* 0x0000005033557220 */ /* 0x040fe20000410000 */
[----:B------:R-:W-:Y:S02]  /*bbe0*/  HADD2.F32 R50, -RZ, R50.H1_H1 ;  /* 0x30000032ff327230 */ /* 0x000fe40000004100 */
[----:B------:R-:W-:Y:S01]  /*bbf0*/  FFMA.FTZ R84, R51, R52, -R84 ;  /* 0x0000003433547223 */ /* 0x000fe20000010854 */
[----:B------:R-:W-:Y:S02]  /*bc00*/  HADD2.F32 R55, -RZ, R55.H1_H1 ;  /* 0x30000037ff377230 */ /* 0x000fe40000004100 */
[CC--:B------:R-:W-:Y:S01]  /*bc10*/  FMUL.FTZ R51, R53.reuse, R81.reuse ;  /* 0x0000005135337220 */ /* 0x0c0fe20000410000 */
[----:B------:R-:W-:Y:S01]  /*bc20*/  F2FP.F16.E4M3.UNPACK_B R158, R158 ;  /* 0x0000009eff9e723e */ /* 0x000fe200020006ff */
[----:B------:R-:W-:Y:S01]  /*bc30*/  FMUL.FTZ R80, R50, R81 ;  /* 0x0000005132507220 */ /* 0x000fe20000410000 */
[----:B------:R-:W-:Y:S01]  /*bc40*/  FFMA.FTZ R85, R54, R52, R85 ;  /* 0x0000003436557223 */ /* 0x000fe20000010055 */
[-C--:B------:R-:W-:Y:S01]  /*bc50*/  FFMA.FTZ R81, R50, R55.reuse, -R51 ;  /* 0x0000003732517223 */ /* 0x080fe20000010833 */
[----:B------:R-:W-:Y:S01]  /*bc60*/  F2FP.F16.E4M3.UNPACK_B R50, R38 ;  /* 0x00000026ff32723e */ /* 0x000fe200020006ff */
[----:B------:R-:W-:Y:S01]  /*bc70*/  FFMA.FTZ R86, R53, R55, R80 ;  /* 0x0000003735567223 */ /* 0x000fe20000010050 */
[--C-:B------:R-:W-:Y:S01]  /*bc80*/  HADD2.F32 R53, -RZ, R155.reuse.H0_H0 ;  /* 0x2000009bff357230 */ /* 0x100fe20000004100 */
[----:B------:R-:W-:Y:S01]  /*bc90*/  F2FP.SATFINITE.E4M3.F32.PACK_AB_MERGE_C R44, R47, R44, RZ ;  /* 0x0000002c2f2c723e */ /* 0x000fe200048070ff */
[----:B------:R-:W-:Y:S01]  /*bca0*/  HADD2.F32 R155, -RZ, R155.H1_H1 ;  /* 0x3000009bff9b7230 */ /* 0x000fe20000004100 */
[----:B------:R-:W-:Y:S01]  /*bcb0*/  F2FP.SATFINITE.E4M3.F32.PACK_AB_MERGE_C R46, R46, R45, RZ ;  /* 0x0000002d2e2e723e */ /* 0x000fe200048070ff */
[--C-:B------:R-:W-:Y:S01]  /*bcc0*/  HADD2.F32 R51, -RZ, R50.reuse.H0_H0 ;  /* 0x20000032ff337230 */ /* 0x100fe20000004100 */
[----:B------:R-:W-:Y:S01]  /*bcd0*/  F2FP.SATFINITE.E4M3.F32.PACK_AB_MERGE_C R45, R83, R48, R44 ;  /* 0x00000030532d723e */ /* 0x000fe2000480702c */
[----:B------:R-:W-:Y:S01]  /*bce0*/  HADD2.F32 R38, -RZ, R43.H0_H0 ;  /* 0x2000002bff267230 */ /* 0x000fe20000004100 */
[----:B------:R-:W-:Y:S01]  /*bcf0*/  F2FP.F16.E4M3.UNPACK_B R48, R36 ;  /* 0x00000024ff30723e */ /* 0x000fe200020006ff */
[----:B------:R-:W-:-:S02]  /*bd00*/  HADD2.F32 R50, -RZ, R50.H1_H1 ;  /* 0x30000032ff327230 */ /* 0x000fc40000004100 */
[-C--:B------:R-:W-:Y:S01]  /*bd10*/  FMUL.FTZ R55, R51, R53.reuse ;  /* 0x0000003533377220 */ /* 0x080fe20000410000 */
[----:B------:R-:W-:Y:S02]  /*bd20*/  HADD2.F32 R43, -RZ, R43.H1_H1 ;  /* 0x3000002bff2b7230 */ /* 0x000fe40000004100 */
[----:B------:R-:W-:Y:S01]  /*bd30*/  FMUL.FTZ R54, R38, R53 ;  /* 0x0000003526367220 */ /* 0x000fe20000410000 */
[--C-:B------:R-:W-:Y:S02]  /*bd40*/  HADD2.F32 R52, -RZ, R158.reuse.H0_H0 ;  /* 0x2000009eff347230 */ /* 0x100fe40000004100 */
[-C--:B------:R-:W-:Y:S01]  /*bd50*/  FMUL.FTZ R80, R50, R155.reuse ;  /* 0x0000009b32507220 */ /* 0x080fe20000410000 */
[----:B------:R-:W-:Y:S02]  /*bd60*/  HADD2.F32 R158, -RZ, R158.H1_H1 ;  /* 0x3000009eff9e7230 */ /* 0x000fe40000004100 */
[----:B------:R-:W-:Y:S01]  /*bd70*/  FMUL.FTZ R155, R43, R155 ;  /* 0x0000009b2b9b7220 */ /* 0x000fe20000410000 */
[----:B------:R-:W-:Y:S01]  /*bd80*/  F2FP.F16.E4M3.UNPACK_B R47, R42 ;  /* 0x0000002aff2f723e */ /* 0x000fe200020006ff */
[-C--:B------:R-:W-:Y:S01]  /*bd90*/  FFMA.FTZ R55, R38, R52.reuse, -R55 ;  /* 0x0000003426377223 */ /* 0x080fe20000010837 */
[----:B------:R-:W-:Y:S01]  /*bda0*/  FFMA.FTZ R38, R51, R52, R54 ;  /* 0x0000003433267223 */ /* 0x000fe20000010036 */
[-C--:B------:R-:W-:Y:S01]  /*bdb0*/  FFMA.FTZ R155, R50, R158.reuse, R155 ;  /* 0x0000009e329b7223 */ /* 0x080fe2000001009b */
[----:B------:R-:W-:Y:S01]  /*bdc0*/  F2FP.F16.E4M3.UNPACK_B R50, R37 ;  /* 0x00000025ff32723e */ /* 0x000fe200020006ff */
[----:B------:R-:W-:Y:S01]  /*bdd0*/  FFMA.FTZ R80, R43, R158, -R80 ;  /* 0x0000009e2b507223 */ /* 0x000fe20000010850 */
[----:B------:R-:W-:Y:S01]  /*bde0*/  F2FP.SATFINITE.E4M3.F32.PACK_AB_MERGE_C R44, R82, R49, R46 ;  /* 0x00000031522c723e */ /* 0x000fe2000480702e */
[----:B------:R-:W-:Y:S01]  /*bdf0*/  HADD2.F32 R53, -RZ, R48.H0_H0 ;  /* 0x20000030ff357230 */ /* 0x000fe20000004100 */
[----:B------:R-:W-:Y:S01]  /*be00*/  F2FP.SATFINITE.E4M3.F32.PACK_AB_MERGE_C R43, R81, R84, RZ ;  /* 0x00000054512b723e */ /* 0x000fe200048070ff */
[--C-:B------:R-:W-:Y:S01]  /*be10*/  HADD2.F32 R49, -RZ, R50.reuse.H0_H0 ;  /* 0x20000032ff317230 */ /* 0x100fe20000004100 */
[----:B------:R-:W-:Y:S01]  /*be20*/  F2FP.F16.E4M3.UNPACK_B R51, R14 ;  /* 0x0000000eff33723e */ /* 0x000fe200020006ff */
[----:B------:R-:W-:Y:S01]  /*be30*/  HADD2.F32 R46, -RZ, R47.H0_H0 ;  /* 0x2000002fff2e7230 */ /* 0x000fe20000004100 */
[----:B------:R-:W-:Y:S01]  /*be40*/  F2FP.SATFINITE.E4M3.F32.PACK_AB_MERGE_C R43, R80, R55, R43 ;  /* 0x00000037502b723e */ /* 0x000fe2000480702b */
[----:B------:R-:W-:-:S02]  /*be50*/  HADD2.F32 R50, -RZ, R50.H1_H1 ;  /* 0x30000032ff327230 */ /* 0x000fc40000004100 */
[CC--:B------:R-:W-:Y:S01]  /*be60*/  FMUL.FTZ R55, R49.reuse, R53.reuse ;  /* 0x0000003531377220 */ /* 0x0c0fe20000410000 */
[----:B------:R-:W-:Y:S02]  /*be70*/  HADD2.F32 R52, -RZ, R51.H0_H0 ;  /* 0x20000033ff347230 */ /* 0x000fe40000004100 */
[C---:B------:R-:W-:Y:S01]  /*be80*/  FMUL.FTZ R54, R46.reuse, R53 ;  /* 0x000000352e367220 */ /* 0x040fe20000410000 */
[----:B------:R-:W-:Y:S01]  /*be90*/  HADD2.F32 R53, -RZ, R48.H1_H1 ;  /* 0x30000030ff357230 */ /* 0x000fe20000004100 */
[----:B------:R-:W-:Y:S01]  /*bea0*/  F2FP.F16.E4M3.UNPACK_B R42, R42.H1 ;  /* 0x0000002aff2a723e */ /* 0x000fe200030006ff */
[----:B------:R-:W-:Y:S02]  /*beb0*/  HADD2.F32 R48, -RZ, R47.H1_H1 ;  /* 0x3000002fff307230 */ /* 0x000fe40000004100 */
[-C--:B------:R-:W-:Y:S01]  /*bec0*/  FFMA.FTZ R46, R46, R52.reuse, -R55 ;  /* 0x000000342e2e7223 */ /* 0x080fe20000010837 */
[----:B------:R-:W-:Y:S01]  /*bed0*/  FFMA.FTZ R47, R49, R52, R54 ;  /* 0x00000034312f7223 */ /* 0x000fe20000010036 */
[----:B------:R-:W-:-:S02]  /*bee0*/  HADD2.F32 R51, -RZ, R51.H1_H1 ;  /* 0x30000033ff337230 */ /* 0x000fc40000004100 */
[-C--:B------:R-:W-:Y:S01]  /*bef0*/  FMUL.FTZ R55, R50, R53.reuse ;  /* 0x0000003532377220 */ /* 0x080fe20000410000 */
[----:B------:R-:W-:Y:S01]  /*bf00*/  FMUL.FTZ R53, R48, R53 ;  /* 0x0000003530357220 */ /* 0x000fe20000410000 */
[----:B------:R-:W-:Y:S02]  /*bf10*/  F2FP.F16.E4M3.UNPACK_B R49, R37.H1 ;  /* 0x00000025ff31723e */ /* 0x000fe400030006ff */
[----:B------:R-:W-:Y:S01]  /*bf20*/  F2FP.F16.E4M3.UNPACK_B R52, R36.H1 ;  /* 0x00000024ff34723e */ /* 0x000fe200030006ff */
[-C--:B------:R-:W-:Y:S01]  /*bf30*/  FFMA.FTZ R36, R50, R51.reuse, R53 ;  /* 0x0000003332247223 */ /* 0x080fe20000010035 */
[----:B------:R-:W-:Y:S01]  /*bf40*/  FFMA.FTZ R37, R48, R51, -R55 ;  /* 0x0000003330257223 */ /* 0x000fe20000010837 */
[--C-:B------:R-:W-:Y:S01]  /*bf50*/  HADD2.F32 R50, -RZ, R49.reuse.H0_H0 ;  /* 0x20000031ff327230 */ /* 0x100fe20000004100 */
[----:B------:R-:W-:Y:S01]  /*bf60*/  F2FP.F16.E4M3.UNPACK_B R14, R14.H1 ;  /* 0x0000000eff0e723e */ /* 0x000fe200030006ff */
[----:B------:R-:W-:Y:S01]  /*bf70*/  HADD2.F32 R48, -RZ, R42.H0_H0 ;  /* 0x2000002aff307230 */ /* 0x000fe20000004100 */
[----:B------:R-:W-:Y:S01]  /*bf80*/  F2FP.SATFINITE.E4M3.F32.PACK_AB_MERGE_C R85, R86, R85, RZ ;  /* 0x000000555655723e */ /* 0x000fe200048070ff */
[----:B------:R-:W-:-:S02]  /*bf90*/  HADD2.F32 R49, -RZ, R49.H1_H1 ;  /* 0x30000031ff317230 */ /* 0x000fc40000004100 */
[--C-:B------:R-:W-:Y:S01]  /*bfa0*/  HADD2.F32 R54, -RZ, R52.reuse.H1_H1 ;  /* 0x30000034ff367230 */ /* 0x100fe20000004100 */
[----:B------:R-:W-:Y:S01]  /*bfb0*/  F2FP.SATFINITE.E4M3.F32.PACK_AB_MERGE_C R38, R155, R38, R85 ;  /* 0x000000269b26723e */ /* 0x000fe20004807055 */
[----:B------:R-:W-:Y:S02]  /*bfc0*/  HADD2.F32 R53, -RZ, R52.H0_H0 ;  /* 0x20000034ff357230 */ /* 0x000fe40000004100 */
[----:B------:R-:W-:Y:S02]  /*bfd0*/  HADD2.F32 R42, -RZ, R42.H1_H1 ;  /* 0x3000002aff2a7230 */ /* 0x000fe40000004100 */
[----:B------:R-:W-:Y:S01]  /*bfe0*/  FMUL.FTZ R81, R49, R54 ;  /* 0x0000003631517220 */ /* 0x000fe20000410000 */
[--C-:B------:R-:W-:Y:S02]  /*bff0*/  HADD2.F32 R51, -RZ, R14.reuse.H0_H0 ;  /* 0x2000000eff337230 */ /* 0x100fe40000004100 */
[----:B------:R-:W-:Y:S01]  /*c000*/  FMUL.FTZ R55, R50, R53 ;  /* 0x0000003532377220 */ /* 0x000fe20000410000 */
[----:B------:R-:W-:-:S02]  /*c010*/  HADD2.F32 R52, -RZ, R14.H1_H1 ;  /* 0x3000000eff347230 */ /* 0x000fc40000004100 */
[----:B------:R-:W-:Y:S01]  /*c020*/  FMUL.FTZ R54, R42, R54 ;  /* 0x000000362a367220 */ /* 0x000fe20000410000 */
[C---:B------:R-:W-:Y:S01]  /*c030*/  FMUL.FTZ R53, R48.reuse, R53 ;  /* 0x0000003530357220 */ /* 0x040fe20000410000 */
[----:B------:R-:W-:Y:S01]  /*c040*/  FFMA.FTZ R82, R48, R51, -R55 ;  /* 0x0000003330527223 */ /* 0x000fe20000010837 */
[----:B------:R-:W-:Y:S01]  /*c050*/  F2FP.F16.E4M3.UNPACK_B R55, R13.H1 ;  /* 0x0000000dff37723e */ /* 0x000fe200030006ff */
[-C--:B------:R-:W-:Y:S01]  /*c060*/  FFMA.FTZ R84, R49, R52.reuse, R54 ;  /* 0x0000003431547223 */ /* 0x080fe20000010036 */
[----:B------:R-:W-:Y:S01]  /*c070*/  F2FP.F16.E4M3.UNPACK_B R49, R39.H1 ;  /* 0x00000027ff31723e */ /* 0x000fe200030006ff */
[----:B------:R-:W-:Y:S01]  /*c080*/  FFMA.FTZ R83, R50, R51, R53 ;  /* 0x0000003332537223 */ /* 0x000fe20000010035 */
[----:B------:R-:W-:Y:S01]  /*c090*/  F2FP.F16.E4M3.UNPACK_B R14, R15 ;  /* 0x0000000fff0e723e */ /* 0x000fe200020006ff */
[----:B------:R-:W-:Y:S01]  /*c0a0*/  FFMA.FTZ R85, R42, R52, -R81 ;  /* 0x000000342a557223 */ /* 0x000fe20000010851 */
[----:B------:R-:W-:Y:S01]  /*c0b0*/  F2FP.F16.E4M3.UNPACK_B R54, R13 ;  /* 0x0000000dff36723e */ /* 0x000fe200020006ff */
[----:B------:R-:W-:Y:S01]  /*c0c0*/  HADD2.F32 R81, -RZ, R55.H0_H0 ;  /* 0x20000037ff517230 */ /* 0x000fe20000004100 */
[----:B------:R-:W-:Y:S01]  /*c0d0*/  F2FP.F16.E4M3.UNPACK_B R48, R39 ;  /* 0x00000027ff30723e */ /* 0x000fe200020006ff */
[----:B------:R-:W-:Y:S01]  /*c0e0*/  HADD2.F32 R39, -RZ, R14.H0_H0 ;  /* 0x2000000eff277230 */ /* 0x000fe20000004100 */
[----:B------:R-:W-:Y:S01]  /*c0f0*/  F2FP.F16.E4M3.UNPACK_B R15, R15.H1 ;  /* 0x0000000fff0f723e */ /* 0x000fe200030006ff */
[----:B------:R-:W-:Y:S01]  /*c100*/  HADD2.F32 R80, -RZ, R54.H0_H0 ;  /* 0x20000036ff507230 */ /* 0x000fe20000004100 */
[-C--:B------:R-:W-:Y:S01]  /*c110*/  F2FP.F16.E4M3.UNPACK_B R13, R12.reuse ;  /* 0x0000000cff0d723e */ /* 0x080fe200020006ff */
[----:B------:R-:W-:Y:S01]  /*c120*/  HADD2.F32 R50, -RZ, R48.H0_H0 ;  /* 0x20000030ff327230 */ /* 0x000fe20000004100 */
[----:B------:R-:W-:Y:S01]  /*c130*/  F2FP.F16.E4M3.UNPACK_B R51, R12.H1 ;  /* 0x0000000cff33723e */ /* 0x000fe200030006ff */
[----:B------:R-:W-:-:S02]  /*c140*/  HADD2.F32 R12, -RZ, R49.H0_H0 ;  /* 0x20000031ff0c7230 */ /* 0x000fc40000004100 */
[-C--:B------:R-:W-:Y:S01]  /*c150*/  FMUL.FTZ R87, R39, R80.reuse ;  /* 0x0000005027577220 */ /* 0x080fe20000410000 */
[----:B------:R-:W-:Y:S02]  /*c160*/  HADD2.F32 R42, -RZ, R15.H0_H0 ;  /* 0x2000000fff2a7230 */ /* 0x000fe40000004100 */
[----:B------:R-:W-:Y:S01]  /*c170*/  FMUL.FTZ R86, R50, R80 ;  /* 0x0000005032567220 */ /* 0x000fe20000410000 */
[----:B------:R-:W-:Y:S02]  /*c180*/  HADD2.F32 R53, -RZ, R51.H0_H0 ;  /* 0x20000033ff357230 */ /* 0x000fe40000004100 */
[-C--:B------:R-:W-:Y:S01]  /*c190*/  FMUL.FTZ R127, R12, R81.reuse ;  /* 0x000000510c7f7220 */ /* 0x080fe20000410000 */
[----:B------:R-:W-:Y:S02]  /*c1a0*/  HADD2.F32 R52, -RZ, R13.H0_H0 ;  /* 0x2000000dff347230 */ /* 0x000fe40000004100 */
[----:B------:R-:W-:Y:S01]  /*c1b0*/  FMUL.FTZ R81, R42, R81 ;  /* 0x000000512a517220 */ /* 0x000fe20000410000 */
[----:B------:R-:W-:-:S02]  /*c1c0*/  HADD2.F32 R49, -RZ, R49.H1_H1 ;  /* 0x30000031ff317230 */ /* 0x000fc40000004100 */
[-C--:B------:R-:W-:Y:S01]  /*c1d0*/  FFMA.FTZ R127, R42, R53.reuse, -R127 ;  /* 0x000000352a7f7223 */ /* 0x080fe2000001087f */
[----:B------:R-:W-:Y:S02]  /*c1e0*/  HADD2.F32 R42, -RZ, R55.H1_H1 ;  /* 0x30000037ff2a7230 */ /* 0x000fe40000004100 */
[-C--:B------:R-:W-:Y:S01]  /*c1f0*/  FFMA.FTZ R86, R39, R52.reuse, -R86 ;  /* 0x0000003427567223 */ /* 0x080fe20000010856 */
[----:B------:R-:W-:Y:S02]  /*c200*/  HADD2.F32 R15, -RZ, R15.H1_H1 ;  /* 0x3000000fff0f7230 */ /* 0x000fe40000004100 */
[----:B------:R-:W-:Y:S01]  /*c210*/  FFMA.FTZ R87, R50, R52, R87 ;  /* 0x0000003432577223 */ /* 0x000fe20000010057 */
[----:B------:R-:W-:Y:S01]  /*c220*/  FFMA.FTZ R81, R12, R53, R81 ;  /* 0x000000350c517223 */ /* 0x000fe20000010051 */
[----:B------:R-:W-:Y:S02]  /*c230*/  HADD2.F32 R48, -RZ, R48.H1_H1 ;  /* 0x30000030ff307230 */ /* 0x000fe40000004100 */
[----:B------:R-:W-:Y:S01]  /*c240*/  FMUL.FTZ R50, R49, R42 ;  /* 0x0000002a31327220 */ /* 0x000fe20000410000 */
[----:B------:R-:W-:-:S02]  /*c250*/  HADD2.F32 R39, -RZ, R54.H1_H1 ;  /* 0x30000036ff277230 */ /* 0x000fc40000004100 */
[----:B------:R-:W-:Y:S01]  /*c260*/  FMUL.FTZ R42, R15, R42 ;  /* 0x0000002a0f2a7220 */ /* 0x000fe20000410000 */
[----:B------:R-:W-:Y:S01]  /*c270*/  HADD2.F32 R14, -RZ, R14.H1_H1 ;  /* 0x3000000eff0e7230 */ /* 0x000fe20000004100 */
[----:B------:R-:W-:Y:S01]  /*c280*/  F2FP.SATFINITE.E4M3.F32.PACK_AB_MERGE_C R82, R85, R82, RZ ;  /* 0x000000525552723e */ /* 0x000fe200048070ff */
[----:B------:R-:W-:Y:S02]  /*c290*/  HADD2.F32 R12, -RZ, R51.H1_H1 ;  /* 0x30000033ff0c7230 */ /* 0x000fe40000004100 */
[-C--:B------:R-:W-:Y:S01]  /*c2a0*/  FMUL.FTZ R51, R48, R39.reuse ;  /* 0x0000002730337220 */ /* 0x080fe20000410000 */
[----:B------:R-:W-:Y:S02]  /*c2b0*/  HADD2.F32 R13, -RZ, R13.H1_H1 ;  /* 0x3000000dff0d7230 */ /* 0x000fe40000004100 */
[----:B------:R-:W-:Y:S01]  /*c2c0*/  FMUL.FTZ R39, R14, R39 ;  /* 0x000000270e277220 */ /* 0x000fe20000410000 */
[----:B------:R-:W-:Y:S01]  /*c2d0*/  F2FP.SATFINITE.E4M3.F32.PACK_AB_MERGE_C R83, R84, R83, RZ ;  /* 0x000000535453723e */ /* 0x000fe200048070ff */
[-C--:B------:R-:W-:Y:S01]  /*c2e0*/  FFMA.FTZ R50, R15, R12.reuse, -R50 ;  /* 0x0000000c0f327223 */ /* 0x080fe20000010832 */
[----:B------:R-:W-:Y:S01]  /*c2f0*/  FFMA.FTZ R42, R49, R12, R42 ;  /* 0x0000000c312a7223 */ /* 0x000fe2000001002a */
[-C--:B------:R-:W-:Y:S01]  /*c300*/  FFMA.FTZ R51, R14, R13.reuse, -R51 ;  /* 0x0000000d0e337223 */ /* 0x080fe20000010833 */
[----:B------:R-:W-:Y:S01]  /*c310*/  FFMA.FTZ R48, R48, R13, R39 ;  /* 0x0000000d30307223 */ /* 0x000fe20000010027 */
[----:B------:R-:W-:Y:S01]  /*c320*/  F2FP.SATFINITE.E4M3.F32.PACK_AB_MERGE_C R13, R37, R46, R82 ;  /* 0x0000002e250d723e */ /* 0x000fe20004807052 */
[----:B------:R-:W-:Y:S01]  /*c330*/  IMAD.MOV.U32 R12, RZ, RZ, R45 ;  /* 0x000000ffff0c7224 */ /* 0x000fe200078e002d */
[----:B------:R-:W-:-:S02]  /*c340*/  F2FP.SATFINITE.E4M3.F32.PACK_AB_MERGE_C R50, R50, R127, RZ ;  /* 0x0000007f3232723e */ /* 0x000fc400048070ff */
[----:B------:R-:W-:Y:S02]  /*c350*/  F2FP.SATFINITE.E4M3.F32.PACK_AB_MERGE_C R42, R42, R81, RZ ;  /* 0x000000512a2a723e */ /* 0x000fe400048070ff */
[----:B------:R-:W-:Y:S01]  /*c360*/  F2FP.SATFINITE.E4M3.F32.PACK_AB_MERGE_C R37, R36, R47, R83 ;  /* 0x0000002f2425723e */ /* 0x000fe20004807053 */
[----:B------:R-:W-:Y:S01]  /*c370*/  IMAD.MOV.U32 R36, RZ, RZ, R44 ;  /* 0x000000ffff247224 */ /* 0x000fe200078e002c */
[----:B------:R-:W-:Y:S02]  /*c380*/  F2FP.SATFINITE.E4M3.F32.PACK_AB_MERGE_C R15, R51, R86, R50 ;  /* 0x00000056330f723e */ /* 0x000fe40004807032 */
[----:B------:R-:W-:Y:S02]  /*c390*/  F2FP.SATFINITE.E4M3.F32.PACK_AB_MERGE_C R39, R48, R87, R42 ;  /* 0x000000573027723e */ /* 0x000fe4000480702a */
[----:B------:R-:W-:-:S07]  /*c3a0*/  MOV R14, R43 ;  /* 0x0000002b000e7202 */ /* 0x000fce0000000f00 */
.L_x_518:
[----:B------:R-:W-:Y:S05]  /*c3b0*/  BSYNC B2 ;  /* 0x0000000000027941 */ /* 0x000fea0003800000 */
.L_x_517:
[----:B------:R-:W-:Y:S01]  /*c3c0*/  ISETP.GE.AND P3, PT, R11, R136, PT ;  /* 0x000000880b00720c */ /* 0x000fe20003f66270 */
[----:B0-----:R0:W-:-:S12]  /*c3d0*/  ST.E.128 desc[UR50][R40.64], R12 ;  /* 0x0000000c28007985 */ /* 0x0011d8000c101d32 */
[----:B------:R-:W-:-:S04]  /*c3e0*/  @!P3 IADD3 R42, P5, R156, R11, RZ ;  /* 0x0000000b9c2ab210 */ /* 0x000fc80007fbe0ff */
[----:B------:R-:W-:-:S05]  /*c3f0*/  @!P3 LEA.HI.X.SX32 R43, R11, R154, 0x1, P5 ;  /* 0x0000009a0b2bb211 */ /* 0x000fca00028f0eff */
[----:B--2---:R0:W-:Y:S04]  /*c400*/  @!P3 ST.E.128 desc[UR50][R42.64], R36 ;  /* 0x000000242a00b985 */ /* 0x0041e8000c101d32 */
.L_x_508:
[----:B------:R-:W-:Y:S05]  /*c410*/  BSYNC B1 ;  /* 0x0000000000017941 */ /* 0x000fea0003800000 */
.L_x_507:
[----:B------:R-:W-:-:S03]  /*c420*/  UMOV UR4, 0xffffffff ;  /* 0xffffffff00047882 */ /* 0x000fc60000000000 */
[----:B------:R-:W-:Y:S05]  /*c430*/  BRA.DIV UR4, `(.L_x_519) ;  /* 0x0000020204087947 */ /* 0x000fea000b800000 */
[----:B------:R0:W0:Y:S04]  /*c440*/  SHFL.IDX PT, R44, R119, 0x1, 0x1e1f ;  /* 0x003e1f00772c7f89 */ /* 0x00002800000e0000 */
[----:B--2---:R-:W2:Y:S02]  /*c450*/  SHFL.IDX PT, R120, R120, 0x1, 0x1e1f ;  /* 0x003e1f0078787f89 */ /* 0x004ea400000e0000 */
.L_x_792:
[----:B------:R-:W-:Y:S05]  /*c460*/  @P4 BRA `(.L_x_476) ;  /* 0x00000034008c4947 */ /* 0x000fea0003800000 */
[----:B------:R-:W-:Y:S01]  /*c470*/  ISETP.NE.AND P3, PT, R28, RZ, PT ;  /* 0x000000ff1c00720c */ /* 0x000fe20003f65270 */
[----:B------:R-:W-:-:S12]  /*c480*/  BSSY B1, `(.L_x_520) ;  /* 0x00000f4000017945 */ /* 0x000fd80003800000 */
[----:B------:R-:W-:Y:S05]  /*c490*/  @!P3 BRA `(.L_x_521) ;  /* 0x0000000c00c8b947 */ /* 0x000fea0003800000 */
[----:B0-----:R-:W5:Y:S04]  /*c4a0*/  LDL R15, [R1+0x40] ;  /* 0x00004000010f7983 */ /* 0x001f680000100800 */
[----:B------:R-:W3:Y:S01]  /*c4b0*/  LDL R14, [R1+0x44] ;  /* 0x00004400010e7983 */ /* 0x000ee20000100800 */
[----:B------:R-:W-:Y:S01]  /*c4c0*/  SEL R11, R117, R143, !P0 ;  /* 0x0000008f750b7207 */ /* 0x000fe20004000000 */
[----:B------:R-:W-:Y:S01]  /*c4d0*/  BSSY B2, `(.L_x_522) ;  /* 0x00000e9000027945 */ /* 0x000fe20003800000 */
[----:B--2---:R-:W-:Y:S02]  /*c4e0*/  IADD3 R40, P3, R21, R120, RZ ;  /* 0x0000007815287210 */ /* 0x004fe40007f7e0ff */
[----:B------:R-:W-:-:S03]  /*c4f0*/  SHF.R.S32.HI R12, RZ, 0x1f, R11 ;  /* 0x0000001fff0c7819 */ /* 0x000fc6000001140b */
[----:B------:R-:W-:Y:S01]  /*c500*/  IMAD.X R41, R44, 0x1, R109, P3 ;  /* 0x000000012c297824 */ /* 0x000fe200018e066d */
[----:B------:R-:W-:Y:S02]  /*c510*/  LEA.HI R12, R12, R11, RZ, 0x5 ;  /* 0x0000000b0c0c7211 */ /* 0x000fe400078f28ff */
[----:B------:R-:W-:Y:S02]  /*c520*/  ISETP.GE.AND P3, PT, R16, R116, PT ;  /* 0x000000741000720c */ /* 0x000fe40003f66270 */
[----:B------:R-:W-:-:S04]  /*c530*/  LEA.HI.SX32 R12, R12, R113, 0x1b ;  /* 0x000000710c0c7211 */ /* 0x000fc800078fdaff */
[----:B------:R-:W-:-:S04]  /*c540*/  SHF.R.S32.HI R11, RZ, 0x1f, R12 ;  /* 0x0000001fff0b7819 */ /* 0x000fc8000001140c */
[----:B------:R-:W-:Y:S01]  /*c550*/  LEA.HI R13, R11, R12, RZ, 0x2 ;  /* 0x0000000c0b0d7211 */ /* 0x000fe200078f10ff */
[----:B------:R-:W-:-:S03]  /*c560*/  IMAD.SHL.U32 R11, R12, 0x10, RZ ;  /* 0x000000100c0b7824 */ /* 0x000fc600078e00ff */
[----:B------:R-:W-:Y:S02]  /*c570*/  SHF.R.S32.HI R12, RZ, 0x2, R13 ;  /* 0x00000002ff0c7819 */ /* 0x000fe4000001140d */
[----:B-----5:R-:W-:-:S04]  /*c580*/  LOP3.LUT R13, R15, 0x30, R11, 0xf8, !PT ;  /* 0x000000300f0d7812 */ /* 0x020fc800078ef80b */
[----:B------:R-:W-:Y:S01]  /*c590*/  LOP3.LUT R13, R13, R0, RZ, 0x3c, !PT ;  /* 0x000000000d0d7212 */ /* 0x000fe200078e3cff */
[----:B---3--:R-:W-:-:S04]  /*c5a0*/  IMAD R12, R12, 0x2800, R14 ;  /* 0x000028000c0c7824 */ /* 0x008fc800078e020e */
        /* <DEDUP_REMOVED lines=8> */
[----:B------:R-:W-:Y:S01]  /*c630*/  SHF.R.U32.HI R43, RZ, 0x8, R69 ;  /* 0x00000008ff2b7819 */ /* 0x000fe20000011645 */
[----:B0-----:R-:W-:Y:S01]  /*c640*/  IMAD.MOV.U32 R47, RZ, RZ, R12 ;  /* 0x000000ffff2f7224 */ /* 0x001fe200078e000c */
[----:B------:R-:W-:Y:S01]  /*c650*/  SHF.R.U32.HI R52, RZ, 0x8, R59 ;  /* 0x00000008ff347819 */ /* 0x000fe2000001163b */
[----:B------:R-:W-:Y:S01]  /*c660*/  IMAD.MOV.U32 R42, RZ, RZ, R13 ;  /* 0x000000ffff2a7224 */ /* 0x000fe200078e000d */
[----:B------:R-:W-:Y:S01]  /*c670*/  SHF.R.U32.HI R58, RZ, 0x10, R69 ;  /* 0x00000010ff3a7819 */ /* 0x000fe20000011645 */
[----:B------:R-:W-:Y:S01]  /*c680*/  IMAD.SHL.U32 R12, R43, 0x100, RZ ;  /* 0x000001002b0c7824 */ /* 0x000fe200078e00ff */
[----:B------:R-:W-:Y:S01]  /*c690*/  LOP3.LUT R45, R69, 0xff0000ff, RZ, 0xc0, !PT ;  /* 0xff0000ff452d7812 */ /* 0x000fe200078ec0ff */
[----:B------:R-:W-:Y:S01]  /*c6a0*/  IMAD.MOV.U32 R43, RZ, RZ, R14 ;  /* 0x000000ffff2b7224 */ /* 0x000fe200078e000e */
[----:B------:R-:W-:Y:S01]  /*c6b0*/  SHF.R.U32.HI R55, RZ, 0x8, R71 ;  /* 0x00000008ff377819 */ /* 0x000fe20000011647 */
[----:B------:R-:W-:Y:S01]  /*c6c0*/  IMAD.SHL.U32 R14, R52, 0x100, RZ ;  /* 0x00000100340e7824 */ /* 0x000fe200078e00ff */
[----:B------:R-:W-:Y:S01]  /*c6d0*/  SHF.R.U32.HI R49, RZ, 0x8, R57 ;  /* 0x00000008ff317819 */ /* 0x000fe20000011639 */
[----:B------:R-:W-:Y:S01]  /*c6e0*/  IMAD.U32 R13, R58, 0x10000, RZ ;  /* 0x000100003a0d7824 */ /* 0x000fe200078e00ff */
[----:B------:R-:W-:-:S02]  /*c6f0*/  LOP3.LUT R51, R59, 0xff0000ff, RZ, 0xc0, !PT ;  /* 0xff0000ff3b337812 */ /* 0x000fc400078ec0ff */
[----:B------:R-:W-:Y:S02]  /*c700*/  SHF.R.U32.HI R54, RZ, 0x10, R71 ;  /* 0x00000010ff367819 */ /* 0x000fe40000011647 */
[----:B------:R-:W-:Y:S01]  /*c710*/  LOP3.LUT R12, R45, 0xff00, R12, 0xf8, !PT ;  /* 0x0000ff002d0c7812 */ /* 0x000fe200078ef80c */
[----:B------:R-:W-:Y:S01]  /*c720*/  IMAD.SHL.U32 R45, R55, 0x100, RZ ;  /* 0x00000100372d7824 */ /* 0x000fe200078e00ff */
[----:B------:R-:W-:Y:S02]  /*c730*/  LOP3.LUT R48, R57, 0xff0000ff, RZ, 0xc0, !PT ;  /* 0xff0000ff39307812 */ /* 0x000fe400078ec0ff */
[----:B------:R-:W-:Y:S02]  /*c740*/  SHF.L.U32 R49, R49, 0x8, RZ ;  /* 0x0000000831317819 */ /* 0x000fe400000006ff */
[----:B------:R-:W-:Y:S02]  /*c750*/  LOP3.LUT R46, R71, 0xff0000ff, RZ, 0xc0, !PT ;  /* 0xff0000ff472e7812 */ /* 0x000fe400078ec0ff */
[----:B--2---:R-:W-:-:S02]  /*c760*/  MOV R50, R36 ;  /* 0x0000002400327202 */ /* 0x004fc40000000f00 */
[----:B------:R-:W-:Y:S02]  /*c770*/  LOP3.LUT R55, R51, 0xff00, R14, 0xf8, !PT ;  /* 0x0000ff0033377812 */ /* 0x000fe400078ef80e */
[----:B------:R-:W-:Y:S01]  /*c780*/  LOP3.LUT R14, R12, 0xff0000, R13, 0xf8, !PT ;  /* 0x00ff00000c0e7812 */ /* 0x000fe200078ef80d */
[----:B------:R-:W-:Y:S01]  /*c790*/  IMAD.U32 R12, R54, 0x10000, RZ ;  /* 0x00010000360c7824 */ /* 0x000fe200078e00ff */
[----:B------:R-:W-:Y:S02]  /*c7a0*/  LOP3.LUT R36, R48, 0xff00, R49, 0xf8, !PT ;  /* 0x0000ff0030247812 */ /* 0x000fe400078ef831 */
[----:B------:R-:W-:Y:S02]  /*c7b0*/  LOP3.LUT R45, R46, 0xff00, R45, 0xf8, !PT ;  /* 0x0000ff002e2d7812 */ /* 0x000fe400078ef82d */
[----:B------:R-:W-:Y:S02]  /*c7c0*/  F2FP.F16.E4M3.UNPACK_B R54, R149.H1 ;  /* 0x00000095ff36723e */ /* 0x000fe400030006ff */
[----:B------:R-:W-:-:S02]  /*c7d0*/  F2FP.F16.E4M3.UNPACK_B R51, R50.H1 ;  /* 0x00000032ff33723e */ /* 0x000fc400030006ff */
[----:B------:R-:W-:Y:S01]  /*c7e0*/  F2FP.F16.E4M3.UNPACK_B R48, R47.H1 ;  /* 0x0000002fff30723e */ /* 0x000fe200030006ff */
[----:B------:R-:W-:Y:S01]  /*c7f0*/  HADD2.F32 R13, -RZ, R54.H0_H0 ;  /* 0x20000036ff0d7230 */ /* 0x000fe20000004100 */
[----:B------:R-:W-:Y:S01]  /*c800*/  SHF.R.U32.HI R56, RZ, 0x10, R59 ;  /* 0x00000010ff387819 */ /* 0x000fe2000001163b */
[----:B------:R-:W-:Y:S01]  /*c810*/  HADD2.F32 R46, -RZ, R51.H0_H0 ;  /* 0x20000033ff2e7230 */ /* 0x000fe20000004100 */
[----:B------:R-:W-:Y:S01]  /*c820*/  LOP3.LUT R12, R45, 0xff0000, R12, 0xf8, !PT ;  /* 0x00ff00002d0c7812 */ /* 0x000fe200078ef80c */
[----:B------:R-:W-:Y:S01]  /*c830*/  HADD2.F32 R45, -RZ, R48.H0_H0 ;  /* 0x20000030ff2d7230 */ /* 0x000fe20000004100 */
[----:B------:R-:W-:Y:S01]  /*c840*/  F2FP.F16.E4M3.UNPACK_B R49, R151.H1 ;  /* 0x00000097ff31723e */ /* 0x000fe200030006ff */
[----:B------:R-:W-:Y:S01]  /*c850*/  IMAD.U32 R56, R56, 0x10000, RZ ;  /* 0x0001000038387824 */ /* 0x000fe200078e00ff */
[----:B------:R-:W-:Y:S01]  /*c860*/  SHF.R.U32.HI R53, RZ, 0x10, R57 ;  /* 0x00000010ff357819 */ /* 0x000fe20000011639 */
[-C--:B------:R-:W-:Y:S01]  /*c870*/  FMUL.FTZ R58, R46, R13.reuse ;  /* 0x0000000d2e3a7220 */ /* 0x080fe20000410000 */
[----:B------:R-:W-:Y:S01]  /*c880*/  FMUL.FTZ R57, R45, R13 ;  /* 0x0000000d2d397220 */ /* 0x000fe20000410000 */
[----:B------:R-:W-:Y:S01]  /*c890*/  HADD2.F32 R52, -RZ, R49.H0_H0 ;  /* 0x20000031ff347230 */ /* 0x000fe20000004100 */
[----:B------:R-:W-:-:S02]  /*c8a0*/  SHF.L.U32 R53, R53, 0x10, RZ ;  /* 0x0000001035357819 */ /* 0x000fc400000006ff */
        /* <DEDUP_REMOVED lines=8> */
[----:B------:R-:W-:Y:S01]  /*c930*/  F2FP.F16.E4M3.UNPACK_B R50, R50 ;  /* 0x00000032ff32723e */ /* 0x000fe200020006ff */
[----:B------:R-:W-:Y:S01]  /*c940*/  HADD2.F32 R49, -RZ, R48.H1_H1 ;  /* 0x30000030ff317230 */ /* 0x000fe20000004100 */
[----:B------:R-:W-:Y:S01]  /*c950*/  F2FP.F16.E4M3.UNPACK_B R47, R47 ;  /* 0x0000002fff2f723e */ /* 0x000fe200020006ff */
[----:B------:R-:W-:-:S02]  /*c960*/  HADD2.F32 R54, -RZ, R149.H0_H0 ;  /* 0x20000095ff367230 */ /* 0x000fc40000004100 */
[C---:B------:R-:W-:Y:S01]  /*c970*/  FMUL.FTZ R56, R52.reuse, R55 ;  /* 0x0000003734387220 */ /* 0x040fe20000410000 */
[----:B------:R-:W-:Y:S01]  /*c980*/  F2FP.F16.E4M3.UNPACK_B R151, R151 ;  /* 0x00000097ff97723e */ /* 0x000fe200020006ff */
[C---:B------:R-:W-:Y:S01]  /*c990*/  FMUL.FTZ R55, R49.reuse, R55 ;  /* 0x0000003731377220 */ /* 0x040fe20000410000 */
[----:B------:R-:W-:Y:S02]  /*c9a0*/  HADD2.F32 R51, -RZ, R50.H0_H0 ;  /* 0x20000032ff337230 */ /* 0x000fe40000004100 */
[-C--:B------:R-:W-:Y:S01]  /*c9b0*/  FFMA.FTZ R68, R49, R53.reuse, -R56 ;  /* 0x0000003531447223 */ /* 0x080fe20000010838 */
[----:B------:R-:W-:Y:S02]  /*c9c0*/  HADD2.F32 R48, -RZ, R47.H0_H0 ;  /* 0x2000002fff307230 */ /* 0x000fe40000004100 */
[----:B------:R-:W-:Y:S01]  /*c9d0*/  FFMA.FTZ R57, R52, R53, R55 ;  /* 0x0000003534397223 */ /* 0x000fe20000010037 */
[----:B------:R-:W-:Y:S02]  /*c9e0*/  HADD2.F32 R49, -RZ, R151.H0_H0 ;  /* 0x20000097ff317230 */ /* 0x000fe40000004100 */
        /* <DEDUP_REMOVED lines=8> */
[-C--:B------:R-:W-:Y:S01]  /*ca70*/  FMUL.FTZ R52, R50, R149.reuse ;  /* 0x0000009532347220 */ /* 0x080fe20000410000 */
[----:B------:R-:W-:Y:S01]  /*ca80*/  F2FP.F16.E4M3.UNPACK_B R48, R150.H1 ;  /* 0x00000096ff30723e */ /* 0x000fe200030006ff */
[C---:B------:R-:W-:Y:S01]  /*ca90*/  FMUL.FTZ R149, R47.reuse, R149 ;  /* 0x000000952f957220 */ /* 0x040fe20000410000 */
[----:B------:R-:W-:Y:S01]  /*caa0*/  F2FP.F16.E4M3.UNPACK_B R49, R38.H1 ;  /* 0x00000026ff31723e */ /* 0x000fe200030006ff */
[----:B------:R-:W-:Y:S01]  /*cab0*/  FFMA.FTZ R58, R47, R151, -R52 ;  /* 0x000000972f3a7223 */ /* 0x000fe20000010834 */
[----:B------:R-:W-:Y:S01]  /*cac0*/  F2FP.F16.E4M3.UNPACK_B R52, R152.H1 ;  /* 0x00000098ff34723e */ /* 0x000fe200030006ff */
[----:B------:R-:W-:Y:S01]  /*cad0*/  HADD2.F32 R53, -RZ, R48.H0_H0 ;  /* 0x20000030ff357230 */ /* 0x000fe20000004100 */
[----:B------:R-:W-:Y:S01]  /*cae0*/  F2FP.F16.E4M3.UNPACK_B R47, R43.H1 ;  /* 0x0000002bff2f723e */ /* 0x000fe200030006ff */
[----:B------:R-:W-:-:S02]  /*caf0*/  HADD2.F32 R51, -RZ, R49.H0_H0 ;  /* 0x20000031ff337230 */ /* 0x000fc40000004100 */
[----:B------:R-:W-:Y:S01]  /*cb00*/  FFMA.FTZ R149, R50, R151, R149 ;  /* 0x0000009732957223 */ /* 0x000fe20000010095 */
[----:B------:R-:W-:Y:S01]  /*cb10*/  HADD2.F32 R54, -RZ, R48.H1_H1 ;  /* 0x30000030ff367230 */ /* 0x000fe20000004100 */
[----:B------:R-:W-:Y:S01]  /*cb20*/  F2FP.F16.E4M3.UNPACK_B R150, R150 ;  /* 0x00000096ff96723e */ /* 0x000fe200020006ff */
[----:B------:R-:W-:Y:S02]  /*cb30*/  HADD2.F32 R48, -RZ, R47.H0_H0 ;  /* 0x2000002fff307230 */ /* 0x000fe40000004100 */
[----:B------:R-:W-:Y:S01]  /*cb40*/  FMUL.FTZ R59, R51, R53 ;  /* 0x00000035333b7220 */ /* 0x000fe20000410000 */
[----:B------:R-:W-:Y:S01]  /*cb50*/  HADD2.F32 R50, -RZ, R52.H0_H0 ;  /* 0x20000034ff327230 */ /* 0x000fe20000004100 */
[----:B------:R-:W-:Y:S01]  /*cb60*/  F2FP.F16.E4M3.UNPACK_B R43, R43 ;  /* 0x0000002bff2b723e */ /* 0x000fe200020006ff */
[----:B------:R-:W-:Y:S02]  /*cb70*/  HADD2.F32 R49, -RZ, R49.H1_H1 ;  /* 0x30000031ff317230 */ /* 0x000fe40000004100 */
[----:B------:R-:W-:Y:S01]  /*cb80*/  FMUL.FTZ R70, R48, R53 ;  /* 0x0000003530467220 */ /* 0x000fe20000410000 */
[----:B------:R-:W-:-:S02]  /*cb90*/  HADD2.F32 R47, -RZ, R47.H1_H1 ;  /* 0x3000002fff2f7230 */ /* 0x000fc40000004100 */
[----:B------:R-:W-:Y:S01]  /*cba0*/  FFMA.FTZ R59, R48, R50, -R59 ;  /* 0x00000032303b7223 */ /* 0x000fe2000001083b */
[----:B------:R-:W-:Y:S02]  /*cbb0*/  HADD2.F32 R52, -RZ, R52.H1_H1 ;  /* 0x30000034ff347230 */ /* 0x000fe40000004100 */
[----:B------:R-:W-:Y:S01]  /*cbc0*/  FMUL.FTZ R48, R49, R54 ;  /* 0x0000003631307220 */ /* 0x000fe20000410000 */
[----:B------:R-:W-:Y:S01]  /*cbd0*/  F2FP.F16.E4M3.UNPACK_B R152, R152 ;  /* 0x00000098ff98723e */ /* 0x000fe200020006ff */
[----:B------:R-:W-:Y:S01]  /*cbe0*/  FMUL.FTZ R82, R47, R54 ;  /* 0x000000362f527220 */ /* 0x000fe20000410000 */
[----:B------:R-:W-:Y:S01]  /*cbf0*/  FFMA.FTZ R54, R51, R50, R70 ;  /* 0x0000003233367223 */ /* 0x000fe20000010046 */
[----:B------:R-:W-:Y:S01]  /*cc00*/  FFMA.FTZ R80, R47, R52, -R48 ;  /* 0x000000342f507223 */ /* 0x000fe20000010830 */
[----:B------:R-:W-:Y:S01]  /*cc10*/  F2FP.F16.E4M3.UNPACK_B R47, R38 ;  /* 0x00000026ff2f723e */ /* 0x000fe200020006ff */
[----:B------:R-:W-:Y:S02]  /*cc20*/  HADD2.F32 R51, -RZ, R150.H0_H0 ;  /* 0x20000096ff337230 */ /* 0x000fe40000004100 */
[----:B------:R-:W-:Y:S01]  /*cc30*/  FFMA.FTZ R69, R49, R52, R82 ;  /* 0x0000003431457223 */ /* 0x000fe20000010052 */
[----:B------:R-:W-:Y:S01]  /*cc40*/  HADD2.F32 R38, -RZ, R43.H0_H0 ;  /* 0x2000002bff267230 */ /* 0x000fe20000004100 */
[----:B------:R-:W-:Y:S01]  /*cc50*/  F2FP.SATFINITE.E4M3.F32.PACK_AB_MERGE_C R45, R68, R45, RZ ;  /* 0x0000002d442d723e */ /* 0x000fe200048070ff */
[----:B------:R-:W-:Y:S01]  /*cc60*/  HADD2.F32 R48, -RZ, R47.H0_H0 ;  /* 0x2000002fff307230 */ /* 0x000fe20000004100 */
[----:B------:R-:W-:Y:S01]  /*cc70*/  F2FP.SATFINITE.E4M3.F32.PACK_AB_MERGE_C R57, R57, R46, RZ ;  /* 0x0000002e3939723e */ /* 0x000fe200048070ff */
[----:B------:R-:W-:Y:S01]  /*cc80*/  HADD2.F32 R49, -RZ, R152.H0_H0 ;  /* 0x20000098ff317230 */ /* 0x000fe20000004100 */
[----:B------:R-:W-:Y:S01]  /*cc90*/  F2FP.SATFINITE.E4M3.F32.PACK_AB_MERGE_C R69, R69, R54, RZ ;  /* 0x000000364545723e */ /* 0x000fe200048070ff */
[----:B------:R-:W-:-:S02]  /*cca0*/  HADD2.F32 R150, -RZ, R150.H1_H1 ;  /* 0x30000096ff967230 */ /* 0x000fc40000004100 */
[-C--:B------:R-:W-:Y:S01]  /*ccb0*/  FMUL.FTZ R53, R48, R51.reuse ;  /* 0x0000003330357220 */ /* 0x080fe20000410000 */
[----:B------:R-:W-:Y:S02]  /*ccc0*/  HADD2.F32 R47, -RZ, R47.H1_H1 ;  /* 0x3000002fff2f7230 */ /* 0x000fe40000004100 */
[C---:B------:R-:W-:Y:S01]  /*ccd0*/  FMUL.FTZ R51, R38.reuse, R51 ;  /* 0x0000003326337220 */ /* 0x040fe20000410000 */
[----:B------:R-:W-:Y:S02]  /*cce0*/  HADD2.F32 R43, -RZ, R43.H1_H1 ;  /* 0x3000002bff2b7230 */ /* 0x000fe40000004100 */
[-C--:B------:R-:W-:Y:S01]  /*ccf0*/  FFMA.FTZ R53, R38, R49.reuse, -R53 ;  /* 0x0000003126357223 */ /* 0x080fe20000010835 */
[----:B------:R-:W-:Y:S02]  /*cd00*/  HADD2.F32 R152, -RZ, R152.H1_H1 ;  /* 0x30000098ff987230 */ /* 0x000fe40000004100 */
[----:B------:R-:W-:Y:S01]  /*cd10*/  FFMA.FTZ R38, R48, R49, R51 ;  /* 0x0000003130267223 */ /* 0x000fe20000010033 */
[-C--:B------:R-:W-:Y:S01]  /*cd20*/  FMUL.FTZ R50, R47, R150.reuse ;  /* 0x000000962f327220 */ /* 0x080fe20000410000 */
[----:B------:R-:W-:Y:S01]  /*cd30*/  F2FP.F16.E4M3.UNPACK_B R49, R37 ;  /* 0x00000025ff31723e */ /* 0x000fe200020006ff */
[C---:B------:R-:W-:Y:S01]  /*cd40*/  FMUL.FTZ R150, R43.reuse, R150 ;  /* 0x000000962b967220 */ /* 0x040fe20000410000 */
[----:B------:R-:W-:Y:S01]  /*cd50*/  F2FP.F16.E4M3.UNPACK_B R54, R36 ;  /* 0x00000024ff36723e */ /* 0x000fe200020006ff */
[----:B------:R-:W-:Y:S01]  /*cd60*/  FFMA.FTZ R70, R43, R152, -R50 ;  /* 0x000000982b467223 */ /* 0x000fe20000010832 */
[----:B------:R-:W-:Y:S01]  /*cd70*/  F2FP.F16.E4M3.UNPACK_B R48, R42 ;  /* 0x0000002aff30723e */ /* 0x000fe200020006ff */
[----:B------:R-:W-:Y:S01]  /*cd80*/  FFMA.FTZ R51, R47, R152, R150 ;  /* 0x000000982f337223 */ /* 0x000fe20000010096 */
[----:B------:R-:W-:Y:S01]  /*cd90*/  F2FP.SATFINITE.E4M3.F32.PACK_AB_MERGE_C R46, R58, R55, R45 ;  /* 0x000000373a2e723e */ /* 0x000fe2000480702d */
[--C-:B------:R-:W-:Y:S01]  /*cda0*/  HADD2.F32 R50, -RZ, R49.reuse.H0_H0 ;  /* 0x20000031ff327230 */ /* 0x100fe20000004100 */
[----:B------:R-:W-:Y:S01]  /*cdb0*/  F2FP.SATFINITE.E4M3.F32.PACK_AB_MERGE_C R43, R80, R59, RZ ;  /* 0x0000003b502b723e */ /* 0x000fe200048070ff */
[----:B------:R-:W-:Y:S01]  /*cdc0*/  HADD2.F32 R55, -RZ, R54.H0_H0 ;  /* 0x20000036ff377230 */ /* 0x000fe20000004100 */
[----:B------:R-:W-:Y:S01]  /*cdd0*/  F2FP.F16.E4M3.UNPACK_B R52, R14 ;  /* 0x0000000eff34723e */ /* 0x000fe200020006ff */
[----:B------:R-:W-:Y:S01]  /*cde0*/  HADD2.F32 R47, -RZ, R48.H0_H0 ;  /* 0x20000030ff2f7230 */ /* 0x000fe20000004100 */
[----:B------:R-:W-:Y:S01]  /*cdf0*/  F2FP.SATFINITE.E4M3.F32.PACK_AB_MERGE_C R45, R149, R56, R57 ;  /* 0x00000038952d723e */ /* 0x000fe20004807039 */
[----:B------:R-:W-:Y:S01]  /*ce00*/  HADD2.F32 R54, -RZ, R54.H1_H1 ;  /* 0x30000036ff367230 */ /* 0x000fe20000004100 */
[----:B------:R-:W-:Y:S01]  /*ce10*/  F2FP.SATFINITE.E4M3.F32.PACK_AB_MERGE_C R43, R70, R53, R43 ;  /* 0x00000035462b723e */ /* 0x000fe2000480702b */
[----:B------:R-:W-:Y:S01]  /*ce20*/  HADD2.F32 R53, -RZ, R52.H0_H0 ;  /* 0x20000034ff357230 */ /* 0x000fe20000004100 */
[----:B------:R-:W-:Y:S01]  /*ce30*/  F2FP.SATFINITE.E4M3.F32.PACK_AB_MERGE_C R38, R51, R38, R69 ;  /* 0x000000263326723e */ /* 0x000fe20004807045 */
[----:B------:R-:W-:Y:S01]  /*ce40*/  FMUL.FTZ R56, R50, R55 ;  /* 0x0000003732387220 */ /* 0x000fe20000410000 */
[----:B------:R-:W-:-:S02]  /*ce50*/  HADD2.F32 R51, -RZ, R49.H1_H1 ;  /* 0x30000031ff337230 */ /* 0x000fc40000004100 */
[----:B------:R-:W-:Y:S01]  /*ce60*/  FMUL.FTZ R55, R47, R55 ;  /* 0x000000372f377220 */ /* 0x000fe20000410000 */
[----:B------:R-:W-:Y:S01]  /*ce70*/  HADD2.F32 R49, -RZ, R48.H1_H1 ;  /* 0x30000030ff317230 */ /* 0x000fe20000004100 */
[----:B------:R-:W-:Y:S01]  /*ce80*/  F2FP.F16.E4M3.UNPACK_B R42, R42.H1 ;  /* 0x0000002aff2a723e */ /* 0x000fe200030006ff */
[----:B------:R-:W-:Y:S02]  /*ce90*/  HADD2.F32 R52, -RZ, R52.H1_H1 ;  /* 0x30000034ff347230 */ /* 0x000fe40000004100 */
[----:B------:R-:W-:Y:S01]  /*cea0*/  FFMA.FTZ R48, R50, R53, R55 ;  /* 0x0000003532307223 */ /* 0x000fe20000010037 */
[-C--:B------:R-:W-:Y:S01]  /*ceb0*/  FMUL.FTZ R50, R51, R54.reuse ;  /* 0x0000003633327220 */ /* 0x080fe20000410000 */
[----:B------:R-:W-:Y:S01]  /*cec0*/  FMUL.FTZ R54, R49, R54 ;  /* 0x0000003631367220 */ /* 0x000fe20000410000 */
[----:B------:R-:W-:Y:S01]  /*ced0*/  F2FP.F16.E4M3.UNPACK_B R37, R37.H1 ;  /* 0x00000025ff25723e */ /* 0x000fe200030006ff */
[----:B------:R-:W-:Y:S01]  /*cee0*/  FFMA.FTZ R47, R47, R53, -R56 ;  /* 0x000000352f2f7223 */ /* 0x000fe20000010838 */
[----:B------:R-:W-:Y:S01]  /*cef0*/  FFMA.FTZ R58, R49, R52, -R50 ;  /* 0x00000034313a7223 */ /* 0x000fe20000010832 */
[----:B------:R-:W-:Y:S01]  /*cf00*/  F2FP.F16.E4M3.UNPACK_B R50, R36.H1 ;  /* 0x00000024ff32723e */ /* 0x000fe200030006ff */
[----:B------:R-:W-:Y:S01]  /*cf10*/  FFMA.FTZ R57, R51, R52, R54 ;  /* 0x0000003433397223 */ /* 0x000fe20000010036 */
[----:B------:R-:W-:Y:S01]  /*cf20*/  HADD2.F32 R36, -RZ, R42.H0_H0 ;  /* 0x2000002aff247230 */ /* 0x000fe20000004100 */
[----:B------:R-:W-:Y:S01]  /*cf30*/  F2FP.F16.E4M3.UNPACK_B R14, R14.H1 ;  /* 0x0000000eff0e723e */ /* 0x000fe200030006ff */
[----:B------:R-:W-:-:S02]  /*cf40*/  HADD2.F32 R49, -RZ, R37.H0_H0 ;  /* 0x20000025ff317230 */ /* 0x000fc40000004100 */
[--C-:B------:R-:W-:Y:S02]  /*cf50*/  HADD2.F32 R51, -RZ, R50.reuse.H0_H0 ;  /* 0x20000032ff337230 */ /* 0x100fe40000004100 */
[----:B------:R-:W-:Y:S02]  /*cf60*/  HADD2.F32 R37, -RZ, R37.H1_H1 ;  /* 0x30000025ff257230 */ /* 0x000fe40000004100 */
[----:B------:R-:W-:Y:S02]  /*cf70*/  HADD2.F32 R52, -RZ, R50.H1_H1 ;  /* 0x30000032ff347230 */ /* 0x000fe40000004100 */
[-C--:B------:R-:W-:Y:S01]  /*cf80*/  FMUL.FTZ R53, R49, R51.reuse ;  /* 0x0000003331357220 */ /* 0x080fe20000410000 */
[----:B------:R-:W-:Y:S01]  /*cf90*/  FMUL.FTZ R54, R36, R51 ;  /* 0x0000003324367220 */ /* 0x000fe20000410000 */
[----:B------:R-:W-:Y:S02]  /*cfa0*/  HADD2.F32 R42, -RZ, R42.H1_H1 ;  /* 0x3000002aff2a7230 */ /* 0x000fe40000004100 */
[----:B------:R-:W-:-:S02]  /*cfb0*/  HADD2.F32 R50, -RZ, R14.H0_H0 ;  /* 0x2000000eff327230 */ /* 0x000fc40000004100 */
[-C--:B------:R-:W-:Y:S01]  /*cfc0*/  FMUL.FTZ R55, R37, R52.reuse ;  /* 0x0000003425377220 */ /* 0x080fe20000410000 */
[----:B------:R-:W-:Y:S02]  /*cfd0*/  HADD2.F32 R51, -RZ, R14.H1_H1 ;  /* 0x3000000eff337230 */ /* 0x000fe40000004100 */
[----:B------:R-:W-:Y:S01]  /*cfe0*/  FMUL.FTZ R52, R42, R52 ;  /* 0x000000342a347220 */ /* 0x000fe20000410000 */
[----:B------:R-:W-:Y:S01]  /*cff0*/  F2FP.F16.E4M3.UNPACK_B R14, R15 ;  /* 0x0000000fff0e723e */ /* 0x000fe200020006ff */
[-C--:B------:R-:W-:Y:S01]  /*d000*/  FFMA.FTZ R59, R36, R50.reuse, -R53 ;  /* 0x00000032243b7223 */ /* 0x080fe20000010835 */
[----:B------:R-:W-:Y:S01]  /*d010*/  FFMA.FTZ R68, R49, R50, R54 ;  /* 0x0000003231447223 */ /* 0x000fe20000010036 */
[----:B------:R-:W-:Y:S01]  /*d020*/  FFMA.FTZ R70, R42, R51, -R55 ;  /* 0x000000332a467223 */ /* 0x000fe20000010837 */
[----:B------:R-:W-:Y:S01]  /*d030*/  F2FP.F16.E4M3.UNPACK_B R42, R39 ;  /* 0x00000027ff2a723e */ /* 0x000fe200020006ff */
[----:B------:R-:W-:Y:S01]  /*d040*/  FFMA.FTZ R69, R37, R51, R52 ;  /* 0x0000003325457223 */ /* 0x000fe20000010034 */
[----:B------:R-:W-:Y:S01]  /*d050*/  F2FP.F16.E4M3.UNPACK_B R53, R13 ;  /* 0x0000000dff35723e */ /* 0x000fe200020006ff */
[----:B------:R-:W-:Y:S01]  /*d060*/  HADD2.F32 R36, -RZ, R14.H0_H0 ;  /* 0x2000000eff247230 */ /* 0x000fe20000004100 */
[----:B------:R-:W-:Y:S01]  /*d070*/  F2FP.F16.E4M3.UNPACK_B R15, R15.H1 ;  /* 0x0000000fff0f723e */ /* 0x000fe200030006ff */
[----:B------:R-:W-:Y:S01]  /*d080*/  HADD2.F32 R49, -RZ, R42.H0_H0 ;  /* 0x2000002aff317230 */ /* 0x000fe20000004100 */
[----:B------:R-:W-:Y:S01]  /*d090*/  F2FP.F16.E4M3.UNPACK_B R54, R13.H1 ;  /* 0x0000000dff36723e */ /* 0x000fe200030006ff */
[----:B------:R-:W-:Y:S01]  /*d0a0*/  HADD2.F32 R55, -RZ, R53.H0_H0 ;  /* 0x20000035ff377230 */ /* 0x000fe20000004100 */
[----:B------:R-:W-:Y:S01]  /*d0b0*/  F2FP.F16.E4M3.UNPACK_B R39, R39.H1 ;  /* 0x00000027ff27723e */ /* 0x000fe200030006ff */
[----:B------:R-:W-:Y:S01]  /*d0c0*/  HADD2.F32 R37, -RZ, R15.H0_H0 ;  /* 0x2000000fff257230 */ /* 0x000fe20000004100 */
[-C--:B------:R-:W-:Y:S01]  /*d0d0*/  F2FP.F16.E4M3.UNPACK_B R50, R12.reuse.H1 ;  /* 0x0000000cff32723e */ /* 0x080fe200030006ff */
[----:B------:R-:W-:Y:S01]  /*d0e0*/  HADD2.F32 R56, -RZ, R54.H0_H0 ;  /* 0x20000036ff387230 */ /* 0x000fe20000004100 */
[----:B------:R-:W-:Y:S01]  /*d0f0*/  F2FP.F16.E4M3.UNPACK_B R13, R12 ;  /* 0x0000000cff0d723e */ /* 0x000fe200020006ff */
[----:B------:R-:W-:-:S02]  /*d100*/  HADD2.F32 R12, -RZ, R39.H0_H0 ;  /* 0x20000027ff0c7230 */ /* 0x000fc40000004100 */
[-C--:B------:R-:W-:Y:S01]  /*d110*/  FMUL.FTZ R71, R49, R55.reuse ;  /* 0x0000003731477220 */ /* 0x080fe20000410000 */
[----:B------:R-:W-:Y:S02]  /*d120*/  HADD2.F32 R52, -RZ, R50.H0_H0 ;  /* 0x20000032ff347230 */ /* 0x000fe40000004100 */
[----:B------:R-:W-:Y:S01]  /*d130*/  FMUL.FTZ R80, R36, R55 ;  /* 0x0000003724507220 */ /* 0x000fe20000410000 */
[-C--:B------:R-:W-:Y:S01]  /*d140*/  FMUL.FTZ R55, R37, R56.reuse ;  /* 0x0000003825377220 */ /* 0x080fe20000410000 */
[----:B------:R-:W-:Y:S02]  /*d150*/  HADD2.F32 R39, -RZ, R39.H1_H1 ;  /* 0x30000027ff277230 */ /* 0x000fe40000004100 */
[C---:B------:R-:W-:Y:S01]  /*d160*/  FMUL.FTZ R82, R12.reuse, R56 ;  /* 0x000000380c527220 */ /* 0x040fe20000410000 */
        /* <DEDUP_REMOVED lines=8> */
[----:B------:R-:W-:Y:S01]  /*d1f0*/  HADD2.F32 R50, -RZ, R50.H1_H1 ;  /* 0x30000032ff327230 */ /* 0x000fe20000004100 */
[----:B------:R-:W-:Y:S01]  /*d200*/  F2FP.SATFINITE.E4M3.F32.PACK_AB_MERGE_C R59, R70, R59, RZ ;  /* 0x0000003b463b723e */ /* 0x000fe200048070ff */
[----:B------:R-:W-:Y:S02]  /*d210*/  HADD2.F32 R14, -RZ, R14.H1_H1 ;  /* 0x3000000eff0e7230 */ /* 0x000fe40000004100 */
[----:B------:R-:W-:Y:S01]  /*d220*/  FMUL.FTZ R37, R42, R53 ;  /* 0x000000352a257220 */ /* 0x000fe20000410000 */
[----:B------:R-:W-:-:S02]  /*d230*/  HADD2.F32 R51, -RZ, R13.H0_H0 ;  /* 0x2000000dff337230 */ /* 0x000fc40000004100 */
[-C--:B------:R-:W-:Y:S01]  /*d240*/  FFMA.FTZ R15, R15, R50.reuse, -R12 ;  /* 0x000000320f0f7223 */ /* 0x080fe2000001080c */
[----:B------:R-:W-:Y:S02]  /*d250*/  HADD2.F32 R13, -RZ, R13.H1_H1 ;  /* 0x3000000dff0d7230 */ /* 0x000fe40000004100 */
[----:B------:R-:W-:Y:S01]  /*d260*/  FMUL.FTZ R53, R14, R53 ;  /* 0x000000350e357220 */ /* 0x000fe20000410000 */
[----:B------:R-:W-:Y:S01]  /*d270*/  FFMA.FTZ R54, R39, R50, R54 ;  /* 0x0000003227367223 */ /* 0x000fe20000010036 */
[-C--:B------:R-:W-:Y:S01]  /*d280*/  FFMA.FTZ R71, R36, R51.reuse, -R71 ;  /* 0x0000003324477223 */ /* 0x080fe20000010847 */
[----:B------:R-:W-:Y:S01]  /*d290*/  FFMA.FTZ R80, R49, R51, R80 ;  /* 0x0000003331507223 */ /* 0x000fe20000010050 */
[-C--:B------:R-:W-:Y:S01]  /*d2a0*/  FFMA.FTZ R14, R14, R13.reuse, -R37 ;  /* 0x0000000d0e0e7223 */ /* 0x080fe20000010825 */
[----:B------:R-:W-:Y:S01]  /*d2b0*/  FFMA.FTZ R53, R42, R13, R53 ;  /* 0x0000000d2a357223 */ /* 0x000fe20000010035 */
[----:B------:R-:W-:Y:S01]  /*d2c0*/  F2FP.SATFINITE.E4M3.F32.PACK_AB_MERGE_C R15, R15, R82, RZ ;  /* 0x000000520f0f723e */ /* 0x000fe200048070ff */
[----:B------:R-:W-:Y:S01]  /*d2d0*/  IMAD.MOV.U32 R12, RZ, RZ, R46 ;  /* 0x000000ffff0c7224 */ /* 0x000fe200078e002e */
[----:B------:R-:W-:Y:S01]  /*d2e0*/  F2FP.SATFINITE.E4M3.F32.PACK_AB_MERGE_C R68, R69, R68, RZ ;  /* 0x000000444544723e */ /* 0x000fe200048070ff */
[----:B------:R-:W-:Y:S01]  /*d2f0*/  IMAD.MOV.U32 R36, RZ, RZ, R45 ;  /* 0x000000ffff247224 */ /* 0x000fe200078e002d */
[----:B------:R-:W-:-:S02]  /*d300*/  F2FP.SATFINITE.E4M3.F32.PACK_AB_MERGE_C R54, R54, R55, RZ ;  /* 0x000000373636723e */ /* 0x000fc400048070ff */
[----:B------:R-:W-:Y:S02]  /*d310*/  F2FP.SATFINITE.E4M3.F32.PACK_AB_MERGE_C R15, R14, R71, R15 ;  /* 0x000000470e0f723e */ /* 0x000fe4000480700f */
[----:B------:R-:W-:Y:S02]  /*d320*/  F2FP.SATFINITE.E4M3.F32.PACK_AB_MERGE_C R13, R58, R47, R59 ;  /* 0x0000002f3a0d723e */ /* 0x000fe4000480703b */
[----:B------:R-:W-:Y:S02]  /*d330*/  F2FP.SATFINITE.E4M3.F32.PACK_AB_MERGE_C R37, R57, R48, R68 ;  /* 0x000000303925723e */ /* 0x000fe40004807044 */
[----:B------:R-:W-:Y:S02]  /*d340*/  F2FP.SATFINITE.E4M3.F32.PACK_AB_MERGE_C R39, R53, R80, R54 ;  /* 0x000000503527723e */ /* 0x000fe40004807036 */
[----:B------:R-:W-:-:S07]  /*d350*/  MOV R14, R43 ;  /* 0x0000002b000e7202 */ /* 0x000fce0000000f00 */
.L_x_523:
[----:B------:R-:W-:Y:S05]  /*d360*/  BSYNC B2 ;  /* 0x0000000000027941 */ /* 0x000fea0003800000 */
.L_x_522:
[----:B------:R-:W-:Y:S01]  /*d370*/  ISETP.GE.AND P3, PT, R11, R136, PT ;  /* 0x000000880b00720c */ /* 0x000fe20003f66270 */
[----:B0-----:R0:W-:-:S12]  /*d380*/  ST.E.128 desc[UR50][R40.64], R12 ;  /* 0x0000000c28007985 */ /* 0x0011d8000c101d32 */
[----:B------:R-:W-:-:S04]  /*d390*/  @!P3 IADD3 R42, P4, R11, R120, RZ ;  /* 0x000000780b2ab210 */ /* 0x000fc80007f9e0ff */
[----:B------:R-:W-:-:S05]  /*d3a0*/  @!P3 LEA.HI.X.SX32 R43, R11, R44, 0x1, P4 ;  /* 0x0000002c0b2bb211 */ /* 0x000fca00020f0eff */
[----:B--2---:R0:W-:Y:S04]  /*d3b0*/  @!P3 ST.E.128 desc[UR50][R42.64], R36 ;  /* 0x000000242a00b985 */ /* 0x0041e8000c101d32 */
.L_x_521:
[----:B------:R-:W-:Y:S05]  /*d3c0*/  BSYNC B1 ;  /* 0x0000000000017941 */ /* 0x000fea0003800000 */
.L_x_520:
        /* <DEDUP_REMOVED lines=30> */
[----:B------:R-:W-:Y:S01]  /*d5b0*/  LOP3.LUT R47, R73, 0xff0000ff, RZ, 0xc0, !PT ;  /* 0xff0000ff492f7812 */ /* 0x000fe200078ec0ff */
[----:B--2---:R-:W-:Y:S01]  /*d5c0*/  IMAD.MOV.U32 R48, RZ, RZ, R36 ;  /* 0x000000ffff307224 */ /* 0x004fe200078e0024 */
[----:B------:R-:W-:Y:S01]  /*d5d0*/  SHF.R.U32.HI R51, RZ, 0x8, R75 ;  /* 0x00000008ff337819 */ /* 0x000fe2000001164b */
[----:B------:R-:W-:Y:S01]  /*d5e0*/  IMAD.MOV.U32 R43, RZ, RZ, R38 ;  /* 0x000000ffff2b7224 */ /* 0x000fe200078e0026 */
[----:B------:R-:W-:Y:S01]  /*d5f0*/  SHF.L.U32 R12, R42, 0x8, RZ ;  /* 0x000000082a0c7819 */ /* 0x000fe200000006ff */
[----:B------:R-:W-:Y:S01]  /*d600*/  IMAD.MOV.U32 R42, RZ, RZ, R14 ;  /* 0x000000ffff2a7224 */ /* 0x000fe200078e000e */
[----:B------:R-:W-:Y:S02]  /*d610*/  SHF.R.U32.HI R50, RZ, 0x8, R61 ;  /* 0x00000008ff327819 */ /* 0x000fe4000001163d */
[----:B------:R-:W-:Y:S01]  /*d620*/  LOP3.LUT R47, R47, 0xff00, R12, 0xf8, !PT ;  /* 0x0000ff002f2f7812 */ /* 0x000fe200078ef80c */
[----:B------:R-:W-:Y:S01]  /*d630*/  IMAD.SHL.U32 R12, R51, 0x100, RZ ;  /* 0x00000100330c7824 */ /* 0x000fe200078e00ff */
[----:B------:R-:W-:-:S02]  /*d640*/  SHF.R.U32.HI R55, RZ, 0x10, R73 ;  /* 0x00000010ff377819 */ /* 0x000fc40000011649 */
[----:B------:R-:W-:Y:S02]  /*d650*/  SHF.R.U32.HI R56, RZ, 0x10, R75 ;  /* 0x00000010ff387819 */ /* 0x000fe4000001164b */
[----:B------:R-:W-:Y:S01]  /*d660*/  LOP3.LUT R49, R75, 0xff0000ff, RZ, 0xc0, !PT ;  /* 0xff0000ff4b317812 */ /* 0x000fe200078ec0ff */
[----:B------:R-:W-:Y:S01]  /*d670*/  IMAD.U32 R36, R55, 0x10000, RZ ;  /* 0x0001000037247824 */ /* 0x000fe200078e00ff */
[----:B------:R-:W-:Y:S02]  /*d680*/  SHF.R.U32.HI R46, RZ, 0x8, R63 ;  /* 0x00000008ff2e7819 */ /* 0x000fe4000001163f */
[----:B------:R-:W-:Y:S02]  /*d690*/  LOP3.LUT R53, R61, 0xff0000ff, RZ, 0xc0, !PT ;  /* 0xff0000ff3d357812 */ /* 0x000fe400078ec0ff */
[----:B------:R-:W-:Y:S01]  /*d6a0*/  SHF.L.U32 R14, R50, 0x8, RZ ;  /* 0x00000008320e7819 */ /* 0x000fe200000006ff */
[----:B------:R-:W-:Y:S01]  /*d6b0*/  IMAD.SHL.U32 R38, R46, 0x100, RZ ;  /* 0x000001002e267824 */ /* 0x000fe200078e00ff */
[----:B------:R-:W-:Y:S01]  /*d6c0*/  LOP3.LUT R51, R49, 0xff00, R12, 0xf8, !PT ;  /* 0x0000ff0031337812 */ /* 0x000fe200078ef80c */
[----:B------:R-:W-:Y:S01]  /*d6d0*/  IMAD.U32 R12, R56, 0x10000, RZ ;  /* 0x00010000380c7824 */ /* 0x000fe200078e00ff */
[----:B------:R-:W-:-:S02]  /*d6e0*/  LOP3.LUT R55, R53, 0xff00, R14, 0xf8, !PT ;  /* 0x0000ff0035377812 */ /* 0x000fc400078ef80e */
[----:B------:R-:W-:Y:S02]  /*d6f0*/  F2FP.F16.E4M3.UNPACK_B R53, R144.H1 ;  /* 0x00000090ff35723e */ /* 0x000fe400030006ff */
[----:B------:R-:W-:Y:S02]  /*d700*/  F2FP.F16.E4M3.UNPACK_B R46, R45.H1 ;  /* 0x0000002dff2e723e */ /* 0x000fe400030006ff */
[----:B------:R-:W-:Y:S01]  /*d710*/  F2FP.F16.E4M3.UNPACK_B R49, R48.H1 ;  /* 0x00000030ff31723e */ /* 0x000fe200030006ff */
[--C-:B------:R-:W-:Y:S01]  /*d720*/  HADD2.F32 R14, -RZ, R53.reuse.H0_H0 ;  /* 0x20000035ff0e7230 */ /* 0x100fe20000004100 */
[----:B------:R-:W-:Y:S01]  /*d730*/  LOP3.LUT R57, R63, 0xff0000ff, RZ, 0xc0, !PT ;  /* 0xff0000ff3f397812 */ /* 0x000fe200078ec0ff */
[----:B------:R-:W-:Y:S01]  /*d740*/  HADD2.F32 R53, -RZ, R53.H1_H1 ;  /* 0x30000035ff357230 */ /* 0x000fe20000004100 */
[----:B------:R-:W-:Y:S01]  /*d750*/  LOP3.LUT R12, R51, 0xff0000, R12, 0xf8, !PT ;  /* 0x00ff0000330c7812 */ /* 0x000fe200078ef80c */
[----:B------:R-:W-:Y:S01]  /*d760*/  HADD2.F32 R50, -RZ, R49.H0_H0 ;  /* 0x20000031ff327230 */ /* 0x000fe20000004100 */
[----:B------:R-:W-:-:S02]  /*d770*/  SHF.R.U32.HI R52, RZ, 0x10, R61 ;  /* 0x00000010ff347819 */ /* 0x000fc4000001163d */
[----:B------:R-:W-:Y:S02]  /*d780*/  SHF.R.U32.HI R54, RZ, 0x10, R63 ;  /* 0x00000010ff367819 */ /* 0x000fe4000001163f */
[----:B------:R-:W-:Y:S01]  /*d790*/  LOP3.LUT R36, R47, 0xff0000, R36, 0xf8, !PT ;  /* 0x00ff00002f247812 */ /* 0x000fe200078ef824 */
[--C-:B------:R-:W-:Y:S01]  /*d7a0*/  HADD2.F32 R47, -RZ, R46.reuse.H0_H0 ;  /* 0x2000002eff2f7230 */ /* 0x100fe20000004100 */
[----:B------:R-:W-:Y:S01]  /*d7b0*/  F2FP.F16.E4M3.UNPACK_B R51, R146.H1 ;  /* 0x00000092ff33723e */ /* 0x000fe200030006ff */
[----:B------:R-:W-:Y:S01]  /*d7c0*/  IMAD.U32 R54, R54, 0x10000, RZ ;  /* 0x0001000036367824 */ /* 0x000fe200078e00ff */
[----:B------:R-:W-:Y:S01]  /*d7d0*/  LOP3.LUT R57, R57, 0xff00, R38, 0xf8, !PT ;  /* 0x0000ff0039397812 */ /* 0x000fe200078ef826 */
[-C--:B------:R-:W-:Y:S01]  /*d7e0*/  FMUL.FTZ R56, R50, R14.reuse ;  /* 0x0000000e32387220 */ /* 0x080fe20000410000 */
[----:B------:R-:W-:Y:S01]  /*d7f0*/  SHF.L.U32 R38, R52, 0x10, RZ ;  /* 0x0000001034267819 */ /* 0x000fe200000006ff */
[--C-:B------:R-:W-:Y:S02]  /*d800*/  HADD2.F32 R52, -RZ, R51.reuse.H0_H0 ;  /* 0x20000033ff347230 */ /* 0x100fe40000004100 */
[----:B------:R-:W-:Y:S01]  /*d810*/  FMUL.FTZ R59, R47, R14 ;  /* 0x0000000e2f3b7220 */ /* 0x000fe20000410000 */
[----:B------:R-:W-:Y:S01]  /*d820*/  LOP3.LUT R14, R57, 0xff0000, R54, 0xf8, !PT ;  /* 0x00ff0000390e7812 */ /* 0x000fe200078ef836 */
[----:B------:R-:W-:Y:S01]  /*d830*/  HADD2.F32 R51, -RZ, R51.H1_H1 ;  /* 0x30000033ff337230 */ /* 0x000fe20000004100 */
[----:B------:R-:W-:Y:S01]  /*d840*/  F2FP.F16.E4M3.UNPACK_B R144, R144 ;  /* 0x00000090ff90723e */ /* 0x000fe200020006ff */
[-C--:B------:R-:W-:Y:S01]  /*d850*/  FFMA.FTZ R59, R50, R52.reuse, R59 ;  /* 0x00000034323b7223 */ /* 0x080fe2000001003b */
[----:B------:R-:W-:Y:S01]  /*d860*/  FFMA.FTZ R57, R47, R52, -R56 ;  /* 0x000000342f397223 */ /* 0x000fe20000010838 */
[----:B------:R-:W-:Y:S01]  /*d870*/  HADD2.F32 R50, -RZ, R49.H1_H1 ;  /* 0x30000031ff327230 */ /* 0x000fe20000004100 */
[----:B------:R-:W-:Y:S01]  /*d880*/  F2FP.F16.E4M3.UNPACK_B R48, R48 ;  /* 0x00000030ff30723e */ /* 0x000fe200020006ff */
[----:B------:R-:W-:Y:S01]  /*d890*/  HADD2.F32 R47, -RZ, R46.H1_H1 ;  /* 0x3000002eff2f7230 */ /* 0x000fe20000004100 */
[----:B------:R-:W-:Y:S01]  /*d8a0*/  F2FP.F16.E4M3.UNPACK_B R45, R45 ;  /* 0x0000002dff2d723e */ /* 0x000fe200020006ff */
[----:B------:R-:W-:-:S02]  /*d8b0*/  HADD2.F32 R52, -RZ, R144.H0_H0 ;  /* 0x20000090ff347230 */ /* 0x000fc40000004100 */
[CC--:B------:R-:W-:Y:S01]  /*d8c0*/  FMUL.FTZ R54, R50.reuse, R53.reuse ;  /* 0x0000003532367220 */ /* 0x0c0fe20000410000 */
        /* <DEDUP_REMOVED lines=15> */
[----:B------:R-:W-:Y:S01]  /*d9c0*/  FMUL.FTZ R50, R48, R144 ;  /* 0x0000009030327220 */ /* 0x000fe20000410000 */
[----:B------:R-:W-:-:S02]  /*d9d0*/  F2FP.F16.E4M3.UNPACK_B R46, R145.H1 ;  /* 0x00000091ff2e723e */ /* 0x000fc400030006ff */
[----:B------:R-:W-:Y:S01]  /*d9e0*/  F2FP.F16.E4M3.UNPACK_B R47, R43.H1 ;  /* 0x0000002bff2f723e */ /* 0x000fe200030006ff */
[----:B------:R-:W-:Y:S01]  /*d9f0*/  FFMA.FTZ R56, R45, R146, -R50 ;  /* 0x000000922d387223 */ /* 0x000fe20000010832 */
[----:B------:R-:W-:Y:S01]  /*da00*/  LOP3.LUT R38, R55, 0xff0000, R38, 0xf8, !PT ;  /* 0x00ff000037267812 */ /* 0x000fe200078ef826 */
[----:B------:R-:W-:Y:S01]  /*da10*/  FMUL.FTZ R55, R45, R144 ;  /* 0x000000902d377220 */ /* 0x000fe20000410000 */
[----:B------:R-:W-:Y:S01]  /*da20*/  F2FP.F16.E4M3.UNPACK_B R50, R147.H1 ;  /* 0x00000093ff32723e */ /* 0x000fe200030006ff */
[--C-:B------:R-:W-:Y:S01]  /*da30*/  HADD2.F32 R51, -RZ, R46.reuse.H0_H0 ;  /* 0x2000002eff337230 */ /* 0x100fe20000004100 */
[----:B------:R-:W-:Y:S01]  /*da40*/  F2FP.F16.E4M3.UNPACK_B R45, R42.H1 ;  /* 0x0000002aff2d723e */ /* 0x000fe200030006ff */
[----:B------:R-:W-:Y:S02]  /*da50*/  HADD2.F32 R49, -RZ, R47.H0_H0 ;  /* 0x2000002fff317230 */ /* 0x000fe40000004100 */
[----:B------:R-:W-:Y:S01]  /*da60*/  FFMA.FTZ R55, R48, R146, R55 ;  /* 0x0000009230377223 */ /* 0x000fe20000010037 */
[----:B------:R-:W-:Y:S01]  /*da70*/  HADD2.F32 R52, -RZ, R46.H1_H1 ;  /* 0x3000002eff347230 */ /* 0x000fe20000004100 */
[----:B------:R-:W-:Y:S01]  /*da80*/  F2FP.F16.E4M3.UNPACK_B R145, R145 ;  /* 0x00000091ff91723e */ /* 0x000fe200020006ff */
[----:B------:R-:W-:-:S02]  /*da90*/  HADD2.F32 R46, -RZ, R45.H0_H0 ;  /* 0x2000002dff2e7230 */ /* 0x000fc40000004100 */
[-C--:B------:R-:W-:Y:S01]  /*daa0*/  FMUL.FTZ R61, R49, R51.reuse ;  /* 0x00000033313d7220 */ /* 0x080fe20000410000 */
[--C-:B------:R-:W-:Y:S01]  /*dab0*/  HADD2.F32 R48, -RZ, R50.reuse.H0_H0 ;  /* 0x20000032ff307230 */ /* 0x100fe20000004100 */
[----:B------:R-:W-:Y:S01]  /*dac0*/  F2FP.F16.E4M3.UNPACK_B R42, R42 ;  /* 0x0000002aff2a723e */ /* 0x000fe200020006ff */
[----:B------:R-:W-:Y:S02]  /*dad0*/  HADD2.F32 R47, -RZ, R47.H1_H1 ;  /* 0x3000002fff2f7230 */ /* 0x000fe40000004100 */
[C---:B------:R-:W-:Y:S01]  /*dae0*/  FMUL.FTZ R62, R46.reuse, R51 ;  /* 0x000000332e3e7220 */ /* 0x040fe20000410000 */
[----:B------:R-:W-:Y:S02]  /*daf0*/  HADD2.F32 R45, -RZ, R45.H1_H1 ;  /* 0x3000002dff2d7230 */ /* 0x000fe40000004100 */
[----:B------:R-:W-:Y:S01]  /*db00*/  FFMA.FTZ R63, R46, R48, -R61 ;  /* 0x000000302e3f7223 */ /* 0x000fe2000001083d */
[----:B------:R-:W-:Y:S02]  /*db10*/  HADD2.F32 R50, -RZ, R50.H1_H1 ;  /* 0x30000032ff327230 */ /* 0x000fe40000004100 */
[-C--:B------:R-:W-:Y:S01]  /*db20*/  FMUL.FTZ R46, R47, R52.reuse ;  /* 0x000000342f2e7220 */ /* 0x080fe20000410000 */
[----:B------:R-:W-:Y:S01]  /*db30*/  F2FP.F16.E4M3.UNPACK_B R147, R147 ;  /* 0x00000093ff93723e */ /* 0x000fe200020006ff */
[----:B------:R-:W-:Y:S01]  /*db40*/  FMUL.FTZ R70, R45, R52 ;  /* 0x000000342d467220 */ /* 0x000fe20000410000 */
[----:B------:R-:W-:Y:S01]  /*db50*/  FFMA.FTZ R52, R49, R48, R62 ;  /* 0x0000003031347223 */ /* 0x000fe2000001003e */
[----:B------:R-:W-:Y:S01]  /*db60*/  FFMA.FTZ R68, R45, R50, -R46 ;  /* 0x000000322d447223 */ /* 0x000fe2000001082e */
[----:B------:R-:W-:Y:S01]  /*db70*/  F2FP.F16.E4M3.UNPACK_B R45, R43 ;  /* 0x0000002bff2d723e */ /* 0x000fe200020006ff */
[----:B------:R-:W-:-:S02]  /*db80*/  HADD2.F32 R48, -RZ, R145.H0_H0 ;  /* 0x20000091ff307230 */ /* 0x000fc40000004100 */
[----:B------:R-:W-:Y:S01]  /*db90*/  FFMA.FTZ R69, R47, R50, R70 ;  /* 0x000000322f457223 */ /* 0x000fe20000010046 */
[--C-:B------:R-:W-:Y:S01]  /*dba0*/  HADD2.F32 R43, -RZ, R42.reuse.H0_H0 ;  /* 0x2000002aff2b7230 */ /* 0x100fe20000004100 */
[----:B------:R-:W-:Y:S01]  /*dbb0*/  F2FP.SATFINITE.E4M3.F32.PACK_AB_MERGE_C R63, R68, R63, RZ ;  /* 0x0000003f443f723e */ /* 0x000fe200048070ff */
[----:B------:R-:W-:Y:S02]  /*dbc0*/  HADD2.F32 R46, -RZ, R45.H0_H0 ;  /* 0x2000002dff2e7230 */ /* 0x000fe40000004100 */
[----:B------:R-:W-:Y:S02]  /*dbd0*/  HADD2.F32 R145, -RZ, R145.H1_H1 ;  /* 0x30000091ff917230 */ /* 0x000fe40000004100 */
[-C--:B------:R-:W-:Y:S01]  /*dbe0*/  FMUL.FTZ R49, R43, R48.reuse ;  /* 0x000000302b317220 */ /* 0x080fe20000410000 */
[----:B------:R-:W-:Y:S02]  /*dbf0*/  HADD2.F32 R42, -RZ, R42.H1_H1 ;  /* 0x3000002aff2a7230 */ /* 0x000fe40000004100 */
[----:B------:R-:W-:Y:S01]  /*dc00*/  FMUL.FTZ R50, R46, R48 ;  /* 0x000000302e327220 */ /* 0x000fe20000410000 */
[----:B------:R-:W-:Y:S01]  /*dc10*/  HADD2.F32 R47, -RZ, R147.H0_H0 ;  /* 0x20000093ff2f7230 */ /* 0x000fe20000004100 */
[----:B------:R-:W-:Y:S01]  /*dc20*/  F2FP.SATFINITE.E4M3.F32.PACK_AB_MERGE_C R69, R69, R52, RZ ;  /* 0x000000344545723e */ /* 0x000fe200048070ff */
[----:B------:R-:W-:-:S02]  /*dc30*/  HADD2.F32 R45, -RZ, R45.H1_H1 ;  /* 0x3000002dff2d7230 */ /* 0x000fc40000004100 */
[----:B------:R-:W-:Y:S01]  /*dc40*/  FMUL.FTZ R48, R42, R145 ;  /* 0x000000912a307220 */ /* 0x000fe20000410000 */
[----:B------:R-:W-:Y:S02]  /*dc50*/  HADD2.F32 R147, -RZ, R147.H1_H1 ;  /* 0x30000093ff937230 */ /* 0x000fe40000004100 */
[-C--:B------:R-:W-:Y:S01]  /*dc60*/  FFMA.FTZ R61, R46, R47.reuse, R49 ;  /* 0x0000002f2e3d7223 */ /* 0x080fe20000010031 */
[----:B------:R-:W-:Y:S01]  /*dc70*/  FFMA.FTZ R43, R43, R47, -R50 ;  /* 0x0000002f2b2b7223 */ /* 0x000fe20000010832 */
[C---:B------:R-:W-:Y:S01]  /*dc80*/  FMUL.FTZ R51, R45.reuse, R145 ;  /* 0x000000912d337220 */ /* 0x040fe20000410000 */
[----:B------:R-:W-:Y:S01]  /*dc90*/  F2FP.F16.E4M3.UNPACK_B R49, R37 ;  /* 0x00000025ff31723e */ /* 0x000fe200020006ff */
[----:B------:R-:W-:Y:S01]  /*dca0*/  FFMA.FTZ R62, R45, R147, R48 ;  /* 0x000000932d3e7223 */ /* 0x000fe20000010030 */
[----:B------:R-:W-:Y:S01]  /*dcb0*/  F2FP.SATFINITE.E4M3.F32.PACK_AB_MERGE_C R45, R60, R59, RZ ;  /* 0x0000003b3c2d723e */ /* 0x000fe200048070ff */
[----:B------:R-:W-:Y:S01]  /*dcc0*/  FFMA.FTZ R42, R42, R147, -R51 ;  /* 0x000000932a2a7223 */ /* 0x000fe20000010833 */
[----:B------:R-:W-:Y:S01]  /*dcd0*/  F2FP.F16.E4M3.UNPACK_B R52, R38 ;  /* 0x00000026ff34723e */ /* 0x000fe200020006ff */
[--C-:B------:R-:W-:Y:S01]  /*dce0*/  HADD2.F32 R50, -RZ, R49.reuse.H0_H0 ;  /* 0x20000031ff327230 */ /* 0x100fe20000004100 */
[----:B------:R-:W-:Y:S01]  /*dcf0*/  F2FP.F16.E4M3.UNPACK_B R47, R13 ;  /* 0x0000000dff2f723e */ /* 0x000fe200020006ff */
[----:B------:R-:W-:Y:S01]  /*dd00*/  HADD2.F32 R49, -RZ, R49.H1_H1 ;  /* 0x30000031ff317230 */ /* 0x000fe20000004100 */
[----:B------:R-:W-:Y:S01]  /*dd10*/  F2FP.SATFINITE.E4M3.F32.PACK_AB_MERGE_C R45, R55, R54, R45 ;  /* 0x00000036372d723e */ /* 0x000fe2000480702d */
[--C-:B------:R-:W-:Y:S01]  /*dd20*/  HADD2.F32 R55, -RZ, R52.reuse.H0_H0 ;  /* 0x20000034ff377230 */ /* 0x100fe20000004100 */
[----:B------:R-:W-:Y:S01]  /*dd30*/  F2FP.SATFINITE.E4M3.F32.PACK_AB_MERGE_C R46, R58, R57, RZ ;  /* 0x000000393a2e723e */ /* 0x000fe200048070ff */
[----:B------:R-:W-:Y:S01]  /*dd40*/  HADD2.F32 R48, -RZ, R47.H0_H0 ;  /* 0x2000002fff307230 */ /* 0x000fe20000004100 */
[----:B------:R-:W-:Y:S01]  /*dd50*/  F2FP.F16.E4M3.UNPACK_B R51, R36 ;  /* 0x00000024ff33723e */ /* 0x000fe200020006ff */
[----:B------:R-:W-:Y:S01]  /*dd60*/  HADD2.F32 R52, -RZ, R52.H1_H1 ;  /* 0x30000034ff347230 */ /* 0x000fe20000004100 */
[----:B------:R-:W-:Y:S01]  /*dd70*/  F2FP.SATFINITE.E4M3.F32.PACK_AB_MERGE_C R46, R56, R53, R46 ;  /* 0x00000035382e723e */ /* 0x000fe2000480702e */
[-C--:B------:R-:W-:Y:S01]  /*dd80*/  FMUL.FTZ R57, R50, R55.reuse ;  /* 0x0000003732397220 */ /* 0x080fe20000410000 */
[----:B------:R-:W-:Y:S01]  /*dd90*/  FMUL.FTZ R55, R48, R55 ;  /* 0x0000003730377220 */ /* 0x000fe20000410000 */
[----:B------:R-:W-:-:S02]  /*dda0*/  HADD2.F32 R53, -RZ, R51.H0_H0 ;  /* 0x20000033ff357230 */ /* 0x000fc40000004100 */
[-C--:B------:R-:W-:Y:S01]  /*ddb0*/  FMUL.FTZ R54, R49, R52.reuse ;  /* 0x0000003431367220 */ /* 0x080fe20000410000 */
[----:B------:R-:W-:Y:S01]  /*ddc0*/  HADD2.F32 R47, -RZ, R47.H1_H1 ;  /* 0x3000002fff2f7230 */ /* 0x000fe20000004100 */
[----:B------:R-:W-:Y:S01]  /*ddd0*/  F2FP.F16.E4M3.UNPACK_B R13, R13.H1 ;  /* 0x0000000dff0d723e */ /* 0x000fe200030006ff */
[-C--:B------:R-:W-:Y:S01]  /*dde0*/  FFMA.FTZ R55, R50, R53.reuse, R55 ;  /* 0x0000003532377223 */ /* 0x080fe20000010037 */
[----:B------:R-:W-:Y:S02]  /*ddf0*/  HADD2.F32 R50, -RZ, R51.H1_H1 ;  /* 0x30000033ff327230 */ /* 0x000fe40000004100 */
[----:B------:R-:W-:Y:S01]  /*de00*/  FFMA.FTZ R57, R48, R53, -R57 ;  /* 0x0000003530397223 */ /* 0x000fe20000010839 */
[C---:B------:R-:W-:Y:S01]  /*de10*/  FMUL.FTZ R52, R47.reuse, R52 ;  /* 0x000000342f347220 */ /* 0x040fe20000410000 */
[----:B------:R-:W-:Y:S01]  /*de20*/  F2FP.F16.E4M3.UNPACK_B R48, R37.H1 ;  /* 0x00000025ff30723e */ /* 0x000fe200030006ff */
[----:B------:R-:W-:Y:S02]  /*de30*/  HADD2.F32 R37, -RZ, R13.H0_H0 ;  /* 0x2000000dff257230 */ /* 0x000fe40000004100 */
[----:B------:R-:W-:Y:S01]  /*de40*/  FFMA.FTZ R56, R47, R50, -R54 ;  /* 0x000000322f387223 */ /* 0x000fe20000010836 */
[----:B------:R-:W-:Y:S01]  /*de50*/  F2FP.F16.E4M3.UNPACK_B R47, R38.H1 ;  /* 0x00000026ff2f723e */ /* 0x000fe200030006ff */
[----:B------:R-:W-:Y:S01]  /*de60*/  FFMA.FTZ R58, R49, R50, R52 ;  /* 0x00000032313a7223 */ /* 0x000fe20000010034 */
[--C-:B------:R-:W-:Y:S01]  /*de70*/  HADD2.F32 R38, -RZ, R48.reuse.H0_H0 ;  /* 0x20000030ff267230 */ /* 0x100fe20000004100 */
[----:B------:R-:W-:Y:S01]  /*de80*/  F2FP.F16.E4M3.UNPACK_B R36, R36.H1 ;  /* 0x00000024ff24723e */ /* 0x000fe200030006ff */
[----:B------:R-:W-:Y:S01]  /*de90*/  HADD2.F32 R48, -RZ, R48.H1_H1 ;  /* 0x30000030ff307230 */ /* 0x000fe20000004100 */
[----:B------:R-:W-:Y:S01]  /*dea0*/  F2FP.SATFINITE.E4M3.F32.PACK_AB_MERGE_C R43, R42, R43, R63 ;  /* 0x0000002b2a2b723e */ /* 0x000fe2000480703f */
[--C-:B------:R-:W-:Y:S01]  /*deb0*/  HADD2.F32 R49, -RZ, R47.reuse.H0_H0 ;  /* 0x2000002fff317230 */ /* 0x100fe20000004100 */
[----:B------:R-:W-:Y:S01]  /*dec0*/  F2FP.F16.E4M3.UNPACK_B R51, R14 ;  /* 0x0000000eff33723e */ /* 0x000fe200020006ff */
[----:B------:R-:W-:Y:S01]  /*ded0*/  HADD2.F32 R50, -RZ, R47.H1_H1 ;  /* 0x3000002fff327230 */ /* 0x000fe20000004100 */
[----:B------:R-:W-:Y:S01]  /*dee0*/  F2FP.SATFINITE.E4M3.F32.PACK_AB_MERGE_C R42, R62, R61, R69 ;  /* 0x0000003d3e2a723e */ /* 0x000fe20004807045 */
[----:B------:R-:W-:-:S02]  /*def0*/  HADD2.F32 R47, -RZ, R36.H0_H0 ;  /* 0x20000024ff2f7230 */ /* 0x000fc40000004100 */
[-C--:B------:R-:W-:Y:S01]  /*df00*/  FMUL.FTZ R52, R38, R49.reuse ;  /* 0x0000003126347220 */ /* 0x080fe20000410000 */
[C---:B------:R-:W-:Y:S01]  /*df10*/  FMUL.FTZ R49, R37.reuse, R49 ;  /* 0x0000003125317220 */ /* 0x040fe20000410000 */
[----:B------:R-:W-:Y:S02]  /*df20*/  HADD2.F32 R13, -RZ, R13.H1_H1 ;  /* 0x3000000dff0d7230 */ /* 0x000fe40000004100 */
[-C--:B------:R-:W-:Y:S01]  /*df30*/  FMUL.FTZ R54, R48, R50.reuse ;  /* 0x0000003230367220 */ /* 0x080fe20000410000 */
[----:B------:R-:W-:Y:S02]  /*df40*/  HADD2.F32 R36, -RZ, R36.H1_H1 ;  /* 0x30000024ff247230 */ /* 0x000fe40000004100 */
[----:B------:R-:W-:Y:S01]  /*df50*/  FFMA.FTZ R60, R38, R47, R49 ;  /* 0x0000002f263c7223 */ /* 0x000fe20000010031 */
[----:B------:R-:W-:Y:S01]  /*df60*/  F2FP.F16.E4M3.UNPACK_B R38, R39 ;  /* 0x00000027ff26723e */ /* 0x000fe200020006ff */
[----:B------:R-:W-:Y:S01]  /*df70*/  FFMA.FTZ R59, R37, R47, -R52 ;  /* 0x0000002f253b7223 */ /* 0x000fe20000010834 */
[C---:B------:R-:W-:Y:S01]  /*df80*/  FMUL.FTZ R37, R13.reuse, R50 ;  /* 0x000000320d257220 */ /* 0x040fe20000410000 */
[----:B------:R-:W-:Y:S01]  /*df90*/  FFMA.FTZ R62, R13, R36, -R54 ;  /* 0x000000240d3e7223 */ /* 0x000fe20000010836 */
[-C--:B------:R-:W-:Y:S01]  /*dfa0*/  F2FP.F16.E4M3.UNPACK_B R13, R15.reuse ;  /* 0x0000000fff0d723e */ /* 0x080fe200020006ff */
[----:B------:R-:W-:Y:S01]  /*dfb0*/  HADD2.F32 R47, -RZ, R38.H0_H0 ;  /* 0x20000026ff2f7230 */ /* 0x000fe20000004100 */
[----:B------:R-:W-:Y:S01]  /*dfc0*/  F2FP.F16.E4M3.UNPACK_B R52, R14.H1 ;  /* 0x0000000eff34723e */ /* 0x000fe200030006ff */
[----:B------:R-:W-:Y:S01]  /*dfd0*/  HADD2.F32 R53, -RZ, R51.H0_H0 ;  /* 0x20000033ff357230 */ /* 0x000fe20000004100 */
[----:B------:R-:W-:Y:S01]  /*dfe0*/  F2FP.F16.E4M3.UNPACK_B R15, R15.H1 ;  /* 0x0000000fff0f723e */ /* 0x000fe200030006ff */
[----:B------:R-:W-:Y:S01]  /*dff0*/  FFMA.FTZ R61, R48, R36, R37 ;  /* 0x00000024303d7223 */ /* 0x000fe20000010025 */
        /* <DEDUP_REMOVED lines=9> */
[----:B------:R-:W-:Y:S01]  /*e090*/  HADD2.F32 R49, -RZ, R14.H0_H0 ;  /* 0x2000000eff317230 */ /* 0x000fe20000004100 */
[----:B------:R-:W-:Y:S01]  /*e0a0*/  F2FP.SATFINITE.E4M3.F32.PACK_AB_MERGE_C R59, R62, R59, RZ ;  /* 0x0000003b3e3b723e */ /* 0x000fe200048070ff */
[----:B------:R-:W-:Y:S02]  /*e0b0*/  HADD2.F32 R39, -RZ, R39.H1_H1 ;  /* 0x30000027ff277230 */ /* 0x000fe40000004100 */
[----:B------:R-:W-:Y:S01]  /*e0c0*/  FMUL.FTZ R53, R37, R54 ;  /* 0x0000003625357220 */ /* 0x000fe20000410000 */
[----:B------:R-:W-:Y:S02]  /*e0d0*/  HADD2.F32 R52, -RZ, R52.H1_H1 ;  /* 0x30000034ff347230 */ /* 0x000fe40000004100 */
[----:B------:R-:W-:Y:S01]  /*e0e0*/  FFMA.FTZ R63, R36, R49, -R63 ;  /* 0x00000031243f7223 */ /* 0x000fe2000001083f */
[----:B------:R-:W-:-:S02]  /*e0f0*/  HADD2.F32 R15, -RZ, R15.H1_H1 ;  /* 0x3000000fff0f7230 */ /* 0x000fc40000004100 */
[C---:B------:R-:W-:Y:S01]  /*e100*/  FMUL.FTZ R70, R12.reuse, R54 ;  /* 0x000000360c467220 */ /* 0x040fe20000410000 */
        /* <DEDUP_REMOVED lines=9> */
[CC--:B------:R-:W-:Y:S01]  /*e1a0*/  FMUL.FTZ R12, R38.reuse, R51.reuse ;  /* 0x00000033260c7220 */ /* 0x0c0fe20000410000 */
        /* <DEDUP_REMOVED lines=10> */
[----:B------:R-:W-:Y:S01]  /*e250*/  F2FP.SATFINITE.E4M3.F32.PACK_AB_MERGE_C R52, R52, R53, RZ ;  /* 0x000000353434723e */ /* 0x000fe200048070ff */
[----:B------:R-:W-:Y:S01]  /*e260*/  IMAD.MOV.U32 R38, RZ, RZ, R42 ;  /* 0x000000ffff267224 */ /* 0x000fe200078e002a */
[----:B------:R-:W-:Y:S01]  /*e270*/  F2FP.SATFINITE.E4M3.F32.PACK_AB_MERGE_C R15, R12, R63, R15 ;  /* 0x0000003f0c0f723e */ /* 0x000fe2000480700f */
[----:B------:R-:W-:Y:S01]  /*e280*/  IMAD.MOV.U32 R12, RZ, RZ, R46 ;  /* 0x000000ffff0c7224 */ /* 0x000fe200078e002e */
[----:B------:R-:W-:-:S02]  /*e290*/  F2FP.SATFINITE.E4M3.F32.PACK_AB_MERGE_C R13, R56, R57, R59 ;  /* 0x00000039380d723e */ /* 0x000fc4000480703b */
[----:B------:R-:W-:Y:S02]  /*e2a0*/  F2FP.SATFINITE.E4M3.F32.PACK_AB_MERGE_C R37, R58, R55, R60 ;  /* 0x000000373a25723e */ /* 0x000fe4000480703c */
[----:B------:R-:W-:Y:S02]  /*e2b0*/  F2FP.SATFINITE.E4M3.F32.PACK_AB_MERGE_C R39, R51, R68, R52 ;  /* 0x000000443327723e */ /* 0x000fe40004807034 */
[----:B------:R-:W-:-:S07]  /*e2c0*/  MOV R14, R43 ;  /* 0x0000002b000e7202 */ /* 0x000fce0000000f00 */
.L_x_527:
[----:B------:R-:W-:Y:S05]  /*e2d0*/  BSYNC B2 ;  /* 0x0000000000027941 */ /* 0x000fea0003800000 */
.L_x_526:
[----:B------:R-:W-:Y:S01]  /*e2e0*/  ISETP.GE.AND P3, PT, R11, R136, PT ;  /* 0x000000880b00720c */ /* 0x000fe20003f66270 */
[----:B0-----:R0:W-:-:S12]  /*e2f0*/  ST.E.128 desc[UR50][R40.64], R12 ;  /* 0x0000000c28007985 */ /* 0x0011d8000c101d32 */
[----:B------:R-:W-:-:S04]  /*e300*/  @!P3 IADD3 R42, P4, R11, R120, RZ ;  /* 0x000000780b2ab210 */ /* 0x000fc80007f9e0ff */
[----:B------:R-:W-:-:S05]  /*e310*/  @!P3 LEA.HI.X.SX32 R43, R11, R44, 0x1, P4 ;  /* 0x0000002c0b2bb211 */ /* 0x000fca00020f0eff */
[----:B--2---:R0:W-:Y:S04]  /*e320*/  @!P3 ST.E.128 desc[UR50][R42.64], R36 ;  /* 0x000000242a00b985 */ /* 0x0041e8000c101d32 */
.L_x_525:
[----:B------:R-:W-:Y:S05]  /*e330*/  BSYNC B1 ;  /* 0x0000000000017941 */ /* 0x000fea0003800000 */
.L_x_524:
[----:B------:R-:W-:-:S13]  /*e340*/  ISETP.NE.AND P3, PT, R30, RZ, PT ;  /* 0x000000ff1e00720c */ /* 0x000fda0003f65270 */
[----:B------:R-:W-:Y:S05]  /*e350*/  @!P3 BRA `(.L_x_476) ;  /* 0x0000001400d0b947 */ /* 0x000fea0003800000 */
[----:B0-----:R-:W5:Y:S04]  /*e360*/  LDL R15, [R1+0x40] ;  /* 0x00004000010f7983 */ /* 0x001f680000100800 */
[----:B------:R-:W3:Y:S01]  /*e370*/  LDL R14, [R1+0x44] ;  /* 0x00004400010e7983 */ /* 0x000ee20000100800 */
[----:B------:R-:W-:Y:S01]  /*e380*/  ISETP.NE.AND P4, PT, R114, RZ, PT ;  /* 0x000000ff7200720c */ /* 0x000fe20003f85270 */
[----:B------:R-:W-:Y:S01]  /*e390*/  BSSY B1, `(.L_x_528) ;  /* 0x00000eb000017945 */ /* 0x000fe20003800000 */
[----:B--2---:R-:W-:Y:S02]  /*e3a0*/  IADD3 R40, P3, R27, R120, RZ ;  /* 0x000000781b287210 */ /* 0x004fe40007f7e0ff */
[----:B------:R-:W-:-:S03]  /*e3b0*/  SEL R143, R117, R143, !P4 ;  /* 0x0000008f758f7207 */ /* 0x000fc60006000000 */
[----:B------:R-:W-:Y:S01]  /*e3c0*/  IMAD.X R41, R44, 0x1, R95, P3 ;  /* 0x000000012c297824 */ /* 0x000fe200018e065f */
[----:B------:R-:W-:Y:S02]  /*e3d0*/  SHF.R.S32.HI R12, RZ, 0x1f, R143 ;  /* 0x0000001fff0c7819 */ /* 0x000fe4000001148f */
[----:B------:R-:W-:Y:S02]  /*e3e0*/  ISETP.GE.AND P3, PT, R226, R116, PT ;  /* 0x00000074e200720c */ /* 0x000fe40003f66270 */
[----:B------:R-:W-:-:S04]  /*e3f0*/  LEA.HI R12, R12, R143, RZ, 0x5 ;  /* 0x0000008f0c0c7211 */ /* 0x000fc800078f28ff */
[----:B------:R-:W-:-:S04]  /*e400*/  LEA.HI.SX32 R12, R12, R111, 0x1b ;  /* 0x0000006f0c0c7211 */ /* 0x000fc800078fdaff */
[----:B------:R-:W-:-:S04]  /*e410*/  SHF.R.S32.HI R11, RZ, 0x1f, R12 ;  /* 0x0000001fff0b7819 */ /* 0x000fc8000001140c */
[----:B------:R-:W-:Y:S01]  /*e420*/  LEA.HI R13, R11, R12, RZ, 0x2 ;  /* 0x0000000c0b0d7211 */ /* 0x000fe200078f10ff */
[----:B------:R-:W-:-:S03]  /*e430*/  IMAD.SHL.U32 R11, R12, 0x10, RZ ;  /* 0x000000100c0b7824 */ /* 0x000fc600078e00ff */
[----:B------:R-:W-:Y:S02]  /*e440*/  SHF.R.S32.HI R12, RZ, 0x2, R13 ;  /* 0x00000002ff0c7819 */ /* 0x000fe4000001140d */
[----:B-----5:R-:W-:-:S03]  /*e450*/  LOP3.LUT R13, R15, 0x30, R11, 0xf8, !PT ;  /* 0x000000300f0d7812 */ /* 0x020fc600078ef80b */
[----:B---3--:R-:W-:Y:S01]  /*e460*/  IMAD R12, R12, 0x2800, R14 ;  /* 0x000028000c0c7824 */ /* 0x008fe200078e020e */
[----:B------:R-:W-:-:S04]  /*e470*/  LOP3.LUT R13, R13, R0, RZ, 0x3c, !PT ;  /* 0x000000000d0d7212 */ /* 0x000fc800078e3cff */
[----:B------:R-:W-:Y:S01]  /*e480*/  IADD3 R12, R12, R13, RZ ;  /* 0x0000000d0c0c7210 */ /* 0x000fe20007ffe0ff */
[----:B------:R-:W-:-:S04]  /*e490*/  IMAD R13, R19, 0x7800, R128 ;  /* 0x00007800130d7824 */ /* 0x000fc800078e0280 */
[----:B------:R-:W-:Y:S02]  /*e4a0*/  IMAD R15, R19, 0x7800, R12 ;  /* 0x00007800130f7824 */ /* 0x000fe400078e020c */
[C---:B------:R-:W-:Y:S02]  /*e4b0*/  IMAD.IADD R13, R18.reuse, 0x1, R13 ;  /* 0x00000001120d7824 */ /* 0x040fe400078e020d */
[----:B------:R-:W-:-:S04]  /*e4c0*/  IMAD.IADD R36, R18, 0x1, R15 ;  /* 0x0000000112247824 */ /* 0x000fc800078e020f */
[----:B------:R-:W0:Y:S04]  /*e4d0*/  LDS.128 R12, [R13+0x24200] ;  /* 0x024200000d0c7984 */ /* 0x000e280000000c00 */
[----:B------:R-:W2:Y:S01]  /*e4e0*/  LDS.128 R36, [R36+0x24200] ;  /* 0x0242000024247984 */ /* 0x000ea20000000c00 */
[----:B------:R-:W-:Y:S05]  /*e4f0*/  @P3 BRA `(.L_x_529) ;  /* 0x0000000c00503947 */ /* 0x000fea0003800000 */
[----:B------:R-:W-:Y:S01]  /*e500*/  SHF.R.U32.HI R46, RZ, 0x8, R77 ;  /* 0x00000008ff2e7819 */ /* 0x000fe2000001164d */
[----:B0-----:R-:W-:Y:S01]  /*e510*/  IMAD.MOV.U32 R42, RZ, RZ, R12 ;  /* 0x000000ffff2a7224 */ /* 0x001fe200078e000c */
[----:B------:R-:W-:Y:S01]  /*e520*/  SHF.R.U32.HI R52, RZ, 0x8, R67 ;  /* 0x00000008ff347819 */ /* 0x000fe20000011643 */
[----:B--2---:R-:W-:Y:S01]  /*e530*/  IMAD.MOV.U32 R50, RZ, RZ, R38 ;  /* 0x000000ffff327224 */ /* 0x004fe200078e0026 */
[----:B------:R-:W-:Y:S01]  /*e540*/  LOP3.LUT R43, R77, 0xff0000ff, RZ, 0xc0, !PT ;  /* 0xff0000ff4d2b7812 */ /* 0x000fe200078ec0ff */
[----:B------:R-:W-:Y:S01]  /*e550*/  IMAD.SHL.U32 R12, R46, 0x100, RZ ;  /* 0x000001002e0c7824 */ /* 0x000fe200078e00ff */
[----:B------:R-:W-:Y:S01]  /*e560*/  SHF.R.U32.HI R56, RZ, 0x10, R77 ;  /* 0x00000010ff387819 */ /* 0x000fe2000001164d */
[----:B------:R-:W-:Y:S01]  /*e570*/  IMAD.MOV.U32 R46, RZ, RZ, R14 ;  /* 0x000000ffff2e7224 */ /* 0x000fe200078e000e */
[----:B------:R-:W-:Y:S02]  /*e580*/  SHF.R.U32.HI R54, RZ, 0x8, R79 ;  /* 0x00000008ff367819 */ /* 0x000fe4000001164f */
[----:B------:R-:W-:-:S02]  /*e590*/  SHF.R.U32.HI R49, RZ, 0x8, R65 ;  /* 0x00000008ff317819 */ /* 0x000fc40000011641 */
[----:B------:R-:W-:Y:S01]  /*e5a0*/  MOV R47, R36 ;  /* 0x00000024002f7202 */ /* 0x000fe20000000f00 */
[----:B------:R-:W-:Y:S01]  /*e5b0*/  IMAD.SHL.U32 R36, R52, 0x100, RZ ;  /* 0x0000010034247824 */ /* 0x000fe200078e00ff */
[----:B------:R-:W-:Y:S01]  /*e5c0*/  LOP3.LUT R12, R43, 0xff00, R12, 0xf8, !PT ;  /* 0x0000ff002b0c7812 */ /* 0x000fe200078ef80c */
[----:B------:R-:W-:Y:S01]  /*e5d0*/  IMAD.U32 R43, R56, 0x10000, RZ ;  /* 0x00010000382b7824 */ /* 0x000fe200078e00ff */
[----:B------:R-:W-:Y:S01]  /*e5e0*/  LOP3.LUT R45, R79, 0xff0000ff, RZ, 0xc0, !PT ;  /* 0xff0000ff4f2d7812 */ /* 0x000fe200078ec0ff */
[----:B------:R-:W-:Y:S01]  /*e5f0*/  IMAD.SHL.U32 R49, R49, 0x100, RZ ;  /* 0x0000010031317824 */ /* 0x000fe200078e00ff */
[----:B------:R-:W-:Y:S02]  /*e600*/  LOP3.LUT R51, R67, 0xff0000ff, RZ, 0xc0, !PT ;  /* 0xff0000ff43337812 */ /* 0x000fe400078ec0ff */
[----:B------:R-:W-:Y:S02]  /*e610*/  SHF.L.U32 R14, R54, 0x8, RZ ;  /* 0x00000008360e7819 */ /* 0x000fe400000006ff */
[----:B------:R-:W-:-:S02]  /*e620*/  SHF.R.U32.HI R53, RZ, 0x10, R79 ;  /* 0x00000010ff357819 */ /* 0x000fc4000001164f */
[----:B------:R-:W-:Y:S02]  /*e630*/  LOP3.LUT R48, R65, 0xff0000ff, RZ, 0xc0, !PT ;  /* 0xff0000ff41307812 */ /* 0x000fe400078ec0ff */
[----:B------:R-:W-:Y:S02]  /*e640*/  LOP3.LUT R14, R45, 0xff00, R14, 0xf8, !PT ;  /* 0x0000ff002d0e7812 */ /* 0x000fe400078ef80e */
[----:B------:R-:W-:Y:S02]  /*e650*/  LOP3.LUT R54, R51, 0xff00, R36, 0xf8, !PT ;  /* 0x0000ff0033367812 */ /* 0x000fe400078ef824 */
[----:B------:R-:W-:Y:S02]  /*e660*/  LOP3.LUT R36, R12, 0xff0000, R43, 0xf8, !PT ;  /* 0x00ff00000c247812 */ /* 0x000fe400078ef82b */
[----:B------:R-:W-:Y:S02]  /*e670*/  SHF.L.U32 R45, R53, 0x10, RZ ;  /* 0x00000010352d7819 */ /* 0x000fe400000006ff */
[----:B------:R-:W-:-:S02]  /*e680*/  LOP3.LUT R38, R48, 0xff00, R49, 0xf8, !PT ;  /* 0x0000ff0030267812 */ /* 0x000fc400078ef831 */
[----:B------:R-:W-:Y:S02]  /*e690*/  F2FP.F16.E4M3.UNPACK_B R53, R140.H1 ;  /* 0x0000008cff35723e */ /* 0x000fe400030006ff */
[----:B------:R-:W-:Y:S02]  /*e6a0*/  F2FP.F16.E4M3.UNPACK_B R43, R42.H1 ;  /* 0x0000002aff2b723e */ /* 0x000fe400030006ff */
[-C--:B------:R-:W-:Y:S02]  /*e6b0*/  F2FP.F16.E4M3.UNPACK_B R48, R47.reuse.H1 ;  /* 0x0000002fff30723e */ /* 0x080fe400030006ff */
[----:B------:R-:W-:Y:S02]  /*e6c0*/  SHF.R.U32.HI R57, RZ, 0x10, R67 ;  /* 0x00000010ff397819 */ /* 0x000fe40000011643 */
[----:B------:R-:W-:Y:S01]  /*e6d0*/  LOP3.LUT R12, R14, 0xff0000, R45, 0xf8, !PT ;  /* 0x00ff00000e0c7812 */ /* 0x000fe200078ef82d */
[----:B------:R-:W-:Y:S01]  /*e6e0*/  HADD2.F32 R14, -RZ, R53.H0_H0 ;  /* 0x20000035ff0e7230 */ /* 0x000fe20000004100 */
[----:B------:R-:W-:Y:S01]  /*e6f0*/  F2FP.F16.E4M3.UNPACK_B R51, R138.H1 ;  /* 0x0000008aff33723e */ /* 0x000fe200030006ff */
[----:B------:R-:W-:Y:S01]  /*e700*/  HADD2.F32 R45, -RZ, R43.H0_H0 ;  /* 0x2000002bff2d7230 */ /* 0x000fe20000004100 */
[----:B------:R-:W-:Y:S01]  /*e710*/  F2FP.F16.E4M3.UNPACK_B R140, R140 ;  /* 0x0000008cff8c723e */ /* 0x000fe200020006ff */
[----:B------:R-:W-:Y:S01]  /*e720*/  HADD2.F32 R49, -RZ, R48.H0_H0 ;  /* 0x20000030ff317230 */ /* 0x000fe20000004100 */
[----:B------:R-:W-:Y:S01]  /*e730*/  F2FP.F16.E4M3.UNPACK_B R47, R47 ;  /* 0x0000002fff2f723e */ /* 0x000fe200020006ff */
[----:B------:R-:W-:-:S02]  /*e740*/  IMAD.U32 R57, R57, 0x10000, RZ ;  /* 0x0001000039397824 */ /* 0x000fc400078e00ff */
[-C--:B------:R-:W-:Y:S01]  /*e750*/  FMUL.FTZ R58, R45, R14.reuse ;  /* 0x0000000e2d3a7220 */ /* 0x080fe20000410000 */
[----:B------:R-:W-:Y:S02]  /*e760*/  HADD2.F32 R52, -RZ, R51.H0_H0 ;  /* 0x20000033ff347230 */ /* 0x000fe40000004100 */
[C---:B------:R-:W-:Y:S01]  /*e770*/  FMUL.FTZ R56, R49.reuse, R14 ;  /* 0x0000000e31387220 */ /* 0x040fe20000410000 */
[----:B------:R-:W-:Y:S02]  /*e780*/  F2FP.F16.E4M3.UNPACK_B R42, R42 ;  /* 0x0000002aff2a723e */ /* 0x000fe400020006ff */
[----:B------:R-:W-:Y:S01]  /*e790*/  LOP3.LUT R14, R54, 0xff0000, R57, 0xf8, !PT ;  /* 0x00ff0000360e7812 */ /* 0x000fe200078ef839 */
[-C--:B------:R-:W-:Y:S01]  /*e7a0*/  FFMA.FTZ R58, R49, R52.reuse, R58 ;  /* 0x00000034313a7223 */ /* 0x080fe2000001003a */
[----:B------:R-:W-:Y:S01]  /*e7b0*/  FFMA.FTZ R57, R45, R52, -R56 ;  /* 0x000000342d397223 */ /* 0x000fe20000010838 */
[----:B------:R-:W-:Y:S01]  /*e7c0*/  HADD2.F32 R54, -RZ, R53.H1_H1 ;  /* 0x30000035ff367230 */ /* 0x000fe20000004100 */
[----:B------:R-:W-:Y:S01]  /*e7d0*/  F2FP.F16.E4M3.UNPACK_B R138, R138 ;  /* 0x0000008aff8a723e */ /* 0x000fe200020006ff */
[----:B------:R-:W-:Y:S01]  /*e7e0*/  HADD2.F32 R49, -RZ, R48.H1_H1 ;  /* 0x30000030ff317230 */ /* 0x000fe20000004100 */
[----:B------:R-:W-:Y:S01]  /*e7f0*/  SHF.R.U32.HI R55, RZ, 0x10, R65 ;  /* 0x00000010ff377819 */ /* 0x000fe20000011641 */
[----:B------:R-:W-:-:S02]  /*e800*/  HADD2.F32 R45, -RZ, R43.H1_H1 ;  /* 0x3000002bff2d7230 */ /* 0x000fc40000004100 */
[----:B------:R-:W-:Y:S02]  /*e810*/  HADD2.F32 R52, -RZ, R51.H1_H1 ;  /* 0x30000033ff347230 */ /* 0x000fe40000004100 */
[-C--:B------:R-:W-:Y:S01]  /*e820*/  FMUL.FTZ R56, R49, R54.reuse ;  /* 0x0000003631387220 */ /* 0x080fe20000410000 */
[----:B------:R-:W-:Y:S02]  /*e830*/  HADD2.F32 R51, -RZ, R140.H0_H0 ;  /* 0x2000008cff337230 */ /* 0x000fe40000004100 */
        /* <DEDUP_REMOVED lines=16> */
[----:B------:R-:W-:Y:S01]  /*e940*/  IMAD.U32 R55, R55, 0x10000, RZ ;  /* 0x0001000037377824 */ /* 0x000fe200078e00ff */
[----:B------:R-:W-:Y:S01]  /*e950*/  F2FP.F16.E4M3.UNPACK_B R45, R50.H1 ;  /* 0x00000032ff2d723e */ /* 0x000fe200030006ff */
[C---:B------:R-:W-:Y:S01]  /*e960*/  FMUL.FTZ R140, R42.reuse, R140 ;  /* 0x0000008c2a8c7220 */ /* 0x040fe20000410000 */
[----:B------:R-:W-:Y:S01]  /*e970*/  FFMA.FTZ R56, R42, R138, -R49 ;  /* 0x0000008a2a387223 */ /* 0x000fe20000010831 */
[----:B------:R-:W-:Y:S01]  /*e980*/  F2FP.F16.E4M3.UNPACK_B R49, R137.H1 ;  /* 0x00000089ff31723e */ /* 0x000fe200030006ff */
[----:B------:R-:W-:Y:S01]  /*e990*/  HADD2.F32 R51, -RZ, R43.H0_H0 ;  /* 0x2000002bff337230 */ /* 0x000fe20000004100 */
[----:B------:R-:W-:Y:S01]  /*e9a0*/  F2FP.F16.E4M3.UNPACK_B R42, R46.H1 ;  /* 0x0000002eff2a723e */ /* 0x000fe200030006ff */
[----:B------:R-:W-:Y:S01]  /*e9b0*/  HADD2.F32 R48, -RZ, R45.H0_H0 ;  /* 0x2000002dff307230 */ /* 0x000fe20000004100 */
[----:B------:R-:W-:Y:S01]  /*e9c0*/  LOP3.LUT R38, R38, 0xff0000, R55, 0xf8, !PT ;  /* 0x00ff000026267812 */ /* 0x000fe200078ef837 */
        /* <DEDUP_REMOVED lines=10> */
[-C--:B------:R-:W-:Y:S01]  /*ea70*/  FFMA.FTZ R62, R43, R47.reuse, -R62 ;  /* 0x0000002f2b3e7223 */ /* 0x080fe2000001083e */
[----:B------:R-:W-:Y:S02]  /*ea80*/  HADD2.F32 R49, -RZ, R49.H1_H1 ;  /* 0x30000031ff317230 */ /* 0x000fe40000004100 */
[----:B------:R-:W-:Y:S01]  /*ea90*/  FMUL.FTZ R43, R45, R52 ;  /* 0x000000342d2b7220 */ /* 0x000fe20000410000 */
[----:B------:R-:W-:Y:S01]  /*eaa0*/  F2FP.F16.E4M3.UNPACK_B R50, R50 ;  /* 0x00000032ff32723e */ /* 0x000fe200020006ff */
[----:B------:R-:W-:Y:S01]  /*eab0*/  FMUL.FTZ R52, R42, R52 ;  /* 0x000000342a347220 */ /* 0x000fe20000410000 */
[----:B------:R-:W-:Y:S01]  /*eac0*/  FFMA.FTZ R51, R48, R47, R51 ;  /* 0x0000002f30337223 */ /* 0x000fe20000010033 */
[----:B------:R-:W-:Y:S01]  /*ead0*/  FFMA.FTZ R61, R42, R49, -R43 ;  /* 0x000000312a3d7223 */ /* 0x000fe2000001082b */
[----:B------:R-:W-:Y:S01]  /*eae0*/  F2FP.F16.E4M3.UNPACK_B R137, R137 ;  /* 0x00000089ff89723e */ /* 0x000fe200020006ff */
[----:B------:R-:W-:-:S02]  /*eaf0*/  HADD2.F32 R47, -RZ, R139.H0_H0 ;  /* 0x2000008bff2f7230 */ /* 0x000fc40000004100 */
[----:B------:R-:W-:Y:S01]  /*eb00*/  FFMA.FTZ R64, R45, R49, R52 ;  /* 0x000000312d407223 */ /* 0x000fe20000010034 */
[----:B------:R-:W-:Y:S01]  /*eb10*/  HADD2.F32 R42, -RZ, R46.H0_H0 ;  /* 0x2000002eff2a7230 */ /* 0x000fe20000004100 */
[----:B------:R-:W-:Y:S01]  /*eb20*/  F2FP.SATFINITE.E4M3.F32.PACK_AB_MERGE_C R61, R61, R62, RZ ;  /* 0x0000003e3d3d723e */ /* 0x000fe200048070ff */
[--C-:B------:R-:W-:Y:S01]  /*eb30*/  HADD2.F32 R43, -RZ, R50.reuse.H0_H0 ;  /* 0x20000032ff2b7230 */ /* 0x100fe20000004100 */
[----:B------:R-:W-:Y:S01]  /*eb40*/  F2FP.SATFINITE.E4M3.F32.PACK_AB_MERGE_C R57, R60, R57, RZ ;  /* 0x000000393c39723e */ /* 0x000fe200048070ff */
        /* <DEDUP_REMOVED lines=13> */
[-C--:B------:R-:W-:Y:S01]  /*ec20*/  FFMA.FTZ R43, R46, R137.reuse, -R47 ;  /* 0x000000892e2b7223 */ /* 0x080fe2000001082f */
[----:B------:R-:W-:Y:S01]  /*ec30*/  F2FP.F16.E4M3.UNPACK_B R49, R38 ;  /* 0x00000026ff31723e */ /* 0x000fe200020006ff */
[----:B------:R-:W-:Y:S01]  /*ec40*/  FFMA.FTZ R139, R50, R137, R139 ;  /* 0x00000089328b7223 */ /* 0x000fe2000001008b */
[----:B------:R-:W-:Y:S01]  /*ec50*/  F2FP.F16.E4M3.UNPACK_B R42, R13 ;  /* 0x0000000dff2a723e */ /* 0x000fe200020006ff */
[----:B------:R-:W-:Y:S01]  /*ec60*/  HADD2.F32 R46, -RZ, R45.H0_H0 ;  /* 0x2000002dff2e7230 */ /* 0x000fe20000004100 */
[----:B------:R-:W-:Y:S01]  /*ec70*/  F2FP.F16.E4M3.UNPACK_B R47, R36 ;  /* 0x00000024ff2f723e */ /* 0x000fe200020006ff */
[----:B------:R-:W-:Y:S01]  /*ec80*/  HADD2.F32 R50, -RZ, R49.H0_H0 ;  /* 0x20000031ff327230 */ /* 0x000fe20000004100 */
[----:B------:R-:W-:Y:S01]  /*ec90*/  F2FP.SATFINITE.E4M3.F32.PACK_AB_MERGE_C R63, R43, R48, R61 ;  /* 0x000000302b3f723e */ /* 0x000fe2000480703d */
[----:B------:R-:W-:Y:S01]  /*eca0*/  HADD2.F32 R43, -RZ, R42.H0_H0 ;  /* 0x2000002aff2b7230 */ /* 0x000fe20000004100 */
[----:B------:R-:W-:Y:S01]  /*ecb0*/  F2FP.SATFINITE.E4M3.F32.PACK_AB_MERGE_C R139, R139, R52, R51 ;  /* 0x000000348b8b723e */ /* 0x000fe20004807033 */
[----:B------:R-:W-:Y:S01]  /*ecc0*/  HADD2.F32 R45, -RZ, R45.H1_H1 ;  /* 0x3000002dff2d7230 */ /* 0x000fe20000004100 */
[----:B------:R-:W-:Y:S01]  /*ecd0*/  F2FP.SATFINITE.E4M3.F32.PACK_AB_MERGE_C R62, R56, R53, R57 ;  /* 0x00000035383e723e */ /* 0x000fe20004807039 */
[----:B------:R-:W-:-:S02]  /*ece0*/  HADD2.F32 R49, -RZ, R49.H1_H1 ;  /* 0x30000031ff317230 */ /* 0x000fc40000004100 */
[-C--:B------:R-:W-:Y:S01]  /*ecf0*/  FMUL.FTZ R51, R43, R50.reuse ;  /* 0x000000322b337220 */ /* 0x080fe20000410000 */
[--C-:B------:R-:W-:Y:S02]  /*ed00*/  HADD2.F32 R48, -RZ, R47.reuse.H0_H0 ;  /* 0x2000002fff307230 */ /* 0x100fe40000004100 */
[C---:B------:R-:W-:Y:S01]  /*ed10*/  FMUL.FTZ R52, R46.reuse, R50 ;  /* 0x000000322e347220 */ /* 0x040fe20000410000 */
[----:B------:R-:W-:Y:S02]  /*ed20*/  HADD2.F32 R42, -RZ, R42.H1_H1 ;  /* 0x3000002aff2a7230 */ /* 0x000fe40000004100 */
[-C--:B------:R-:W-:Y:S01]  /*ed30*/  FMUL.FTZ R53, R45, R49.reuse ;  /* 0x000000312d357220 */ /* 0x080fe20000410000 */
[----:B------:R-:W-:Y:S02]  /*ed40*/  HADD2.F32 R47, -RZ, R47.H1_H1 ;  /* 0x3000002fff2f7230 */ /* 0x000fe40000004100 */
[----:B------:R-:W-:Y:S01]  /*ed50*/  FFMA.FTZ R51, R46, R48, R51 ;  /* 0x000000302e337223 */ /* 0x000fe20000010033 */
[----:B------:R-:W-:Y:S01]  /*ed60*/  F2FP.SATFINITE.E4M3.F32.PACK_AB_MERGE_C R58, R59, R58, RZ ;  /* 0x0000003a3b3a723e */ /* 0x000fe200048070ff */
[----:B------:R-:W-:Y:S01]  /*ed70*/  FFMA.FTZ R52, R43, R48, -R52 ;  /* 0x000000302b347223 */ /* 0x000fe20000010834 */
[C---:B------:R-:W-:Y:S01]  /*ed80*/  FMUL.FTZ R46, R42.reuse, R49 ;  /* 0x000000312a2e7220 */ /* 0x040fe20000410000 */
[----:B------:R-:W-:Y:S01]  /*ed90*/  FFMA.FTZ R53, R42, R47, -R53 ;  /* 0x0000002f2a357223 */ /* 0x000fe20000010835 */
[----:B------:R-:W-:-:S02]  /*eda0*/  F2FP.F16.E4M3.UNPACK_B R43, R37.H1 ;  /* 0x00000025ff2b723e */ /* 0x000fc400030006ff */
[----:B------:R-:W-:Y:S02]  /*edb0*/  F2FP.F16.E4M3.UNPACK_B R42, R38.H1 ;  /* 0x00000026ff2a723e */ /* 0x000fe400030006ff */
[----:B------:R-:W-:Y:S01]  /*edc0*/  F2FP.F16.E4M3.UNPACK_B R13, R13.H1 ;  /* 0x0000000dff0d723e */ /* 0x000fe200030006ff */
[----:B------:R-:W-:Y:S01]  /*edd0*/  HADD2.F32 R38, -RZ, R43.H0_H0 ;  /* 0x2000002bff267230 */ /* 0x000fe20000004100 */
[----:B------:R-:W-:Y:S01]  /*ede0*/  F2FP.SATFINITE.E4M3.F32.PACK_AB_MERGE_C R64, R55, R54, R58 ;  /* 0x000000363740723e */ /* 0x000fe2000480703a */
[----:B------:R-:W-:Y:S01]  /*edf0*/  FFMA.FTZ R54, R45, R47, R46 ;  /* 0x0000002f2d367223 */ /* 0x000fe2000001002e */
[----:B------:R-:W-:Y:S01]  /*ee00*/  F2FP.F16.E4M3.UNPACK_B R36, R36.H1 ;  /* 0x00000024ff24723e */ /* 0x000fe200030006ff */
[----:B------:R-:W-:Y:S01]  /*ee10*/  HADD2.F32 R45, -RZ, R42.H0_H0 ;  /* 0x2000002aff2d7230 */ /* 0x000fe20000004100 */
[----:B------:R-:W-:Y:S01]  /*ee20*/  F2FP.F16.E4M3.UNPACK_B R47, R14 ;  /* 0x0000000eff2f723e */ /* 0x000fe200020006ff */
[----:B------:R-:W-:Y:S02]  /*ee30*/  HADD2.F32 R37, -RZ, R13.H0_H0 ;  /* 0x2000000dff257230 */ /* 0x000fe40000004100 */
[----:B------:R-:W-:-:S02]  /*ee40*/  HADD2.F32 R43, -RZ, R43.H1_H1 ;  /* 0x3000002bff2b7230 */ /* 0x000fc40000004100 */
[CC--:B------:R-:W-:Y:S01]  /*ee50*/  FMUL.FTZ R48, R38.reuse, R45.reuse ;  /* 0x0000002d26307220 */ /* 0x0c0fe20000410000 */
[----:B------:R-:W-:Y:S02]  /*ee60*/  HADD2.F32 R46, -RZ, R42.H1_H1 ;  /* 0x3000002aff2e7230 */ /* 0x000fe40000004100 */
[----:B------:R-:W-:Y:S01]  /*ee70*/  FMUL.FTZ R45, R37, R45 ;  /* 0x0000002d252d7220 */ /* 0x000fe20000410000 */
[--C-:B------:R-:W-:Y:S02]  /*ee80*/  HADD2.F32 R42, -RZ, R36.reuse.H0_H0 ;  /* 0x20000024ff2a7230 */ /* 0x100fe40000004100 */
[----:B------:R-:W-:Y:S02]  /*ee90*/  HADD2.F32 R13, -RZ, R13.H1_H1 ;  /* 0x3000000dff0d7230 */ /* 0x000fe40000004100 */
[----:B------:R-:W-:Y:S01]  /*eea0*/  FMUL.FTZ R50, R43, R46 ;  /* 0x0000002e2b327220 */ /* 0x000fe20000410000 */
[----:B------:R-:W-:Y:S02]  /*eeb0*/  HADD2.F32 R36, -RZ, R36.H1_H1 ;  /* 0x30000024ff247230 */ /* 0x000fe40000004100 */
[-C--:B------:R-:W-:Y:S01]  /*eec0*/  FFMA.FTZ R56, R38, R42.reuse, R45 ;  /* 0x0000002a26387223 */ /* 0x080fe2000001002d */
[----:B------:R-:W-:Y:S01]  /*eed0*/  FFMA.FTZ R55, R37, R42, -R48 ;  /* 0x0000002a25377223 */ /* 0x000fe20000010830 */
[C---:B------:R-:W-:Y:S01]  /*eee0*/  FMUL.FTZ R46, R13.reuse, R46 ;  /* 0x0000002e0d2e7220 */ /* 0x040fe20000410000 */
[----:B------:R-:W-:Y:S01]  /*eef0*/  F2FP.F16.E4M3.UNPACK_B R38, R39 ;  /* 0x00000027ff26723e */ /* 0x000fe200020006ff */
[-C--:B------:R-:W-:Y:S01]  /*ef00*/  FFMA.FTZ R58, R13, R36.reuse, -R50 ;  /* 0x000000240d3a7223 */ /* 0x080fe20000010832 */
[-C--:B------:R-:W-:Y:S01]  /*ef10*/  F2FP.F16.E4M3.UNPACK_B R13, R15.reuse ;  /* 0x0000000fff0d723e */ /* 0x080fe200020006ff */
[----:B------:R-:W-:Y:S01]  /*ef20*/  FFMA.FTZ R57, R43, R36, R46 ;  /* 0x000000242b397223 */ /* 0x000fe2000001002e */
[----:B------:R-:W-:Y:S01]  /*ef30*/  F2FP.F16.E4M3.UNPACK_B R15, R15.H1 ;  /* 0x0000000fff0f723e */ /* 0x000fe200030006ff */
[----:B------:R-:W-:Y:S01]  /*ef40*/  HADD2.F32 R42, -RZ, R38.H0_H0 ;  /* 0x20000026ff2a7230 */ /* 0x000fe20000004100 */
[----:B------:R-:W-:Y:S01]  /*ef50*/  F2FP.F16.E4M3.UNPACK_B R48, R14.H1 ;  /* 0x0000000eff30723e */ /* 0x000fe200030006ff */
        /* <DEDUP_REMOVED lines=15> */
[-C--:B------:R-:W-:Y:S01]  /*f050*/  FFMA.FTZ R49, R42, R45.reuse, R49 ;  /* 0x0000002d2a317223 */ /* 0x080fe20000010031 */
[----:B------:R-:W-:Y:S02]  /*f060*/  HADD2.F32 R48, -RZ, R48.H1_H1 ;  /* 0x30000030ff307230 */ /* 0x000fe40000004100 */
[----:B------:R-:W-:Y:S01]  /*f070*/  FFMA.FTZ R61, R12, R46, R61 ;  /* 0x0000002e0c3d7223 */ /* 0x000fe2000001003d */
[----:B------:R-:W-:Y:S02]  /*f080*/  HADD2.F32 R15, -RZ, R15.H1_H1 ;  /* 0x3000000fff0f7230 */ /* 0x000fe40000004100 */
[----:B------:R-:W-:Y:S01]  /*f090*/  FFMA.FTZ R59, R36, R45, -R59 ;  /* 0x0000002d243b7223 */ /* 0x000fe2000001083b */
[----:B------:R-:W-:Y:S02]  /*f0a0*/  HADD2.F32 R38, -RZ, R38.H1_H1 ;  /* 0x30000026ff267230 */ /* 0x000fe40000004100 */
[----:B------:R-:W-:Y:S01]  /*f0b0*/  FMUL.FTZ R42, R39, R48 ;  /* 0x00000030272a7220 */ /* 0x000fe20000410000 */
[----:B------:R-:W-:-:S02]  /*f0c0*/  HADD2.F32 R47, -RZ, R47.H1_H1 ;  /* 0x3000002fff2f7230 */ /* 0x000fc40000004100 */
[----:B------:R-:W-:Y:S01]  /*f0d0*/  FMUL.FTZ R48, R15, R48 ;  /* 0x000000300f307220 */ /* 0x000fe20000410000 */
[----:B------:R-:W-:Y:S02]  /*f0e0*/  HADD2.F32 R13, -RZ, R13.H1_H1 ;  /* 0x3000000dff0d7230 */ /* 0x000fe40000004100 */
[----:B------:R-:W-:Y:S01]  /*f0f0*/  FFMA.FTZ R60, R37, R46, -R60 ;  /* 0x0000002e253c7223 */ /* 0x000fe2000001083c */
        /* <DEDUP_REMOVED lines=15> */
[----:B------:R-:W-:Y:S01]  /*f1f0*/  F2FP.SATFINITE.E4M3.F32.PACK_AB_MERGE_C R39, R14, R49, R48 ;  /* 0x000000310e27723e */ /* 0x000fe20004807030 */
[----:B------:R-:W-:Y:S01]  /*f200*/  IMAD.MOV.U32 R14, RZ, RZ, R63 ;  /* 0x000000ffff0e7224 */ /* 0x000fe200078e003f */
[----:B------:R-:W-:Y:S02]  /*f210*/  F2FP.SATFINITE.E4M3.F32.PACK_AB_MERGE_C R13, R53, R52, R55 ;  /* 0x00000034350d723e */ /* 0x000fe40004807037 */
[----:B------:R-:W-:Y:S02]  /*f220*/  F2FP.SATFINITE.E4M3.F32.PACK_AB_MERGE_C R37, R54, R51, R56 ;  /* 0x000000333625723e */ /* 0x000fe40004807038 */
[----:B------:R-:W-:-:S07]  /*f230*/  MOV R36, R64 ;  /* 0x0000004000247202 */ /* 0x000fce0000000f00 */
.L_x_529:
[----:B------:R-:W-:Y:S05]  /*f240*/  BSYNC B1 ;  /* 0x0000000000017941 */ /* 0x000fea0003800000 */
.L_x_528:
[----:B0-----:R0:W-:Y:S01]  /*f250*/  ST.E.128 desc[UR50][R40.64], R12 ;  /* 0x0000000c28007985 */ /* 0x0011e2000c101d32 */
[----:B------:R-:W-:-:S13]  /*f260*/  ISETP.GE.AND P3, PT, R11, R136, PT ;  /* 0x000000880b00720c */ /* 0x000fda0003f66270 */
[----:B------:R-:W-:Y:S05]  /*f270*/  @P3 BRA `(.L_x_476) ;  /* 0x0000000800083947 */ /* 0x000fea0003800000 */
[----:B0-----:R-:W-:-:S04]  /*f280*/  IADD3 R12, P3, R11, R120, RZ ;  /* 0x000000780b0c7210 */ /* 0x001fc80007f7e0ff */
[----:B------:R-:W-:-:S05]  /*f290*/  LEA.HI.X.SX32 R13, R11, R44, 0x1, P3 ;  /* 0x0000002c0b0d7211 */ /* 0x000fca00018f0eff */
[----:B--2---:R0:W-:Y:S01]  /*f2a0*/  ST.E.128 desc[UR50][R12.64], R36 ;  /* 0x000000240c007985 */ /* 0x0041e2000c101d32 */
[----:B------:R-:W-:Y:S05]  /*f2b0*/  BRA `(.L_x_476) ;  /* 0x0000000400f87947 */ /* 0x000fea0003800000 */
.L_x_441:
[----:B------:R-:W-:-:S06]  /*f2c0*/  UISETP.NE.AND UP0, UPT, UR49, 0x3, UPT ;  /* 0x000000033100788c */ /* 0x000fcc000bf05270 */
[----:B------:R-:W-:-:S13]  /*f2d0*/  PLOP3.LUT P2, PT, PT, PT, UP0, 0x80, 0x0 ;  /* 0x000000000000781c */ /* 0x000fda0003f4f008 */
[----:B------:R-:W-:Y:S05]  /*f2e0*/  @!P2 BRA `(.L_x_530) ;  /* 0x000000000004a947 */ /* 0x000fea0003800000 */
[----:B------:R-:W-:Y:S01]  /*f2f0*/  BPT.TRAP 0x1 ;  /* 0x000000040000795c */ /* 0x000fe20000300000 */
.L_x_530:
[----:B------:R-:W2:Y:S01]  /*f300*/  LDL R11, [R1+0x14] ;  /* 0x00001400010b7983 */ /* 0x000ea20000100800 */
[----:B------:R-:W-:Y:S01]  /*f310*/  IMAD R93, R19, 0x8, R18 ;  /* 0x00000008135d7824 */ /* 0x000fe200078e0212 */
[----:B------:R-:W-:Y:S01]  /*f320*/  BSSY B1, `(.L_x_531) ;  /* 0x0000005000017945 */ /* 0x000fe20003800000 */
[----:B------:R-:W-:Y:S02]  /*f330*/  SHF.R.S32.HI R90, RZ, 0x1f, R35 ;  /* 0x0000001fff5a7819 */ /* 0x000fe40000011423 */
[----:B--2---:R-:W-:-:S04]  /*f340*/  SHF.L.U32 R94, R11, 0x1f, RZ ;  /* 0x0000001f0b5e7819 */ /* 0x004fc800000006ff */
[----:B------:R-:W0:Y:S02]  /*f350*/  SYNCS.PHASECHK.TRANS64.TRYWAIT P3, [R93+URZ+0x33490], R94 ;  /* 0x0334905e5d0075a7 */ /* 0x000e24000806017f */
[----:B0-----:R-:W-:Y:S05]  /*f360*/  @!P3 BRA `(.L_x_532) ;  /* 0x000001d00088b947 */ /* 0x001fea0003800000 */
.L_x_793:
[----:B------:R-:W-:Y:S05]  /*f370*/  BSYNC B1 ;  /* 0x0000000000017941 */ /* 0x000fea0003800000 */
.L_x_531:
[----:B------:R-:W1:Y:S01]  /*f380*/  S2R R36, SR_TID.X ;  /* 0x0000000000247919 */ /* 0x000e620000002100 */
[----:B------:R-:W-:Y:S01]  /*f390*/  ULDC.64 UR4, c[0x0][0x300] ;  /* 0x0000c00000047ab9 */ /* 0x000fe20000000a00 */
[----:B-----5:R-:W-:Y:S01]  /*f3a0*/  SHF.R.S32.HI R91, RZ, 0x1f, R34 ;  /* 0x0000001fff5b7819 */ /* 0x020fe20000011422 */
[----:B------:R-:W-:Y:S01]  /*f3b0*/  IMAD R14, R90, UR4, RZ ;  /* 0x000000045a0e7c24 */ /* 0x000fe2000f8e02ff */
[----:B------:R-:W-:Y:S01]  /*f3c0*/  ULDC.64 UR6, c[0x0][0x2e8] ;  /* 0x0000ba0000067ab9 */ /* 0x000fe20000000a00 */
[----:B------:R-:W-:-:S04]  /*f3d0*/  IMAD.WIDE.U32 R12, R35, UR4, RZ ;  /* 0x00000004230c7c25 */ /* 0x000fc8000f8e00ff */
[----:B------:R-:W-:Y:S01]  /*f3e0*/  IMAD R11, R35, UR5, R14 ;  /* 0x00000005230b7c24 */ /* 0x000fe2000f8e020e */
[----:B------:R-:W-:Y:S01]  /*f3f0*/  ULDC.64 UR4, c[0x0][0x310] ;  /* 0x0000c40000047ab9 */ /* 0x000fe20000000a00 */
[----:B------:R-:W-:Y:S02]  /*f400*/  IMAD R92, R25, -0xa0, R2 ;  /* 0xffffff60195c7824 */ /* 0x000fe400078e0202 */
[----:B------:R-:W-:Y:S01]  /*f410*/  IMAD R15, R91, UR4, RZ ;  /* 0x000000045b0f7c24 */ /* 0x000fe2000f8e02ff */
[----:B------:R-:W-:Y:S02]  /*f420*/  IADD3 R13, R13, R11, RZ ;  /* 0x0000000b0d0d7210 */ /* 0x000fe40007ffe0ff */
[----:B------:R-:W-:Y:S01]  /*f430*/  VIMNMX R92, R92, 0xa0, PT ;  /* 0x000000a05c5c7848 */ /* 0x000fe20003fe0100 */
[C---:B------:R-:W-:Y:S02]  /*f440*/  IMAD R15, R34.reuse, UR5, R15 ;  /* 0x00000005220f7c24 */ /* 0x040fe4000f8e020f */
[----:B------:R-:W-:Y:S01]  /*f450*/  IMAD.WIDE.U32 R12, R34, UR4, R12 ;  /* 0x00000004220c7c25 */ /* 0x000fe2000f8e000c */
[----:B------:R-:W-:-:S03]  /*f460*/  ULDC.64 UR4, c[0x0][0x308] ;  /* 0x0000c20000047ab9 */ /* 0x000fc60000000a00 */
[----:B------:R-:W-:Y:S02]  /*f470*/  IMAD.IADD R13, R13, 0x1, R15 ;  /* 0x000000010d0d7824 */ /* 0x000fe400078e020f */
[----:B------:R-:W-:Y:S02]  /*f480*/  IMAD R11, R7, UR4, RZ ;  /* 0x00000004070b7c24 */ /* 0x000fe4000f8e02ff */
[----:B------:R-:W-:Y:S01]  /*f490*/  IMAD.WIDE.U32 R12, R222, UR4, R12 ;  /* 0x00000004de0c7c25 */ /* 0x000fe2000f8e000c */
[----:B------:R-:W-:-:S03]  /*f4a0*/  UMOV UR4, 0xffffffff ;  /* 0xffffffff00047882 */ /* 0x000fc60000000000 */
[----:B------:R-:W-:Y:S01]  /*f4b0*/  IMAD R11, R222, UR5, R11 ;  /* 0x00000005de0b7c24 */ /* 0x000fe2000f8e020b */
[----:B------:R-:W-:Y:S01]  /*f4c0*/  IADD3 R42, P3, R12, UR6, RZ ;  /* 0x000000060c2a7c10 */ /* 0x000fe2000ff7e0ff */
[C---:B-1----:R-:W-:Y:S02]  /*f4d0*/  VIADD R37, R36.reuse, 0xffffff80 ;  /* 0xffffff8024257836 */ /* 0x042fe40000000000 */
[----:B------:R-:W-:Y:S01]  /*f4e0*/  VIADD R36, R36, 0xffffff80 ;  /* 0xffffff8024247836 */ /* 0x000fe20000000000 */
[----:B------:R-:W-:-:S04]  /*f4f0*/  IADD3.X R50, R13, UR7, R11, P3, !PT ;  /* 0x000000070d327c10 */ /* 0x000fc80009ffe40b */
[----:B------:R-:W-:-:S04]  /*f500*/  LEA.HI R36, R36, R37, RZ, 0x1 ;  /* 0x0000002524247211 */ /* 0x000fc800078f08ff */
[----:B------:R-:W-:-:S04]  /*f510*/  SHF.R.S32.HI R36, RZ, 0x1, R36 ;  /* 0x00000001ff247819 */ /* 0x000fc80000011424 */
[----:B------:R-:W-:-:S04]  /*f520*/  IADD3 R51, -R36, R92, RZ ;  /* 0x0000005c24337210 */ /* 0x000fc80007ffe1ff */
[----:B------:R-:W-:Y:S01]  /*f530*/  ISETP.GE.AND P3, PT, R51, 0x1, PT ;  /* 0x000000013300780c */ /* 0x000fe20003f66270 */
[----:B------:R-:W-:-:S12]  /*f540*/  BRA.DIV UR4, `(.L_x_533) ;  /* 0x000001d204247947 */ /* 0x000fd8000b800000 */
[----:B------:R1:W2:Y:S04]  /*f550*/  SHFL.IDX PT, R41, R50, RZ, 0x1e1f ;  /* 0x001e1fff32297589 */ /* 0x0002a800000e0000 */
[----:B------:R1:W3:Y:S02]  /*f560*/  SHFL.IDX PT, R43, R42, RZ, 0x1e1f ;  /* 0x001e1fff2a2b7589 */ /* 0x0002e400000e0000 */
.L_x_797:
[----:B------:R-:W-:Y:S04]  /*f570*/  BSSY B1, `(.L_x_534) ;  /* 0x0000027000017945 */ /* 0x000fe80003800000 */
[----:B------:R-:W-:Y:S05]  /*f580*/  @!P3 BRA `(.L_x_535) ;  /* 0x000000000094b947 */ /* 0x000fea0003800000 */
[----:B------:R-:W4:Y:S01]  /*f590*/  LDL R13, [R1+0xc] ;  /* 0x00000c00010d7983 */ /* 0x000f220000100800 */
[----:B------:R-:W-:-:S03]  /*f5a0*/  ULDC UR4, c[0x0][0x2f4] ;  /* 0x0000bd0000047ab9 */ /* 0x000fc60000000800 */
[----:B------:R-:W5:Y:S04]  /*f5b0*/  LDL R12, [R1+0x8] ;  /* 0x00000800010c7983 */ /* 0x000f680000100800 */
[----:B------:R-:W5:Y:S01]  /*f5c0*/  LDL R48, [R1] ;  /* 0x0000000001307983 */ /* 0x000f620000100800 */
[----:B------:R-:W-:-:S03]  /*f5d0*/  ISETP.GE.AND P5, PT, R16, UR4, PT ;  /* 0x0000000410007c0c */ /* 0x000fc6000bfa6270 */
[----:B------:R-:W5:Y:S10]  /*f5e0*/  LDL R11, [R1+0x4] ;  /* 0x00000400010b7983 */ /* 0x000f740000100800 */
[----:B---3--:R-:W-:-:S05]  /*f5f0*/  @!P5 IADD3 R44, P3, R16, R43, RZ ;  /* 0x0000002b102cd210 */ /* 0x008fca0007f7e0ff */
[----:B--2---:R-:W-:Y:S01]  /*f600*/  @!P5 IMAD.X R45, R41, 0x1, R17, P3 ;  /* 0x00000001292dd824 */ /* 0x004fe200018e0611 */
[----:B------:R-:W-:-:S13]  /*f610*/  ISETP.GE.AND P3, PT, R23, UR4, PT ;  /* 0x0000000417007c0c */ /* 0x000fda000bf66270 */
[----:B------:R-:W-:-:S05]  /*f620*/  @!P3 IADD3 R38, P4, R23, R43, RZ ;  /* 0x0000002b1726b210 */ /* 0x000fca0007f9e0ff */
[----:B----4-:R-:W-:Y:S01]  /*f630*/  @!P3 IMAD.X R39, R41, 0x1, R13, P4 ;  /* 0x000000012927b824 */ /* 0x010fe200020e060d */
[----:B------:R-:W-:-:S13]  /*f640*/  ISETP.GE.AND P4, PT, R22, UR4, PT ;  /* 0x0000000416007c0c */ /* 0x000fda000bf86270 */
[----:B------:R-:W-:-:S05]  /*f650*/  @!P4 IADD3 R36, P6, R22, R43, RZ ;  /* 0x0000002b1624c210 */ /* 0x000fca0007fde0ff */
[----:B-----5:R-:W-:Y:S02]  /*f660*/  @!P4 IMAD.X R37, R41, 0x1, R12, P6 ;  /* 0x000000012925c824 */ /* 0x020fe400030e060c */
[----:B------:R-:W2:Y:S04]  /*f670*/  @!P5 LDS.128 R12, [R88+0x24200] ;  /* 0x02420000580cd984 */ /* 0x000ea80000000c00 */
[----:B--2---:R-:W-:Y:S01]  /*f680*/  @!P5 ST.E.128 desc[UR50][R44.64], R12 ;  /* 0x0000000c2c00d985 */ /* 0x004fe2000c101d32 */
[----:B------:R-:W-:-:S13]  /*f690*/  ISETP.GE.AND P5, PT, R225, UR4, PT ;  /* 0x00000004e1007c0c */ /* 0x000fda000bfa6270 */
[----:B------:R-:W2:Y:S01]  /*f6a0*/  @!P5 LDS.128 R12, [R89+0x24200] ;  /* 0x02420000590cd984 */ /* 0x000ea20000000c00 */
[----:B------:R-:W-:-:S04]  /*f6b0*/  @!P5 SHF.L.U32 R40, R227, 0x4, RZ ;  /* 0x00000004e328d819 */ /* 0x000fc800000006ff */
[----:B------:R-:W-:-:S04]  /*f6c0*/  @!P5 IADD3 R46, P6, R40, R43, RZ ;  /* 0x0000002b282ed210 */ /* 0x000fc80007fde0ff */
[----:B------:R-:W-:-:S05]  /*f6d0*/  @!P5 LEA.HI.X.SX32 R47, R40, R41, 0x1, P6 ;  /* 0x00000029282fd211 */ /* 0x000fca00030f0eff */
[----:B--2---:R-:W-:Y:S01]  /*f6e0*/  @!P5 ST.E.128 desc[UR50][R46.64], R12 ;  /* 0x0000000c2e00d985 */ /* 0x004fe2000c101d32 */
[----:B------:R-:W-:-:S13]  /*f6f0*/  ISETP.GE.AND P5, PT, R226, UR4, PT ;  /* 0x00000004e2007c0c */ /* 0x000fda000bfa6270 */
[----:B------:R-:W2:Y:S01]  /*f700*/  @!P5 LDS.128 R12, [R88+0x26a00] ;  /* 0x026a0000580cd984 */ /* 0x000ea20000000c00 */
[----:B------:R-:W-:-:S05]  /*f710*/  @!P5 IMAD.SHL.U32 R40, R48, 0x10, RZ ;  /* 0x000000103028d824 */ /* 0x000fca00078e00ff */
[----:B------:R-:W-:-:S04]  /*f720*/  @!P5 IADD3 R48, P6, R40, R43, RZ ;  /* 0x0000002b2830d210 */ /* 0x000fc80007fde0ff */
[----:B------:R-:W-:-:S05]  /*f730*/  @!P5 LEA.HI.X.SX32 R49, R40, R41, 0x1, P6 ;  /* 0x000000292831d211 */ /* 0x000fca00030f0eff */
[----:B--2---:R-:W-:Y:S01]  /*f740*/  @!P5 ST.E.128 desc[UR50][R48.64], R12 ;  /* 0x0000000c3000d985 */ /* 0x004fe2000c101d32 */
[----:B------:R-:W-:-:S03]  /*f750*/  ISETP.GE.AND P5, PT, R224, UR4, PT ;  /* 0x00000004e0007c0c */ /* 0x000fc6000bfa6270 */
[----:B------:R-:W2:Y:S10]  /*f760*/  @!P3 LDS.128 R12, [R89+0x26a00] ;  /* 0x026a0000590cb984 */ /* 0x000eb40000000c00 */
[----:B------:R-:W-:-:S05]  /*f770*/  @!P5 IADD3 R40, P6, R224, R43, RZ ;  /* 0x0000002be028d210 */ /* 0x000fca0007fde0ff */
[----:B------:R-:W-:Y:S01]  /*f780*/  @!P5 IMAD.X R41, R41, 0x1, R11, P6 ;  /* 0x000000012929d824 */ /* 0x000fe200030e060b */
[----:B--2---:R-:W-:Y:S04]  /*f790*/  @!P3 ST.E.128 desc[UR50][R38.64], R12 ;  /* 0x0000000c2600b985 */ /* 0x004fe8000c101d32 */
[----:B------:R-:W2:Y:S04]  /*f7a0*/  @!P4 LDS.128 R12, [R88+0x29200] ;  /* 0x02920000580cc984 */ /* 0x000ea80000000c00 */
[----:B--2---:R-:W-:Y:S04]  /*f7b0*/  @!P4 ST.E.128 desc[UR50][R36.64], R12 ;  /* 0x0000000c2400c985 */ /* 0x004fe8000c101d32 */
[----:B------:R-:W2:Y:S04]  /*f7c0*/  @!P5 LDS.128 R12, [R89+0x29200] ;  /* 0x02920000590cd984 */ /* 0x000ea80000000c00 */
[----:B--2---:R4:W-:Y:S02]  /*f7d0*/  @!P5 ST.E.128 desc[UR50][R40.64], R12 ;  /* 0x0000000c2800d985 */ /* 0x0049e4000c101d32 */
.L_x_535:
[----:B------:R-:W-:Y:S05]  /*f7e0*/  BSYNC B1 ;  /* 0x0000000000017941 */ /* 0x000fea0003800000 */
.L_x_534:
[----:B------:R-:W-:-:S03]  /*f7f0*/  UMOV UR4, 0xffffffff ;  /* 0xffffffff00047882 */ /* 0x000fc60000000000 */
[----:B------:R-:W-:Y:S05]  /*f800*/  BRA.DIV UR4, `(.L_x_536) ;  /* 0x000001ce04c07947 */ /* 0x000fea000b800000 */
[----:B--2-4-:R2:W4:Y:S04]  /*f810*/  SHFL.IDX PT, R41, R50, 0x1, 0x1e1f ;  /* 0x003e1f0032297f89 */ /* 0x01452800000e0000 */
[----:B---3--:R2:W3:Y:S02]  /*f820*/  SHFL.IDX PT, R43, R42, 0x1, 0x1e1f ;  /* 0x003e1f002a2b7f89 */ /* 0x0084e400000e0000 */
.L_x_801:
[----:B------:R-:W-:-:S13]  /*f830*/  ISETP.GE.AND P3, PT, R51, 0x81, PT ;  /* 0x000000813300780c */ /* 0x000fda0003f66270 */
[----:B------:R-:W-:Y:S05]  /*f840*/  @!P3 BRA `(.L_x_476) ;  /* 0x000000000094b947 */ /* 0x000fea0003800000 */
[----:B------:R-:W5:Y:S01]  /*f850*/  LDL R13, [R1+0xc] ;  /* 0x00000c00010d7983 */ /* 0x000f620000100800 */
[----:B------:R-:W-:-:S03]  /*f860*/  ULDC UR4, c[0x0][0x2f4] ;  /* 0x0000bd0000047ab9 */ /* 0x000fc60000000800 */
[----:B------:R-:W5:Y:S04]  /*f870*/  LDL R12, [R1+0x8] ;  /* 0x00000800010c7983 */ /* 0x000f680000100800 */
[----:B-12---:R-:W2:Y:S01]  /*f880*/  LDL R42, [R1] ;  /* 0x00000000012a7983 */ /* 0x006ea20000100800 */
[----:B------:R-:W-:-:S03]  /*f890*/  ISETP.GE.AND P5, PT, R16, UR4, PT ;  /* 0x0000000410007c0c */ /* 0x000fc6000bfa6270 */
[----:B------:R-:W2:Y:S10]  /*f8a0*/  LDL R11, [R1+0x4] ;  /* 0x00000400010b7983 */ /* 0x000eb40000100800 */
[----:B---3--:R-:W-:-:S05]  /*f8b0*/  @!P5 IADD3 R44, P3, R16, R43, RZ ;  /* 0x0000002b102cd210 */ /* 0x008fca0007f7e0ff */
[----:B----4-:R-:W-:Y:S01]  /*f8c0*/  @!P5 IMAD.X R45, R41, 0x1, R17, P3 ;  /* 0x00000001292dd824 */ /* 0x010fe200018e0611 */
[----:B------:R-:W-:-:S13]  /*f8d0*/  ISETP.GE.AND P3, PT, R23, UR4, PT ;  /* 0x0000000417007c0c */ /* 0x000fda000bf66270 */
[----:B------:R-:W-:-:S04]  /*f8e0*/  @!P3 IADD3 R38, P4, R23, R43, RZ ;  /* 0x0000002b1726b210 */ /* 0x000fc80007f9e0ff */
[----:B-----5:R-:W-:Y:S02]  /*f8f0*/  @!P3 IADD3.X R39, R41, R13, RZ, P4, !PT ;  /* 0x0000000d2927b210 */ /* 0x020fe400027fe4ff */
[----:B------:R-:W-:-:S13]  /*f900*/  ISETP.GE.AND P4, PT, R22, UR4, PT ;  /* 0x0000000416007c0c */ /* 0x000fda000bf86270 */
[----:B------:R-:W-:-:S05]  /*f910*/  @!P4 IADD3 R36, P6, R22, R43, RZ ;  /* 0x0000002b1624c210 */ /* 0x000fca0007fde0ff */
[----:B------:R-:W-:Y:S02]  /*f920*/  @!P4 IMAD.X R37, R41, 0x1, R12, P6 ;  /* 0x000000012925c824 */ /* 0x000fe400030e060c */
[----:B------:R-:W1:Y:S04]  /*f930*/  @!P5 LDS.128 R12, [R88+0x26200] ;  /* 0x02620000580cd984 */ /* 0x000e680000000c00 */
[----:B-1----:R-:W-:Y:S01]  /*f940*/  @!P5 ST.E.128 desc[UR50][R44.64], R12 ;  /* 0x0000000c2c00d985 */ /* 0x002fe2000c101d32 */
[----:B------:R-:W-:-:S13]  /*f950*/  ISETP.GE.AND P5, PT, R225, UR4, PT ;  /* 0x00000004e1007c0c */ /* 0x000fda000bfa6270 */
[----:B------:R-:W1:Y:S01]  /*f960*/  @!P5 LDS.128 R12, [R89+0x26200] ;  /* 0x02620000590cd984 */ /* 0x000e620000000c00 */
[----:B------:R-:W-:-:S05]  /*f970*/  @!P5 IMAD.SHL.U32 R40, R227, 0x10, RZ ;  /* 0x00000010e328d824 */ /* 0x000fca00078e00ff */
[----:B------:R-:W-:-:S04]  /*f980*/  @!P5 IADD3 R46, P6, R40, R43, RZ ;  /* 0x0000002b282ed210 */ /* 0x000fc80007fde0ff */
[----:B------:R-:W-:-:S05]  /*f990*/  @!P5 LEA.HI.X.SX32 R47, R40, R41, 0x1, P6 ;  /* 0x00000029282fd211 */ /* 0x000fca00030f0eff */
[----:B-1----:R-:W-:Y:S01]  /*f9a0*/  @!P5 ST.E.128 desc[UR50][R46.64], R12 ;  /* 0x0000000c2e00d985 */ /* 0x002fe2000c101d32 */
[----:B------:R-:W-:-:S13]  /*f9b0*/  ISETP.GE.AND P5, PT, R226, UR4, PT ;  /* 0x00000004e2007c0c */ /* 0x000fda000bfa6270 */
[----:B------:R-:W1:Y:S01]  /*f9c0*/  @!P5 LDS.128 R12, [R88+0x28a00] ;  /* 0x028a0000580cd984 */ /* 0x000e620000000c00 */
[----:B--2---:R-:W-:-:S05]  /*f9d0*/  @!P5 IMAD.SHL.U32 R40, R42, 0x10, RZ ;  /* 0x000000102a28d824 */ /* 0x004fca00078e00ff */
[----:B------:R-:W-:-:S04]  /*f9e0*/  @!P5 IADD3 R48, P6, R40, R43, RZ ;  /* 0x0000002b2830d210 */ /* 0x000fc80007fde0ff */
[----:B------:R-:W-:-:S05]  /*f9f0*/  @!P5 LEA.HI.X.SX32 R49, R40, R41, 0x1, P6 ;  /* 0x000000292831d211 */ /* 0x000fca00030f0eff */
[----:B-1----:R-:W-:Y:S01]  /*fa00*/  @!P5 ST.E.128 desc[UR50][R48.64], R12 ;  /* 0x0000000c3000d985 */ /* 0x002fe2000c101d32 */
[----:B------:R-:W-:-:S03]  /*fa10*/  ISETP.GE.AND P5, PT, R224, UR4, PT ;  /* 0x00000004e0007c0c */ /* 0x000fc6000bfa6270 */
[----:B------:R-:W1:Y:S10]  /*fa20*/  @!P3 LDS.128 R12, [R89+0x28a00] ;  /* 0x028a0000590cb984 */ /* 0x000e740000000c00 */
[----:B------:R-:W-:-:S04]  /*fa30*/  @!P5 IADD3 R40, P6, R224, R43, RZ ;  /* 0x0000002be028d210 */ /* 0x000fc80007fde0ff */
[----:B------:R-:W-:Y:S01]  /*fa40*/  @!P5 IADD3.X R41, R41, R11, RZ, P6, !PT ;  /* 0x0000000b2929d210 */ /* 0x000fe200037fe4ff */
[----:B-1----:R-:W-:Y:S04]  /*fa50*/  @!P3 ST.E.128 desc[UR50][R38.64], R12 ;  /* 0x0000000c2600b985 */ /* 0x002fe8000c101d32 */
[----:B------:R-:W1:Y:S04]  /*fa60*/  @!P4 LDS.128 R12, [R88+0x2b200] ;  /* 0x02b20000580cc984 */ /* 0x000e680000000c00 */
[----:B-1----:R-:W-:Y:S04]  /*fa70*/  @!P4 ST.E.128 desc[UR50][R36.64], R12 ;  /* 0x0000000c2400c985 */ /* 0x002fe8000c101d32 */
[----:B------:R-:W1:Y:S04]  /*fa80*/  @!P5 LDS.128 R12, [R89+0x2b200] ;  /* 0x02b20000590cd984 */ /* 0x000e680000000c00 */
[----:B-1----:R1:W-:Y:S02]  /*fa90*/  @!P5 ST.E.128 desc[UR50][R40.64], R12 ;  /* 0x0000000c2800d985 */ /* 0x0023e4000c101d32 */
.L_x_476:
[----:B------:R-:W-:Y:S05]  /*faa0*/  BSYNC B0 ;  /* 0x0000000000007941 */ /* 0x000fea0003800000 */
.L_x_440:
[----:B------:R-:W5:Y:S01]  /*fab0*/  S2R R11, SR_TID.X ;  /* 0x00000000000b7919 */ /* 0x000f620000002100 */
[----:B------:R-:W-:Y:S01]  /*fac0*/  @!PT LDS RZ, [RZ] ;  /* 0x00000000fffff984 */ /* 0x000fe20000000800 */
[----:B------:R-:W-:Y:S01]  /*fad0*/  @!PT LDS RZ, [RZ] ;  /* 0x00000000fffff984 */ /* 0x000fe20000000800 */
[----:B------:R-:W-:Y:S01]  /*fae0*/  @!PT LDS RZ, [RZ] ;  /* 0x00000000fffff984 */ /* 0x000fe20000000800 */
[----:B------:R-:W-:Y:S01]  /*faf0*/  @!PT LDS RZ, [RZ] ;  /* 0x00000000fffff984 */ /* 0x000fe20000000800 */
[----:B------:R3:W-:Y:S06]  /*fb00*/  MEMBAR.ALL.CTA ;  /* 0x0000000000007992 */ /* 0x0007ec0000008000 */
[----:B---3--:R-:W3:Y:S01]  /*fb10*/  FENCE.VIEW.ASYNC.S ;  /* 0x00000000000073c6 */ /* 0x008ee20000000000 */
[----:B------:R-:W-:Y:S05]  /*fb20*/  WARPSYNC.ALL ;  /* 0x0000000000007948 */ /* 0x000fea0003800000 */
[----:B------:R-:W-:Y:S01]  /*fb30*/  BSSY B0, `(.L_x_537) ;  /* 0x0000008000007945 */ /* 0x000fe20003800000 */
[----:B---3--:R3:W-:Y:S01]  /*fb40*/  BAR.SYNC.DEFER_BLOCKING R142, 0x80 ;  /* 0x0002008e0000751d */ /* 0x0087e20000010000 */
[----:B-----5:R-:W-:-:S13]  /*fb50*/  LOP3.LUT P3, RZ, R11, 0x7f, RZ, 0xc0, !PT ;  /* 0x0000007f0bff7812 */ /* 0x020fda000786c0ff */
[----:B------:R-:W-:-:S05]  /*fb60*/  @!P3 VIADD R11, R93, 0x334a0 ;  /* 0x000334a05d0bb836 */ /* 0x000fca0000000000 */
[----:B------:R-:W-:-:S04]  /*fb70*/  @!P3 PRMT R11, RZ, 0x654, R11 ;  /* 0x00000654ff0bb816 */ /* 0x000fc8000000000b */
[----:B------:R3:W-:Y:S01]  /*fb80*/  @!P3 SYNCS.ARRIVE.TRANS64.RED.A1T0 RZ, [R11+URZ], RZ ;  /* 0x000000ff0bffb9a7 */ /* 0x0007e2000810043f */
[----:B------:R-:W-:Y:S05]  /*fb90*/  @!P2 BRA `(.L_x_538) ;  /* 0x000000000004a947 */ /* 0x000fea0003800000 */
[----:B------:R-:W-:Y:S01]  /*fba0*/  BPT.TRAP 0x1 ;  /* 0x000000040000795c */ /* 0x000fe20000300000 */
.L_x_538:
[----:B------:R-:W-:Y:S05]  /*fbb0*/  BSYNC B0 ;  /* 0x0000000000007941 */ /* 0x000fea0003800000 */
.L_x_537:
[----:B------:R-:W5:Y:S01]  /*fbc0*/  SYNCS.PHASECHK.TRANS64.TRYWAIT P2, [R93+URZ+0x334b0], R94 ;  /* 0x0334b05e5d0075a7 */ /* 0x000f62000804017f */
[----:B------:R-:W-:Y:S01]  /*fbd0*/  ULDC UR39, c[0x0][0x2f4] ;  /* 0x0000bd0000277ab9 */ /* 0x000fe20000000800 */
[----:B------:R-:W-:Y:S04]  /*fbe0*/  BSSY B0, `(.L_x_539) ;  /* 0x0000002000007945 */ /* 0x000fe80003800000 */
[----:B-----5:R-:W-:Y:S05]  /*fbf0*/  @!P2 BRA `(.L_x_540) ;  /* 0x000001cc0010a947 */ /* 0x020fea0003800000 */
.L_x_802:
[----:B------:R-:W-:Y:S05]  /*fc00*/  BSYNC B0 ;  /* 0x0000000000007941 */ /* 0x000fea0003800000 */
.L_x_539:
[----:B------:R0:W5:Y:S01]  /*fc10*/  LDL R51, [R1+0xc] ;  /* 0x00000c0001337983 */ /* 0x0001620000100800 */
[----:B------:R-:W-:Y:S01]  /*fc20*/  ULDC.64 UR4, c[0x0][0x328] ;  /* 0x0000ca0000047ab9 */ /* 0x000fe20000000a00 */
[----:B------:R-:W-:Y:S02]  /*fc30*/  ULDC.64 UR6, c[0x0][0x318] ;  /* 0x0000c60000067ab9 */ /* 0x000fe40000000a00 */
[----:B-12---:R1:W5:Y:S04]  /*fc40*/  LDL R50, [R1+0x8] ;  /* 0x0000080001327983 */ /* 0x0063680000100800 */
[----:B0-----:R1:W5:Y:S01]  /*fc50*/  LDL R49, [R1] ;  /* 0x0000000001317983 */ /* 0x0013620000100800 */
[----:B------:R-:W-:Y:S02]  /*fc60*/  IMAD R90, R90, UR4, RZ ;  /* 0x000000045a5a7c24 */ /* 0x000fe4000f8e02ff */
[C---:B------:R-:W-:Y:S01]  /*fc70*/  IMAD.WIDE.U32 R12, R35.reuse, UR4, RZ ;  /* 0x00000004230c7c25 */ /* 0x040fe2000f8e00ff */
[----:B------:R1:W5:Y:S03]  /*fc80*/  LDL R48, [R1+0x4] ;  /* 0x0000040001307983 */ /* 0x0003660000100800 */
[----:B------:R-:W-:Y:S01]  /*fc90*/  IMAD R35, R35, UR5, R90 ;  /* 0x0000000523237c24 */ /* 0x000fe2000f8e025a */
[----:B------:R-:W0:Y:S01]  /*fca0*/  S2R R14, SR_TID.X ;  /* 0x00000000000e7919 */ /* 0x000e220000002100 */
[----:B------:R-:W-:-:S02]  /*fcb0*/  ULDC.64 UR4, c[0x0][0x338] ;  /* 0x0000ce0000047ab9 */ /* 0x000fc40000000a00 */
[----:B------:R-:W-:Y:S02]  /*fcc0*/  IMAD R91, R91, UR4, RZ ;  /* 0x000000045b5b7c24 */ /* 0x000fe4000f8e02ff */
[----:B------:R-:W-:Y:S02]  /*fcd0*/  IMAD.IADD R13, R13, 0x1, R35 ;  /* 0x000000010d0d7824 */ /* 0x000fe400078e0223 */
[C---:B------:R-:W-:Y:S02]  /*fce0*/  IMAD R91, R34.reuse, UR5, R91 ;  /* 0x00000005225b7c24 */ /* 0x040fe4000f8e025b */
[----:B------:R-:W-:Y:S01]  /*fcf0*/  IMAD.WIDE.U32 R34, R34, UR4, R12 ;  /* 0x0000000422227c25 */ /* 0x000fe2000f8e000c */
[----:B------:R-:W-:-:S03]  /*fd00*/  ULDC.64 UR4, c[0x0][0x330] ;  /* 0x0000cc0000047ab9 */ /* 0x000fc60000000a00 */
[----:B------:R-:W-:Y:S02]  /*fd10*/  IMAD.IADD R35, R35, 0x1, R91 ;  /* 0x0000000123237824 */ /* 0x000fe400078e025b */
[----:B---3--:R-:W-:Y:S02]  /*fd20*/  IMAD R11, R7, UR4, RZ ;  /* 0x00000004070b7c24 */ /* 0x008fe4000f8e02ff */
[----:B------:R-:W-:-:S04]  /*fd30*/  IMAD.WIDE.U32 R12, R222, UR4, R34 ;  /* 0x00000004de0c7c25 */ /* 0x000fc8000f8e0022 */
[----:B------:R-:W-:Y:S01]  /*fd40*/  IMAD R11, R222, UR5, R11 ;  /* 0x00000005de0b7c24 */ /* 0x000fe2000f8e020b */
[----:B------:R-:W-:-:S04]  /*fd50*/  IADD3 R44, P2, R12, UR6, RZ ;  /* 0x000000060c2c7c10 */ /* 0x000fc8000ff5e0ff */
[----:B------:R-:W-:Y:S02]  /*fd60*/  IADD3.X R11, R13, UR7, R11, P2, !PT ;  /* 0x000000070d0b7c10 */ /* 0x000fe400097fe40b */
[C---:B0-----:R-:W-:Y:S01]  /*fd70*/  IADD3 R15, R14.reuse, -0x80, RZ ;  /* 0xffffff800e0f7810 */ /* 0x041fe20007ffe0ff */
[----:B------:R-:W-:-:S05]  /*fd80*/  VIADD R14, R14, 0xffffff80 ;  /* 0xffffff800e0e7836 */ /* 0x000fca0000000000 */
[----:B------:R-:W-:-:S04]  /*fd90*/  LEA.HI R14, R14, R15, RZ, 0x1 ;  /* 0x0000000f0e0e7211 */ /* 0x000fc800078f08ff */
[----:B------:R-:W-:-:S05]  /*fda0*/  SHF.R.S32.HI R14, RZ, 0x1, R14 ;  /* 0x00000001ff0e7819 */ /* 0x000fca000001140e */
[----:B------:R-:W-:-:S05]  /*fdb0*/  IMAD.IADD R92, R92, 0x1, -R14 ;  /* 0x000000015c5c7824 */ /* 0x000fca00078e0a0e */
[----:B------:R-:W-:Y:S01]  /*fdc0*/  ISETP.GE.AND P2, PT, R92, 0x1, PT ;  /* 0x000000015c00780c */ /* 0x000fe20003f46270 */
[----:B------:R1:W0:Y:S01]  /*fdd0*/  SHFL.IDX PT, R47, R44, RZ, 0x1e1f ;  /* 0x001e1fff2c2f7589 */ /* 0x00022200000e0000 */
[----:B------:R-:W-:Y:S03]  /*fde0*/  BSSY B0, `(.L_x_541) ;  /* 0x0000023000007945 */ /* 0x000fe60003800000 */
[----:B------:R1:W2:Y:S08]  /*fdf0*/  SHFL.IDX PT, R45, R11, RZ, 0x1e1f ;  /* 0x001e1fff0b2d7589 */ /* 0x0002b000000e0000 */
[----:B-1----:R-:W-:Y:S05]  /*fe00*/  @!P2 BRA `(.L_x_542) ;  /* 0x000000000080a947 */ /* 0x002fea0003800000 */
[----:B------:R-:W-:-:S13]  /*fe10*/  ISETP.GE.AND P5, PT, R16, UR39, PT ;  /* 0x0000002710007c0c */ /* 0x000fda000bfa6270 */
[----:B------:R-:W1:Y:S01]  /*fe20*/  @!P5 LDS.128 R12, [R88+0xf200] ;  /* 0x00f20000580cd984 */ /* 0x000e620000000c00 */
[----:B0-----:R-:W-:-:S05]  /*fe30*/  @!P5 IADD3 R38, P2, R16, R47, RZ ;  /* 0x0000002f1026d210 */ /* 0x001fca0007f5e0ff */
[----:B--2---:R-:W-:Y:S01]  /*fe40*/  @!P5 IMAD.X R39, R45, 0x1, R17, P2 ;  /* 0x000000012d27d824 */ /* 0x004fe200010e0611 */
[----:B------:R-:W-:-:S13]  /*fe50*/  ISETP.GE.AND P2, PT, R23, UR39, PT ;  /* 0x0000002717007c0c */ /* 0x000fda000bf46270 */
[----:B------:R-:W-:-:S04]  /*fe60*/  @!P2 IADD3 R36, P4, R23, R47, RZ ;  /* 0x0000002f1724a210 */ /* 0x000fc80007f9e0ff */
[----:B-----5:R-:W-:Y:S02]  /*fe70*/  @!P2 IADD3.X R37, R45, R51, RZ, P4, !PT ;  /* 0x000000332d25a210 */ /* 0x020fe400027fe4ff */
[----:B------:R-:W-:-:S13]  /*fe80*/  ISETP.GE.AND P4, PT, R22, UR39, PT ;  /* 0x0000002716007c0c */ /* 0x000fda000bf86270 */
[----:B------:R-:W-:Y:S01]  /*fe90*/  @!P4 IADD3 R34, P6, R22, R47, RZ ;  /* 0x0000002f1622c210 */ /* 0x000fe20007fde0ff */
[----:B-1----:R-:W-:Y:S01]  /*fea0*/  @!P5 ST.E.128 desc[UR50][R38.64], R12 ;  /* 0x0000000c2600d985 */ /* 0x002fe2000c101d32 */
[----:B------:R-:W-:-:S03]  /*feb0*/  ISETP.GE.AND P5, PT, R225, UR39, PT ;  /* 0x00000027e1007c0c */ /* 0x000fc6000bfa6270 */
[----:B------:R-:W-:-:S10]  /*fec0*/  @!P4 IMAD.X R35, R45, 0x1, R50, P6 ;  /* 0x000000012d23c824 */ /* 0x000fd400030e0632 */
[----:B------:R-:W0:Y:S01]  /*fed0*/  @!P5 LDS.128 R12, [R89+0xf200] ;  /* 0x00f20000590cd984 */ /* 0x000e220000000c00 */
[----:B------:R-:W-:-:S05]  /*fee0*/  @!P5 IMAD.SHL.U32 R42, R227, 0x10, RZ ;  /* 0x00000010e32ad824 */ /* 0x000fca00078e00ff */
[----:B------:R-:W-:-:S04]  /*fef0*/  @!P5 IADD3 R40, P6, R42, R47, RZ ;  /* 0x0000002f2a28d210 */ /* 0x000fc80007fde0ff */
[----:B----4-:R-:W-:-:S05]  /*ff00*/  @!P5 LEA.HI.X.SX32 R41, R42, R45, 0x1, P6 ;  /* 0x0000002d2a29d211 */ /* 0x010fca00030f0eff */
[----:B0-----:R-:W-:Y:S01]  /*ff10*/  @!P5 ST.E.128 desc[UR50][R40.64], R12 ;  /* 0x0000000c2800d985 */ /* 0x001fe2000c101d32 */
[----:B------:R-:W-:-:S13]  /*ff20*/  ISETP.GE.AND P5, PT, R226, UR39, PT ;  /* 0x00000027e2007c0c */ /* 0x000fda000bfa6270 */
[----:B------:R-:W0:Y:S01]  /*ff30*/  @!P5 LDS.128 R12, [R88+0x11a00] ;  /* 0x011a0000580cd984 */ /* 0x000e220000000c00 */
[----:B------:R-:W-:-:S05]  /*ff40*/  @!P5 IMAD.SHL.U32 R46, R49, 0x10, RZ ;  /* 0x00000010312ed824 */ /* 0x000fca00078e00ff */
[----:B------:R-:W-:-:S04]  /*ff50*/  @!P5 IADD3 R42, P6, R46, R47, RZ ;  /* 0x0000002f2e2ad210 */ /* 0x000fc80007fde0ff */
[----:B------:R-:W-:-:S05]  /*ff60*/  @!P5 LEA.HI.X.SX32 R43, R46, R45, 0x1, P6 ;  /* 0x0000002d2e2bd211 */ /* 0x000fca00030f0eff */
[----:B0-----:R-:W-:Y:S01]  /*ff70*/  @!P5 ST.E.128 desc[UR50][R42.64], R12 ;  /* 0x0000000c2a00d985 */ /* 0x001fe2000c101d32 */
[----:B------:R-:W-:-:S03]  /*ff80*/  ISETP.GE.AND P5, PT, R224, UR39, PT ;  /* 0x00000027e0007c0c */ /* 0x000fc6000bfa6270 */
[----:B------:R-:W0:Y:S10]  /*ff90*/  @!P2 LDS.128 R12, [R89+0x11a00] ;  /* 0x011a0000590ca984 */ /* 0x000e340000000c00 */
[----:B------:R-:W-:-:S04]  /*ffa0*/  @!P5 IADD3 R38, P6, R224, R47, RZ ;  /* 0x0000002fe026d210 */ /* 0x000fc80007fde0ff */
[----:B------:R-:W-:Y:S01]  /*ffb0*/  @!P5 IADD3.X R39, R45, R48, RZ, P6, !PT ;  /* 0x000000302d27d210 */ /* 0x000fe200037fe4ff */
[----:B0-----:R-:W-:Y:S04]  /*ffc0*/  @!P2 ST.E.128 desc[UR50][R36.64], R12 ;  /* 0x0000000c2400a985 */ /* 0x001fe8000c101d32 */
[----:B------:R-:W0:Y:S04]  /*ffd0*/  @!P4 LDS.128 R12, [R88+0x14200] ;  /* 0x01420000580cc984 */ /* 0x000e280000000c00 */
[----:B0-----:R-:W-:Y:S04]  /*ffe0*/  @!P4 ST.E.128 desc[UR50][R34.64], R12 ;  /* 0x0000000c2200c985 */ /* 0x001fe8000c101d32 */
[----:B------:R-:W0:Y:S04]  /*fff0*/  @!P5 LDS.128 R12, [R89+0x14200] ;  /* 0x01420000590cd984 */ /* 0x000e280000000c00 */
[----:B0-----:R1:W-:Y:S02]  /*10000*/  @!P5 ST.E.128 desc[UR50][R38.64], R12 ;  /* 0x0000000c2600d985 */ /* 0x0013e4000c101d32 */
.L_x_542:
[----:B------:R-:W-:Y:S05]  /*10010*/  BSYNC B0 ;  /* 0x0000000000007941 */ /* 0x000fea0003800000 */
.L_x_541:
[----:B------:R-:W-:Y:S01]  /*10020*/  ISETP.GE.AND P2, PT, R92, 0x81, PT ;  /* 0x000000815c00780c */ /* 0x000fe20003f46270 */
[----:B------:R-:W3:Y:S01]  /*10030*/  SHFL.IDX PT, R11, R11, 0x1, 0x1e1f ;  /* 0x003e1f000b0b7f89 */ /* 0x000ee200000e0000 */
[----:B------:R-:W-:Y:S03]  /*10040*/  BSSY B0, `(.L_x_543) ;  /* 0x0000023000007945 */ /* 0x000fe60003800000 */
[----:B--2---:R2:W0:Y:S08]  /*10050*/  SHFL.IDX PT, R45, R44, 0x1, 0x1e1f ;  /* 0x003e1f002c2d7f89 */ /* 0x00443000000e0000 */
[----:B--2---:R-:W-:Y:S05]  /*10060*/  @!P2 BRA `(.L_x_544) ;  /* 0x000000000080a947 */ /* 0x004fea0003800000 */
[----:B------:R-:W-:-:S13]  /*10070*/  ISETP.GE.AND P5, PT, R16, UR39, PT ;  /* 0x0000002710007c0c */ /* 0x000fda000bfa6270 */
[----:B-1----:R-:W1:Y:S01]  /*10080*/  @!P5 LDS.128 R12, [R88+0x11200] ;  /* 0x01120000580cd984 */ /* 0x002e620000000c00 */
[----:B0-----:R-:W-:-:S05]  /*10090*/  @!P5 IADD3 R38, P2, R16, R45, RZ ;  /* 0x0000002d1026d210 */ /* 0x001fca0007f5e0ff */
[----:B---3--:R-:W-:Y:S01]  /*100a0*/  @!P5 IMAD.X R39, R11, 0x1, R17, P2 ;  /* 0x000000010b27d824 */ /* 0x008fe200010e0611 */
[----:B------:R-:W-:-:S13]  /*100b0*/  ISETP.GE.AND P2, PT, R23, UR39, PT ;  /* 0x0000002717007c0c */ /* 0x000fda000bf46270 */
[----:B------:R-:W-:-:S05]  /*100c0*/  @!P2 IADD3 R36, P4, R23, R45, RZ ;  /* 0x0000002d1724a210 */ /* 0x000fca0007f9e0ff */
[----:B-----5:R-:W-:Y:S01]  /*100d0*/  @!P2 IMAD.X R37, R11, 0x1, R51, P4 ;  /* 0x000000010b25a824 */ /* 0x020fe200020e0633 */
[----:B------:R-:W-:-:S13]  /*100e0*/  ISETP.GE.AND P4, PT, R22, UR39, PT ;  /* 0x0000002716007c0c */ /* 0x000fda000bf86270 */
[----:B------:R-:W-:Y:S01]  /*100f0*/  @!P4 IADD3 R34, P6, R22, R45, RZ ;  /* 0x0000002d1622c210 */ /* 0x000fe20007fde0ff */
[----:B-1----:R-:W-:Y:S01]  /*10100*/  @!P5 ST.E.128 desc[UR50][R38.64], R12 ;  /* 0x0000000c2600d985 */ /* 0x002fe2000c101d32 */
[----:B------:R-:W-:-:S03]  /*10110*/  ISETP.GE.AND P5, PT, R225, UR39, PT ;  /* 0x00000027e1007c0c */ /* 0x000fc6000bfa6270 */
[----:B------:R-:W-:-:S10]  /*10120*/  @!P4 IMAD.X R35, R11, 0x1, R50, P6 ;  /* 0x000000010b23c824 */ /* 0x000fd400030e0632 */
[----:B------:R-:W0:Y:S01]  /*10130*/  @!P5 LDS.128 R12, [R89+0x11200] ;  /* 0x01120000590cd984 */ /* 0x000e220000000c00 */
[----:B------:R-:W-:-:S04]  /*10140*/  @!P5 SHF.L.U32 R42, R227, 0x4, RZ ;  /* 0x00000004e32ad819 */ /* 0x000fc800000006ff */
        /* <DEDUP_REMOVED lines=11> */
[----:B------:R-:W-:-:S05]  /*10200*/  @!P5 IADD3 R38, P6, R224, R45, RZ ;  /* 0x0000002de026d210 */ /* 0x000fca0007fde0ff */
[----:B------:R-:W-:Y:S01]  /*10210*/  @!P5 IMAD.X R39, R11, 0x1, R48, P6 ;  /* 0x000000010b27d824 */ /* 0x000fe200030e0630 */
[----:B0-----:R-:W-:Y:S04]  /*10220*/  @!P2 ST.E.128 desc[UR50][R36.64], R12 ;  /* 0x0000000c2400a985 */ /* 0x001fe8000c101d32 */
[----:B------:R-:W0:Y:S04]  /*10230*/  @!P4 LDS.128 R12, [R88+0x16200] ;  /* 0x01620000580cc984 */ /* 0x000e280000000c00 */
[----:B0-----:R-:W-:Y:S04]  /*10240*/  @!P4 ST.E.128 desc[UR50][R34.64], R12 ;  /* 0x0000000c2200c985 */ /* 0x001fe8000c101d32 */
[----:B------:R-:W0:Y:S04]  /*10250*/  @!P5 LDS.128 R12, [R89+0x16200] ;  /* 0x01620000590cd984 */ /* 0x000e280000000c00 */
[----:B0-----:R2:W-:Y:S02]  /*10260*/  @!P5 ST.E.128 desc[UR50][R38.64], R12 ;  /* 0x0000000c2600d985 */ /* 0x0015e4000c101d32 */
.L_x_544:
[----:B------:R-:W-:Y:S05]  /*10270*/  BSYNC B0 ;  /* 0x0000000000007941 */ /* 0x000fea0003800000 */
.L_x_543:
[----:B-12---:R-:W2:Y:S01]  /*10280*/  LDL.LU R12, [R1+0x14] ;  /* 0x00001400010c7983 */ /* 0x006ea20000300800 */
[----:B------:R-:W-:Y:S01]  /*10290*/  IADD3 R19, R19, 0x1, RZ ;  /* 0x0000000113137810 */ /* 0x000fe20007ffe0ff */
[----:B------:R-:W-:Y:S01]  /*102a0*/  @!P3 VIADD R93, R93, 0x334c0 ;  /* 0x000334c05d5db836 */ /* 0x000fe20000000000 */
[----:B------:R-:W-:Y:S01]  /*102b0*/  ISETP.NE.AND P4, PT, R115, RZ, PT ;  /* 0x000000ff7300720c */ /* 0x000fe20003f85270 */
[----:B------:R-:W-:Y:S01]  /*102c0*/  @!PT LDS RZ, [RZ] ;  /* 0x00000000fffff984 */ /* 0x000fe20000000800 */
[----:B------:R-:W-:Y:S01]  /*102d0*/  @!PT LDS RZ, [RZ] ;  /* 0x00000000fffff984 */ /* 0x000fe20000000800 */
[----:B------:R-:W-:Y:S01]  /*102e0*/  @!PT LDS RZ, [RZ] ;  /* 0x00000000fffff984 */ /* 0x000fe20000000800 */
[----:B------:R-:W-:Y:S01]  /*102f0*/  @!PT LDS RZ, [RZ] ;  /* 0x00000000fffff984 */ /* 0x000fe20000000800 */
[----:B------:R1:W-:Y:S06]  /*10300*/  MEMBAR.ALL.CTA ;  /* 0x0000000000007992 */ /* 0x0003ec0000008000 */
[----:B-1----:R-:W1:Y:S02]  /*10310*/  FENCE.VIEW.ASYNC.S ;  /* 0x00000000000073c6 */ /* 0x002e640000000000 */
[----:B-1----:R1:W-:Y:S01]  /*10320*/  BAR.SYNC.DEFER_BLOCKING R142, 0x80 ;  /* 0x0002008e0000751d */ /* 0x0023e20000010000 */
[----:B------:R-:W-:-:S02]  /*10330*/  ISETP.NE.AND P2, PT, R19, 0x2, PT ;  /* 0x000000021300780c */ /* 0x000fc40003f45270 */
[----:B------:R-:W-:Y:S02]  /*10340*/  @!P3 PRMT R93, RZ, 0x654, R93 ;  /* 0x00000654ff5db816 */ /* 0x000fe4000000005d */
[----:B---3--:R-:W-:Y:S02]  /*10350*/  SEL R11, RZ, 0x1, P2 ;  /* 0x00000001ff0b7807 */ /* 0x008fe40001000000 */
[----:B------:R-:W-:Y:S01]  /*10360*/  SEL R19, R19, RZ, P2 ;  /* 0x000000ff13137207 */ /* 0x000fe20001000000 */
[----:B------:R1:W-:Y:S01]  /*10370*/  @!P3 SYNCS.ARRIVE.TRANS64.RED.A1T0 RZ, [R93+URZ], RZ ;  /* 0x000000ff5dffb9a7 */ /* 0x0003e2000810043f */
[----:B--2---:R-:W-:-:S05]  /*10380*/  LOP3.LUT R12, R12, R11, RZ, 0x3c, !PT ;  /* 0x0000000b0c0c7212 */ /* 0x004fca00078e3cff */
[----:B------:R1:W-:Y:S01]  /*10390*/  STL [R1+0x14], R12 ;  /* 0x0000140c01007387 */ /* 0x0003e20000100800 */
[----:B------:R-:W-:Y:S05]  /*103a0*/  @P4 BRA `(.L_x_545) ;  /* 0xffffff20005c4947 */ /* 0x000fea000383ffff */
[----:B-1----:R-:W1:Y:S01]  /*103b0*/  S2R R12, SR_TID.X ;  /* 0x00000000000c7919 */ /* 0x002e620000002100 */
[----:B------:R-:W-:Y:S02]  /*103c0*/  PLOP3.LUT P0, PT, PT, PT, PT, 0x8, 0x0 ;  /* 0x000000000000781c */ /* 0x000fe40003f0e170 */
[----:B-1----:R-:W-:-:S04]  /*103d0*/  SHF.R.U32.HI R12, RZ, 0x7, R12 ;  /* 0x00000007ff0c7819 */ /* 0x002fc8000001160c */
[----:B------:R-:W-:-:S13]  /*103e0*/  ISETP.NE.AND P4, PT, R12, 0x1, PT ;  /* 0x000000010c00780c */ /* 0x000fda0003f85270 */
[----:B------:R-:W-:Y:S06]  /*103f0*/  @!P4 BAR.ARV 0x9, 0x100 ;  /* 0x024400000000cb1d */ /* 0x000fec0000002000 */
.L_x_435:
[----:B------:R-:W-:Y:S02]  /*10400*/  ISETP.GE.AND P2, PT, R141, 0x1, PT ;  /* 0x000000018d00780c */ /* 0x000fe40003f46270 */
[----:B------:R-:W-:Y:S02]  /*10410*/  CS2R R122, SRZ ;  /* 0x00000000007a7805 */ /* 0x000fe4000001ff00 */
[----:B------:R-:W-:Y:S02]  /*10420*/  PLOP3.LUT P1, PT, PT, PT, PT, 0x80, 0x0 ;  /* 0x000000000000781c */ /* 0x000fe40003f2f070 */
[----:B------:R-:W-:Y:S01]  /*10430*/  CS2R R120, SRZ ;  /* 0x0000000000787805 */ /* 0x000fe2000001ff00 */
[----:B------:R-:W-:Y:S01]  /*10440*/  IMAD.MOV.U32 R119, RZ, RZ, RZ ;  /* 0x000000ffff777224 */ /* 0x000fe200078e00ff */
        /* <DEDUP_REMOVED lines=9> */
[----:B0-----:R-:W-:Y:S01]  /*104e0*/  CS2R R46, SRZ ;  /* 0x00000000002e7805 */ /* 0x001fe2000001ff00 */
[----:B------:R-:W-:Y:S01]  /*104f0*/  IMAD.MOV.U32 R67, RZ, RZ, RZ ;  /* 0x000000ffff437224 */ /* 0x000fe200078e00ff */
[----:B------:R-:W-:Y:S02]  /*10500*/  CS2R R76, SRZ ;  /* 0x00000000004c7805 */ /* 0x000fe4000001ff00 */
[----:B------:R-:W-:Y:S02]  /*10510*/  CS2R R68, SRZ ;  /* 0x0000000000447805 */ /* 0x000fe4000001ff00 */
[----:B------:R-:W-:Y:S02]  /*10520*/  CS2R R38, SRZ ;  /* 0x0000000000267805 */ /* 0x000fe4000001ff00 */
[----:B------:R-:W-:-:S02]  /*10530*/  CS2R R70, SRZ ;  /* 0x0000000000467805 */ /* 0x000fc4000001ff00 */
[----:B-----5:R-:W-:Y:S02]  /*10540*/  CS2R R50, SRZ ;  /* 0x0000000000327805 */ /* 0x020fe4000001ff00 */
[----:B------:R-:W-:Y:S02]  /*10550*/  CS2R R74, SRZ ;  /* 0x00000000004a7805 */ /* 0x000fe4000001ff00 */
[----:B------:R-:W-:Y:S02]  /*10560*/  CS2R R64, SRZ ;  /* 0x0000000000407805 */ /* 0x000fe4000001ff00 */
[----:B------:R-:W-:Y:S02]  /*10570*/  CS2R R52, SRZ ;  /* 0x0000000000347805 */ /* 0x000fe4000001ff00 */
[----:B------:R-:W-:Y:S02]  /*10580*/  CS2R R60, SRZ ;  /* 0x00000000003c7805 */ /* 0x000fe4000001ff00 */
[----:B------:R-:W-:-:S02]  /*10590*/  CS2R R48, SRZ ;  /* 0x0000000000307805 */ /* 0x000fc4000001ff00 */
[----:B------:R-:W-:Y:S01]  /*105a0*/  CS2R R58, SRZ ;  /* 0x00000000003a7805 */ /* 0x000fe2000001ff00 */
[----:B------:R-:W-:Y:S01]  /*105b0*/  IMAD.MOV.U32 R83, RZ, RZ, RZ ;  /* 0x000000ffff537224 */ /* 0x000fe200078e00ff */
        /* <DEDUP_REMOVED lines=12> */
[----:B----4-:R-:W-:Y:S02]  /*10680*/  CS2R R40, SRZ ;  /* 0x0000000000287805 */ /* 0x010fe4000001ff00 */
[----:B------:R-:W-:Y:S02]  /*10690*/  CS2R R12, SRZ ;  /* 0x00000000000c7805 */ /* 0x000fe4000001ff00 */
[----:B------:R-:W-:Y:S02]  /*106a0*/  MOV R55, RZ ;  /* 0x000000ff00377202 */ /* 0x000fe40000000f00 */
[----:B------:R-:W-:Y:S02]  /*106b0*/  CS2R R104, SRZ ;  /* 0x0000000000687805 */ /* 0x000fe4000001ff00 */
[----:B------:R-:W-:-:S02]  /*106c0*/  CS2R R108, SRZ ;  /* 0x00000000006c7805 */ /* 0x000fc4000001ff00 */
[----:B------:R-:W-:Y:S02]  /*106d0*/  CS2R R112, SRZ ;  /* 0x0000000000707805 */ /* 0x000fe4000001ff00 */
[----:B------:R-:W-:Y:S02]  /*106e0*/  CS2R R10, SRZ ;  /* 0x00000000000a7805 */ /* 0x000fe4000001ff00 */
[----:B------:R-:W-:Y:S02]  /*106f0*/  CS2R R124, SRZ ;  /* 0x00000000007c7805 */ /* 0x000fe4000001ff00 */
[----:B------:R-:W-:Y:S02]  /*10700*/  CS2R R24, SRZ ;  /* 0x0000000000187805 */ /* 0x000fe4000001ff00 */
[----:B------:R-:W-:Y:S01]  /*10710*/  CS2R R116, SRZ ;  /* 0x0000000000747805 */ /* 0x000fe2000001ff00 */
[----:B------:R-:W-:Y:S01]  /*10720*/  IMAD.MOV.U32 R126, RZ, RZ, RZ ;  /* 0x000000ffff7e7224 */ /* 0x000fe200078e00ff */
[----:B------:R-:W-:Y:S01]  /*10730*/  MOV R128, RZ ;  /* 0x000000ff00807202 */ /* 0x000fe20000000f00 */
[----:B------:R-:W-:-:S02]  /*10740*/  IMAD.MOV.U32 R29, RZ, RZ, RZ ;  /* 0x000000ffff1d7224 */ /* 0x000fc400078e00ff */
[----:B------:R-:W-:Y:S01]  /*10750*/  IMAD.MOV.U32 R4, RZ, RZ, RZ ;  /* 0x000000ffff047224 */ /* 0x000fe200078e00ff */
[----:B------:R-:W-:Y:S06]  /*10760*/  @P0 BRA `(.L_x_546) ;  /* 0x00000000000c0947 */ /* 0x000fec0003800000 */
[----:B------:R-:W0:Y:S01]  /*10770*/  FENCE.VIEW.ASYNC.G ;  /* 0x00000000000073c6 */ /* 0x000e220000000100 */
[----:B------:R-:W-:Y:S05]  /*10780*/  WARPSYNC.ALL ;  /* 0x0000000000007948 */ /* 0x000fea0003800000 */
[----:B0-----:R-:W-:Y:S06]  /*10790*/  BAR.ARV 0xc, 0x180 ;  /* 0x0306000000007b1d */ /* 0x001fec0000002000 */
.L_x_546:
[----:B------:R-:W-:Y:S02]  /*107a0*/  IMAD.MOV.U32 R28, RZ, RZ, RZ ;  /* 0x000000ffff1c7224 */ /* 0x000fe400078e00ff */
[----:B------:R-:W-:Y:S01]  /*107b0*/  IMAD.MOV.U32 R5, RZ, RZ, RZ ;  /* 0x000000ffff057224 */ /* 0x000fe200078e00ff */
[----:B------:R-:W-:Y:S06]  /*107c0*/  @!P2 BRA `(.L_x_547) ;  /* 0x000001040050a947 */ /* 0x000fec0003800000 */
[----:B------:R-:W0:Y:S01]  /*107d0*/  S2R R0, SR_TID.X ;  /* 0x0000000000007919 */ /* 0x000e220000002100 */
[----:B------:R-:W-:Y:S01]  /*107e0*/  UMOV UR4, 0xffffffff ;  /* 0xffffffff00047882 */ /* 0x000fe20000000000 */
[----:B0-----:R-:W-:-:S05]  /*107f0*/  VIADD R45, R0, 0xffffff80 ;  /* 0xffffff80002d7836 */ /* 0x001fca0000000000 */
[----:B------:R-:W-:-:S04]  /*10800*/  SHF.R.S32.HI R56, RZ, 0x1f, R45 ;  /* 0x0000001fff387819 */ /* 0x000fc8000001142d */
[----:B------:R-:W-:-:S04]  /*10810*/  LEA.HI R13, R56, R45, RZ, 0x7 ;  /* 0x0000002d380d7211 */ /* 0x000fc800078f38ff */
[----:B------:R-:W-:Y:S01]  /*10820*/  SHF.R.S32.HI R13, RZ, 0x7, R13 ;  /* 0x00000007ff0d7819 */ /* 0x000fe2000001140d */
[----:B------:R-:W-:Y:S06]  /*10830*/  BRA.DIV UR4, `(.L_x_548) ;  /* 0x000001c204147947 */ /* 0x000fec000b800000 */
[----:B------:R0:W1:Y:S02]  /*10840*/  SHFL.IDX PT, R220, R13, RZ, 0x1f ;  /* 0x00001fff0ddc7589 */ /* 0x00006400000e0000 */
.L_x_805:
[----:B------:R-:W-:Y:S01]  /*10850*/  ULOP3.LUT UP0, URZ, UR48, 0x9f, URZ, 0xc0, !UPT ;  /* 0x0000009f303f7892 */ /* 0x000fe2000f80c03f */
[----:B-1----:R-:W-:-:S04]  /*10860*/  LEA.HI R0, R220, R220, RZ, 0x1 ;  /* 0x000000dcdc007211 */ /* 0x002fc800078f08ff */
[----:B------:R-:W-:Y:S02]  /*10870*/  LOP3.LUT R3, R0, 0x3e, RZ, 0xc0, !PT ;  /* 0x0000003e00037812 */ /* 0x000fe400078ec0ff */
[----:B------:R-:W-:Y:S02]  /*10880*/  PLOP3.LUT P0, PT, PT, PT, UP0, 0x80, 0x0 ;  /* 0x000000000000781c */ /* 0x000fe40003f0f008 */
[----:B------:R-:W-:-:S04]  /*10890*/  IADD3 R3, R220, -R3, RZ ;  /* 0x80000003dc037210 */ /* 0x000fc80007ffe0ff */
[----:B------:R-:W-:-:S04]  /*108a0*/  LEA R3, R3, UR48, 0xc ;  /* 0x0000003003037c11 */ /* 0x000fc8000f8e60ff */
[----:B------:R-:W-:-:S04]  /*108b0*/  SHF.R.U32.HI R3, RZ, 0x4, R3 ;  /* 0x00000004ff037819 */ /* 0x000fc80000011603 */
[----:B------:R-:W-:Y:S01]  /*108c0*/  LOP3.LUT R44, R3, 0x3fff, RZ, 0xc0, !PT ;  /* 0x00003fff032c7812 */ /* 0x000fe200078ec0ff */
[----:B------:R-:W-:Y:S06]  /*108d0*/  @!P0 BRA `(.L_x_549) ;  /* 0x0000000000408947 */ /* 0x000fec0003800000 */
[----:B------:R-:W-:Y:S01]  /*108e0*/  MOV R0, 0x0 ;  /* 0x0000000000007802 */ /* 0x000fe20000000f00 */
[----:B------:R-:W-:Y:S01]  /*108f0*/  ULDC.64 UR4, c[0x4][0xc0] ;  /* 0x0100300000047ab9 */ /* 0x000fe20000000a00 */
[----:B------:R-:W-:Y:S01]  /*10900*/  ULDC.64 UR6, c[0x4][0xc8] ;  /* 0x0100320000067ab9 */ /* 0x000fe20000000a00 */
[----:B------:R-:W-:Y:S01]  /*10910*/  IMAD.U32 R4, RZ, RZ, UR4 ;  /* 0x00000004ff047e24 */ /* 0x000fe2000f8e00ff */
[----:B------:R1:W2:Y:S01]  /*10920*/  LDC.64 R2, c[0x4][R0] ;  /* 0x0100000000027b82 */ /* 0x0002a20000000a00 */
        /* <DEDUP_REMOVED lines=8> */
[----:B01----:R-:W-:-:S07]  /*109b0*/  IMAD.MOV.U32 R13, RZ, RZ, RZ ;  /* 0x000000ffff0d7224 */ /* 0x003fce00078e00ff */
[----:B------:R-:W-:-:S07]  /*109c0*/  LEPC R20, `(.L_x_549) ;  /* 0x000000001014794e */ /* 0x000fce0000000000 */
[----:B--2---:R-:W-:Y:S05]  /*109d0*/  CALL.ABS.NOINC R2 ;  /* 0x0000000002007343 */ /* 0x004fea0003c00000 */
.L_x_549:
[----:B------:R-:W2:Y:S01]  /*109e0*/  LDL R2, [R1+0x50] ;  /* 0x0000500001027983 */ /* 0x000ea20000100800 */
[----:B------:R-:W-:Y:S01]  /*109f0*/  ULDC.64 UR4, c[0x0][0x990] ;  /* 0x0002640000047ab9 */ /* 0x000fe20000000a00 */
[----:B------:R-:W-:Y:S02]  /*10a00*/  ULDC.64 UR6, c[0x0][0x998] ;  /* 0x0002660000067ab9 */ /* 0x000fe40000000a00 */
[----:B------:R-:W3:Y:S01]  /*10a10*/  LDL R20, [R1+0x48] ;  /* 0x0000480001147983 */ /* 0x000ee20000100800 */
[----:B------:R-:W-:Y:S02]  /*10a20*/  ISETP.NE.U32.AND P0, PT, RZ, UR4, PT ;  /* 0x00000004ff007c0c */ /* 0x000fe4000bf05070 */
[----:B------:R-:W-:Y:S02]  /*10a30*/  ISETP.NE.U32.AND P1, PT, RZ, UR6, PT ;  /* 0x00000006ff007c0c */ /* 0x000fe4000bf25070 */
[----:B------:R-:W-:Y:S02]  /*10a40*/  ISETP.NE.AND.EX P0, PT, RZ, UR5, PT, P0 ;  /* 0x00000005ff007c0c */ /* 0x000fe4000bf05300 */
[----:B------:R-:W-:-:S11]  /*10a50*/  ISETP.NE.AND.EX P1, PT, RZ, UR7, PT, P1 ;  /* 0x00000007ff007c0c */ /* 0x000fd6000bf25310 */
[----:B------:R-:W2:Y:S01]  /*10a60*/  @P0 LDC.64 R6, c[0x0][0x9a8] ;  /* 0x00026a00ff060b82 */ /* 0x000ea20000000a00 */
[----:B------:R-:W-:-:S07]  /*10a70*/  @P0 SHF.R.S32.HI R15, RZ, 0x1f, R222 ;  /* 0x0000001fff0f0819 */ /* 0x000fce00000114de */
[----:B------:R-:W1:Y:S08]  /*10a80*/  @P1 LDC.64 R8, c[0x0][0x9b8] ;  /* 0x00026e00ff081b82 */ /* 0x000e700000000a00 */
[----:B------:R-:W4:Y:S08]  /*10a90*/  @P0 LDC.64 R10, c[0x0][0x9b0] ;  /* 0x00026c00ff0a0b82 */ /* 0x000f300000000a00 */
[----:B0-----:R-:W0:Y:S01]  /*10aa0*/  @P1 LDC.64 R12, c[0x0][0x9c0] ;  /* 0x00027000ff0c1b82 */ /* 0x001e220000000a00 */
[----:B--2---:R-:W-:-:S02]  /*10ab0*/  @P0 IMAD R0, R2, R6, RZ ;  /* 0x0000000602000224 */ /* 0x004fc400078e02ff */
[----:B-1----:R-:W-:Y:S02]  /*10ac0*/  @P1 IMAD R4, R2, R8, RZ ;  /* 0x0000000802041224 */ /* 0x002fe400078e02ff */
[C---:B---3--:R-:W-:Y:S02]  /*10ad0*/  @P0 IMAD R7, R20.reuse, R7, R0 ;  /* 0x0000000714070224 */ /* 0x048fe400078e0200 */
[----:B------:R-:W-:-:S04]  /*10ae0*/  @P0 IMAD.WIDE.U32 R2, R20, R6, RZ ;  /* 0x0000000614020225 */ /* 0x000fc800078e00ff */
[----:B------:R-:W-:Y:S01]  /*10af0*/  @P0 IMAD.IADD R3, R3, 0x1, R7 ;  /* 0x0000000103030824 */ /* 0x000fe200078e0207 */
[----:B------:R-:W-:Y:S01]  /*10b00*/  @P1 SHF.R.S32.HI R7, RZ, 0x1f, R222 ;  /* 0x0000001fff071819 */ /* 0x000fe200000114de */
[C---:B------:R-:W-:Y:S02]  /*10b10*/  @P1 IMAD R9, R20.reuse, R9, R4 ;  /* 0x0000000914091224 */ /* 0x040fe400078e0204 */
[----:B------:R-:W-:-:S04]  /*10b20*/  @P1 IMAD.WIDE.U32 R4, R20, R8, RZ ;  /* 0x0000000814041225 */ /* 0x000fc800078e00ff */
[----:B----4-:R-:W-:Y:S02]  /*10b30*/  @P0 IMAD R0, R15, R10, RZ ;  /* 0x0000000a0f000224 */ /* 0x010fe400078e02ff */
[----:B0-----:R-:W-:Y:S02]  /*10b40*/  @P1 IMAD R6, R7, R12, RZ ;  /* 0x0000000c07061224 */ /* 0x001fe400078e02ff */
[----:B------:R-:W-:Y:S02]  /*10b50*/  @P1 IMAD.IADD R5, R5, 0x1, R9 ;  /* 0x0000000105051824 */ /* 0x000fe400078e0209 */
[C---:B------:R-:W-:Y:S02]  /*10b60*/  @P0 IMAD R9, R222.reuse, R11, R0 ;  /* 0x0000000bde090224 */ /* 0x040fe400078e0200 */
[----:B------:R-:W-:-:S04]  /*10b70*/  @P0 IMAD.WIDE.U32 R2, R222, R10, R2 ;  /* 0x0000000ade020225 */ /* 0x000fc800078e0002 */
[C---:B------:R-:W-:Y:S02]  /*10b80*/  @P1 IMAD R11, R222.reuse, R13, R6 ;  /* 0x0000000dde0b1224 */ /* 0x040fe400078e0206 */
[----:B------:R-:W-:Y:S01]  /*10b90*/  @P1 IMAD.WIDE.U32 R6, R222, R12, R4 ;  /* 0x0000000cde061225 */ /* 0x000fe200078e0004 */
[----:B------:R-:W-:Y:S02]  /*10ba0*/  @P0 IADD3 R5, R3, R9, RZ ;  /* 0x0000000903050210 */ /* 0x000fe40007ffe0ff */
[----:B------:R-:W-:Y:S01]  /*10bb0*/  @P0 LEA R4, P2, R2, UR4, 0x2 ;  /* 0x0000000402040c11 */ /* 0x000fe2000f8410ff */
[----:B------:R-:W-:Y:S01]  /*10bc0*/  @P1 IMAD.IADD R3, R7, 0x1, R11 ;  /* 0x0000000107031824 */ /* 0x000fe200078e020b */
[----:B------:R-:W-:Y:S01]  /*10bd0*/  @P1 LEA R8, P3, R6, UR6, 0x2 ;  /* 0x0000000606081c11 */ /* 0x000fe2000f8610ff */
[----:B------:R-:W-:Y:S01]  /*10be0*/  IMAD.MOV.U32 R0, RZ, RZ, 0x3f800000 ;  /* 0x3f800000ff007424 */ /* 0x000fe200078e00ff */
[----:B------:R-:W-:Y:S01]  /*10bf0*/  @P0 LEA.HI.X R5, R2, UR5, R5, 0x2, P2 ;  /* 0x0000000502050c11 */ /* 0x000fe200090f1405 */
[----:B------:R-:W-:Y:S01]  /*10c00*/  ULDC UR4, c[0x0][0x3f4] ;  /* 0x0000fd0000047ab9 */ /* 0x000fe20000000800 */
[----:B------:R-:W-:Y:S01]  /*10c10*/  @P1 LEA.HI.X R9, R6, UR7, R3, 0x2, P3 ;  /* 0x0000000706091c11 */ /* 0x000fe200098f1403 */
[----:B------:R-:W-:-:S04]  /*10c20*/  IMAD.MOV.U32 R3, RZ, RZ, 0x3f800000 ;  /* 0x3f800000ff037424 */ /* 0x000fc800078e00ff */
[----:B------:R-:W2:Y:S04]  /*10c30*/  @P1 LDG.E R0, desc[UR50][R8.64] ;  /* 0x0000003208001981 */ /* 0x000ea8000c1e1900 */
[----:B------:R-:W2:Y:S01]  /*10c40*/  @P0 LDG.E R3, desc[UR50][R4.64] ;  /* 0x0000003204030981 */ /* 0x000ea2000c1e1900 */
[----:B------:R-:W-:Y:S01]  /*10c50*/  ISETP.LT.AND P0, PT, RZ, UR4, PT ;  /* 0x00000004ff007c0c */ /* 0x000fe2000bf01270 */
[----:B------:R-:W-:Y:S01]  /*10c60*/  ULDC UR4, c[0x0][0x9d8] ;  /* 0x0002760000047ab9 */ /* 0x000fe20000000800 */
[----:B--2---:R-:W-:-:S04]  /*10c70*/  FMUL.FTZ R0, R3, R0 ;  /* 0x0000000003007220 */ /* 0x004fc80000410000 */
[----:B------:R-:W-:-:S07]  /*10c80*/  FMUL.FTZ R2, R0, UR4 ;  /* 0x0000000400027c20 */ /* 0x000fce0008410000 */
[----:B------:R-:W-:Y:S05]  /*10c90*/  @P0 BRA `(.L_x_550) ;  /* 0x0000000000400947 */ /* 0x000fea0003800000 */
[----:B------:R-:W-:-:S04]  /*10ca0*/  ULEA.HI UR4, UR37, UR37, URZ, 0x1 ;  /* 0x0000002525047291 */ /* 0x000fc8000f8f083f */
[----:B------:R-:W-:-:S04]  /*10cb0*/  ULOP3.LUT UR4, UR4, 0xfffffffe, URZ, 0xc0, !UPT ;  /* 0xfffffffe04047892 */ /* 0x000fc8000f8ec03f */
[----:B------:R-:W-:-:S06]  /*10cc0*/  UIADD3 UR4, UR37, -UR4, URZ ;  /* 0x8000000425047290 */ /* 0x000fcc000fffe03f */
[----:B------:R-:W-:-:S04]  /*10cd0*/  MOV R3, UR4 ;  /* 0x0000000400037c02 */ /* 0x000fc80008000f00 */
[----:B------:R-:W-:-:S04]  /*10ce0*/  SHF.L.U32 R3, R3, 0x1f, RZ ;  /* 0x0000001f03037819 */ /* 0x000fc800000006ff */
[----:B------:R0:W1:Y:S03]  /*10cf0*/  SYNCS.PHASECHK.TRANS64.TRYWAIT P0, [R18+URZ+0x33400], R3 ;  /* 0x03340003120075a7 */ /* 0x000066000800017f */
[----:B-1----:R-:W-:Y:S05]  /*10d00*/  @!P0 NANOSLEEP.SYNCS 0x989680 ;  /* 0x009896800000895d */ /* 0x002fea0003900000 */
[----:B------:R-:W1:Y:S01]  /*10d10*/  @!P0 SYNCS.PHASECHK.TRANS64 P0, [R18+URZ+0x33400], R3 ;  /* 0x03340003120085a7 */ /* 0x000e62000800007f */
[----:B------:R-:W-:Y:S04]  /*10d20*/  BSSY B0, `(.L_x_551) ;  /* 0x0000006000007945 */ /* 0x000fe80003800000 */
[----:B-1----:R-:W-:Y:S05]  /*10d30*/  @P0 BRA `(.L_x_552) ;  /* 0x0000000000100947 */ /* 0x002fea0003800000 */
.L_x_553:
[----:B-1----:R1:W2:Y:S02]  /*10d40*/  SYNCS.PHASECHK.TRANS64.TRYWAIT P0, [R18+URZ+0x33400], R3 ;  /* 0x03340003120075a7 */ /* 0x0022a4000800017f */
[----:B--2---:R-:W-:Y:S05]  /*10d50*/  @!P0 NANOSLEEP.SYNCS 0x989680 ;  /* 0x009896800000895d */ /* 0x004fea0003900000 */
[----:B------:R-:W2:Y:S02]  /*10d60*/  @!P0 SYNCS.PHASECHK.TRANS64 P0, [R18+URZ+0x33400], R3 ;  /* 0x03340003120085a7 */ /* 0x000ea4000800007f */
[----:B--2---:R-:W-:Y:S05]  /*10d70*/  @!P0 BRA `(.L_x_553) ;  /* 0xfffffffc00f08947 */ /* 0x004fea000383ffff */
.L_x_552:
[----:B------:R-:W-:Y:S05]  /*10d80*/  BSYNC B0 ;  /* 0x0000000000007941 */ /* 0x000fea0003800000 */
.L_x_551:
[----:B------:R-:W-:Y:S05]  /*10d90*/  BRA `(.L_x_554) ;  /* 0x0000006c009c7947 */ /* 0x000fea0003800000 */
.L_x_550:
[----:B------:R-:W0:Y:S01]  /*10da0*/  LDC.64 R24, c[0x0][0x3e8] ;  /* 0x0000fa00ff187b82 */ /* 0x000e220000000a00 */
[----:B------:R-:W-:Y:S01]  /*10db0*/  ULOP3.LUT UP0, URZ, UR48, 0x1bf, URZ, 0xc0, !UPT ;  /* 0x000001bf303f7892 */ /* 0x000fe2000f80c03f */
[----:B------:R-:W-:Y:S01]  /*10dc0*/  SHF.R.S32.HI R0, RZ, 0x1f, R134 ;  /* 0x0000001fff007819 */ /* 0x000fe20000011486 */
[----:B------:R-:W-:Y:S01]  /*10dd0*/  ULDC.64 UR4, c[0x0][0x3f8] ;  /* 0x0000fe0000047ab9 */ /* 0x000fe20000000a00 */
[----:B------:R-:W-:-:S03]  /*10de0*/  ULDC.64 UR6, c[0x0][0x408] ;  /* 0x0001020000067ab9 */ /* 0x000fc60000000a00 */
[----:B------:R-:W-:Y:S01]  /*10df0*/  PLOP3.LUT P0, PT, PT, PT, UP0, 0x80, 0x0 ;  /* 0x000000000000781c */ /* 0x000fe20003f0f008 */
[----:B------:R-:W1:Y:S01]  /*10e00*/  LDC.64 R28, c[0x0][0x400] ;  /* 0x00010000ff1c7b82 */ /* 0x000e620000000a00 */
[C---:B------:R-:W-:Y:S02]  /*10e10*/  IMAD R3, R0.reuse, UR4, RZ ;  /* 0x0000000400037c24 */ /* 0x040fe4000f8e02ff */
[----:B------:R-:W-:Y:S02]  /*10e20*/  IMAD R5, R0, UR6, RZ ;  /* 0x0000000600057c24 */ /* 0x000fe4000f8e02ff */
[C---:B------:R-:W-:Y:S02]  /*10e30*/  IMAD R3, R134.reuse, UR5, R3 ;  /* 0x0000000586037c24 */ /* 0x040fe4000f8e0203 */
[C---:B------:R-:W-:Y:S02]  /*10e40*/  IMAD R5, R134.reuse, UR7, R5 ;  /* 0x0000000786057c24 */ /* 0x040fe4000f8e0205 */
[----:B0-----:R-:W-:-:S04]  /*10e50*/  IMAD.WIDE.U32 R24, R134, UR4, R24 ;  /* 0x0000000486187c25 */ /* 0x001fc8000f8e0018 */
[----:B------:R-:W-:Y:S02]  /*10e60*/  IMAD.IADD R26, R3, 0x1, R25 ;  /* 0x00000001031a7824 */ /* 0x000fe400078e0219 */
[----:B-1----:R-:W-:-:S04]  /*10e70*/  IMAD.WIDE.U32 R28, R134, UR6, R28 ;  /* 0x00000006861c7c25 */ /* 0x002fc8000f8e001c */
[----:B------:R-:W-:Y:S01]  /*10e80*/  IMAD.IADD R27, R5, 0x1, R29 ;  /* 0x00000001051b7824 */ /* 0x000fe200078e021d */
[----:B------:R-:W-:Y:S06]  /*10e90*/  @!P0 BRA `(.L_x_555) ;  /* 0x0000000000408947 */ /* 0x000fec0003800000 */
[----:B------:R-:W-:Y:S01]  /*10ea0*/  MOV R0, 0x0 ;  /* 0x0000000000007802 */ /* 0x000fe20000000f00 */
[----:B------:R-:W-:Y:S01]  /*10eb0*/  ULDC.64 UR4, c[0x4][0xc0] ;  /* 0x0100300000047ab9 */ /* 0x000fe20000000a00 */
[----:B------:R-:W-:Y:S01]  /*10ec0*/  ULDC.64 UR6, c[0x4][0xc8] ;  /* 0x0100320000067ab9 */ /* 0x000fe20000000a00 */
[----:B------:R-:W-:Y:S01]  /*10ed0*/  IMAD.U32 R4, RZ, RZ, UR4 ;  /* 0x00000004ff047e24 */ /* 0x000fe2000f8e00ff */
[----:B------:R0:W1:Y:S01]  /*10ee0*/  LDC.64 R14, c[0x4][R0] ;  /* 0x01000000000e7b82 */ /* 0x0000620000000a00 */
[----:B------:R-:W-:Y:S01]  /*10ef0*/  MOV R5, UR5 ;  /* 0x0000000500057c02 */ /* 0x000fe20008000f00 */
        /* <DEDUP_REMOVED lines=10> */
.L_x_555:
[----:B------:R-:W0:Y:S01]  /*10fa0*/  S2R R20, SR_TID.X ;  /* 0x0000000000147919 */ /* 0x000e220000002100 */
[----:B------:R-:W-:Y:S01]  /*10fb0*/  ULDC.U8 UR4, c[0x0][0x410] ;  /* 0x0001040000047ab9 */ /* 0x000fe20000000000 */
[----:B------:R-:W-:Y:S01]  /*10fc0*/  BSSY B0, `(.L_x_556) ;  /* 0x00006bc000007945 */ /* 0x000fe20003800000 */
[----:B------:R-:W-:Y:S01]  /*10fd0*/  ISETP.NE.AND P0, PT, RZ, UR4, PT ;  /* 0x00000004ff007c0c */ /* 0x000fe2000bf05270 */
[C---:B0-----:R-:W-:Y:S01]  /*10fe0*/  VIADD R57, R20.reuse, 0xffffff80 ;  /* 0xffffff8014397836 */ /* 0x041fe20000000000 */
[----:B------:R-:W-:-:S04]  /*10ff0*/  IADD3 R58, R20, -0x80, RZ ;  /* 0xffffff80143a7810 */ /* 0x000fc80007ffe0ff */
[----:B------:R-:W-:-:S04]  /*11000*/  LEA.HI R57, R57, R58, RZ, 0x1 ;  /* 0x0000003a39397211 */ /* 0x000fc800078f08ff */
[----:B------:R-:W-:-:S05]  /*11010*/  SHF.R.S32.HI R57, RZ, 0x1, R57 ;  /* 0x00000001ff397819 */ /* 0x000fca0000011439 */
[----:B------:R-:W-:Y:S01]  /*11020*/  IMAD R6, R221, 0x80, R57 ;  /* 0x00000080dd067824 */ /* 0x000fe200078e0239 */
[----:B------:R-:W-:Y:S06]  /*11030*/  @!P0 BRA `(.L_x_557) ;  /* 0x0000003400908947 */ /* 0x000fec0003800000 */
[----:B------:R-:W-:-:S03]  /*11040*/  UMOV UR4, 0xffffffff ;  /* 0xffffffff00047882 */ /* 0x000fc60000000000 */
[----:B------:R-:W-:Y:S05]  /*11050*/  BRA.DIV UR4, `(.L_x_558) ;  /* 0x000001ba04347947 */ /* 0x000fea000b800000 */
[----:B------:R0:W1:Y:S04]  /*11060*/  SHFL.IDX PT, R3, R24, RZ, 0x1e1f ;  /* 0x001e1fff18037589 */ /* 0x00006800000e0000 */
[----:B------:R0:W2:Y:S04]  /*11070*/  SHFL.IDX PT, R14, R28, RZ, 0x1e1f ;  /* 0x001e1fff1c0e7589 */ /* 0x0000a800000e0000 */
[----:B------:R0:W3:Y:S04]  /*11080*/  SHFL.IDX PT, R0, R26, RZ, 0x1e1f ;  /* 0x001e1fff1a007589 */ /* 0x0000e800000e0000 */
[----:B------:R0:W4:Y:S02]  /*11090*/  SHFL.IDX PT, R4, R27, RZ, 0x1e1f ;  /* 0x001e1fff1b047589 */ /* 0x00012400000e0000 */
.L_x_811:
[----:B------:R-:W-:Y:S01]  /*110a0*/  ULDC UR4, c[0x0][0x448] ;  /* 0x0001120000047ab9 */ /* 0x000fe20000000800 */
[----:B------:R-:W-:Y:S01]  /*110b0*/  BSSY B1, `(.L_x_559) ;  /* 0x0000052000017945 */ /* 0x000fe20003800000 */
[----:B------:R-:W-:Y:S01]  /*110c0*/  IMAD R135, R135, UR4, RZ ;  /* 0x0000000487877c24 */ /* 0x000fe2000f8e02ff */
[----:B------:R-:W-:Y:S02]  /*110d0*/  CS2R R8, SRZ ;  /* 0x0000000000087805 */ /* 0x000fe4000001ff00 */
[----:B------:R-:W-:Y:S02]  /*110e0*/  CS2R R10, SRZ ;  /* 0x00000000000a7805 */ /* 0x000fe4000001ff00 */
[----:B0-----:R-:W-:Y:S02]  /*110f0*/  CS2R R24, SRZ ;  /* 0x0000000000187805 */ /* 0x001fe4000001ff00 */
[----:B------:R-:W-:Y:S02]  /*11100*/  CS2R R28, SRZ ;  /* 0x00000000001c7805 */ /* 0x000fe4000001ff00 */
[----:B------:R-:W-:-:S02]  /*11110*/  ISETP.GE.AND P0, PT, R6, R135, PT ;  /* 0x000000870600720c */ /* 0x000fc40003f06270 */
[----:B------:R-:W-:Y:S02]  /*11120*/  CS2R R32, SRZ ;  /* 0x0000000000207805 */ /* 0x000fe4000001ff00 */
[----:B------:R-:W-:Y:S02]  /*11130*/  CS2R R36, SRZ ;  /* 0x0000000000247805 */ /* 0x000fe4000001ff00 */
[----:B------:R-:W-:Y:S02]  /*11140*/  CS2R R12, SRZ ;  /* 0x00000000000c7805 */ /* 0x000fe4000001ff00 */
[----:B------:R-:W-:Y:S02]  /*11150*/  CS2R R20, SRZ ;  /* 0x0000000000147805 */ /* 0x000fe4000001ff00 */
[----:B------:R-:W-:Y:S02]  /*11160*/  CS2R R26, SRZ ;  /* 0x00000000001a7805 */ /* 0x000fe4000001ff00 */
[----:B------:R-:W-:-:S02]  /*11170*/  CS2R R30, SRZ ;  /* 0x00000000001e7805 */ /* 0x000fc4000001ff00 */
[----:B------:R-:W-:Y:S02]  /*11180*/  CS2R R34, SRZ ;  /* 0x0000000000227805 */ /* 0x000fe4000001ff00 */
[----:B------:R-:W-:Y:S01]  /*11190*/  CS2R R38, SRZ ;  /* 0x0000000000267805 */ /* 0x000fe2000001ff00 */
[----:B------:R-:W-:Y:S06]  /*111a0*/  @P0 BRA `(.L_x_560) ;  /* 0x0000000400080947 */ /* 0x000fec0003800000 */
[----:B------:R-:W2:Y:S01]  /*111b0*/  LDL R42, [R1+0x18] ;  /* 0x00001800012a7983 */ /* 0x000ea20000100800 */
[----:B------:R-:W-:-:S03]  /*111c0*/  ULDC UR4, c[0x0][0x3f4] ;  /* 0x0000fd0000047ab9 */ /* 0x000fc60000000800 */
[----:B------:R-:W3:Y:S04]  /*111d0*/  LDL R15, [R1+0x20] ;  /* 0x00002000010f7983 */ /* 0x000ee80000100800 */
[----:B------:R-:W4:Y:S04]  /*111e0*/  LDL R41, [R1+0x24] ;  /* 0x0000240001297983 */ /* 0x000f280000100800 */
[----:B------:R-:W4:Y:S04]  /*111f0*/  LDL R40, [R1+0x1c] ;  /* 0x00001c0001287983 */ /* 0x000f280000100800 */
[----:B------:R-:W4:Y:S01]  /*11200*/  LDL R58, [R1+0x28] ;  /* 0x00002800013a7983 */ /* 0x000f220000100800 */
        /* <DEDUP_REMOVED lines=9> */
[----:B--2---:R-:W-:Y:S02]  /*112a0*/  ISETP.GE.AND P4, PT, R42, UR4, PT ;  /* 0x000000042a007c0c */ /* 0x004fe4000bf86270 */
[----:B------:R-:W-:Y:S02]  /*112b0*/  SHF.R.S32.HI R5, RZ, 0x1f, R42 ;  /* 0x0000001fff057819 */ /* 0x000fe4000001142a */
[----:B---3--:R-:W-:Y:S02]  /*112c0*/  ISETP.GE.AND P3, PT, R15, UR4, PT ;  /* 0x000000040f007c0c */ /* 0x008fe4000bf66270 */
[----:B----4-:R-:W-:-:S07]  /*112d0*/  ISETP.GE.AND P2, PT, R41, UR4, PT ;  /* 0x0000000429007c0c */ /* 0x010fce000bf46270 */
[C---:B-1----:R-:W-:Y:S02]  /*112e0*/  @!P4 IADD3 R6, P0, R42.reuse, R3, RZ ;  /* 0x000000032a06c210 */ /* 0x042fe40007f1e0ff */
[----:B------:R-:W-:-:S03]  /*112f0*/  @!P4 IADD3 R8, P1, R42, R14, RZ ;  /* 0x0000000e2a08c210 */ /* 0x000fc60007f3e0ff */
[----:B------:R-:W-:Y:S01]  /*11300*/  @!P4 IMAD.X R7, R0, 0x1, R5, P0 ;  /* 0x000000010007c824 */ /* 0x000fe200000e0605 */
[----:B------:R-:W-:Y:S02]  /*11310*/  @!P4 IADD3.X R9, R4, R5, RZ, P1, !PT ;  /* 0x000000050409c210 */ /* 0x000fe40000ffe4ff */
[----:B------:R-:W-:Y:S02]  /*11320*/  ISETP.GE.AND P1, PT, R40, UR4, PT ;  /* 0x0000000428007c0c */ /* 0x000fe4000bf26270 */
[----:B------:R0:W5:Y:S01]  /*11330*/  @!P4 LD.E.64 R32, desc[UR50][R6.64] ;  /* 0x000000320620c980 */ /* 0x000162000c101b00 */
[----:B------:R-:W-:-:S03]  /*11340*/  SHF.R.S32.HI R5, RZ, 0x1f, R15 ;  /* 0x0000001fff057819 */ /* 0x000fc6000001140f */
[----:B------:R1:W5:Y:S01]  /*11350*/  @!P4 LD.E.64 R34, desc[UR50][R8.64] ;  /* 0x000000320822c980 */ /* 0x000362000c101b00 */
[CC--:B------:R-:W-:Y:S02]  /*11360*/  @!P3 IADD3 R12, P4, R15.reuse, R3.reuse, RZ ;  /* 0x000000030f0cb210 */ /* 0x0c0fe40007f9e0ff */
[-C--:B------:R-:W-:Y:S02]  /*11370*/  @!P3 IADD3 R42, P5, R15, R14.reuse, RZ ;  /* 0x0000000e0f2ab210 */ /* 0x080fe40007fbe0ff */
[----:B------:R-:W-:Y:S01]  /*11380*/  SHF.R.S32.HI R11, RZ, 0x1f, R41 ;  /* 0x0000001fff0b7819 */ /* 0x000fe20000011429 */
[--C-:B------:R-:W-:Y:S01]  /*11390*/  @!P3 IMAD.X R13, R0, 0x1, R5.reuse, P4 ;  /* 0x00000001000db824 */ /* 0x100fe200020e0605 */
[CC--:B------:R-:W-:Y:S01]  /*113a0*/  @!P2 IADD3 R46, P4, R41.reuse, R3.reuse, RZ ;  /* 0x00000003292ea210 */ /* 0x0c0fe20007f9e0ff */
[----:B------:R-:W-:Y:S01]  /*113b0*/  @!P3 IMAD.X R43, R4, 0x1, R5, P5 ;  /* 0x00000001042bb824 */ /* 0x000fe200028e0605 */
[----:B------:R-:W-:Y:S02]  /*113c0*/  ISETP.GE.AND P0, PT, R228, UR4, PT ;  /* 0x00000004e4007c0c */ /* 0x000fe4000bf06270 */
[----:B------:R-:W-:Y:S01]  /*113d0*/  @!P2 IADD3 R48, P5, R41, R14, RZ ;  /* 0x0000000e2930a210 */ /* 0x000fe20007fbe0ff */
[----:B------:R-:W-:Y:S01]  /*113e0*/  @!P2 IMAD.X R47, R0, 0x1, R11, P4 ;  /* 0x00000001002fa824 */ /* 0x000fe200020e060b */
[----:B------:R-:W-:Y:S01]  /*113f0*/  SHF.R.S32.HI R15, RZ, 0x1f, R40 ;  /* 0x0000001fff0f7819 */ /* 0x000fe20000011428 */
[----:B------:R2:W5:Y:S01]  /*11400*/  @!P3 LD.E.64 R28, desc[UR50][R12.64] ;  /* 0x000000320c1cb980 */ /* 0x000562000c101b00 */
[----:B------:R-:W-:-:S02]  /*11410*/  @!P1 IADD3 R50, P4, R40, R3, RZ ;  /* 0x0000000328329210 */ /* 0x000fc40007f9e0ff */
[----:B------:R-:W-:Y:S01]  /*11420*/  @!P2 IADD3.X R49, R4, R11, RZ, P5, !PT ;  /* 0x0000000b0431a210 */ /* 0x000fe20002ffe4ff */
[----:B------:R3:W5:Y:S01]  /*11430*/  @!P3 LD.E.64 R30, desc[UR50][R42.64] ;  /* 0x000000322a1eb980 */ /* 0x000762000c101b00 */
[----:B------:R-:W-:Y:S01]  /*11440*/  @!P1 IADD3 R52, P5, R40, R14, RZ ;  /* 0x0000000e28349210 */ /* 0x000fe20007fbe0ff */
[--C-:B------:R-:W-:Y:S01]  /*11450*/  @!P1 IMAD.X R51, R0, 0x1, R15.reuse, P4 ;  /* 0x0000000100339824 */ /* 0x100fe200020e060f */
[----:B------:R-:W-:Y:S02]  /*11460*/  ISETP.GE.AND P4, PT, R58, UR4, PT ;  /* 0x000000043a007c0c */ /* 0x000fe4000bf86270 */
[----:B------:R-:W-:Y:S01]  /*11470*/  @!P0 SHF.R.S32.HI R5, RZ, 0x1f, R228 ;  /* 0x0000001fff058819 */ /* 0x000fe200000114e4 */
[----:B------:R-:W-:Y:S01]  /*11480*/  @!P1 IMAD.X R53, R4, 0x1, R15, P5 ;  /* 0x0000000104359824 */ /* 0x000fe200028e060f */
[----:B0-----:R-:W-:Y:S02]  /*11490*/  @!P0 IADD3 R6, P5, R228, R3, RZ ;  /* 0x00000003e4068210 */ /* 0x001fe40007fbe0ff */
[----:B-1----:R-:W-:-:S02]  /*114a0*/  SHF.R.S32.HI R9, RZ, 0x1f, R58 ;  /* 0x0000001fff097819 */ /* 0x002fc4000001143a */
[----:B------:R-:W-:Y:S02]  /*114b0*/  CS2R R10, SRZ ;  /* 0x00000000000a7805 */ /* 0x000fe4000001ff00 */
[----:B--2---:R-:W-:Y:S01]  /*114c0*/  CS2R R12, SRZ ;  /* 0x00000000000c7805 */ /* 0x004fe2000001ff00 */
[----:B------:R-:W-:Y:S01]  /*114d0*/  @!P0 IMAD.X R7, R0, 0x1, R5, P5 ;  /* 0x0000000100078824 */ /* 0x000fe200028e0605 */
[----:B------:R-:W-:Y:S01]  /*114e0*/  @!P0 IADD3 R40, P5, R228, R14, RZ ;  /* 0x0000000ee4288210 */ /* 0x000fe20007fbe0ff */
[----:B------:R3:W5:Y:S03]  /*114f0*/  @!P2 LD.E.64 R24, desc[UR50][R46.64] ;  /* 0x000000322e18a980 */ /* 0x000766000c101b00 */
[----:B------:R-:W-:Y:S01]  /*11500*/  @!P0 IADD3.X R41, R4, R5, RZ, P5, !PT ;  /* 0x0000000504298210 */ /* 0x000fe20002ffe4ff */
[----:B------:R3:W5:Y:S01]  /*11510*/  @!P2 LD.E.64 R26, desc[UR50][R48.64] ;  /* 0x00000032301aa980 */ /* 0x000762000c101b00 */
[----:B------:R-:W-:-:S03]  /*11520*/  @!P4 IADD3 R54, P5, R58, R3, RZ ;  /* 0x000000033a36c210 */ /* 0x000fc60007fbe0ff */
[----:B------:R3:W5:Y:S02]  /*11530*/  @!P1 LD.E.64 R10, desc[UR50][R50.64] ;  /* 0x00000032320a9980 */ /* 0x000764000c101b00 */
[--C-:B------:R-:W-:Y:S01]  /*11540*/  @!P4 IMAD.X R55, R0, 0x1, R9.reuse, P5 ;  /* 0x000000010037c824 */ /* 0x100fe200028e0609 */
[----:B------:R-:W-:Y:S01]  /*11550*/  @!P4 IADD3 R14, P5, R58, R14, RZ ;  /* 0x0000000e3a0ec210 */ /* 0x000fe20007fbe0ff */
[----:B------:R3:W5:Y:S04]  /*11560*/  @!P1 LD.E.64 R20, desc[UR50][R52.64] ;  /* 0x0000003234149980 */ /* 0x000768000c101b00 */
[----:B------:R-:W-:Y:S01]  /*11570*/  @!P4 IMAD.X R15, R4, 0x1, R9, P5 ;  /* 0x00000001040fc824 */ /* 0x000fe200028e0609 */
[----:B------:R-:W-:Y:S01]  /*11580*/  CS2R R8, SRZ ;  /* 0x0000000000087805 */ /* 0x000fe2000001ff00 */
[----:B------:R3:W5:Y:S04]  /*11590*/  @!P0 LD.E.64 R36, desc[UR50][R6.64] ;  /* 0x0000003206248980 */ /* 0x000768000c101b00 */
[----:B------:R3:W5:Y:S04]  /*115a0*/  @!P0 LD.E.64 R38, desc[UR50][R40.64] ;  /* 0x0000003228268980 */ /* 0x000768000c101b00 */
[----:B------:R3:W5:Y:S04]  /*115b0*/  @!P4 LD.E.64 R8, desc[UR50][R54.64] ;  /* 0x000000323608c980 */ /* 0x000768000c101b00 */
[----:B------:R3:W5:Y:S02]  /*115c0*/  @!P4 LD.E.64 R12, desc[UR50][R14.64] ;  /* 0x000000320e0cc980 */ /* 0x000764000c101b00 */
.L_x_560:
[----:B------:R-:W-:Y:S05]  /*115d0*/  BSYNC B1 ;  /* 0x0000000000017941 */ /* 0x000fea0003800000 */
.L_x_559:
[----:B------:R-:W-:Y:S01]  /*115e0*/  ULEA.HI UR4, UR37, UR37, URZ, 0x1 ;  /* 0x0000002525047291 */ /* 0x000fe2000f8f083f */
[----:B---3--:R-:W-:Y:S01]  /*115f0*/  IMAD R0, R221, -0x80, R135 ;  /* 0xffffff80dd007824 */ /* 0x008fe200078e0287 */
[----:B------:R-:W-:Y:S02]  /*11600*/  BSSY B1, `(.L_x_561) ;  /* 0x0000009000017945 */ /* 0x000fe40003800000 */
[----:B------:R-:W-:Y:S02]  /*11610*/  ULOP3.LUT UR4, UR4, 0xfffffffe, URZ, 0xc0, !UPT ;  /* 0xfffffffe04047892 */ /* 0x000fe4000f8ec03f */
[----:B------:R-:W-:Y:S02]  /*11620*/  VIMNMX R0, R0, 0x80, PT ;  /* 0x0000008000007848 */ /* 0x000fe40003fe0100 */
[----:B------:R-:W-:Y:S02]  /*11630*/  UIADD3 UR4, UR37, -UR4, URZ ;  /* 0x8000000425047290 */ /* 0x000fe4000fffe03f */
[----:B------:R-:W-:-:S04]  /*11640*/  ISETP.GE.AND P1, PT, R57, R0, PT ;  /* 0x000000003900720c */ /* 0x000fc80003f26270 */
[----:B-1----:R-:W-:-:S05]  /*11650*/  IMAD.U32 R3, RZ, RZ, UR4 ;  /* 0x00000004ff037e24 */ /* 0x002fca000f8e00ff */
[----:B------:R-:W-:-:S04]  /*11660*/  SHF.L.U32 R3, R3, 0x1f, RZ ;  /* 0x0000001f03037819 */ /* 0x000fc800000006ff */
[----:B------:R-:W0:Y:S02]  /*11670*/  SYNCS.PHASECHK.TRANS64.TRYWAIT P0, [R18+URZ+0x33400], R3 ;  /* 0x03340003120075a7 */ /* 0x000e24000800017f */
[----:B0-----:R-:W-:Y:S05]  /*11680*/  @!P0 BRA `(.L_x_562) ;  /* 0x000001b400188947 */ /* 0x001fea0003800000 */
.L_x_812:
[----:B------:R-:W-:Y:S05]  /*11690*/  BSYNC B1 ;  /* 0x0000000000017941 */ /* 0x000fea0003800000 */
.L_x_561:
[----:B------:R-:W-:Y:S05]  /*116a0*/  @P1 BRA `(.L_x_563) ;  /* 0x0000006400341947 */ /* 0x000fea0003800000 */
[----:B------:R-:W3:Y:S01]  /*116b0*/  LDL R43, [R1+0x30] ;  /* 0x00003000012b7983 */ /* 0x000ee20000100800 */
[----:B------:R-:W1:Y:S03]  /*116c0*/  LDC R5, c[0x0][0x3f4] ;  /* 0x0000fd00ff057b82 */ /* 0x000e660000000800 */
[----:B------:R-:W3:Y:S04]  /*116d0*/  LDL R42, [R1+0x34] ;  /* 0x00003400012a7983 */ /* 0x000ee80000100800 */
[----:B------:R-:W3:Y:S04]  /*116e0*/  LDL R41, [R1+0x38] ;  /* 0x0000380001297983 */ /* 0x000ee80000100800 */
[----:B------:R-:W3:Y:S04]  /*116f0*/  LDL R40, [R1+0x18] ;  /* 0x0000180001287983 */ /* 0x000ee80000100800 */
[----:B------:R-:W3:Y:S04]  /*11700*/  LDL R15, [R1+0x20] ;  /* 0x00002000010f7983 */ /* 0x000ee80000100800 */
[----:B--2---:R-:W2:Y:S04]  /*11710*/  LDL R14, [R1+0x24] ;  /* 0x00002400010e7983 */ /* 0x004ea80000100800 */
[----:B------:R-:W2:Y:S04]  /*11720*/  LDL R7, [R1+0x1c] ;  /* 0x00001c0001077983 */ /* 0x000ea80000100800 */
[----:B------:R-:W2:Y:S01]  /*11730*/  LDL R6, [R1+0x28] ;  /* 0x0000280001067983 */ /* 0x000ea20000100800 */
[----:B------:R-:W-:Y:S01]  /*11740*/  LEA.HI R45, R56, R45, RZ, 0x2 ;  /* 0x0000002d382d7211 */ /* 0x000fe200078f10ff */
[----:B------:R-:W-:Y:S01]  /*11750*/  BSSY B1, `(.L_x_564) ;  /* 0x0000089000017945 */ /* 0x000fe20003800000 */
[----:B-1----:R-:W-:-:S02]  /*11760*/  ISETP.GE.AND P6, PT, R228, R5, PT ;  /* 0x00000005e400720c */ /* 0x002fc40003fc6270 */
[--C-:B0-----:R-:W-:Y:S02]  /*11770*/  SHF.R.S32.HI R3, RZ, 0x2, R45.reuse ;  /* 0x00000002ff037819 */ /* 0x101fe4000001142d */
[----:B------:R-:W-:-:S04]  /*11780*/  SHF.R.S32.HI R0, RZ, 0x1f, R45 ;  /* 0x0000001fff007819 */ /* 0x000fc8000001142d */
[----:B----4-:R-:W-:-:S04]  /*11790*/  LEA.HI R4, R0, R3, RZ, 0x2 ;  /* 0x0000000300047211 */ /* 0x010fc800078f10ff */
[----:B------:R-:W-:-:S04]  /*117a0*/  LOP3.LUT R4, R4, 0xfffffffc, RZ, 0xc0, !PT ;  /* 0xfffffffc04047812 */ /* 0x000fc800078ec0ff */
[----:B------:R-:W-:-:S04]  /*117b0*/  IADD3 R4, R3, -R4, RZ ;  /* 0x8000000403047210 */ /* 0x000fc80007ffe0ff */
[----:B------:R-:W-:Y:S02]  /*117c0*/  LOP3.LUT P0, RZ, R4, 0x2, RZ, 0xc0, !PT ;  /* 0x0000000204ff7812 */ /* 0x000fe4000780c0ff */
[----:B---3--:R-:W-:-:S04]  /*117d0*/  LOP3.LUT R0, R43, 0x10, R16, 0xf8, !PT ;  /* 0x000000102b007812 */ /* 0x008fc800078ef810 */
[----:B------:R-:W-:-:S05]  /*117e0*/  LOP3.LUT R0, R0, R42, RZ, 0x3c, !PT ;  /* 0x0000002a00007212 */ /* 0x000fca00078e3cff */
[----:B------:R-:W-:Y:S01]  /*117f0*/  IMAD.IADD R3, R41, 0x1, R0 ;  /* 0x0000000129037824 */ /* 0x000fe200078e0200 */
[----:B------:R-:W-:-:S03]  /*11800*/  ISETP.GE.AND P1, PT, R40, R5, PT ;  /* 0x000000052800720c */ /* 0x000fc60003f26270 */
[----:B------:R-:W-:Y:S01]  /*11810*/  IMAD.IADD R3, R18, 0x1, R3 ;  /* 0x0000000112037824 */ /* 0x000fe200078e0203 */
[----:B------:R-:W-:-:S03]  /*11820*/  ISETP.GE.AND P2, PT, R15, R5, PT ;  /* 0x000000050f00720c */ /* 0x000fc60003f46270 */
[----:B------:R-:W-:Y:S01]  /*11830*/  VIADD R0, R3, 0x20 ;  /* 0x0000002003007836 */ /* 0x000fe20000000000 */
[-C--:B--2---:R-:W-:Y:S02]  /*11840*/  ISETP.GE.AND P3, PT, R14, R5.reuse, PT ;  /* 0x000000050e00720c */ /* 0x084fe40003f66270 */
[-C--:B------:R-:W-:Y:S02]  /*11850*/  ISETP.GE.AND P4, PT, R7, R5.reuse, PT ;  /* 0x000000050700720c */ /* 0x080fe40003f86270 */
[----:B------:R-:W-:Y:S01]  /*11860*/  ISETP.GE.AND P5, PT, R6, R5, PT ;  /* 0x000000050600720c */ /* 0x000fe20003fa6270 */
[----:B------:R-:W-:-:S12]  /*11870*/  @P6 BRA `(.L_x_565) ;  /* 0x0000000400d86947 */ /* 0x000fd80003800000 */
[----:B------:R-:W0:Y:S01]  /*11880*/  LDS.128 R4, [R3+0x1e200] ;  /* 0x01e2000003047984 */ /* 0x000e220000000c00 */
[----:B-----5:R-:W-:Y:S02]  /*11890*/  SHF.R.U32.HI R41, RZ, 0x8, R37 ;  /* 0x00000008ff297819 */ /* 0x020fe40000011625 */
[----:B------:R-:W-:Y:S02]  /*118a0*/  LOP3.LUT R40, R37, 0xff, RZ, 0xc0, !PT ;  /* 0x000000ff25287812 */ /* 0x000fe400078ec0ff */
[----:B------:R-:W-:Y:S02]  /*118b0*/  LOP3.LUT R41, R41, 0xff, RZ, 0xc0, !PT ;  /* 0x000000ff29297812 */ /* 0x000fe400078ec0ff */
[----:B------:R-:W-:Y:S02]  /*118c0*/  SHF.R.U32.HI R45, RZ, 0x8, R39 ;  /* 0x00000008ff2d7819 */ /* 0x000fe40000011627 */
[----:B------:R-:W-:Y:S02]  /*118d0*/  PRMT R40, R41, 0x7604, R40 ;  /* 0x0000760429287816 */ /* 0x000fe40000000028 */
[----:B------:R-:W-:-:S02]  /*118e0*/  LOP3.LUT R42, R39, 0xff, RZ, 0xc0, !PT ;  /* 0x000000ff272a7812 */ /* 0x000fc400078ec0ff */
[----:B------:R-:W-:Y:S02]  /*118f0*/  LOP3.LUT R45, R45, 0xff, RZ, 0xc0, !PT ;  /* 0x000000ff2d2d7812 */ /* 0x000fe400078ec0ff */
[----:B------:R-:W-:Y:S02]  /*11900*/  SHF.R.U32.HI R46, RZ, 0x10, R39 ;  /* 0x00000010ff2e7819 */ /* 0x000fe40000011627 */
[----:B------:R-:W-:Y:S02]  /*11910*/  SHF.R.U32.HI R41, RZ, 0x8, R38 ;  /* 0x00000008ff297819 */ /* 0x000fe40000011626 */
[----:B------:R-:W-:Y:S02]  /*11920*/  SHF.R.U32.HI R47, RZ, 0x10, R37 ;  /* 0x00000010ff2f7819 */ /* 0x000fe40000011625 */
[----:B------:R-:W-:Y:S02]  /*11930*/  SHF.R.U32.HI R15, RZ, 0x8, R36 ;  /* 0x00000008ff0f7819 */ /* 0x000fe40000011624 */
[----:B------:R-:W-:Y:S01]  /*11940*/  PRMT R42, R45, 0x7604, R42 ;  /* 0x000076042d2a7816 */ /* 0x000fe2000000002a */
[----:B------:R-:W-:Y:S01]  /*11950*/  IMAD.U32 R45, R46, 0x10000, RZ ;  /* 0x000100002e2d7824 */ /* 0x000fe200078e00ff */
[----:B------:R-:W-:-:S02]  /*11960*/  LOP3.LUT R43, R41, 0xff, RZ, 0xc0, !PT ;  /* 0x000000ff292b7812 */ /* 0x000fc400078ec0ff */
[----:B------:R-:W-:Y:S02]  /*11970*/  SHF.L.U32 R41, R47, 0x10, RZ ;  /* 0x000000102f297819 */ /* 0x000fe400000006ff */
[----:B------:R-:W-:Y:S02]  /*11980*/  LOP3.LUT R14, R36, 0xff, RZ, 0xc0, !PT ;  /* 0x000000ff240e7812 */ /* 0x000fe400078ec0ff */
[----:B------:R-:W-:Y:S02]  /*11990*/  LOP3.LUT R15, R15, 0xff, RZ, 0xc0, !PT ;  /* 0x000000ff0f0f7812 */ /* 0x000fe400078ec0ff */
[----:B------:R-:W-:Y:S02]  /*119a0*/  LOP3.LUT R41, R40, 0xff0000, R41, 0xf8, !PT ;  /* 0x00ff000028297812 */ /* 0x000fe400078ef829 */
[----:B------:R-:W-:Y:S02]  /*119b0*/  LOP3.LUT R45, R42, 0xff0000, R45, 0xf8, !PT ;  /* 0x00ff00002a2d7812 */ /* 0x000fe400078ef82d */
[----:B------:R-:W-:-:S02]  /*119c0*/  PRMT R15, R15, 0x7604, R14 ;  /* 0x000076040f0f7816 */ /* 0x000fc4000000000e */
[----:B------:R-:W-:Y:S02]  /*119d0*/  LOP3.LUT R14, R38, 0xff, RZ, 0xc0, !PT ;  /* 0x000000ff260e7812 */ /* 0x000fe400078ec0ff */
[----:B------:R-:W-:Y:S02]  /*119e0*/  LOP3.LUT R45, R45, 0xff000000, R39, 0xf8, !PT ;  /* 0xff0000002d2d7812 */ /* 0x000fe400078ef827 */
[----:B------:R-:W-:Y:S02]  /*119f0*/  LOP3.LUT R41, R41, 0xff000000, R37, 0xf8, !PT ;  /* 0xff00000029297812 */ /* 0x000fe400078ef825 */
[----:B------:R-:W-:Y:S02]  /*11a00*/  PRMT R43, R43, 0x7604, R14 ;  /* 0x000076042b2b7816 */ /* 0x000fe4000000000e */
[----:B0-----:R-:W-:Y:S02]  /*11a10*/  F2FP.F16.E4M3.UNPACK_B R14, R6.H1 ;  /* 0x00000006ff0e723e */ /* 0x001fe400030006ff */
[----:B------:R-:W-:-:S02]  /*11a20*/  F2FP.F16.E4M3.UNPACK_B R46, R45 ;  /* 0x0000002dff2e723e */ /* 0x000fc400020006ff */
[----:B------:R-:W-:Y:S01]  /*11a30*/  F2FP.F16.E4M3.UNPACK_B R39, R41 ;  /* 0x00000029ff27723e */ /* 0x000fe200020006ff */
[--C-:B------:R-:W-:Y:S01]  /*11a40*/  HADD2.F32 R37, -RZ, R14.reuse.H0_H0 ;  /* 0x2000000eff257230 */ /* 0x100fe20000004100 */
[----:B------:R-:W-:Y:S01]  /*11a50*/  LOP3.LUT R15, R15, 0xff0000, R36, 0xf8, !PT ;  /* 0x00ff00000f0f7812 */ /* 0x000fe200078ef824 */
[----:B------:R-:W-:Y:S01]  /*11a60*/  HADD2.F32 R14, -RZ, R14.H1_H1 ;  /* 0x3000000eff0e7230 */ /* 0x000fe20000004100 */
[----:B------:R-:W-:Y:S01]  /*11a70*/  LOP3.LUT R43, R43, 0xff0000, R38, 0xf8, !PT ;  /* 0x00ff00002b2b7812 */ /* 0x000fe200078ef826 */
[--C-:B------:R-:W-:Y:S01]  /*11a80*/  HADD2.F32 R47, -RZ, R46.reuse.H1_H1 ;  /* 0x3000002eff2f7230 */ /* 0x100fe20000004100 */
[----:B------:R-:W-:Y:S01]  /*11a90*/  LOP3.LUT R40, R15, 0xff000000, R36, 0xf8, !PT ;  /* 0xff0000000f287812 */ /* 0x000fe200078ef824 */
[--C-:B------:R-:W-:Y:S01]  /*11aa0*/  HADD2.F32 R42, -RZ, R39.reuse.H1_H1 ;  /* 0x30000027ff2a7230 */ /* 0x100fe20000004100 */
[----:B------:R-:W-:Y:S01]  /*11ab0*/  F2FP.F16.E4M3.UNPACK_B R36, R6 ;  /* 0x00000006ff24723e */ /* 0x000fe200020006ff */
[----:B------:R-:W-:Y:S02]  /*11ac0*/  HADD2.F32 R46, -RZ, R46.H0_H0 ;  /* 0x2000002eff2e7230 */ /* 0x000fe40000004100 */
[C---:B------:R-:W-:Y:S01]  /*11ad0*/  FMUL.FTZ R48, R14.reuse, R47 ;  /* 0x0000002f0e307220 */ /* 0x040fe20000410000 */
[-C--:B------:R-:W-:Y:S01]  /*11ae0*/  F2FP.F16.E4M3.UNPACK_B R15, R5.reuse.H1 ;  /* 0x00000005ff0f723e */ /* 0x080fe200030006ff */
[-C--:B------:R-:W-:Y:S01]  /*11af0*/  FMUL.FTZ R52, R14, R42.reuse ;  /* 0x0000002a0e347220 */ /* 0x080fe20000410000 */
[----:B------:R-:W-:Y:S01]  /*11b00*/  F2FP.F16.E4M3.UNPACK_B R14, R5 ;  /* 0x00000005ff0e723e */ /* 0x000fe200020006ff */
[--C-:B------:R-:W-:Y:S01]  /*11b10*/  HADD2.F32 R5, -RZ, R36.reuse.H1_H1 ;  /* 0x30000024ff057230 */ /* 0x100fe20000004100 */
[----:B------:R-:W-:Y:S01]  /*11b20*/  LOP3.LUT R43, R43, 0xff000000, R38, 0xf8, !PT ;  /* 0xff0000002b2b7812 */ /* 0x000fe200078ef826 */
[C---:B------:R-:W-:Y:S01]  /*11b30*/  FFMA.FTZ R50, R37.reuse, R42, -R48 ;  /* 0x0000002a25327223 */ /* 0x040fe20000010830 */
[----:B------:R-:W-:Y:S01]  /*11b40*/  FFMA.FTZ R51, R37, R47, R52 ;  /* 0x0000002f25337223 */ /* 0x000fe20000010034 */
[----:B------:R-:W-:Y:S01]  /*11b50*/  HADD2.F32 R39, -RZ, R39.H0_H0 ;  /* 0x20000027ff277230 */ /* 0x000fe20000004100 */
[----:B------:R-:W-:Y:S01]  /*11b60*/  F2FP.F16.E4M3.UNPACK_B R38, R7 ;  /* 0x00000007ff26723e */ /* 0x000fe200020006ff */
[----:B------:R-:W-:Y:S01]  /*11b70*/  HADD2.F32 R36, -RZ, R36.H0_H0 ;  /* 0x20000024ff247230 */ /* 0x000fe20000004100 */
[----:B------:R-:W-:Y:S01]  /*11b80*/  F2FP.F16.E4M3.UNPACK_B R45, R45.H1 ;  /* 0x0000002dff2d723e */ /* 0x000fe200030006ff */
[C---:B------:R-:W-:Y:S01]  /*11b90*/  FMUL.FTZ R37, R5.reuse, R46 ;  /* 0x0000002e05257220 */ /* 0x040fe20000410000 */
[----:B------:R-:W-:Y:S01]  /*11ba0*/  F2FP.F16.E4M3.UNPACK_B R41, R41.H1 ;  /* 0x00000029ff29723e */ /* 0x000fe200030006ff */
[----:B------:R-:W-:Y:S01]  /*11bb0*/  FMUL.FTZ R49, R5, R39 ;  /* 0x0000002705317220 */ /* 0x000fe20000410000 */
[----:B------:R-:W-:Y:S01]  /*11bc0*/  F2FP.F16.E4M3.UNPACK_B R7, R7.H1 ;  /* 0x00000007ff07723e */ /* 0x000fe200030006ff */
[----:B------:R-:W-:Y:S01]  /*11bd0*/  FFMA.FTZ R47, R36, R39, -R37 ;  /* 0x00000027242f7223 */ /* 0x000fe20000010825 */
[----:B------:R-:W-:-:S02]  /*11be0*/  HADD2.F32 R5, -RZ, R38.H1_H1 ;  /* 0x30000026ff057230 */ /* 0x000fc40000004100 */
[----:B------:R-:W-:Y:S01]  /*11bf0*/  FFMA.FTZ R48, R36, R46, R49 ;  /* 0x0000002e24307223 */ /* 0x000fe20000010031 */
[----:B------:R-:W-:Y:S01]  /*11c00*/  HADD2.F32 R42, -RZ, R45.H0_H0 ;  /* 0x2000002dff2a7230 */ /* 0x000fe20000004100 */
[-C--:B------:R-:W-:Y:S01]  /*11c10*/  F2FP.F16.E4M3.UNPACK_B R6, R4.reuse ;  /* 0x00000004ff06723e */ /* 0x080fe200020006ff */
[----:B------:R-:W-:Y:S01]  /*11c20*/  HADD2.F32 R37, -RZ, R41.H0_H0 ;  /* 0x20000029ff257230 */ /* 0x000fe20000004100 */
[----:B------:R-:W-:Y:S01]  /*11c30*/  F2FP.F16.E4M3.UNPACK_B R4, R4.H1 ;  /* 0x00000004ff04723e */ /* 0x000fe200030006ff */
[----:B------:R-:W-:Y:S02]  /*11c40*/  HADD2.F32 R38, -RZ, R38.H0_H0 ;  /* 0x20000026ff267230 */ /* 0x000fe40000004100 */
[C---:B------:R-:W-:Y:S01]  /*11c50*/  FMUL.FTZ R39, R5.reuse, R42 ;  /* 0x0000002a05277220 */ /* 0x040fe20000410000 */
[----:B------:R-:W-:Y:S02]  /*11c60*/  HADD2.F32 R45, -RZ, R45.H1_H1 ;  /* 0x3000002dff2d7230 */ /* 0x000fe40000004100 */
[----:B------:R-:W-:Y:S01]  /*11c70*/  FMUL.FTZ R53, R5, R37 ;  /* 0x0000002505357220 */ /* 0x000fe20000410000 */
[----:B------:R-:W-:-:S02]  /*11c80*/  HADD2.F32 R36, -RZ, R7.H1_H1 ;  /* 0x30000007ff247230 */ /* 0x000fc40000004100 */
[C---:B------:R-:W-:Y:S01]  /*11c90*/  FFMA.FTZ R49, R38.reuse, R37, -R39 ;  /* 0x0000002526317223 */ /* 0x040fe20000010827 */
[----:B------:R-:W-:Y:S02]  /*11ca0*/  HADD2.F32 R41, -RZ, R41.H1_H1 ;  /* 0x30000029ff297230 */ /* 0x000fe40000004100 */
[----:B------:R-:W-:Y:S01]  /*11cb0*/  FFMA.FTZ R52, R38, R42, R53 ;  /* 0x0000002a26347223 */ /* 0x000fe20000010035 */
[----:B------:R-:W-:Y:S02]  /*11cc0*/  HADD2.F32 R5, -RZ, R7.H0_H0 ;  /* 0x20000007ff057230 */ /* 0x000fe40000004100 */
[C---:B------:R-:W-:Y:S01]  /*11cd0*/  FMUL.FTZ R46, R36.reuse, R45 ;  /* 0x0000002d242e7220 */ /* 0x040fe20000410000 */
[----:B------:R-:W-:Y:S01]  /*11ce0*/  F2FP.F16.E4M3.UNPACK_B R37, R43 ;  /* 0x0000002bff25723e */ /* 0x000fe200020006ff */
[-C--:B------:R-:W-:Y:S01]  /*11cf0*/  FMUL.FTZ R38, R36, R41.reuse ;  /* 0x0000002924267220 */ /* 0x080fe20000410000 */
[----:B------:R-:W-:Y:S01]  /*11d00*/  F2FP.F16.E4M3.UNPACK_B R36, R40 ;  /* 0x00000028ff24723e */ /* 0x000fe200020006ff */
[----:B------:R-:W-:Y:S01]  /*11d10*/  FFMA.FTZ R53, R5, R41, -R46 ;  /* 0x0000002905357223 */ /* 0x000fe2000001082e */
[----:B------:R-:W-:-:S02]  /*11d20*/  HADD2.F32 R7, -RZ, R4.H1_H1 ;  /* 0x30000004ff077230 */ /* 0x000fc40000004100 */
[----:B------:R-:W-:Y:S01]  /*11d30*/  FFMA.FTZ R54, R5, R45, R38 ;  /* 0x0000002d05367223 */ /* 0x000fe20000010026 */
[--C-:B------:R-:W-:Y:S01]  /*11d40*/  HADD2.F32 R42, -RZ, R37.reuse.H1_H1 ;  /* 0x30000025ff2a7230 */ /* 0x100fe20000004100 */
[----:B------:R-:W-:Y:S01]  /*11d50*/  F2FP.F16.E4M3.UNPACK_B R40, R40.H1 ;  /* 0x00000028ff28723e */ /* 0x000fe200030006ff */
[----:B------:R-:W-:Y:S01]  /*11d60*/  HADD2.F32 R38, -RZ, R36.H1_H1 ;  /* 0x30000024ff267230 */ /* 0x000fe20000004100 */
[----:B------:R-:W-:Y:S01]  /*11d70*/  F2FP.F16.E4M3.UNPACK_B R43, R43.H1 ;  /* 0x0000002bff2b723e */ /* 0x000fe200030006ff */
[----:B------:R-:W-:Y:S02]  /*11d80*/  HADD2.F32 R5, -RZ, R4.H0_H0 ;  /* 0x20000004ff057230 */ /* 0x000fe40000004100 */
[----:B------:R-:W-:Y:S01]  /*11d90*/  FMUL.FTZ R46, R7, R42 ;  /* 0x0000002a072e7220 */ /* 0x000fe20000410000 */
[----:B------:R-:W-:Y:S02]  /*11da0*/  HADD2.F32 R39, -RZ, R37.H0_H0 ;  /* 0x20000025ff277230 */ /* 0x000fe40000004100 */
[----:B------:R-:W-:-:S02]  /*11db0*/  HADD2.F32 R4, -RZ, R6.H1_H1 ;  /* 0x30000006ff047230 */ /* 0x000fc40000004100 */
[-C--:B------:R-:W-:Y:S01]  /*11dc0*/  FFMA.FTZ R46, R5, R38.reuse, -R46 ;  /* 0x00000026052e7223 */ /* 0x080fe2000001082e */
[----:B------:R-:W-:Y:S02]  /*11dd0*/  HADD2.F32 R37, -RZ, R36.H0_H0 ;  /* 0x20000024ff257230 */ /* 0x000fe40000004100 */
[----:B------:R-:W-:Y:S01]  /*11de0*/  FMUL.FTZ R36, R7, R38 ;  /* 0x0000002607247220 */ /* 0x000fe20000410000 */
[----:B------:R-:W-:Y:S02]  /*11df0*/  HADD2.F32 R6, -RZ, R6.H0_H0 ;  /* 0x20000006ff067230 */ /* 0x000fe40000004100 */
[C---:B------:R-:W-:Y:S01]  /*11e00*/  FMUL.FTZ R7, R4.reuse, R39 ;  /* 0x0000002704077220 */ /* 0x040fe20000410000 */
[-C--:B------:R-:W-:Y:S01]  /*11e10*/  FMUL.FTZ R4, R4, R37.reuse ;  /* 0x0000002504047220 */ /* 0x080fe20000410000 */
[----:B------:R-:W-:Y:S02]  /*11e20*/  FFMA.FTZ R41, R5, R42, R36 ;  /* 0x0000002a05297223 */ /* 0x000fe40000010024 */
[----:B------:R-:W-:Y:S01]  /*11e30*/  FFMA.FTZ R37, R6, R37, -R7 ;  /* 0x0000002506257223 */ /* 0x000fe20000010807 */
[----:B------:R-:W-:-:S02]  /*11e40*/  HADD2.F32 R5, -RZ, R15.H1_H1 ;  /* 0x3000000fff057230 */ /* 0x000fc40000004100 */
[----:B------:R-:W-:Y:S01]  /*11e50*/  FFMA.FTZ R38, R6, R39, R4 ;  /* 0x0000002706267223 */ /* 0x000fe20000010004 */
[----:B------:R-:W-:Y:S02]  /*11e60*/  HADD2.F32 R6, -RZ, R40.H1_H1 ;  /* 0x30000028ff067230 */ /* 0x000fe40000004100 */
[--C-:B------:R-:W-:Y:S02]  /*11e70*/  HADD2.F32 R36, -RZ, R43.reuse.H1_H1 ;  /* 0x3000002bff247230 */ /* 0x100fe40000004100 */
[----:B------:R-:W-:Y:S02]  /*11e80*/  HADD2.F32 R43, -RZ, R43.H0_H0 ;  /* 0x2000002bff2b7230 */ /* 0x000fe40000004100 */
[----:B------:R-:W-:Y:S01]  /*11e90*/  FMUL.FTZ R39, R5, R6 ;  /* 0x0000000605277220 */ /* 0x000fe20000410000 */
[----:B------:R-:W-:Y:S02]  /*11ea0*/  HADD2.F32 R4, -RZ, R14.H1_H1 ;  /* 0x3000000eff047230 */ /* 0x000fe40000004100 */
[----:B------:R-:W-:-:S02]  /*11eb0*/  HADD2.F32 R7, -RZ, R40.H0_H0 ;  /* 0x20000028ff077230 */ /* 0x000fc40000004100 */
[----:B------:R-:W-:Y:S01]  /*11ec0*/  FMUL.FTZ R40, R5, R36 ;  /* 0x0000002405287220 */ /* 0x000fe20000410000 */
[----:B------:R-:W-:Y:S02]  /*11ed0*/  HADD2.F32 R15, -RZ, R15.H0_H0 ;  /* 0x2000000fff0f7230 */ /* 0x000fe40000004100 */
[C---:B------:R-:W-:Y:S01]  /*11ee0*/  FMUL.FTZ R5, R4.reuse, R43 ;  /* 0x0000002b04057220 */ /* 0x040fe20000410000 */
[----:B------:R-:W-:Y:S02]  /*11ef0*/  HADD2.F32 R14, -RZ, R14.H0_H0 ;  /* 0x2000000eff0e7230 */ /* 0x000fe40000004100 */
[-C--:B------:R-:W-:Y:S01]  /*11f00*/  FMUL.FTZ R4, R4, R7.reuse ;  /* 0x0000000704047220 */ /* 0x080fe20000410000 */
[C---:B------:R-:W-:Y:S01]  /*11f10*/  FFMA.FTZ R40, R15.reuse, R6, -R40 ;  /* 0x000000060f287223 */ /* 0x040fe20000010828 */
[----:B------:R-:W-:Y:S01]  /*11f20*/  FFMA.FTZ R39, R15, R36, R39 ;  /* 0x000000240f277223 */ /* 0x000fe20000010027 */
[C---:B------:R-:W-:Y:S01]  /*11f30*/  FFMA.FTZ R5, R14.reuse, R7, -R5 ;  /* 0x000000070e057223 */ /* 0x040fe20000010805 */
[----:B------:R-:W-:Y:S01]  /*11f40*/  FFMA.FTZ R14, R14, R43, R4 ;  /* 0x0000002b0e0e7223 */ /* 0x000fe20000010004 */
[----:B------:R-:W-:-:S02]  /*11f50*/  F2FP.SATFINITE.E4M3.F32.PACK_AB_MERGE_C R6, R51, R50, RZ ;  /* 0x000000323306723e */ /* 0x000fc400048070ff */
[----:B------:R-:W-:Y:S02]  /*11f60*/  F2FP.SATFINITE.E4M3.F32.PACK_AB_MERGE_C R7, R54, R53, RZ ;  /* 0x000000353607723e */ /* 0x000fe400048070ff */
[----:B------:R-:W-:Y:S02]  /*11f70*/  F2FP.SATFINITE.E4M3.F32.PACK_AB_MERGE_C R4, R41, R46, RZ ;  /* 0x0000002e2904723e */ /* 0x000fe400048070ff */
[----:B------:R-:W-:Y:S02]  /*11f80*/  F2FP.SATFINITE.E4M3.F32.PACK_AB_MERGE_C R39, R39, R40, RZ ;  /* 0x000000282727723e */ /* 0x000fe400048070ff */
[----:B------:R-:W-:Y:S02]  /*11f90*/  F2FP.SATFINITE.E4M3.F32.PACK_AB_MERGE_C R6, R48, R47, R6 ;  /* 0x0000002f3006723e */ /* 0x000fe40004807006 */
[----:B------:R-:W-:Y:S02]  /*11fa0*/  F2FP.SATFINITE.E4M3.F32.PACK_AB_MERGE_C R7, R52, R49, R7 ;  /* 0x000000313407723e */ /* 0x000fe40004807007 */
[----:B------:R-:W-:-:S02]  /*11fb0*/  F2FP.SATFINITE.E4M3.F32.PACK_AB_MERGE_C R4, R38, R37, R4 ;  /* 0x000000252604723e */ /* 0x000fc40004807004 */
[----:B------:R-:W-:-:S05]  /*11fc0*/  F2FP.SATFINITE.E4M3.F32.PACK_AB_MERGE_C R5, R14, R5, R39 ;  /* 0x000000050e05723e */ /* 0x000fca0004807027 */
[----:B------:R0:W-:Y:S02]  /*11fd0*/  STS.128 [R3+0x1e200], R4 ;  /* 0x01e2000403007388 */ /* 0x0001e40000000c00 */
.L_x_565:
[----:B------:R-:W-:Y:S05]  /*11fe0*/  BSYNC B1 ;  /* 0x0000000000017941 */ /* 0x000fea0003800000 */
.L_x_564:
[----:B------:R-:W-:Y:S01]  /*11ff0*/  BSSY B1, `(.L_x_566) ;  /* 0x000007d000017945 */ /* 0x000fe20003800000 */
[----:B------:R-:W-:-:S03]  /*12000*/  @P0 VIADD R0, R3, 0xffffffe0 ;  /* 0xffffffe003000836 */ /* 0x000fc60000000000 */
[----:B------:R-:W-:Y:S05]  /*12010*/  @P1 BRA `(.L_x_567) ;  /* 0x0000000400e81947 */ /* 0x000fea0003800000 */
[----:B0-----:R-:W0:Y:S01]  /*12020*/  LDS.128 R4, [R0+0x1e200] ;  /* 0x01e2000000047984 */ /* 0x001e220000000c00 */
[----:B-----5:R-:W-:Y:S02]  /*12030*/  SHF.R.U32.HI R36, RZ, 0x8, R33 ;  /* 0x00000008ff247819 */ /* 0x020fe40000011621 */
[----:B------:R-:W-:Y:S02]  /*12040*/  SHF.R.U32.HI R40, RZ, 0x8, R35 ;  /* 0x00000008ff287819 */ /* 0x000fe40000011623 */
[----:B------:R-:W-:Y:S02]  /*12050*/  LOP3.LUT R37, R33, 0xff, RZ, 0xc0, !PT ;  /* 0x000000ff21257812 */ /* 0x000fe400078ec0ff */
[----:B------:R-:W-:Y:S02]  /*12060*/  LOP3.LUT R41, R35, 0xff, RZ, 0xc0, !PT ;  /* 0x000000ff23297812 */ /* 0x000fe400078ec0ff */
[----:B------:R-:W-:Y:S02]  /*12070*/  LOP3.LUT R36, R36, 0xff, RZ, 0xc0, !PT ;  /* 0x000000ff24247812 */ /* 0x000fe400078ec0ff */
[----:B------:R-:W-:-:S02]  /*12080*/  LOP3.LUT R40, R40, 0xff, RZ, 0xc0, !PT ;  /* 0x000000ff28287812 */ /* 0x000fc400078ec0ff */
[----:B------:R-:W-:Y:S02]  /*12090*/  SHF.R.U32.HI R14, RZ, 0x8, R32 ;  /* 0x00000008ff0e7819 */ /* 0x000fe40000011620 */
[----:B------:R-:W-:Y:S02]  /*120a0*/  PRMT R37, R36, 0x7604, R37 ;  /* 0x0000760424257816 */ /* 0x000fe40000000025 */
[----:B------:R-:W-:Y:S02]  /*120b0*/  PRMT R41, R40, 0x7604, R41 ;  /* 0x0000760428297816 */ /* 0x000fe40000000029 */
[----:B------:R-:W-:Y:S02]  /*120c0*/  SHF.R.U32.HI R36, RZ, 0x10, R33 ;  /* 0x00000010ff247819 */ /* 0x000fe40000011621 */
[----:B------:R-:W-:Y:S02]  /*120d0*/  SHF.R.U32.HI R40, RZ, 0x10, R35 ;  /* 0x00000010ff287819 */ /* 0x000fe40000011623 */
[----:B------:R-:W-:-:S02]  /*120e0*/  LOP3.LUT R15, R32, 0xff, RZ, 0xc0, !PT ;  /* 0x000000ff200f7812 */ /* 0x000fc400078ec0ff */
[----:B------:R-:W-:Y:S02]  /*120f0*/  LOP3.LUT R14, R14, 0xff, RZ, 0xc0, !PT ;  /* 0x000000ff0e0e7812 */ /* 0x000fe400078ec0ff */
[----:B------:R-:W-:Y:S02]  /*12100*/  SHF.R.U32.HI R38, RZ, 0x8, R34 ;  /* 0x00000008ff267819 */ /* 0x000fe40000011622 */
[----:B------:R-:W-:Y:S02]  /*12110*/  LOP3.LUT R36, R36, 0xff, RZ, 0xc0, !PT ;  /* 0x000000ff24247812 */ /* 0x000fe400078ec0ff */
[----:B------:R-:W-:Y:S02]  /*12120*/  LOP3.LUT R40, R40, 0xff, RZ, 0xc0, !PT ;  /* 0x000000ff28287812 */ /* 0x000fe400078ec0ff */
[----:B------:R-:W-:Y:S02]  /*12130*/  PRMT R15, R14, 0x7604, R15 ;  /* 0x000076040e0f7816 */ /* 0x000fe4000000000f */
[----:B------:R-:W-:-:S02]  /*12140*/  SHF.R.U32.HI R14, RZ, 0x10, R32 ;  /* 0x00000010ff0e7819 */ /* 0x000fc40000011620 */
[----:B------:R-:W-:Y:S02]  /*12150*/  LOP3.LUT R39, R34, 0xff, RZ, 0xc0, !PT ;  /* 0x000000ff22277812 */ /* 0x000fe400078ec0ff */
[----:B------:R-:W-:Y:S02]  /*12160*/  LOP3.LUT R38, R38, 0xff, RZ, 0xc0, !PT ;  /* 0x000000ff26267812 */ /* 0x000fe400078ec0ff */
[----:B------:R-:W-:Y:S02]  /*12170*/  PRMT R37, R36, 0x7054, R37 ;  /* 0x0000705424257816 */ /* 0x000fe40000000025 */
[----:B------:R-:W-:Y:S02]  /*12180*/  PRMT R41, R40, 0x7054, R41 ;  /* 0x0000705428297816 */ /* 0x000fe40000000029 */
[----:B------:R-:W-:Y:S02]  /*12190*/  LOP3.LUT R14, R14, 0xff, RZ, 0xc0, !PT ;  /* 0x000000ff0e0e7812 */ /* 0x000fe400078ec0ff */
[----:B------:R-:W-:-:S02]  /*121a0*/  PRMT R39, R38, 0x7604, R39 ;  /* 0x0000760426277816 */ /* 0x000fc40000000027 */
[----:B------:R-:W-:Y:S02]  /*121b0*/  SHF.R.U32.HI R38, RZ, 0x10, R34 ;  /* 0x00000010ff267819 */ /* 0x000fe40000011622 */
[----:B------:R-:W-:Y:S02]  /*121c0*/  LOP3.LUT R41, R41, 0xff000000, R35, 0xf8, !PT ;  /* 0xff00000029297812 */ /* 0x000fe400078ef823 */
[----:B------:R-:W-:Y:S02]  /*121d0*/  LOP3.LUT R37, R37, 0xff000000, R33, 0xf8, !PT ;  /* 0xff00000025257812 */ /* 0x000fe400078ef821 */
[----:B------:R-:W-:Y:S02]  /*121e0*/  PRMT R15, R14, 0x7054, R15 ;  /* 0x000070540e0f7816 */ /* 0x000fe4000000000f */
[----:B0-----:R-:W-:Y:S02]  /*121f0*/  F2FP.F16.E4M3.UNPACK_B R14, R6.H1 ;  /* 0x00000006ff0e723e */ /* 0x001fe400030006ff */
[----:B------:R-:W-:-:S02]  /*12200*/  LOP3.LUT R38, R38, 0xff, RZ, 0xc0, !PT ;  /* 0x000000ff26267812 */ /* 0x000fc400078ec0ff */
[----:B------:R-:W-:Y:S01]  /*12210*/  F2FP.F16.E4M3.UNPACK_B R40, R41 ;  /* 0x00000029ff28723e */ /* 0x000fe200020006ff */
[--C-:B------:R-:W-:Y:S01]  /*12220*/  HADD2.F32 R33, -RZ, R14.reuse.H0_H0 ;  /* 0x2000000eff217230 */ /* 0x100fe20000004100 */
[----:B------:R-:W-:Y:S01]  /*12230*/  F2FP.F16.E4M3.UNPACK_B R35, R37 ;  /* 0x00000025ff23723e */ /* 0x000fe200020006ff */
[----:B------:R-:W-:Y:S01]  /*12240*/  HADD2.F32 R14, -RZ, R14.H1_H1 ;  /* 0x3000000eff0e7230 */ /* 0x000fe20000004100 */
[----:B------:R-:W-:Y:S01]  /*12250*/  PRMT R39, R38, 0x7054, R39 ;  /* 0x0000705426277816 */ /* 0x000fe20000000027 */
        /* <DEDUP_REMOVED lines=86> */
.L_x_567:
[----:B------:R-:W-:Y:S05]  /*127c0*/  BSYNC B1 ;  /* 0x0000000000017941 */ /* 0x000fea0003800000 */
.L_x_566:
[----:B------:R-:W-:Y:S04]  /*127d0*/  BSSY B1, `(.L_x_568) ;  /* 0x0000078000017945 */ /* 0x000fe80003800000 */
[----:B------:R-:W-:Y:S05]  /*127e0*/  @P2 BRA `(.L_x_569) ;  /* 0x0000000400d82947 */ /* 0x000fea0003800000 */
[----:B01----:R-:W0:Y:S01]  /*127f0*/  LDS.128 R4, [R3+0x20200] ;  /* 0x0202000003047984 */ /* 0x003e220000000c00 */
[----:B-----5:R-:W-:Y:S02]  /*12800*/  SHF.R.U32.HI R33, RZ, 0x8, R29 ;  /* 0x00000008ff217819 */ /* 0x020fe4000001161d */
[----:B------:R-:W-:Y:S02]  /*12810*/  LOP3.LUT R32, R29, 0xff, RZ, 0xc0, !PT ;  /* 0x000000ff1d207812 */ /* 0x000fe400078ec0ff */
[----:B------:R-:W-:Y:S02]  /*12820*/  LOP3.LUT R33, R33, 0xff, RZ, 0xc0, !PT ;  /* 0x000000ff21217812 */ /* 0x000fe400078ec0ff */
[----:B------:R-:W-:Y:S02]  /*12830*/  SHF.R.U32.HI R37, RZ, 0x8, R31 ;  /* 0x00000008ff257819 */ /* 0x000fe4000001161f */
[----:B------:R-:W-:Y:S02]  /*12840*/  PRMT R32, R33, 0x7604, R32 ;  /* 0x0000760421207816 */ /* 0x000fe40000000020 */
[----:B------:R-:W-:-:S02]  /*12850*/  SHF.R.U32.HI R38, RZ, 0x10, R29 ;  /* 0x00000010ff267819 */ /* 0x000fc4000001161d */
[----:B------:R-:W-:Y:S02]  /*12860*/  SHF.R.U32.HI R33, RZ, 0x8, R30 ;  /* 0x00000008ff217819 */ /* 0x000fe4000001161e */
[----:B------:R-:W-:Y:S02]  /*12870*/  LOP3.LUT R34, R31, 0xff, RZ, 0xc0, !PT ;  /* 0x000000ff1f227812 */ /* 0x000fe400078ec0ff */
[----:B------:R-:W-:Y:S02]  /*12880*/  LOP3.LUT R37, R37, 0xff, RZ, 0xc0, !PT ;  /* 0x000000ff25257812 */ /* 0x000fe400078ec0ff */
[----:B------:R-:W-:Y:S02]  /*12890*/  SHF.R.U32.HI R36, RZ, 0x10, R31 ;  /* 0x00000010ff247819 */ /* 0x000fe4000001161f */
[----:B------:R-:W-:Y:S02]  /*128a0*/  SHF.R.U32.HI R15, RZ, 0x8, R28 ;  /* 0x00000008ff0f7819 */ /* 0x000fe4000001161c */
[----:B------:R-:W-:Y:S01]  /*128b0*/  LOP3.LUT R35, R33, 0xff, RZ, 0xc0, !PT ;  /* 0x000000ff21237812 */ /* 0x000fe200078ec0ff */
[----:B------:R-:W-:Y:S01]  /*128c0*/  IMAD.U32 R33, R38, 0x10000, RZ ;  /* 0x0001000026217824 */ /* 0x000fe200078e00ff */
[----:B------:R-:W-:-:S02]  /*128d0*/  PRMT R34, R37, 0x7604, R34 ;  /* 0x0000760425227816 */ /* 0x000fc40000000022 */
        /* <DEDUP_REMOVED lines=103> */
.L_x_569:
[----:B------:R-:W-:Y:S05]  /*12f50*/  BSYNC B1 ;  /* 0x0000000000017941 */ /* 0x000fea0003800000 */
.L_x_568:
[----:B------:R-:W-:Y:S04]  /*12f60*/  BSSY B1, `(.L_x_570) ;  /* 0x000007c000017945 */ /* 0x000fe80003800000 */
[----:B------:R-:W-:Y:S05]  /*12f70*/  @P3 BRA `(.L_x_571) ;  /* 0x0000000400e83947 */ /* 0x000fea0003800000 */
[----:B012---:R-:W0:Y:S01]  /*12f80*/  LDS.128 R4, [R0+0x20200] ;  /* 0x0202000000047984 */ /* 0x007e220000000c00 */
        /* <DEDUP_REMOVED lines=121> */
.L_x_571:
[----:B------:R-:W-:Y:S05]  /*13720*/  BSYNC B1 ;  /* 0x0000000000017941 */ /* 0x000fea0003800000 */
.L_x_570:
[----:B------:R-:W-:Y:S04]  /*13730*/  BSSY B1, `(.L_x_572) ;  /* 0x0000078000017945 */ /* 0x000fe80003800000 */
[----:B------:R-:W-:Y:S05]  /*13740*/  @P4 BRA `(.L_x_573) ;  /* 0x0000000400d84947 */ /* 0x000fea0003800000 */
[----:B0123--:R-:W0:Y:S01]  /*13750*/  LDS.128 R4, [R3+0x22200] ;  /* 0x0222000003047984 */ /* 0x00fe220000000c00 */
        /* <DEDUP_REMOVED lines=13> */
[----:B------:R-:W-:Y:S01]  /*13830*/  PRMT R26, R29, 0x7604, R26 ;  /* 0x000076041d1a7816 */ /* 0x000fe2000000001a */
[----:B------:R-:W-:Y:S01]  /*13840*/  IMAD.U32 R29, R28, 0x10000, RZ ;  /* 0x000100001c1d7824 */ /* 0x000fe200078e00ff */
[----:B------:R-:W-:-:S02]  /*13850*/  LOP3.LUT R14, R10, 0xff, RZ, 0xc0, !PT ;  /* 0x000000ff0a0e7812 */ /* 0x000fc400078ec0ff */
[----:B------:R-:W-:Y:S02]  /*13860*/  LOP3.LUT R15, R15, 0xff, RZ, 0xc0, !PT ;  /* 0x000000ff0f0f7812 */ /* 0x000fe400078ec0ff */
[----:B------:R-:W-:Y:S02]  /*13870*/  LOP3.LUT R25, R24, 0xff0000, R25, 0xf8, !PT ;  /* 0x00ff000018197812 */ /* 0x000fe400078ef819 */
[----:B------:R-:W-:Y:S02]  /*13880*/  LOP3.LUT R29, R26, 0xff0000, R29, 0xf8, !PT ;  /* 0x00ff00001a1d7812 */ /* 0x000fe400078ef81d */
[----:B------:R-:W-:Y:S02]  /*13890*/  PRMT R15, R15, 0x7604, R14 ;  /* 0x000076040f0f7816 */ /* 0x000fe4000000000e */
[----:B------:R-:W-:Y:S02]  /*138a0*/  LOP3.LUT R14, R20, 0xff, RZ, 0xc0, !PT ;  /* 0x000000ff140e7812 */ /* 0x000fe400078ec0ff */
[----:B------:R-:W-:-:S02]  /*138b0*/  LOP3.LUT R29, R29, 0xff000000, R21, 0xf8, !PT ;  /* 0xff0000001d1d7812 */ /* 0x000fc400078ef815 */
[----:B------:R-:W-:Y:S02]  /*138c0*/  LOP3.LUT R25, R25, 0xff000000, R11, 0xf8, !PT ;  /* 0xff00000019197812 */ /* 0x000fe400078ef80b */
[----:B------:R-:W-:Y:S02]  /*138d0*/  PRMT R27, R27, 0x7604, R14 ;  /* 0x000076041b1b7816 */ /* 0x000fe4000000000e */
[----:B------:R-:W-:Y:S02]  /*138e0*/  LOP3.LUT R15, R15, 0xff0000, R10, 0xf8, !PT ;  /* 0x00ff00000f0f7812 */ /* 0x000fe400078ef80a */
[----:B0-----:R-:W-:Y:S02]  /*138f0*/  F2FP.F16.E4M3.UNPACK_B R14, R6.H1 ;  /* 0x00000006ff0e723e */ /* 0x001fe400030006ff */
[----:B------:R-:W-:Y:S02]  /*13900*/  F2FP.F16.E4M3.UNPACK_B R28, R29 ;  /* 0x0000001dff1c723e */ /* 0x000fe400020006ff */
[----:B------:R-:W-:-:S02]  /*13910*/  F2FP.F16.E4M3.UNPACK_B R21, R25 ;  /* 0x00000019ff15723e */ /* 0x000fc400020006ff */
[----:B------:R-:W-:Y:S01]  /*13920*/  LOP3.LUT R24, R15, 0xff000000, R10, 0xf8, !PT ;  /* 0xff0000000f187812 */ /* 0x000fe200078ef80a */
[----:B------:R-:W-:Y:S01]  /*13930*/  HADD2.F32 R10, -RZ, R14.H1_H1 ;  /* 0x3000000eff0a7230 */ /* 0x000fe20000004100 */
[----:B------:R-:W-:Y:S01]  /*13940*/  F2FP.F16.E4M3.UNPACK_B R11, R5.H1 ;  /* 0x00000005ff0b723e */ /* 0x000fe200030006ff */
[----:B------:R-:W-:Y:S01]  /*13950*/  HADD2.F32 R30, -RZ, R28.H1_H1 ;  /* 0x3000001cff1e7230 */ /* 0x000fe20000004100 */
[--C-:B------:R-:W-:Y:S01]  /*13960*/  LOP3.LUT R27, R27, 0xff0000, R20.reuse, 0xf8, !PT ;  /* 0x00ff00001b1b7812 */ /* 0x100fe200078ef814 */
[----:B------:R-:W-:Y:S01]  /*13970*/  HADD2.F32 R26, -RZ, R21.H1_H1 ;  /* 0x30000015ff1a7230 */ /* 0x000fe20000004100 */
[----:B------:R-:W-:Y:S01]  /*13980*/  F2FP.F16.E4M3.UNPACK_B R29, R29.H1 ;  /* 0x0000001dff1d723e */ /* 0x000fe200030006ff */
[----:B------:R-:W-:Y:S01]  /*13990*/  HADD2.F32 R15, -RZ, R14.H0_H0 ;  /* 0x2000000eff0f7230 */ /* 0x000fe20000004100 */
[----:B------:R-:W-:Y:S01]  /*139a0*/  F2FP.F16.E4M3.UNPACK_B R14, R6 ;  /* 0x00000006ff0e723e */ /* 0x000fe200020006ff */
[C---:B------:R-:W-:Y:S01]  /*139b0*/  FMUL.FTZ R32, R10.reuse, R30 ;  /* 0x0000001e0a207220 */ /* 0x040fe20000410000 */
[----:B------:R-:W-:Y:S01]  /*139c0*/  FMUL.FTZ R31, R10, R26 ;  /* 0x0000001a0a1f7220 */ /* 0x000fe20000410000 */
[----:B------:R-:W-:Y:S01]  /*139d0*/  F2FP.F16.E4M3.UNPACK_B R10, R5 ;  /* 0x00000005ff0a723e */ /* 0x000fe200020006ff */
[----:B------:R-:W-:Y:S01]  /*139e0*/  HADD2.F32 R28, -RZ, R28.H0_H0 ;  /* 0x2000001cff1c7230 */ /* 0x000fe20000004100 */
[----:B------:R-:W-:Y:S01]  /*139f0*/  LOP3.LUT R27, R27, 0xff000000, R20, 0xf8, !PT ;  /* 0xff0000001b1b7812 */ /* 0x000fe200078ef814 */
[----:B------:R-:W-:-:S02]  /*13a00*/  HADD2.F32 R5, -RZ, R14.H1_H1 ;  /* 0x3000000eff057230 */ /* 0x000fc40000004100 */
[C---:B------:R-:W-:Y:S01]  /*13a10*/  FFMA.FTZ R32, R15.reuse, R26, -R32 ;  /* 0x0000001a0f207223 */ /* 0x040fe20000010820 */
[----:B------:R-:W-:Y:S01]  /*13a20*/  FFMA.FTZ R33, R15, R30, R31 ;  /* 0x0000001e0f217223 */ /* 0x000fe2000001001f */
[----:B------:R-:W-:Y:S01]  /*13a30*/  HADD2.F32 R21, -RZ, R21.H0_H0 ;  /* 0x20000015ff157230 */ /* 0x000fe20000004100 */
[----:B------:R-:W-:Y:S01]  /*13a40*/  F2FP.F16.E4M3.UNPACK_B R20, R7 ;  /* 0x00000007ff14723e */ /* 0x000fe200020006ff */
[----:B------:R-:W-:Y:S01]  /*13a50*/  HADD2.F32 R14, -RZ, R14.H0_H0 ;  /* 0x2000000eff0e7230 */ /* 0x000fe20000004100 */
[----:B------:R-:W-:Y:S01]  /*13a60*/  F2FP.F16.E4M3.UNPACK_B R25, R25.H1 ;  /* 0x00000019ff19723e */ /* 0x000fe200030006ff */
[C---:B------:R-:W-:Y:S01]  /*13a70*/  FMUL.FTZ R15, R5.reuse, R28 ;  /* 0x0000001c050f7220 */ /* 0x040fe20000410000 */
[----:B------:R-:W-:Y:S01]  /*13a80*/  FMUL.FTZ R31, R5, R21 ;  /* 0x00000015051f7220 */ /* 0x000fe20000410000 */
[----:B------:R-:W-:Y:S01]  /*13a90*/  F2FP.F16.E4M3.UNPACK_B R7, R7.H1 ;  /* 0x00000007ff07723e */ /* 0x000fe200030006ff */
[----:B------:R-:W-:Y:S02]  /*13aa0*/  HADD2.F32 R5, -RZ, R20.H1_H1 ;  /* 0x30000014ff057230 */ /* 0x000fe40000004100 */
[----:B------:R-:W-:Y:S01]  /*13ab0*/  FFMA.FTZ R30, R14, R21, -R15 ;  /* 0x000000150e1e7223 */ /* 0x000fe2000001080f */
[----:B------:R-:W-:-:S02]  /*13ac0*/  HADD2.F32 R26, -RZ, R29.H0_H0 ;  /* 0x2000001dff1a7230 */ /* 0x000fc40000004100 */
[----:B------:R-:W-:Y:S01]  /*13ad0*/  FFMA.FTZ R31, R14, R28, R31 ;  /* 0x0000001c0e1f7223 */ /* 0x000fe2000001001f */
[----:B------:R-:W-:Y:S01]  /*13ae0*/  HADD2.F32 R15, -RZ, R25.H0_H0 ;  /* 0x20000019ff0f7230 */ /* 0x000fe20000004100 */
[----:B------:R-:W-:Y:S01]  /*13af0*/  F2FP.F16.E4M3.UNPACK_B R6, R4 ;  /* 0x00000004ff06723e */ /* 0x000fe200020006ff */
[----:B------:R-:W-:Y:S02]  /*13b00*/  HADD2.F32 R20, -RZ, R20.H0_H0 ;  /* 0x20000014ff147230 */ /* 0x000fe40000004100 */
[C---:B------:R-:W-:Y:S01]  /*13b10*/  FMUL.FTZ R21, R5.reuse, R26 ;  /* 0x0000001a05157220 */ /* 0x040fe20000410000 */
[----:B------:R-:W-:Y:S02]  /*13b20*/  HADD2.F32 R29, -RZ, R29.H1_H1 ;  /* 0x3000001dff1d7230 */ /* 0x000fe40000004100 */
[-C--:B------:R-:W-:Y:S01]  /*13b30*/  FMUL.FTZ R35, R5, R15.reuse ;  /* 0x0000000f05237220 */ /* 0x080fe20000410000 */
[----:B------:R-:W-:Y:S02]  /*13b40*/  HADD2.F32 R14, -RZ, R7.H1_H1 ;  /* 0x30000007ff0e7230 */ /* 0x000fe40000004100 */
[----:B------:R-:W-:Y:S01]  /*13b50*/  FFMA.FTZ R34, R20, R15, -R21 ;  /* 0x0000000f14227223 */ /* 0x000fe20000010815 */
[----:B------:R-:W-:-:S02]  /*13b60*/  HADD2.F32 R25, -RZ, R25.H1_H1 ;  /* 0x30000019ff197230 */ /* 0x000fc40000004100 */
[----:B------:R-:W-:Y:S01]  /*13b70*/  FFMA.FTZ R35, R20, R26, R35 ;  /* 0x0000001a14237223 */ /* 0x000fe20000010023 */
[----:B------:R-:W-:Y:S02]  /*13b80*/  HADD2.F32 R5, -RZ, R7.H0_H0 ;  /* 0x20000007ff057230 */ /* 0x000fe40000004100 */
[C---:B------:R-:W-:Y:S01]  /*13b90*/  FMUL.FTZ R28, R14.reuse, R29 ;  /* 0x0000001d0e1c7220 */ /* 0x040fe20000410000 */
[----:B------:R-:W-:Y:S01]  /*13ba0*/  F2FP.F16.E4M3.UNPACK_B R4, R4.H1 ;  /* 0x00000004ff04723e */ /* 0x000fe200030006ff */
[----:B------:R-:W-:Y:S01]  /*13bb0*/  FMUL.FTZ R20, R14, R25 ;  /* 0x000000190e147220 */ /* 0x000fe20000410000 */
[----:B------:R-:W-:Y:S01]  /*13bc0*/  F2FP.F16.E4M3.UNPACK_B R15, R27 ;  /* 0x0000001bff0f723e */ /* 0x000fe200020006ff */
[C---:B------:R-:W-:Y:S01]  /*13bd0*/  FFMA.FTZ R36, R5.reuse, R25, -R28 ;  /* 0x0000001905247223 */ /* 0x040fe2000001081c */
[-C--:B------:R-:W-:Y:S01]  /*13be0*/  F2FP.F16.E4M3.UNPACK_B R14, R24.reuse ;  /* 0x00000018ff0e723e */ /* 0x080fe200020006ff */
[----:B------:R-:W-:Y:S01]  /*13bf0*/  FFMA.FTZ R29, R5, R29, R20 ;  /* 0x0000001d051d7223 */ /* 0x000fe20000010014 */
[----:B------:R-:W-:Y:S01]  /*13c00*/  HADD2.F32 R7, -RZ, R4.H1_H1 ;  /* 0x30000004ff077230 */ /* 0x000fe20000004100 */
[----:B------:R-:W-:Y:S01]  /*13c10*/  F2FP.F16.E4M3.UNPACK_B R24, R24.H1 ;  /* 0x00000018ff18723e */ /* 0x000fe200030006ff */
[----:B------:R-:W-:Y:S01]  /*13c20*/  HADD2.F32 R26, -RZ, R15.H1_H1 ;  /* 0x3000000fff1a7230 */ /* 0x000fe20000004100 */
[----:B------:R-:W-:Y:S01]  /*13c30*/  F2FP.F16.E4M3.UNPACK_B R27, R27.H1 ;  /* 0x0000001bff1b723e */ /* 0x000fe200030006ff */
[----:B------:R-:W-:-:S02]  /*13c40*/  HADD2.F32 R20, -RZ, R14.H1_H1 ;  /* 0x3000000eff147230 */ /* 0x000fc40000004100 */
[----:B------:R-:W-:Y:S02]  /*13c50*/  HADD2.F32 R5, -RZ, R4.H0_H0 ;  /* 0x20000004ff057230 */ /* 0x000fe40000004100 */
[----:B------:R-:W-:Y:S01]  /*13c60*/  FMUL.FTZ R28, R7, R26 ;  /* 0x0000001a071c7220 */ /* 0x000fe20000410000 */
[----:B------:R-:W-:Y:S02]  /*13c70*/  HADD2.F32 R21, -RZ, R15.H0_H0 ;  /* 0x2000000fff157230 */ /* 0x000fe40000004100 */
[----:B------:R-:W-:Y:S02]  /*13c80*/  HADD2.F32 R4, -RZ, R6.H1_H1 ;  /* 0x30000006ff047230 */ /* 0x000fe40000004100 */
[-C--:B------:R-:W-:Y:S01]  /*13c90*/  FFMA.FTZ R28, R5, R20.reuse, -R28 ;  /* 0x00000014051c7223 */ /* 0x080fe2000001081c */
[----:B------:R-:W-:Y:S02]  /*13ca0*/  HADD2.F32 R15, -RZ, R14.H0_H0 ;  /* 0x2000000eff0f7230 */ /* 0x000fe40000004100 */
[----:B------:R-:W-:Y:S01]  /*13cb0*/  FMUL.FTZ R14, R7, R20 ;  /* 0x00000014070e7220 */ /* 0x000fe20000410000 */
[----:B------:R-:W-:-:S02]  /*13cc0*/  HADD2.F32 R6, -RZ, R6.H0_H0 ;  /* 0x20000006ff067230 */ /* 0x000fc40000004100 */
[C---:B------:R-:W-:Y:S01]  /*13cd0*/  FMUL.FTZ R7, R4.reuse, R21 ;  /* 0x0000001504077220 */ /* 0x040fe20000410000 */
[-C--:B------:R-:W-:Y:S01]  /*13ce0*/  FMUL.FTZ R4, R4, R15.reuse ;  /* 0x0000000f04047220 */ /* 0x080fe20000410000 */
[----:B------:R-:W-:Y:S02]  /*13cf0*/  FFMA.FTZ R25, R5, R26, R14 ;  /* 0x0000001a05197223 */ /* 0x000fe4000001000e */
[C---:B------:R-:W-:Y:S01]  /*13d00*/  FFMA.FTZ R15, R6.reuse, R15, -R7 ;  /* 0x0000000f060f7223 */ /* 0x040fe20000010807 */
[----:B------:R-:W-:Y:S02]  /*13d10*/  HADD2.F32 R5, -RZ, R11.H1_H1 ;  /* 0x3000000bff057230 */ /* 0x000fe40000004100 */
[----:B------:R-:W-:Y:S01]  /*13d20*/  FFMA.FTZ R20, R6, R21, R4 ;  /* 0x0000001506147223 */ /* 0x000fe20000010004 */
[----:B------:R-:W-:Y:S02]  /*13d30*/  HADD2.F32 R6, -RZ, R24.H1_H1 ;  /* 0x30000018ff067230 */ /* 0x000fe40000004100 */
[----:B------:R-:W-:-:S02]  /*13d40*/  HADD2.F32 R14, -RZ, R27.H1_H1 ;  /* 0x3000001bff0e7230 */ /* 0x000fc40000004100 */
[----:B------:R-:W-:Y:S02]  /*13d50*/  HADD2.F32 R27, -RZ, R27.H0_H0 ;  /* 0x2000001bff1b7230 */ /* 0x000fe40000004100 */
[C---:B------:R-:W-:Y:S01]  /*13d60*/  FMUL.FTZ R21, R5.reuse, R6 ;  /* 0x0000000605157220 */ /* 0x040fe20000410000 */
[----:B------:R-:W-:Y:S02]  /*13d70*/  HADD2.F32 R4, -RZ, R10.H1_H1 ;  /* 0x3000000aff047230 */ /* 0x000fe40000004100 */
[----:B------:R-:W-:Y:S02]  /*13d80*/  HADD2.F32 R7, -RZ, R24.H0_H0 ;  /* 0x20000018ff077230 */ /* 0x000fe40000004100 */
[----:B------:R-:W-:Y:S01]  /*13d90*/  FMUL.FTZ R24, R5, R14 ;  /* 0x0000000e05187220 */ /* 0x000fe20000410000 */
[----:B------:R-:W-:Y:S02]  /*13da0*/  HADD2.F32 R11, -RZ, R11.H0_H0 ;  /* 0x2000000bff0b7230 */ /* 0x000fe40000004100 */
[----:B------:R-:W-:Y:S01]  /*13db0*/  FMUL.FTZ R5, R4, R27 ;  /* 0x0000001b04057220 */ /* 0x000fe20000410000 */
[----:B------:R-:W-:-:S02]  /*13dc0*/  HADD2.F32 R10, -RZ, R10.H0_H0 ;  /* 0x2000000aff0a7230 */ /* 0x000fc40000004100 */
[-C--:B------:R-:W-:Y:S01]  /*13dd0*/  FMUL.FTZ R4, R4, R7.reuse ;  /* 0x0000000704047220 */ /* 0x080fe20000410000 */
[C---:B------:R-:W-:Y:S01]  /*13de0*/  FFMA.FTZ R24, R11.reuse, R6, -R24 ;  /* 0x000000060b187223 */ /* 0x040fe20000010818 */
[----:B------:R-:W-:Y:S01]  /*13df0*/  FFMA.FTZ R21, R11, R14, R21 ;  /* 0x0000000e0b157223 */ /* 0x000fe20000010015 */
[C---:B------:R-:W-:Y:S01]  /*13e00*/  FFMA.FTZ R5, R10.reuse, R7, -R5 ;  /* 0x000000070a057223 */ /* 0x040fe20000010805 */
[----:B------:R-:W-:Y:S01]  /*13e10*/  FFMA.FTZ R10, R10, R27, R4 ;  /* 0x0000001b0a0a7223 */ /* 0x000fe20000010004 */
[----:B------:R-:W-:Y:S02]  /*13e20*/  F2FP.SATFINITE.E4M3.F32.PACK_AB_MERGE_C R6, R33, R32, RZ ;  /* 0x000000202106723e */ /* 0x000fe400048070ff */
[----:B------:R-:W-:Y:S02]  /*13e30*/  F2FP.SATFINITE.E4M3.F32.PACK_AB_MERGE_C R7, R29, R36, RZ ;  /* 0x000000241d07723e */ /* 0x000fe400048070ff */
[----:B------:R-:W-:Y:S02]  /*13e40*/  F2FP.SATFINITE.E4M3.F32.PACK_AB_MERGE_C R4, R25, R28, RZ ;  /* 0x0000001c1904723e */ /* 0x000fe400048070ff */
[----:B------:R-:W-:-:S02]  /*13e50*/  F2FP.SATFINITE.E4M3.F32.PACK_AB_MERGE_C R21, R21, R24, RZ ;  /* 0x000000181515723e */ /* 0x000fc400048070ff */
[----:B------:R-:W-:Y:S02]  /*13e60*/  F2FP.SATFINITE.E4M3.F32.PACK_AB_MERGE_C R6, R31, R30, R6 ;  /* 0x0000001e1f06723e */ /* 0x000fe40004807006 */
[----:B------:R-:W-:Y:S02]  /*13e70*/  F2FP.SATFINITE.E4M3.F32.PACK_AB_MERGE_C R7, R35, R34, R7 ;  /* 0x000000222307723e */ /* 0x000fe40004807007 */
[----:B------:R-:W-:Y:S02]  /*13e80*/  F2FP.SATFINITE.E4M3.F32.PACK_AB_MERGE_C R4, R20, R15, R4 ;  /* 0x0000000f1404723e */ /* 0x000fe40004807004 */
[----:B------:R-:W-:-:S05]  /*13e90*/  F2FP.SATFINITE.E4M3.F32.PACK_AB_MERGE_C R5, R10, R5, R21 ;  /* 0x000000050a05723e */ /* 0x000fca0004807015 */
[----:B------:R4:W-:Y:S02]  /*13ea0*/  STS.128 [R3+0x22200], R4 ;  /* 0x0222000403007388 */ /* 0x0009e40000000c00 */
.L_x_573:
[----:B------:R-:W-:Y:S05]  /*13eb0*/  BSYNC B1 ;  /* 0x0000000000017941 */ /* 0x000fea0003800000 */
.L_x_572:
[----:B------:R-:W-:Y:S05]  /*13ec0*/  @P5 BRA `(.L_x_563) ;  /* 0x0000003c002c5947 */ /* 0x000fea0003800000 */
[----:B01234-:R-:W0:Y:S01]  /*13ed0*/  LDS.128 R4, [R0+0x22200] ;  /* 0x0222000000047984 */ /* 0x01fe220000000c00 */
[----:B-----5:R-:W-:Y:S02]  /*13ee0*/  SHF.R.U32.HI R11, RZ, 0x8, R9 ;  /* 0x00000008ff0b7819 */ /* 0x020fe40000011609 */
[----:B------:R-:W-:Y:S02]  /*13ef0*/  SHF.R.U32.HI R24, RZ, 0x8, R13 ;  /* 0x00000008ff187819 */ /* 0x000fe4000001160d */
[----:B------:R-:W-:Y:S02]  /*13f00*/  SHF.R.U32.HI R15, RZ, 0x8, R12 ;  /* 0x00000008ff0f7819 */ /* 0x000fe4000001160c */
[----:B------:R-:W-:Y:S02]  /*13f10*/  LOP3.LUT R14, R9, 0xff, RZ, 0xc0, !PT ;  /* 0x000000ff090e7812 */ /* 0x000fe400078ec0ff */
[----:B------:R-:W-:Y:S02]  /*13f20*/  LOP3.LUT R25, R13, 0xff, RZ, 0xc0, !PT ;  /* 0x000000ff0d197812 */ /* 0x000fe400078ec0ff */
[----:B------:R-:W-:-:S02]  /*13f30*/  LOP3.LUT R11, R11, 0xff, RZ, 0xc0, !PT ;  /* 0x000000ff0b0b7812 */ /* 0x000fc400078ec0ff */
[----:B------:R-:W-:Y:S02]  /*13f40*/  LOP3.LUT R24, R24, 0xff, RZ, 0xc0, !PT ;  /* 0x000000ff18187812 */ /* 0x000fe400078ec0ff */
[----:B------:R-:W-:Y:S02]  /*13f50*/  SHF.R.U32.HI R3, RZ, 0x8, R8 ;  /* 0x00000008ff037819 */ /* 0x000fe40000011608 */
[----:B------:R-:W-:Y:S02]  /*13f60*/  LOP3.LUT R20, R15, 0xff, RZ, 0xc0, !PT ;  /* 0x000000ff0f147812 */ /* 0x000fe400078ec0ff */
[----:B------:R-:W-:Y:S02]  /*13f70*/  PRMT R15, R11, 0x7604, R14 ;  /* 0x000076040b0f7816 */ /* 0x000fe4000000000e */
[----:B------:R-:W-:Y:S02]  /*13f80*/  PRMT R25, R24, 0x7604, R25 ;  /* 0x0000760418197816 */ /* 0x000fe40000000019 */
[----:B------:R-:W-:-:S02]  /*13f90*/  SHF.R.U32.HI R14, RZ, 0x10, R9 ;  /* 0x00000010ff0e7819 */ /* 0x000fc40000011609 */
[----:B------:R-:W-:Y:S02]  /*13fa0*/  SHF.R.U32.HI R24, RZ, 0x10, R13 ;  /* 0x00000010ff187819 */ /* 0x000fe4000001160d */
[----:B------:R-:W-:Y:S02]  /*13fb0*/  LOP3.LUT R10, R8, 0xff, RZ, 0xc0, !PT ;  /* 0x000000ff080a7812 */ /* 0x000fe400078ec0ff */
[----:B------:R-:W-:Y:S02]  /*13fc0*/  LOP3.LUT R21, R12, 0xff, RZ, 0xc0, !PT ;  /* 0x000000ff0c157812 */ /* 0x000fe400078ec0ff */
[----:B------:R-:W-:Y:S02]  /*13fd0*/  LOP3.LUT R3, R3, 0xff, RZ, 0xc0, !PT ;  /* 0x000000ff03037812 */ /* 0x000fe400078ec0ff */
[----:B------:R-:W-:Y:S02]  /*13fe0*/  SHF.R.U32.HI R11, RZ, 0x10, R12 ;  /* 0x00000010ff0b7819 */ /* 0x000fe4000001160c */
[----:B------:R-:W-:-:S02]  /*13ff0*/  LOP3.LUT R14, R14, 0xff, RZ, 0xc0, !PT ;  /* 0x000000ff0e0e7812 */ /* 0x000fc400078ec0ff */
[----:B------:R-:W-:Y:S02]  /*14000*/  LOP3.LUT R24, R24, 0xff, RZ, 0xc0, !PT ;  /* 0x000000ff18187812 */ /* 0x000fe400078ec0ff */
[----:B------:R-:W-:Y:S02]  /*14010*/  PRMT R10, R3, 0x7604, R10 ;  /* 0x00007604030a7816 */ /* 0x000fe4000000000a */
[----:B------:R-:W-:Y:S02]  /*14020*/  PRMT R21, R20, 0x7604, R21 ;  /* 0x0000760414157816 */ /* 0x000fe40000000015 */
[----:B------:R-:W-:Y:S02]  /*14030*/  SHF.R.U32.HI R3, RZ, 0x10, R8 ;  /* 0x00000010ff037819 */ /* 0x000fe40000011608 */
[----:B------:R-:W-:Y:S02]  /*14040*/  LOP3.LUT R20, R11, 0xff, RZ, 0xc0, !PT ;  /* 0x000000ff0b147812 */ /* 0x000fe400078ec0ff */
[----:B------:R-:W-:-:S02]  /*14050*/  PRMT R15, R14, 0x7054, R15 ;  /* 0x000070540e0f7816 */ /* 0x000fc4000000000f */
[----:B------:R-:W-:Y:S02]  /*14060*/  PRMT R25, R24, 0x7054, R25 ;  /* 0x0000705418197816 */ /* 0x000fe40000000019 */
[----:B------:R-:W-:Y:S02]  /*14070*/  LOP3.LUT R3, R3, 0xff, RZ, 0xc0, !PT ;  /* 0x000000ff03037812 */ /* 0x000fe400078ec0ff */
[----:B------:R-:W-:Y:S02]  /*14080*/  PRMT R21, R20, 0x7054, R21 ;  /* 0x0000705414157816 */ /* 0x000fe40000000015 */
[----:B------:R-:W-:Y:S02]  /*14090*/  LOP3.LUT R25, R25, 0xff000000, R13, 0xf8, !PT ;  /* 0xff00000019197812 */ /* 0x000fe400078ef80d */
[----:B------:R-:W-:Y:S02]  /*140a0*/  LOP3.LUT R15, R15, 0xff000000, R9, 0xf8, !PT ;  /* 0xff0000000f0f7812 */ /* 0x000fe400078ef809 */
[----:B------:R-:W-:-:S02]  /*140b0*/  PRMT R11, R3, 0x7054, R10 ;  /* 0x00007054030b7816 */ /* 0x000fc4000000000a */
[----:B------:R-:W-:Y:S02]  /*140c0*/  LOP3.LUT R21, R21, 0xff000000, R12, 0xf8, !PT ;  /* 0xff00000015157812 */ /* 0x000fe400078ef80c */
[-C--:B0-----:R-:W-:Y:S02]  /*140d0*/  F2FP.F16.E4M3.UNPACK_B R3, R6.reuse.H1 ;  /* 0x00000006ff03723e */ /* 0x081fe400030006ff */
[----:B------:R-:W-:Y:S02]  /*140e0*/  F2FP.F16.E4M3.UNPACK_B R20, R25 ;  /* 0x00000019ff14723e */ /* 0x000fe400020006ff */
[----:B------:R-:W-:Y:S01]  /*140f0*/  F2FP.F16.E4M3.UNPACK_B R12, R15 ;  /* 0x0000000fff0c723e */ /* 0x000fe200020006ff */
[--C-:B------:R-:W-:Y:S01]  /*14100*/  HADD2.F32 R9, -RZ, R3.reuse.H0_H0 ;  /* 0x20000003ff097230 */ /* 0x100fe20000004100 */
[----:B------:R-:W-:Y:S01]  /*14110*/  LOP3.LUT R14, R11, 0xff000000, R8, 0xf8, !PT ;  /* 0xff0000000b0e7812 */ /* 0x000fe200078ef808 */
[----:B------:R-:W-:Y:S01]  /*14120*/  HADD2.F32 R8, -RZ, R3.H1_H1 ;  /* 0x30000003ff087230 */ /* 0x000fe20000004100 */
[----:B------:R-:W-:Y:S01]  /*14130*/  F2FP.F16.E4M3.UNPACK_B R6, R6 ;  /* 0x00000006ff06723e */ /* 0x000fe200020006ff */
[----:B------:R-:W-:Y:S01]  /*14140*/  HADD2.F32 R24, -RZ, R20.H1_H1 ;  /* 0x30000014ff187230 */ /* 0x000fe20000004100 */
[-C--:B------:R-:W-:Y:S01]  /*14150*/  F2FP.F16.E4M3.UNPACK_B R10, R7.reuse ;  /* 0x00000007ff0a723e */ /* 0x080fe200020006ff */
[----:B------:R-:W-:Y:S01]  /*14160*/  HADD2.F32 R13, -RZ, R12.H1_H1 ;  /* 0x3000000cff0d7230 */ /* 0x000fe20000004100 */
[----:B------:R-:W-:Y:S01]  /*14170*/  F2FP.F16.E4M3.UNPACK_B R11, R7.H1 ;  /* 0x00000007ff0b723e */ /* 0x000fe200030006ff */
[----:B------:R-:W-:-:S02]  /*14180*/  HADD2.F32 R20, -RZ, R20.H0_H0 ;  /* 0x20000014ff147230 */ /* 0x000fc40000004100 */
[CC--:B------:R-:W-:Y:S01]  /*14190*/  FMUL.FTZ R26, R8.reuse, R24.reuse ;  /* 0x00000018081a7220 */ /* 0x0c0fe20000410000 */
[----:B------:R-:W-:Y:S01]  /*141a0*/  F2FP.F16.E4M3.UNPACK_B R7, R5 ;  /* 0x00000005ff07723e */ /* 0x000fe200020006ff */
[----:B------:R-:W-:Y:S01]  /*141b0*/  FMUL.FTZ R27, R8, R13 ;  /* 0x0000000d081b7220 */ /* 0x000fe20000410000 */
[----:B------:R-:W-:Y:S01]  /*141c0*/  F2FP.F16.E4M3.UNPACK_B R8, R5.H1 ;  /* 0x00000005ff08723e */ /* 0x000fe200030006ff */
[----:B------:R-:W-:Y:S02]  /*141d0*/  HADD2.F32 R5, -RZ, R6.H1_H1 ;  /* 0x30000006ff057230 */ /* 0x000fe40000004100 */
[C---:B------:R-:W-:Y:S01]  /*141e0*/  FFMA.FTZ R28, R9.reuse, R13, -R26 ;  /* 0x0000000d091c7223 */ /* 0x040fe2000001081a */
[----:B------:R-:W-:Y:S02]  /*141f0*/  HADD2.F32 R12, -RZ, R12.H0_H0 ;  /* 0x2000000cff0c7230 */ /* 0x000fe40000004100 */
[----:B------:R-:W-:Y:S01]  /*14200*/  FFMA.FTZ R29, R9, R24, R27 ;  /* 0x00000018091d7223 */ /* 0x000fe2000001001b */
[----:B------:R-:W-:Y:S01]  /*14210*/  HADD2.F32 R6, -RZ, R6.H0_H0 ;  /* 0x20000006ff067230 */ /* 0x000fe20000004100 */
[----:B------:R-:W-:Y:S01]  /*14220*/  F2FP.F16.E4M3.UNPACK_B R25, R25.H1 ;  /* 0x00000019ff19723e */ /* 0x000fe200030006ff */
[C---:B------:R-:W-:Y:S01]  /*14230*/  FMUL.FTZ R9, R5.reuse, R20 ;  /* 0x0000001405097220 */ /* 0x040fe20000410000 */
[----:B------:R-:W-:Y:S01]  /*14240*/  F2FP.F16.E4M3.UNPACK_B R15, R15.H1 ;  /* 0x0000000fff0f723e */ /* 0x000fe200030006ff */
[----:B------:R-:W-:Y:S01]  /*14250*/  FMUL.FTZ R27, R5, R12 ;  /* 0x0000000c051b7220 */ /* 0x000fe20000410000 */
[----:B------:R-:W-:-:S02]  /*14260*/  HADD2.F32 R5, -RZ, R10.H1_H1 ;  /* 0x3000000aff057230 */ /* 0x000fc40000004100 */
[C---:B------:R-:W-:Y:S01]  /*14270*/  FFMA.FTZ R26, R6.reuse, R12, -R9 ;  /* 0x0000000c061a7223 */ /* 0x040fe20000010809 */
[----:B------:R-:W-:Y:S02]  /*14280*/  HADD2.F32 R13, -RZ, R25.H0_H0 ;  /* 0x20000019ff0d7230 */ /* 0x000fe40000004100 */
[----:B------:R-:W-:Y:S01]  /*14290*/  FFMA.FTZ R27, R6, R20, R27 ;  /* 0x00000014061b7223 */ /* 0x000fe2000001001b */
[----:B------:R-:W-:Y:S01]  /*142a0*/  HADD2.F32 R9, -RZ, R15.H0_H0 ;  /* 0x2000000fff097230 */ /* 0x000fe20000004100 */
[----:B------:R-:W-:Y:S01]  /*142b0*/  F2FP.F16.E4M3.UNPACK_B R3, R4 ;  /* 0x00000004ff03723e */ /* 0x000fe200020006ff */
        /* <DEDUP_REMOVED lines=12> */
[----:B------:R-:W-:Y:S01]  /*14380*/  F2FP.F16.E4M3.UNPACK_B R4, R4.H1 ;  /* 0x00000004ff04723e */ /* 0x000fe200030006ff */
[C---:B------:R-:W-:Y:S01]  /*14390*/  FFMA.FTZ R32, R11.reuse, R15, -R12 ;  /* 0x0000000f0b207223 */ /* 0x040fe2000001080c */
[-C--:B------:R-:W-:Y:S01]  /*143a0*/  F2FP.F16.E4M3.UNPACK_B R9, R14.reuse ;  /* 0x0000000eff09723e */ /* 0x080fe200020006ff */
[----:B------:R-:W-:Y:S01]  /*143b0*/  FFMA.FTZ R25, R11, R25, R10 ;  /* 0x000000190b197223 */ /* 0x000fe2000001000a */
[--C-:B------:R-:W-:Y:S01]  /*143c0*/  HADD2.F32 R12, -RZ, R5.reuse.H1_H1 ;  /* 0x30000005ff0c7230 */ /* 0x100fe20000004100 */
[----:B------:R-:W-:Y:S01]  /*143d0*/  F2FP.F16.E4M3.UNPACK_B R14, R14.H1 ;  /* 0x0000000eff0e723e */ /* 0x000fe200030006ff */
[----:B------:R-:W-:Y:S01]  /*143e0*/  HADD2.F32 R11, -RZ, R5.H0_H0 ;  /* 0x20000005ff0b7230 */ /* 0x000fe20000004100 */
[----:B------:R-:W-:Y:S01]  /*143f0*/  F2FP.F16.E4M3.UNPACK_B R21, R21.H1 ;  /* 0x00000015ff15723e */ /* 0x000fe200030006ff */
[----:B------:R-:W-:-:S02]  /*14400*/  HADD2.F32 R6, -RZ, R4.H1_H1 ;  /* 0x30000004ff067230 */ /* 0x000fc40000004100 */
[----:B------:R-:W-:Y:S02]  /*14410*/  HADD2.F32 R10, -RZ, R9.H1_H1 ;  /* 0x30000009ff0a7230 */ /* 0x000fe40000004100 */
[----:B------:R-:W-:Y:S02]  /*14420*/  HADD2.F32 R5, -RZ, R4.H0_H0 ;  /* 0x20000004ff057230 */ /* 0x000fe40000004100 */
[C---:B------:R-:W-:Y:S01]  /*14430*/  FMUL.FTZ R20, R6.reuse, R12 ;  /* 0x0000000c06147220 */ /* 0x040fe20000410000 */
[----:B------:R-:W-:Y:S02]  /*14440*/  HADD2.F32 R4, -RZ, R3.H1_H1 ;  /* 0x30000003ff047230 */ /* 0x000fe40000004100 */
[-C--:B------:R-:W-:Y:S01]  /*14450*/  FMUL.FTZ R24, R6, R10.reuse ;  /* 0x0000000a06187220 */ /* 0x080fe20000410000 */
[----:B------:R-:W-:Y:S02]  /*14460*/  HADD2.F32 R9, -RZ, R9.H0_H0 ;  /* 0x20000009ff097230 */ /* 0x000fe40000004100 */
[----:B------:R-:W-:Y:S01]  /*14470*/  FFMA.FTZ R20, R5, R10, -R20 ;  /* 0x0000000a05147223 */ /* 0x000fe20000010814 */
[----:B------:R-:W-:-:S02]  /*14480*/  HADD2.F32 R3, -RZ, R3.H0_H0 ;  /* 0x20000003ff037230 */ /* 0x000fc40000004100 */
[C---:B------:R-:W-:Y:S01]  /*14490*/  FMUL.FTZ R6, R4.reuse, R11 ;  /* 0x0000000b04067220 */ /* 0x040fe20000410000 */
[----:B------:R-:W-:Y:S01]  /*144a0*/  FFMA.FTZ R13, R5, R12, R24 ;  /* 0x0000000c050d7223 */ /* 0x000fe20000010018 */
[-C--:B------:R-:W-:Y:S01]  /*144b0*/  FMUL.FTZ R4, R4, R9.reuse ;  /* 0x0000000904047220 */ /* 0x080fe20000410000 */
[----:B------:R-:W-:Y:S02]  /*144c0*/  HADD2.F32 R5, -RZ, R14.H1_H1 ;  /* 0x3000000eff057230 */ /* 0x000fe40000004100 */
[C---:B------:R-:W-:Y:S01]  /*144d0*/  FFMA.FTZ R10, R3.reuse, R9, -R6 ;  /* 0x00000009030a7223 */ /* 0x040fe20000010806 */
[--C-:B------:R-:W-:Y:S02]  /*144e0*/  HADD2.F32 R9, -RZ, R21.reuse.H1_H1 ;  /* 0x30000015ff097230 */ /* 0x100fe40000004100 */
[----:B------:R-:W-:Y:S01]  /*144f0*/  FFMA.FTZ R11, R3, R11, R4 ;  /* 0x0000000b030b7223 */ /* 0x000fe20000010004 */
[----:B------:R-:W-:Y:S02]  /*14500*/  HADD2.F32 R4, -RZ, R8.H1_H1 ;  /* 0x30000008ff047230 */ /* 0x000fe40000004100 */
[----:B------:R-:W-:-:S02]  /*14510*/  HADD2.F32 R6, -RZ, R21.H0_H0 ;  /* 0x20000015ff067230 */ /* 0x000fc40000004100 */
[--C-:B------:R-:W-:Y:S02]  /*14520*/  HADD2.F32 R3, -RZ, R7.reuse.H1_H1 ;  /* 0x30000007ff037230 */ /* 0x100fe40000004100 */
[C---:B------:R-:W-:Y:S01]  /*14530*/  FMUL.FTZ R15, R4.reuse, R9 ;  /* 0x00000009040f7220 */ /* 0x040fe20000410000 */
[----:B------:R-:W-:Y:S02]  /*14540*/  HADD2.F32 R14, -RZ, R14.H0_H0 ;  /* 0x2000000eff0e7230 */ /* 0x000fe40000004100 */
[-C--:B------:R-:W-:Y:S01]  /*14550*/  FMUL.FTZ R12, R4, R5.reuse ;  /* 0x00000005040c7220 */ /* 0x080fe20000410000 */
        /* <DEDUP_REMOVED lines=16> */
[----:B------:R0:W-:Y:S01]  /*14660*/  STS.128 [R0+0x22200], R4 ;  /* 0x0222000400007388 */ /* 0x0001e20000000c00 */
[----:B------:R-:W-:Y:S05]  /*14670*/  BRA `(.L_x_563) ;  /* 0x0000003400407947 */ /* 0x000fea0003800000 */
.L_x_557:
[----:B------:R-:W-:-:S03]  /*14680*/  UMOV UR4, 0xffffffff ;  /* 0xffffffff00047882 */ /* 0x000fc60000000000 */
[----:B------:R-:W-:Y:S05]  /*14690*/  BRA.DIV UR4, `(.L_x_574) ;  /* 0x0000018604287947 */ /* 0x000fea000b800000 */
[----:B------:R0:W1:Y:S04]  /*146a0*/  SHFL.IDX PT, R5, R24, RZ, 0x1e1f ;  /* 0x001e1fff18057589 */ /* 0x00006800000e0000 */
[----:B------:R0:W2:Y:S04]  /*146b0*/  SHFL.IDX PT, R14, R28, RZ, 0x1e1f ;  /* 0x001e1fff1c0e7589 */ /* 0x0000a800000e0000 */
[----:B------:R0:W3:Y:S04]  /*146c0*/  SHFL.IDX PT, R3, R26, RZ, 0x1e1f ;  /* 0x001e1fff1a037589 */ /* 0x0000e800000e0000 */
[----:B------:R0:W4:Y:S02]  /*146d0*/  SHFL.IDX PT, R7, R27, RZ, 0x1e1f ;  /* 0x001e1fff1b077589 */ /* 0x00012400000e0000 */
.L_x_818:
[----:B------:R-:W-:Y:S01]  /*146e0*/  ULDC UR4, c[0x0][0x448] ;  /* 0x0001120000047ab9 */ /* 0x000fe20000000800 */
[----:B------:R-:W-:Y:S01]  /*146f0*/  BSSY B1, `(.L_x_575) ;  /* 0x0000037000017945 */ /* 0x000fe20003800000 */
[----:B------:R-:W-:Y:S01]  /*14700*/  IMAD R0, R135, UR4, RZ ;  /* 0x0000000487007c24 */ /* 0x000fe2000f8e02ff */
[----:B------:R-:W-:Y:S02]  /*14710*/  CS2R R36, SRZ ;  /* 0x0000000000247805 */ /* 0x000fe4000001ff00 */
[----:B------:R-:W-:Y:S02]  /*14720*/  CS2R R38, SRZ ;  /* 0x0000000000267805 */ /* 0x000fe4000001ff00 */
[----:B------:R-:W-:Y:S02]  /*14730*/  CS2R R8, SRZ ;  /* 0x0000000000087805 */ /* 0x000fe4000001ff00 */
[----:B------:R-:W-:Y:S02]  /*14740*/  CS2R R10, SRZ ;  /* 0x00000000000a7805 */ /* 0x000fe4000001ff00 */
[----:B------:R-:W-:-:S02]  /*14750*/  ISETP.GE.AND P0, PT, R6, R0, PT ;  /* 0x000000000600720c */ /* 0x000fc40003f06270 */
[----:B0-----:R-:W-:Y:S02]  /*14760*/  CS2R R24, SRZ ;  /* 0x0000000000187805 */ /* 0x001fe4000001ff00 */
        /* <DEDUP_REMOVED lines=8> */
[----:B------:R-:W2:Y:S01]  /*147f0*/  LDL R4, [R1] ;  /* 0x0000000001047983 */ /* 0x000ea20000100800 */
[----:B------:R-:W-:Y:S01]  /*14800*/  ULDC UR4, c[0x0][0x3f4] ;  /* 0x0000fd0000047ab9 */ /* 0x000fe20000000800 */
[----:B------:R-:W-:Y:S02]  /*14810*/  CS2R R40, SRZ ;  /* 0x0000000000287805 */ /* 0x000fe4000001ff00 */
[----:B------:R-:W-:Y:S02]  /*14820*/  ISETP.GE.AND P1, PT, R225, UR4, PT ;  /* 0x00000004e1007c0c */ /* 0x000fe4000bf26270 */
[----:B------:R-:W-:Y:S02]  /*14830*/  CS2R R42, SRZ ;  /* 0x00000000002a7805 */ /* 0x000fe4000001ff00 */
[----:B------:R-:W-:Y:S02]  /*14840*/  ISETP.GE.AND P2, PT, R16, UR4, PT ;  /* 0x0000000410007c0c */ /* 0x000fe4000bf46270 */
[----:B------:R-:W-:-:S02]  /*14850*/  CS2R R36, SRZ ;  /* 0x0000000000247805 */ /* 0x000fc4000001ff00 */
[----:B------:R-:W-:Y:S02]  /*14860*/  ISETP.GE.AND P0, PT, R226, UR4, PT ;  /* 0x00000004e2007c0c */ /* 0x000fe4000bf06270 */
[----:B------:R-:W-:Y:S02]  /*14870*/  CS2R R38, SRZ ;  /* 0x0000000000267805 */ /* 0x000fe4000001ff00 */
[----:B------:R-:W-:Y:S02]  /*14880*/  CS2R R28, SRZ ;  /* 0x00000000001c7805 */ /* 0x000fe4000001ff00 */
[----:B------:R-:W-:Y:S01]  /*14890*/  CS2R R30, SRZ ;  /* 0x00000000001e7805 */ /* 0x000fe2000001ff00 */
[----:B------:R-:W-:Y:S02]  /*148a0*/  @!P1 IMAD.SHL.U32 R20, R227, 0x10, RZ ;  /* 0x00000010e3149824 */ /* 0x000fe400078e00ff */
[----:B-1----:R-:W-:-:S03]  /*148b0*/  @!P2 IADD3 R12, P3, R16, R5, RZ ;  /* 0x00000005100ca210 */ /* 0x002fc60007f7e0ff */
[----:B------:R-:W-:Y:S02]  /*148c0*/  @!P1 SHF.R.S32.HI R6, RZ, 0x1f, R20 ;  /* 0x0000001fff069819 */ /* 0x000fe40000011414 */
[----:B---3--:R-:W-:Y:S01]  /*148d0*/  @!P2 IMAD.X R13, R3, 0x1, R17, P3 ;  /* 0x00000001030da824 */ /* 0x008fe200018e0611 */
[----:B------:R-:W-:Y:S02]  /*148e0*/  CS2R R10, SRZ ;  /* 0x00000000000a7805 */ /* 0x000fe4000001ff00 */
[----:B------:R-:W-:Y:S02]  /*148f0*/  CS2R R32, SRZ ;  /* 0x0000000000207805 */ /* 0x000fe4000001ff00 */
[----:B------:R-:W-:Y:S02]  /*14900*/  CS2R R34, SRZ ;  /* 0x0000000000227805 */ /* 0x000fe4000001ff00 */
[----:B------:R-:W-:Y:S02]  /*14910*/  CS2R R24, SRZ ;  /* 0x0000000000187805 */ /* 0x000fe4000001ff00 */
[----:B------:R-:W-:Y:S01]  /*14920*/  CS2R R26, SRZ ;  /* 0x00000000001a7805 */ /* 0x000fe2000001ff00 */
[----:B------:R0:W5:Y:S01]  /*14930*/  @!P2 LD.E.128 R40, desc[UR50][R12.64] ;  /* 0x000000320c28a980 */ /* 0x000162000c101d00 */
[----:B--2---:R-:W-:-:S02]  /*14940*/  @!P0 SHF.L.U32 R48, R4, 0x4, RZ ;  /* 0x0000000404308819 */ /* 0x004fc400000006ff */
[CC--:B------:R-:W-:Y:S02]  /*14950*/  @!P1 IADD3 R4, P5, R20.reuse, R5.reuse, RZ ;  /* 0x0000000514049210 */ /* 0x0c0fe40007fbe0ff */
[-C--:B------:R-:W-:Y:S02]  /*14960*/  @!P1 IADD3 R20, P4, R20, R14.reuse, RZ ;  /* 0x0000000e14149210 */ /* 0x080fe40007f9e0ff */
[C---:B------:R-:W-:Y:S01]  /*14970*/  @!P0 IADD3 R46, P3, R48.reuse, R5, RZ ;  /* 0x00000005302e8210 */ /* 0x040fe20007f7e0ff */
[----:B------:R-:W-:Y:S01]  /*14980*/  @!P1 IMAD.X R5, R3, 0x1, R6, P5 ;  /* 0x0000000103059824 */ /* 0x000fe200028e0606 */
[----:B------:R-:W-:Y:S01]  /*14990*/  @!P0 SHF.R.S32.HI R8, RZ, 0x1f, R48 ;  /* 0x0000001fff088819 */ /* 0x000fe20000011430 */
[----:B----4-:R-:W-:Y:S01]  /*149a0*/  @!P1 IMAD.X R21, R7, 0x1, R6, P4 ;  /* 0x0000000107159824 */ /* 0x010fe200020e0606 */
[-C--:B------:R-:W-:Y:S02]  /*149b0*/  @!P0 IADD3 R48, P5, R48, R14.reuse, RZ ;  /* 0x0000000e30308210 */ /* 0x080fe40007fbe0ff */
[----:B------:R-:W-:Y:S01]  /*149c0*/  @!P2 IADD3 R14, P4, R16, R14, RZ ;  /* 0x0000000e100ea210 */ /* 0x000fe20007f9e0ff */
[----:B------:R0:W5:Y:S01]  /*149d0*/  @!P1 LD.E.128 R28, desc[UR50][R4.64] ;  /* 0x00000032041c9980 */ /* 0x000162000c101d00 */
[----:B------:R-:W-:Y:S01]  /*149e0*/  @!P0 IADD3.X R47, R3, R8, RZ, P3, !PT ;  /* 0x00000008032f8210 */ /* 0x000fe20001ffe4ff */
[C---:B------:R-:W-:Y:S01]  /*149f0*/  @!P0 IMAD.X R49, R7.reuse, 0x1, R8, P5 ;  /* 0x0000000107318824 */ /* 0x040fe200028e0608 */
[----:B------:R-:W-:Y:S01]  /*14a00*/  CS2R R8, SRZ ;  /* 0x0000000000087805 */ /* 0x000fe2000001ff00 */
[----:B------:R-:W-:-:S02]  /*14a10*/  @!P2 IMAD.X R15, R7, 0x1, R17, P4 ;  /* 0x00000001070fa824 */ /* 0x000fc400020e0611 */
[----:B------:R0:W5:Y:S04]  /*14a20*/  @!P0 LD.E.128 R32, desc[UR50][R46.64] ;  /* 0x000000322e208980 */ /* 0x000168000c101d00 */
[----:B------:R0:W5:Y:S04]  /*14a30*/  @!P2 LD.E.128 R36, desc[UR50][R14.64] ;  /* 0x000000320e24a980 */ /* 0x000168000c101d00 */
[----:B------:R0:W5:Y:S04]  /*14a40*/  @!P1 LD.E.128 R8, desc[UR50][R20.64] ;  /* 0x0000003214089980 */ /* 0x000168000c101d00 */
[----:B------:R0:W5:Y:S02]  /*14a50*/  @!P0 LD.E.128 R24, desc[UR50][R48.64] ;  /* 0x0000003230188980 */ /* 0x000164000c101d00 */
.L_x_576:
[----:B------:R-:W-:Y:S05]  /*14a60*/  BSYNC B1 ;  /* 0x0000000000017941 */ /* 0x000fea0003800000 */
.L_x_575:
[----:B------:R-:W-:Y:S01]  /*14a70*/  ULEA.HI UR4, UR37, UR37, URZ, 0x1 ;  /* 0x0000002525047291 */ /* 0x000fe2000f8f083f */
[----:B0-----:R-:W1:Y:S01]  /*14a80*/  S2R R4, SR_TID.X ;  /* 0x0000000000047919 */ /* 0x001e620000002100 */
[----:B------:R-:W-:Y:S01]  /*14a90*/  IMAD R0, R221, -0x80, R0 ;  /* 0xffffff80dd007824 */ /* 0x000fe200078e0200 */
[----:B------:R-:W-:Y:S01]  /*14aa0*/  BSSY B1, `(.L_x_577) ;  /* 0x000000d000017945 */ /* 0x000fe20003800000 */
[----:B------:R-:W-:-:S03]  /*14ab0*/  ULOP3.LUT UR4, UR4, 0xfffffffe, URZ, 0xc0, !UPT ;  /* 0xfffffffe04047892 */ /* 0x000fc6000f8ec03f */
[----:B------:R-:W-:Y:S01]  /*14ac0*/  VIMNMX R0, R0, 0x80, PT ;  /* 0x0000008000007848 */ /* 0x000fe20003fe0100 */
[----:B------:R-:W-:-:S06]  /*14ad0*/  UIADD3 UR4, UR37, -UR4, URZ ;  /* 0x8000000425047290 */ /* 0x000fcc000fffe03f */
[----:B---3--:R-:W-:-:S05]  /*14ae0*/  IMAD.U32 R3, RZ, RZ, UR4 ;  /* 0x00000004ff037e24 */ /* 0x008fca000f8e00ff */
[----:B------:R-:W-:-:S04]  /*14af0*/  SHF.L.U32 R3, R3, 0x1f, RZ ;  /* 0x0000001f03037819 */ /* 0x000fc800000006ff */
[----:B------:R-:W0:Y:S01]  /*14b00*/  SYNCS.PHASECHK.TRANS64.TRYWAIT P0, [R18+URZ+0x33400], R3 ;  /* 0x03340003120075a7 */ /* 0x000e22000800017f */
[C---:B-1----:R-:W-:Y:S01]  /*14b10*/  IADD3 R5, R4.reuse, -0x80, RZ ;  /* 0xffffff8004057810 */ /* 0x042fe20007ffe0ff */
[----:B------:R-:W-:-:S05]  /*14b20*/  VIADD R4, R4, 0xffffff80 ;  /* 0xffffff8004047836 */ /* 0x000fca0000000000 */
[----:B------:R-:W-:-:S04]  /*14b30*/  LEA.HI R4, R4, R5, RZ, 0x1 ;  /* 0x0000000504047211 */ /* 0x000fc800078f08ff */
[----:B------:R-:W-:-:S04]  /*14b40*/  SHF.R.S32.HI R4, RZ, 0x1, R4 ;  /* 0x00000001ff047819 */ /* 0x000fc80000011404 */
[----:B------:R-:W-:Y:S01]  /*14b50*/  ISETP.GE.AND P1, PT, R4, R0, PT ;  /* 0x000000000400720c */ /* 0x000fe20003f26270 */
[----:B0-----:R-:W-:-:S12]  /*14b60*/  @!P0 BRA `(.L_x_578) ;  /* 0x0000018000648947 */ /* 0x001fd80003800000 */
.L_x_819:
[----:B------:R-:W-:Y:S05]  /*14b70*/  BSYNC B1 ;  /* 0x0000000000017941 */ /* 0x000fea0003800000 */
.L_x_577:
[----:B------:R-:W-:Y:S05]  /*14b80*/  @P1 BRA `(.L_x_563) ;  /* 0x0000002c00fc1947 */ /* 0x000fea0003800000 */
[----:B------:R1:W5:Y:S01]  /*14b90*/  LDL R69, [R1+0x30] ;  /* 0x0000300001457983 */ /* 0x0003620000100800 */
[----:B------:R-:W3:Y:S03]  /*14ba0*/  LDC R0, c[0x0][0x3f4] ;  /* 0x0000fd00ff007b82 */ /* 0x000ee60000000800 */
[----:B------:R1:W5:Y:S04]  /*14bb0*/  LDL R68, [R1+0x34] ;  /* 0x0000340001447983 */ /* 0x0003680000100800 */
[----:B------:R1:W5:Y:S01]  /*14bc0*/  LDL R67, [R1+0x38] ;  /* 0x0000380001437983 */ /* 0x0003620000100800 */
[----:B------:R-:W-:Y:S01]  /*14bd0*/  BSSY B1, `(.L_x_579) ;  /* 0x00000ff000017945 */ /* 0x000fe20003800000 */
[----:B---3--:R-:W-:-:S02]  /*14be0*/  ISETP.GE.AND P0, PT, R16, R0, PT ;  /* 0x000000001000720c */ /* 0x008fc40003f06270 */
[-C--:B------:R-:W-:Y:S02]  /*14bf0*/  ISETP.GE.AND P1, PT, R225, R0.reuse, PT ;  /* 0x00000000e100720c */ /* 0x080fe40003f26270 */
[----:B------:R-:W-:-:S09]  /*14c00*/  ISETP.GE.AND P2, PT, R226, R0, PT ;  /* 0x00000000e200720c */ /* 0x000fd20003f46270 */
[----:B-1----:R-:W-:Y:S05]  /*14c10*/  @P0 BRA `(.L_x_580) ;  /* 0x0000000c00e80947 */ /* 0x002fea0003800000 */
[----:B------:R-:W3:Y:S01]  /*14c20*/  LDL R70, [R1+0x60] ;  /* 0x0000600001467983 */ /* 0x000ee20000100800 */
[----:B0-----:R-:W-:Y:S02]  /*14c30*/  LEA.HI R3, R45, R45, RZ, 0x1 ;  /* 0x0000002d2d037211 */ /* 0x001fe400078f08ff */
[----:B-----5:R-:W-:Y:S02]  /*14c40*/  LOP3.LUT R4, R40, 0xff, RZ, 0xc0, !PT ;  /* 0x000000ff28047812 */ /* 0x020fe400078ec0ff */
[----:B------:R-:W-:Y:S02]  /*14c50*/  LOP3.LUT R6, R3, 0xfffffffe, RZ, 0xc0, !PT ;  /* 0xfffffffe03067812 */ /* 0x000fe400078ec0ff */
[----:B------:R-:W-:Y:S02]  /*14c60*/  SHF.R.U32.HI R3, RZ, 0x8, R40 ;  /* 0x00000008ff037819 */ /* 0x000fe40000011628 */
[----:B------:R-:W-:Y:S01]  /*14c70*/  SHF.R.U32.HI R13, RZ, 0x8, R42 ;  /* 0x00000008ff0d7819 */ /* 0x000fe2000001162a */
[----:B------:R-:W-:Y:S01]  /*14c80*/  IMAD.IADD R45, R45, 0x1, -R6 ;  /* 0x000000012d2d7824 */ /* 0x000fe200078e0a06 */
[----:B------:R-:W-:-:S02]  /*14c90*/  LOP3.LUT R5, R3, 0xff, RZ, 0xc0, !PT ;  /* 0x000000ff03057812 */ /* 0x000fc400078ec0ff */
[----:B------:R-:W-:Y:S02]  /*14ca0*/  LOP3.LUT R12, R42, 0xff, RZ, 0xc0, !PT ;  /* 0x000000ff2a0c7812 */ /* 0x000fe400078ec0ff */
[----:B------:R-:W-:Y:S02]  /*14cb0*/  LEA.HI R3, R0, R45, RZ, 0x1c ;  /* 0x0000002d00037211 */ /* 0x000fe400078fe0ff */
[----:B------:R-:W-:Y:S02]  /*14cc0*/  PRMT R21, R5, 0x7604, R4 ;  /* 0x0000760405157816 */ /* 0x000fe40000000004 */
[----:B------:R-:W-:Y:S02]  /*14cd0*/  SHF.R.S32.HI R4, RZ, 0x1f, R3 ;  /* 0x0000001fff047819 */ /* 0x000fe40000011403 */
[----:B------:R-:W-:Y:S02]  /*14ce0*/  LOP3.LUT R13, R13, 0xff, RZ, 0xc0, !PT ;  /* 0x000000ff0d0d7812 */ /* 0x000fe400078ec0ff */
[----:B------:R-:W-:Y:S01]  /*14cf0*/  LEA.HI R4, R4, R3, RZ, 0x2 ;  /* 0x0000000304047211 */ /* 0x000fe200078f10ff */
[----:B------:R-:W-:Y:S01]  /*14d00*/  IMAD.SHL.U32 R3, R3, 0x10, RZ ;  /* 0x0000001003037824 */ /* 0x000fe200078e00ff */
[----:B------:R-:W-:-:S02]  /*14d10*/  PRMT R47, R13, 0x7604, R12 ;  /* 0x000076040d2f7816 */ /* 0x000fc4000000000c */
[----:B------:R-:W-:Y:S02]  /*14d20*/  SHF.R.U32.HI R12, RZ, 0x8, R36 ;  /* 0x00000008ff0c7819 */ /* 0x000fe40000011624 */
[----:B------:R-:W-:Y:S02]  /*14d30*/  LOP3.LUT R3, R69, 0x30, R3, 0xf8, !PT ;  /* 0x0000003045037812 */ /* 0x000fe400078ef803 */
[----:B------:R-:W-:Y:S02]  /*14d40*/  SHF.L.U32 R4, R4, 0xb, RZ ;  /* 0x0000000b04047819 */ /* 0x000fe400000006ff */
[----:B--2---:R-:W-:Y:S02]  /*14d50*/  LOP3.LUT R14, R12, 0xff, RZ, 0xc0, !PT ;  /* 0x000000ff0c0e7812 */ /* 0x004fe400078ec0ff */
[----:B----4-:R-:W-:Y:S02]  /*14d60*/  SHF.R.U32.HI R7, RZ, 0x8, R41 ;  /* 0x00000008ff077819 */ /* 0x010fe40000011629 */
[----:B------:R-:W-:-:S02]  /*14d70*/  LOP3.LUT R12, R3, R68, RZ, 0x3c, !PT ;  /* 0x00000044030c7212 */ /* 0x000fc400078e3cff */
[----:B------:R-:W-:Y:S02]  /*14d80*/  LOP3.LUT R3, R4, 0xffffe000, RZ, 0xc0, !PT ;  /* 0xffffe00004037812 */ /* 0x000fe400078ec0ff */
[----:B------:R-:W-:Y:S02]  /*14d90*/  LOP3.LUT R6, R41, 0xff, RZ, 0xc0, !PT ;  /* 0x000000ff29067812 */ /* 0x000fe400078ec0ff */
[----:B------:R-:W-:Y:S02]  /*14da0*/  LOP3.LUT R7, R7, 0xff, RZ, 0xc0, !PT ;  /* 0x000000ff07077812 */ /* 0x000fe400078ec0ff */
[----:B------:R-:W-:Y:S02]  /*14db0*/  IADD3 R3, R12, R67, R3 ;  /* 0x000000430c037210 */ /* 0x000fe40007ffe003 */
[----:B------:R-:W-:Y:S02]  /*14dc0*/  PRMT R20, R7, 0x7604, R6 ;  /* 0x0000760407147816 */ /* 0x000fe40000000006 */
[----:B------:R-:W-:Y:S01]  /*14dd0*/  SHF.R.U32.HI R6, RZ, 0x8, R43 ;  /* 0x00000008ff067819 */ /* 0x000fe2000001162b */
[----:B------:R-:W-:Y:S01]  /*14de0*/  IMAD.IADD R3, R18, 0x1, R3 ;  /* 0x0000000112037824 */ /* 0x000fe200078e0203 */
[----:B------:R-:W-:-:S02]  /*14df0*/  LOP3.LUT R7, R36, 0xff, RZ, 0xc0, !PT ;  /* 0x000000ff24077812 */ /* 0x000fc400078ec0ff */
[----:B------:R-:W-:Y:S02]  /*14e00*/  LOP3.LUT R5, R43, 0xff, RZ, 0xc0, !PT ;  /* 0x000000ff2b057812 */ /* 0x000fe400078ec0ff */
[----:B------:R-:W-:Y:S02]  /*14e10*/  LOP3.LUT R6, R6, 0xff, RZ, 0xc0, !PT ;  /* 0x000000ff06067812 */ /* 0x000fe400078ec0ff */
[----:B------:R-:W-:Y:S02]  /*14e20*/  PRMT R53, R14, 0x7604, R7 ;  /* 0x000076040e357816 */ /* 0x000fe40000000007 */
[----:B------:R-:W0:Y:S01]  /*14e30*/  LDS.128 R12, [R3+0x1e200] ;  /* 0x01e20000030c7984 */ /* 0x000e220000000c00 */
[----:B------:R-:W-:Y:S02]  /*14e40*/  PRMT R46, R6, 0x7604, R5 ;  /* 0x00007604062e7816 */ /* 0x000fe40000000005 */
[----:B------:R-:W-:Y:S02]  /*14e50*/  SHF.R.U32.HI R48, RZ, 0x8, R37 ;  /* 0x00000008ff307819 */ /* 0x000fe40000011625 */
[----:B------:R-:W-:-:S02]  /*14e60*/  SHF.R.U32.HI R50, RZ, 0x8, R38 ;  /* 0x00000008ff327819 */ /* 0x000fc40000011626 */
[----:B------:R-:W-:Y:S02]  /*14e70*/  LOP3.LUT R45, R37, 0xff, RZ, 0xc0, !PT ;  /* 0x000000ff252d7812 */ /* 0x000fe400078ec0ff */
[----:B------:R-:W-:Y:S02]  /*14e80*/  LOP3.LUT R48, R48, 0xff, RZ, 0xc0, !PT ;  /* 0x000000ff30307812 */ /* 0x000fe400078ec0ff */
[----:B------:R-:W-:Y:S02]  /*14e90*/  LOP3.LUT R49, R38, 0xff, RZ, 0xc0, !PT ;  /* 0x000000ff26317812 */ /* 0x000fe400078ec0ff */
[----:B------:R-:W-:Y:S02]  /*14ea0*/  LOP3.LUT R50, R50, 0xff, RZ, 0xc0, !PT ;  /* 0x000000ff32327812 */ /* 0x000fe400078ec0ff */
[----:B------:R-:W-:Y:S02]  /*14eb0*/  PRMT R48, R48, 0x7604, R45 ;  /* 0x0000760430307816 */ /* 0x000fe4000000002d */
[----:B------:R-:W-:-:S02]  /*14ec0*/  SHF.R.U32.HI R45, RZ, 0x10, R41 ;  /* 0x00000010ff2d7819 */ /* 0x000fc40000011629 */
[----:B------:R-:W-:Y:S02]  /*14ed0*/  SHF.R.U32.HI R55, RZ, 0x10, R37 ;  /* 0x00000010ff377819 */ /* 0x000fe40000011625 */
[----:B------:R-:W-:Y:S01]  /*14ee0*/  PRMT R57, R50, 0x7604, R49 ;  /* 0x0000760432397816 */ /* 0x000fe20000000031 */
[----:B------:R-:W-:Y:S01]  /*14ef0*/  IMAD.U32 R45, R45, 0x10000, RZ ;  /* 0x000100002d2d7824 */ /* 0x000fe200078e00ff */
[----:B------:R-:W-:Y:S02]  /*14f00*/  SHF.R.U32.HI R49, RZ, 0x10, R43 ;  /* 0x00000010ff317819 */ /* 0x000fe4000001162b */
[----:B------:R-:W-:Y:S02]  /*14f10*/  SHF.R.U32.HI R52, RZ, 0x8, R39 ;  /* 0x00000008ff347819 */ /* 0x000fe40000011627 */
[----:B------:R-:W-:Y:S01]  /*14f20*/  SHF.L.U32 R55, R55, 0x10, RZ ;  /* 0x0000001037377819 */ /* 0x000fe200000006ff */
[----:B------:R-:W-:Y:S01]  /*14f30*/  IMAD.U32 R49, R49, 0x10000, RZ ;  /* 0x0001000031317824 */ /* 0x000fe200078e00ff */
[----:B------:R-:W-:-:S02]  /*14f40*/  LOP3.LUT R51, R39, 0xff, RZ, 0xc0, !PT ;  /* 0x000000ff27337812 */ /* 0x000fc400078ec0ff */
[----:B------:R-:W-:Y:S02]  /*14f50*/  LOP3.LUT R52, R52, 0xff, RZ, 0xc0, !PT ;  /* 0x000000ff34347812 */ /* 0x000fe400078ec0ff */
[----:B------:R-:W-:Y:S02]  /*14f60*/  SHF.R.U32.HI R59, RZ, 0x10, R39 ;  /* 0x00000010ff3b7819 */ /* 0x000fe40000011627 */
[----:B------:R-:W-:Y:S02]  /*14f70*/  LOP3.LUT R55, R48, 0xff0000, R55, 0xf8, !PT ;  /* 0x00ff000030377812 */ /* 0x000fe400078ef837 */
[----:B------:R-:W-:Y:S01]  /*14f80*/  LOP3.LUT R45, R20, 0xff0000, R45, 0xf8, !PT ;  /* 0x00ff0000142d7812 */ /* 0x000fe200078ef82d */
[----:B------:R-:W-:Y:S01]  /*14f90*/  IMAD.U32 R59, R59, 0x10000, RZ ;  /* 0x000100003b3b7824 */ /* 0x000fe200078e00ff */
[----:B------:R-:W-:Y:S02]  /*14fa0*/  PRMT R52, R52, 0x7604, R51 ;  /* 0x0000760434347816 */ /* 0x000fe40000000033 */
[----:B------:R-:W-:-:S02]  /*14fb0*/  LOP3.LUT R51, R46, 0xff0000, R49, 0xf8, !PT ;  /* 0x00ff00002e337812 */ /* 0x000fc400078ef831 */
[----:B------:R-:W-:Y:S02]  /*14fc0*/  LOP3.LUT R55, R55, 0xff000000, R37, 0xf8, !PT ;  /* 0xff00000037377812 */ /* 0x000fe400078ef825 */
[----:B------:R-:W-:Y:S02]  /*14fd0*/  LOP3.LUT R49, R45, 0xff000000, R41, 0xf8, !PT ;  /* 0xff0000002d317812 */ /* 0x000fe400078ef829 */
[----:B------:R-:W-:Y:S02]  /*14fe0*/  LOP3.LUT R53, R53, 0xff0000, R36, 0xf8, !PT ;  /* 0x00ff000035357812 */ /* 0x000fe400078ef824 */
[----:B------:R-:W-:Y:S02]  /*14ff0*/  F2FP.F16.E4M3.UNPACK_B R54, R55 ;  /* 0x00000037ff36723e */ /* 0x000fe400020006ff */
[----:B0-----:R-:W-:Y:S02]  /*15000*/  F2FP.F16.E4M3.UNPACK_B R41, R13 ;  /* 0x0000000dff29723e */ /* 0x001fe400020006ff */
[----:B------:R-:W-:Y:S01]  /*15010*/  LOP3.LUT R21, R21, 0xff0000, R40, 0xf8, !PT ;  /* 0x00ff000015157812 */ /* 0x000fe200078ef828 */
[--C-:B------:R-:W-:Y:S01]  /*15020*/  HADD2.F32 R56, -RZ, R54.reuse.H0_H0 ;  /* 0x20000036ff387230 */ /* 0x100fe20000004100 */
[----:B------:R-:W-:Y:S01]  /*15030*/  LOP3.LUT R59, R52, 0xff0000, R59, 0xf8, !PT ;  /* 0x00ff0000343b7812 */ /* 0x000fe200078ef83b */
[----:B------:R-:W-:Y:S01]  /*15040*/  HADD2.F32 R54, -RZ, R54.H1_H1 ;  /* 0x30000036ff367230 */ /* 0x000fe20000004100 */
[----:B------:R-:W-:-:S02]  /*15050*/  F2FP.F16.E4M3.UNPACK_B R50, R49 ;  /* 0x00000031ff32723e */ /* 0x000fc400020006ff */
[----:B------:R-:W-:Y:S02]  /*15060*/  LOP3.LUT R57, R57, 0xff0000, R38, 0xf8, !PT ;  /* 0x00ff000039397812 */ /* 0x000fe400078ef826 */
[----:B------:R-:W-:Y:S02]  /*15070*/  LOP3.LUT R53, R53, 0xff000000, R36, 0xf8, !PT ;  /* 0xff00000035357812 */ /* 0x000fe400078ef824 */
[----:B------:R-:W-:Y:S02]  /*15080*/  LOP3.LUT R47, R47, 0xff0000, R42, 0xf8, !PT ;  /* 0x00ff00002f2f7812 */ /* 0x000fe400078ef82a */
[----:B------:R-:W-:Y:S02]  /*15090*/  LOP3.LUT R48, R21, 0xff000000, R40, 0xf8, !PT ;  /* 0xff00000015307812 */ /* 0x000fe400078ef828 */
[----:B------:R-:W-:Y:S01]  /*150a0*/  LOP3.LUT R52, R51, 0xff000000, R43, 0xf8, !PT ;  /* 0xff00000033347812 */ /* 0x000fe200078ef82b */
[--C-:B------:R-:W-:Y:S01]  /*150b0*/  HADD2.F32 R51, -RZ, R50.reuse.H0_H0 ;  /* 0x20000032ff337230 */ /* 0x100fe20000004100 */
[----:B------:R-:W-:Y:S01]  /*150c0*/  LOP3.LUT R59, R59, 0xff000000, R39, 0xf8, !PT ;  /* 0xff0000003b3b7812 */ /* 0x000fe200078ef827 */
[----:B------:R-:W-:Y:S01]  /*150d0*/  HADD2.F32 R50, -RZ, R50.H1_H1 ;  /* 0x30000032ff327230 */ /* 0x000fe20000004100 */
[----:B------:R-:W-:-:S02]  /*150e0*/  LOP3.LUT R58, R57, 0xff000000, R38, 0xf8, !PT ;  /* 0xff000000393a7812 */ /* 0x000fc400078ef826 */
[----:B------:R-:W-:Y:S02]  /*150f0*/  LOP3.LUT R20, R47, 0xff000000, R42, 0xf8, !PT ;  /* 0xff0000002f147812 */ /* 0x000fe400078ef82a */
[----:B------:R-:W-:Y:S02]  /*15100*/  F2FP.F16.E4M3.UNPACK_B R42, R13.H1 ;  /* 0x0000000dff2a723e */ /* 0x000fe400030006ff */
[----:B------:R-:W-:Y:S02]  /*15110*/  F2FP.F16.E4M3.UNPACK_B R55, R55.H1 ;  /* 0x00000037ff37723e */ /* 0x000fe400030006ff */
[----:B------:R-:W-:Y:S02]  /*15120*/  F2FP.F16.E4M3.UNPACK_B R49, R49.H1 ;  /* 0x00000031ff31723e */ /* 0x000fe400030006ff */
[-C--:B------:R-:W-:Y:S02]  /*15130*/  F2FP.F16.E4M3.UNPACK_B R43, R14.reuse ;  /* 0x0000000eff2b723e */ /* 0x080fe400020006ff */
[----:B------:R-:W-:Y:S01]  /*15140*/  F2FP.F16.E4M3.UNPACK_B R45, R14.H1 ;  /* 0x0000000eff2d723e */ /* 0x000fe200030006ff */
[--C-:B------:R-:W-:Y:S01]  /*15150*/  HADD2.F32 R14, -RZ, R42.reuse.H0_H0 ;  /* 0x2000002aff0e7230 */ /* 0x100fe20000004100 */
[-C--:B------:R-:W-:Y:S01]  /*15160*/  F2FP.F16.E4M3.UNPACK_B R46, R15.reuse ;  /* 0x0000000fff2e723e */ /* 0x080fe200020006ff */
[----:B------:R-:W-:Y:S01]  /*15170*/  HADD2.F32 R42, -RZ, R42.H1_H1 ;  /* 0x3000002aff2a7230 */ /* 0x000fe20000004100 */
[----:B------:R-:W-:-:S02]  /*15180*/  F2FP.F16.E4M3.UNPACK_B R47, R15.H1 ;  /* 0x0000000fff2f723e */ /* 0x000fc400030006ff */
[-C--:B------:R-:W-:Y:S02]  /*15190*/  F2FP.F16.E4M3.UNPACK_B R15, R12.reuse ;  /* 0x0000000cff0f723e */ /* 0x080fe400020006ff */
[----:B------:R-:W-:Y:S01]  /*151a0*/  F2FP.F16.E4M3.UNPACK_B R12, R12.H1 ;  /* 0x0000000cff0c723e */ /* 0x000fe200030006ff */
[----:B---3--:R-:W0:Y:S02]  /*151b0*/  LDS.128 R4, [R70+0x1e200] ;  /* 0x01e2000046047984 */ /* 0x008e240000000c00 */
[-C--:B0-----:R-:W-:Y:S02]  /*151c0*/  F2FP.F16.E4M3.UNPACK_B R36, R5.reuse ;  /* 0x00000005ff24723e */ /* 0x081fe400020006ff */
[----:B------:R-:W-:Y:S01]  /*151d0*/  F2FP.F16.E4M3.UNPACK_B R37, R5.H1 ;  /* 0x00000005ff25723e */ /* 0x000fe200030006ff */
[--C-:B------:R-:W-:Y:S01]  /*151e0*/  HADD2.F32 R5, -RZ, R41.reuse.H0_H0 ;  /* 0x20000029ff057230 */ /* 0x100fe20000004100 */
[-C--:B------:R-:W-:Y:S01]  /*151f0*/  F2FP.F16.E4M3.UNPACK_B R39, R7.reuse ;  /* 0x00000007ff27723e */ /* 0x080fe200020006ff */
[----:B------:R-:W-:Y:S01]  /*15200*/  HADD2.F32 R41, -RZ, R41.H1_H1 ;  /* 0x30000029ff297230 */ /* 0x000fe20000004100 */
[----:B------:R-:W-:-:S02]  /*15210*/  F2FP.F16.E4M3.UNPACK_B R40, R7.H1 ;  /* 0x00000007ff28723e */ /* 0x000fc400030006ff */
[----:B------:R-:W-:Y:S01]  /*15220*/  F2FP.F16.E4M3.UNPACK_B R7, R4 ;  /* 0x00000004ff07723e */ /* 0x000fe200020006ff */
[C---:B------:R-:W-:Y:S01]  /*15230*/  FMUL.FTZ R13, R5.reuse, R56 ;  /* 0x00000038050d7220 */ /* 0x040fe20000410000 */
[----:B------:R-:W-:Y:S01]  /*15240*/  F2FP.F16.E4M3.UNPACK_B R21, R4.H1 ;  /* 0x00000004ff15723e */ /* 0x000fe200030006ff */
[----:B------:R-:W-:Y:S01]  /*15250*/  FMUL.FTZ R57, R5, R51 ;  /* 0x0000003305397220 */ /* 0x000fe20000410000 */
[----:B------:R-:W-:Y:S01]  /*15260*/  F2FP.F16.E4M3.UNPACK_B R4, R6 ;  /* 0x00000006ff04723e */ /* 0x000fe200020006ff */
[C---:B------:R-:W-:Y:S01]  /*15270*/  FMUL.FTZ R61, R41.reuse, R54 ;  /* 0x00000036293d7220 */ /* 0x040fe20000410000 */
[----:B------:R-:W-:Y:S01]  /*15280*/  F2FP.F16.E4M3.UNPACK_B R38, R6.H1 ;  /* 0x00000006ff26723e */ /* 0x000fe200030006ff */
[--C-:B------:R-:W-:Y:S02]  /*15290*/  HADD2.F32 R6, -RZ, R36.reuse.H0_H0 ;  /* 0x20000024ff067230 */ /* 0x100fe40000004100 */
[----:B------:R-:W-:Y:S01]  /*152a0*/  FMUL.FTZ R41, R41, R50 ;  /* 0x0000003229297220 */ /* 0x000fe20000410000 */
[----:B------:R-:W-:-:S02]  /*152b0*/  HADD2.F32 R36, -RZ, R36.H1_H1 ;  /* 0x30000024ff247230 */ /* 0x000fc40000004100 */
[C---:B------:R-:W-:Y:S01]  /*152c0*/  FFMA.FTZ R5, R6.reuse, R51, -R13 ;  /* 0x0000003306057223 */ /* 0x040fe2000001080d */
[----:B------:R-:W-:Y:S01]  /*152d0*/  FFMA.FTZ R13, R6, R56, R57 ;  /* 0x00000038060d7223 */ /* 0x000fe20000010039 */
[----:B------:R-:W-:Y:S02]  /*152e0*/  HADD2.F32 R57, -RZ, R55.H0_H0 ;  /* 0x20000037ff397230 */ /* 0x000fe40000004100 */
[C---:B------:R-:W-:Y:S01]  /*152f0*/  FFMA.FTZ R56, R36.reuse, R50, -R61 ;  /* 0x0000003224387223 */ /* 0x040fe2000001083d */
[----:B------:R-:W-:Y:S02]  /*15300*/  HADD2.F32 R51, -RZ, R49.H0_H0 ;  /* 0x20000031ff337230 */ /* 0x000fe40000004100 */
        /* <DEDUP_REMOVED lines=9> */
[----:B------:R-:W-:Y:S01]  /*153a0*/  HADD2.F32 R49, -RZ, R49.H1_H1 ;  /* 0x30000031ff317230 */ /* 0x000fe20000004100 */
[----:B------:R-:W-:Y:S01]  /*153b0*/  F2FP.F16.E4M3.UNPACK_B R59, R59.H1 ;  /* 0x0000003bff3b723e */ /* 0x000fe200030006ff */
[----:B------:R-:W-:Y:S02]  /*153c0*/  HADD2.F32 R51, -RZ, R50.H0_H0 ;  /* 0x20000032ff337230 */ /* 0x000fe40000004100 */
[C---:B------:R-:W-:Y:S01]  /*153d0*/  FMUL.FTZ R60, R42.reuse, R55 ;  /* 0x000000372a3c7220 */ /* 0x040fe20000410000 */
[----:B------:R-:W-:Y:S02]  /*153e0*/  HADD2.F32 R14, -RZ, R46.H0_H0 ;  /* 0x2000002eff0e7230 */ /* 0x000fe40000004100 */
[----:B------:R-:W-:Y:S01]  /*153f0*/  FMUL.FTZ R42, R42, R49 ;  /* 0x000000312a2a7220 */ /* 0x000fe20000410000 */
[----:B------:R-:W-:Y:S01]  /*15400*/  HADD2.F32 R41, -RZ, R36.H0_H0 ;  /* 0x20000024ff297230 */ /* 0x000fe20000004100 */
[----:B------:R-:W-:Y:S01]  /*15410*/  F2FP.F16.E4M3.UNPACK_B R52, R52.H1 ;  /* 0x00000034ff34723e */ /* 0x000fe200030006ff */
[----:B------:R-:W-:-:S02]  /*15420*/  HADD2.F32 R37, -RZ, R37.H1_H1 ;  /* 0x30000025ff257230 */ /* 0x000fc40000004100 */
[C---:B------:R-:W-:Y:S01]  /*15430*/  FMUL.FTZ R61, R14.reuse, R51 ;  /* 0x000000330e3d7220 */ /* 0x040fe20000410000 */
[----:B------:R-:W-:Y:S02]  /*15440*/  HADD2.F32 R6, -RZ, R39.H0_H0 ;  /* 0x20000027ff067230 */ /* 0x000fe40000004100 */
[----:B------:R-:W-:Y:S01]  /*15450*/  FMUL.FTZ R14, R14, R41 ;  /* 0x000000290e0e7220 */ /* 0x000fe20000410000 */
[----:B------:R-:W-:Y:S02]  /*15460*/  HADD2.F32 R36, -RZ, R36.H1_H1 ;  /* 0x30000024ff247230 */ /* 0x000fe40000004100 */
[----:B------:R-:W-:Y:S01]  /*15470*/  FFMA.FTZ R62, R37, R55, R42 ;  /* 0x00000037253e7223 */ /* 0x000fe2000001002a */
[----:B------:R-:W-:Y:S02]  /*15480*/  HADD2.F32 R50, -RZ, R50.H1_H1 ;  /* 0x30000032ff327230 */ /* 0x000fe40000004100 */
[----:B------:R-:W-:Y:S01]  /*15490*/  FFMA.FTZ R61, R6, R41, -R61 ;  /* 0x00000029063d7223 */ /* 0x000fe2000001083d */
[----:B------:R-:W-:-:S02]  /*154a0*/  HADD2.F32 R46, -RZ, R46.H1_H1 ;  /* 0x3000002eff2e7230 */ /* 0x000fc40000004100 */
[----:B------:R-:W-:Y:S01]  /*154b0*/  FFMA.FTZ R55, R6, R51, R14 ;  /* 0x0000003306377223 */ /* 0x000fe2000001000e */
[----:B------:R-:W-:Y:S01]  /*154c0*/  FFMA.FTZ R60, R37, R49, -R60 ;  /* 0x00000031253c7223 */ /* 0x000fe2000001083c */
[----:B------:R-:W-:Y:S01]  /*154d0*/  HADD2.F32 R39, -RZ, R39.H1_H1 ;  /* 0x30000027ff277230 */ /* 0x000fe20000004100 */
[----:B------:R-:W-:Y:S01]  /*154e0*/  F2FP.SATFINITE.E4M3.F32.PACK_AB_MERGE_C R57, R62, R57, RZ ;  /* 0x000000393e39723e */ /* 0x000fe200048070ff */
[----:B------:R-:W-:Y:S02]  /*154f0*/  HADD2.F32 R41, -RZ, R59.H0_H0 ;  /* 0x2000003bff297230 */ /* 0x000fe40000004100 */
[C---:B------:R-:W-:Y:S01]  /*15500*/  FMUL.FTZ R42, R46.reuse, R50 ;  /* 0x000000322e2a7220 */ /* 0x040fe20000410000 */
[----:B------:R-:W-:Y:S02]  /*15510*/  HADD2.F32 R14, -RZ, R47.H0_H0 ;  /* 0x2000002fff0e7230 */ /* 0x000fe40000004100 */
[----:B------:R-:W-:Y:S01]  /*15520*/  FMUL.FTZ R49, R46, R36 ;  /* 0x000000242e317220 */ /* 0x000fe20000410000 */
[----:B------:R-:W-:-:S02]  /*15530*/  HADD2.F32 R37, -RZ, R52.H0_H0 ;  /* 0x20000034ff257230 */ /* 0x000fc40000004100 */
[C---:B------:R-:W-:Y:S01]  /*15540*/  FFMA.FTZ R64, R39.reuse, R36, -R42 ;  /* 0x0000002427407223 */ /* 0x040fe2000001082a */
[----:B------:R-:W-:Y:S02]  /*15550*/  HADD2.F32 R6, -RZ, R40.H0_H0 ;  /* 0x20000028ff067230 */ /* 0x000fe40000004100 */
[C---:B------:R-:W-:Y:S01]  /*15560*/  FMUL.FTZ R51, R14.reuse, R41 ;  /* 0x000000290e337220 */ /* 0x040fe20000410000 */
[----:B------:R-:W-:Y:S01]  /*15570*/  FFMA.FTZ R50, R39, R50, R49 ;  /* 0x0000003227327223 */ /* 0x000fe20000010031 */
[----:B------:R-:W-:Y:S01]  /*15580*/  FMUL.FTZ R14, R14, R37 ;  /* 0x000000250e0e7220 */ /* 0x000fe20000410000 */
[----:B------:R-:W-:Y:S01]  /*15590*/  F2FP.F16.E4M3.UNPACK_B R39, R53.H1 ;  /* 0x00000035ff27723e */ /* 0x000fe200030006ff */
[----:B------:R-:W-:Y:S01]  /*155a0*/  HADD2.F32 R52, -RZ, R52.H1_H1 ;  /* 0x30000034ff347230 */ /* 0x000fe20000004100 */
[----:B------:R-:W-:Y:S01]  /*155b0*/  F2FP.F16.E4M3.UNPACK_B R36, R48.H1 ;  /* 0x00000030ff24723e */ /* 0x000fe200030006ff */
[----:B------:R-:W-:Y:S01]  /*155c0*/  FFMA.FTZ R66, R6, R41, R14 ;  /* 0x0000002906427223 */ /* 0x000fe2000001000e */
[----:B------:R-:W-:-:S02]  /*155d0*/  HADD2.F32 R59, -RZ, R59.H1_H1 ;  /* 0x3000003bff3b7230 */ /* 0x000fc40000004100 */
[----:B------:R-:W-:Y:S01]  /*155e0*/  FFMA.FTZ R65, R6, R37, -R51 ;  /* 0x0000002506417223 */ /* 0x000fe20000010833 */
[----:B------:R-:W-:Y:S01]  /*155f0*/  HADD2.F32 R47, -RZ, R47.H1_H1 ;  /* 0x3000002fff2f7230 */ /* 0x000fe20000004100 */
[----:B------:R-:W-:Y:S01]  /*15600*/  F2FP.F16.E4M3.UNPACK_B R53, R53 ;  /* 0x00000035ff35723e */ /* 0x000fe200020006ff */
[----:B------:R-:W-:Y:S01]  /*15610*/  HADD2.F32 R41, -RZ, R39.H0_H0 ;  /* 0x20000027ff297230 */ /* 0x000fe20000004100 */
[----:B------:R-:W-:Y:S01]  /*15620*/  F2FP.F16.E4M3.UNPACK_B R48, R48 ;  /* 0x00000030ff30723e */ /* 0x000fe200020006ff */
[----:B------:R-:W-:Y:S02]  /*15630*/  HADD2.F32 R14, -RZ, R12.H0_H0 ;  /* 0x2000000cff0e7230 */ /* 0x000fe40000004100 */
[C---:B------:R-:W-:Y:S01]  /*15640*/  FMUL.FTZ R49, R47.reuse, R59 ;  /* 0x0000003b2f317220 */ /* 0x040fe20000410000 */
[----:B------:R-:W-:Y:S02]  /*15650*/  HADD2.F32 R37, -RZ, R36.H0_H0 ;  /* 0x20000024ff257230 */ /* 0x000fe40000004100 */
[----:B------:R-:W-:Y:S01]  /*15660*/  FMUL.FTZ R42, R47, R52 ;  /* 0x000000342f2a7220 */ /* 0x000fe20000410000 */
[----:B------:R-:W-:-:S02]  /*15670*/  HADD2.F32 R40, -RZ, R40.H1_H1 ;  /* 0x30000028ff287230 */ /* 0x000fc40000004100 */
[C---:B------:R-:W-:Y:S01]  /*15680*/  FMUL.FTZ R47, R14.reuse, R41 ;  /* 0x000000290e2f7220 */ /* 0x040fe20000410000 */
[----:B------:R-:W-:Y:S02]  /*15690*/  HADD2.F32 R6, -RZ, R21.H0_H0 ;  /* 0x20000015ff067230 */ /* 0x000fe40000004100 */
[----:B------:R-:W-:Y:S01]  /*156a0*/  FMUL.FTZ R14, R14, R37 ;  /* 0x000000250e0e7220 */ /* 0x000fe20000410000 */
[----:B------:R-:W-:Y:S02]  /*156b0*/  HADD2.F32 R39, -RZ, R39.H1_H1 ;  /* 0x30000027ff277230 */ /* 0x000fe40000004100 */
[C---:B------:R-:W-:Y:S01]  /*156c0*/  FFMA.FTZ R52, R40.reuse, R52, -R49 ;  /* 0x0000003428347223 */ /* 0x040fe20000010831 */
[----:B------:R-:W-:Y:S02]  /*156d0*/  HADD2.F32 R12, -RZ, R12.H1_H1 ;  /* 0x3000000cff0c7230 */ /* 0x000fe40000004100 */
[----:B------:R-:W-:Y:S01]  /*156e0*/  FFMA.FTZ R59, R40, R59, R42 ;  /* 0x0000003b283b7223 */ /* 0x000fe2000001002a */
[----:B------:R-:W-:-:S02]  /*156f0*/  HADD2.F32 R36, -RZ, R36.H1_H1 ;  /* 0x30000024ff247230 */ /* 0x000fc40000004100 */
[C---:B------:R-:W-:Y:S01]  /*15700*/  FFMA.FTZ R47, R6.reuse, R37, -R47 ;  /* 0x00000025062f7223 */ /* 0x040fe2000001082f */
[----:B------:R-:W-:Y:S01]  /*15710*/  FFMA.FTZ R40, R6, R41, R14 ;  /* 0x0000002906287223 */ /* 0x000fe2000001000e */
[----:B------:R-:W-:Y:S02]  /*15720*/  HADD2.F32 R21, -RZ, R21.H1_H1 ;  /* 0x30000015ff157230 */ /* 0x000fe40000004100 */
[C---:B------:R-:W-:Y:S01]  /*15730*/  FMUL.FTZ R6, R12.reuse, R39 ;  /* 0x000000270c067220 */ /* 0x040fe20000410000 */
[-C--:B------:R-:W-:Y:S01]  /*15740*/  FMUL.FTZ R14, R12, R36.reuse ;  /* 0x000000240c0e7220 */ /* 0x080fe20000410000 */
[----:B------:R-:W-:Y:S01]  /*15750*/  HADD2.F32 R37, -RZ, R53.H0_H0 ;  /* 0x20000035ff257230 */ /* 0x000fe20000004100 */
[----:B------:R-:W-:Y:S01]  /*15760*/  F2FP.SATFINITE.E4M3.F32.PACK_AB_MERGE_C R60, R60, R63, RZ ;  /* 0x0000003f3c3c723e */ /* 0x000fe200048070ff */
[----:B------:R-:W-:Y:S02]  /*15770*/  HADD2.F32 R12, -RZ, R15.H0_H0 ;  /* 0x2000000fff0c7230 */ /* 0x000fe40000004100 */
[C---:B------:R-:W-:Y:S01]  /*15780*/  FFMA.FTZ R42, R21.reuse, R36, -R6 ;  /* 0x00000024152a7223 */ /* 0x040fe20000010806 */
[----:B------:R-:W-:Y:S01]  /*15790*/  FFMA.FTZ R49, R21, R39, R14 ;  /* 0x0000002715317223 */ /* 0x000fe2000001000e */
[----:B------:R-:W-:Y:S01]  /*157a0*/  HADD2.F32 R21, -RZ, R48.H0_H0 ;  /* 0x20000030ff157230 */ /* 0x000fe20000004100 */
[----:B------:R-:W-:Y:S01]  /*157b0*/  F2FP.SATFINITE.E4M3.F32.PACK_AB_MERGE_C R5, R56, R5, R60 ;  /* 0x000000053805723e */ /* 0x000fe2000480703c */
[----:B------:R-:W-:-:S02]  /*157c0*/  HADD2.F32 R6, -RZ, R7.H0_H0 ;  /* 0x20000007ff067230 */ /* 0x000fc40000004100 */
[C---:B------:R-:W-:Y:S01]  /*157d0*/  FMUL.FTZ R39, R12.reuse, R37 ;  /* 0x000000250c277220 */ /* 0x040fe20000410000 */
[----:B------:R-:W-:Y:S02]  /*157e0*/  HADD2.F32 R14, -RZ, R53.H1_H1 ;  /* 0x30000035ff0e7230 */ /* 0x000fe40000004100 */
[-C--:B------:R-:W-:Y:S01]  /*157f0*/  FMUL.FTZ R41, R12, R21.reuse ;  /* 0x000000150c297220 */ /* 0x080fe20000410000 */
[----:B------:R-:W-:Y:S02]  /*15800*/  HADD2.F32 R15, -RZ, R15.H1_H1 ;  /* 0x3000000fff0f7230 */ /* 0x000fe40000004100 */
[C---:B------:R-:W-:Y:S01]  /*15810*/  FFMA.FTZ R39, R6.reuse, R21, -R39 ;  /* 0x0000001506277223 */ /* 0x040fe20000010827 */
[----:B------:R-:W-:Y:S01]  /*15820*/  HADD2.F32 R48, -RZ, R48.H1_H1 ;  /* 0x30000030ff307230 */ /* 0x000fe20000004100 */
[----:B------:R-:W-:Y:S01]  /*15830*/  F2FP.F16.E4M3.UNPACK_B R21, R58.H1 ;  /* 0x0000003aff15723e */ /* 0x000fe200030006ff */
[----:B------:R-:W-:Y:S02]  /*15840*/  HADD2.F32 R7, -RZ, R7.H1_H1 ;  /* 0x30000007ff077230 */ /* 0x000fe40000004100 */
[C---:B------:R-:W-:Y:S01]  /*15850*/  FMUL.FTZ R12, R15.reuse, R14 ;  /* 0x0000000e0f0c7220 */ /* 0x040fe20000410000 */
[----:B------:R-:W-:Y:S01]  /*15860*/  FFMA.FTZ R41, R6, R37, R41 ;  /* 0x0000002506297223 */ /* 0x000fe20000010029 */
[----:B------:R-:W-:Y:S01]  /*15870*/  F2FP.F16.E4M3.UNPACK_B R6, R20.H1 ;  /* 0x00000014ff06723e */ /* 0x000fe200030006ff */
[-C--:B------:R-:W-:Y:S01]  /*15880*/  FMUL.FTZ R37, R15, R48.reuse ;  /* 0x000000300f257220 */ /* 0x080fe20000410000 */
[----:B------:R-:W-:Y:S01]  /*15890*/  FFMA.FTZ R48, R7, R48, -R12 ;  /* 0x0000003007307223 */ /* 0x000fe2000001080c */
[----:B------:R-:W-:Y:S01]  /*158a0*/  HADD2.F32 R15, -RZ, R21.H0_H0 ;  /* 0x20000015ff0f7230 */ /* 0x000fe20000004100 */
[----:B------:R-:W-:Y:S01]  /*158b0*/  F2FP.F16.E4M3.UNPACK_B R58, R58 ;  /* 0x0000003aff3a723e */ /* 0x000fe200020006ff */
[----:B------:R-:W-:-:S02]  /*158c0*/  HADD2.F32 R12, -RZ, R45.H0_H0 ;  /* 0x2000002dff0c7230 */ /* 0x000fc40000004100 */
[----:B------:R-:W-:Y:S01]  /*158d0*/  FFMA.FTZ R36, R7, R14, R37 ;  /* 0x0000000e07247223 */ /* 0x000fe20000010025 */
[--C-:B------:R-:W-:Y:S01]  /*158e0*/  HADD2.F32 R7, -RZ, R6.reuse.H0_H0 ;  /* 0x20000006ff077230 */ /* 0x100fe20000004100 */
[----:B------:R-:W-:Y:S01]  /*158f0*/  F2FP.F16.E4M3.UNPACK_B R20, R20 ;  /* 0x00000014ff14723e */ /* 0x000fe200020006ff */
[----:B------:R-:W-:Y:S02]  /*15900*/  HADD2.F32 R14, -RZ, R6.H1_H1 ;  /* 0x30000006ff0e7230 */ /* 0x000fe40000004100 */
[C---:B------:R-:W-:Y:S01]  /*15910*/  FMUL.FTZ R37, R12.reuse, R15 ;  /* 0x0000000f0c257220 */ /* 0x040fe20000410000 */
[----:B------:R-:W-:Y:S02]  /*15920*/  HADD2.F32 R6, -RZ, R38.H0_H0 ;  /* 0x20000026ff067230 */ /* 0x000fe40000004100 */
[----:B------:R-:W-:Y:S01]  /*15930*/  FMUL.FTZ R51, R12, R7 ;  /* 0x000000070c337220 */ /* 0x000fe20000410000 */
[----:B------:R-:W-:Y:S01]  /*15940*/  HADD2.F32 R21, -RZ, R21.H1_H1 ;  /* 0x30000015ff157230 */ /* 0x000fe20000004100 */
[----:B------:R-:W-:Y:S01]  /*15950*/  F2FP.SATFINITE.E4M3.F32.PACK_AB_MERGE_C R13, R54, R13, R57 ;  /* 0x0000000d360d723e */ /* 0x000fe20004807039 */
[----:B------:R-:W-:-:S02]  /*15960*/  HADD2.F32 R45, -RZ, R45.H1_H1 ;  /* 0x3000002dff2d7230 */ /* 0x000fc40000004100 */
[C---:B------:R-:W-:Y:S01]  /*15970*/  FFMA.FTZ R46, R6.reuse, R7, -R37 ;  /* 0x00000007062e7223 */ /* 0x040fe20000010825 */
[----:B------:R-:W-:Y:S02]  /*15980*/  HADD2.F32 R38, -RZ, R38.H1_H1 ;  /* 0x30000026ff267230 */ /* 0x000fe40000004100 */
[----:B------:R-:W-:Y:S01]  /*15990*/  FFMA.FTZ R51, R6, R15, R51 ;  /* 0x0000000f06337223 */ /* 0x000fe20000010033 */
[--C-:B------:R-:W-:Y:S02]  /*159a0*/  HADD2.F32 R6, -RZ, R4.reuse.H0_H0 ;  /* 0x20000004ff067230 */ /* 0x100fe40000004100 */
[CC--:B------:R-:W-:Y:S01]  /*159b0*/  FMUL.FTZ R7, R45.reuse, R21.reuse ;  /* 0x000000152d077220 */ /* 0x0c0fe20000410000 */
[-C--:B------:R-:W-:Y:S01]  /*159c0*/  FMUL.FTZ R12, R45, R14.reuse ;  /* 0x0000000e2d0c7220 */ /* 0x080fe20000410000 */
[----:B------:R-:W-:Y:S02]  /*159d0*/  HADD2.F32 R4, -RZ, R4.H1_H1 ;  /* 0x30000004ff047230 */ /* 0x000fe40000004100 */
[C---:B------:R-:W-:Y:S01]  /*159e0*/  FFMA.FTZ R45, R38.reuse, R14, -R7 ;  /* 0x0000000e262d7223 */ /* 0x040fe20000010807 */
[----:B------:R-:W-:Y:S01]  /*159f0*/  FFMA.FTZ R38, R38, R21, R12 ;  /* 0x0000001526267223 */ /* 0x000fe2000001000c */
[----:B------:R-:W-:-:S02]  /*15a00*/  HADD2.F32 R14, -RZ, R58.H0_H0 ;  /* 0x2000003aff0e7230 */ /* 0x000fc40000004100 */
[--C-:B------:R-:W-:Y:S01]  /*15a10*/  HADD2.F32 R7, -RZ, R43.reuse.H0_H0 ;  /* 0x2000002bff077230 */ /* 0x100fe20000004100 */
[----:B------:R-:W-:Y:S01]  /*15a20*/  F2FP.SATFINITE.E4M3.F32.PACK_AB_MERGE_C R45, R45, R46, RZ ;  /* 0x0000002e2d2d723e */ /* 0x000fe200048070ff */
[----:B------:R-:W-:Y:S01]  /*15a30*/  HADD2.F32 R12, -RZ, R20.H0_H0 ;  /* 0x20000014ff0c7230 */ /* 0x000fe20000004100 */
[----:B------:R-:W-:Y:S01]  /*15a40*/  F2FP.SATFINITE.E4M3.F32.PACK_AB_MERGE_C R38, R38, R51, RZ ;  /* 0x000000332626723e */ /* 0x000fe200048070ff */
[----:B------:R-:W-:Y:S02]  /*15a50*/  HADD2.F32 R58, -RZ, R58.H1_H1 ;  /* 0x3000003aff3a7230 */ /* 0x000fe40000004100 */
[C---:B------:R-:W-:Y:S01]  /*15a60*/  FMUL.FTZ R15, R7.reuse, R14 ;  /* 0x0000000e070f7220 */ /* 0x040fe20000410000 */
[----:B------:R-:W-:Y:S02]  /*15a70*/  HADD2.F32 R43, -RZ, R43.H1_H1 ;  /* 0x3000002bff2b7230 */ /* 0x000fe40000004100 */
[----:B------:R-:W-:Y:S01]  /*15a80*/  FMUL.FTZ R7, R7, R12 ;  /* 0x0000000c07077220 */ /* 0x000fe20000410000 */
[----:B------:R-:W-:-:S02]  /*15a90*/  HADD2.F32 R20, -RZ, R20.H1_H1 ;  /* 0x30000014ff147230 */ /* 0x000fc40000004100 */
[C---:B------:R-:W-:Y:S01]  /*15aa0*/  FFMA.FTZ R21, R6.reuse, R12, -R15 ;  /* 0x0000000c06157223 */ /* 0x040fe2000001080f */
[----:B------:R-:W-:Y:S01]  /*15ab0*/  F2FP.SATFINITE.E4M3.F32.PACK_AB_MERGE_C R15, R59, R66, RZ ;  /* 0x000000423b0f723e */ /* 0x000fe200048070ff */
[C---:B------:R-:W-:Y:S01]  /*15ac0*/  FMUL.FTZ R37, R43.reuse, R58 ;  /* 0x0000003a2b257220 */ /* 0x040fe20000410000 */
[----:B------:R-:W-:Y:S01]  /*15ad0*/  FFMA.FTZ R14, R6, R14, R7 ;  /* 0x0000000e060e7223 */ /* 0x000fe20000010007 */
[-C--:B------:R-:W-:Y:S01]  /*15ae0*/  FMUL.FTZ R43, R43, R20.reuse ;  /* 0x000000142b2b7220 */ /* 0x080fe20000410000 */
[----:B------:R-:W-:Y:S01]  /*15af0*/  F2FP.SATFINITE.E4M3.F32.PACK_AB_MERGE_C R7, R52, R65, RZ ;  /* 0x000000413407723e */ /* 0x000fe200048070ff */
[C---:B------:R-:W-:Y:S01]  /*15b00*/  FFMA.FTZ R6, R4.reuse, R20, -R37 ;  /* 0x0000001404067223 */ /* 0x040fe20000010825 */
[----:B------:R-:W-:Y:S01]  /*15b10*/  F2FP.SATFINITE.E4M3.F32.PACK_AB_MERGE_C R12, R49, R40, RZ ;  /* 0x00000028310c723e */ /* 0x000fe200048070ff */
[----:B------:R-:W-:Y:S01]  /*15b20*/  FFMA.FTZ R43, R4, R58, R43 ;  /* 0x0000003a042b7223 */ /* 0x000fe2000001002b */
[----:B------:R-:W-:Y:S02]  /*15b30*/  F2FP.SATFINITE.E4M3.F32.PACK_AB_MERGE_C R4, R42, R47, RZ ;  /* 0x0000002f2a04723e */ /* 0x000fe400048070ff */
[----:B------:R-:W-:-:S02]  /*15b40*/  F2FP.SATFINITE.E4M3.F32.PACK_AB_MERGE_C R7, R64, R61, R7 ;  /* 0x0000003d4007723e */ /* 0x000fc40004807007 */
[----:B------:R-:W-:Y:S02]  /*15b50*/  F2FP.SATFINITE.E4M3.F32.PACK_AB_MERGE_C R4, R48, R39, R4 ;  /* 0x000000273004723e */ /* 0x000fe40004807004 */
[----:B------:R-:W-:Y:S02]  /*15b60*/  F2FP.SATFINITE.E4M3.F32.PACK_AB_MERGE_C R6, R6, R21, R45 ;  /* 0x000000150606723e */ /* 0x000fe4000480702d */
[----:B------:R-:W-:Y:S02]  /*15b70*/  F2FP.SATFINITE.E4M3.F32.PACK_AB_MERGE_C R15, R50, R55, R15 ;  /* 0x00000037320f723e */ /* 0x000fe4000480700f */
[----:B------:R-:W-:Y:S01]  /*15b80*/  F2FP.SATFINITE.E4M3.F32.PACK_AB_MERGE_C R12, R36, R41, R12 ;  /* 0x00000029240c723e */ /* 0x000fe2000480700c */
[----:B------:R1:W-:Y:S01]  /*15b90*/  STS.128 [R70+0x1e200], R4 ;  /* 0x01e2000446007388 */ /* 0x0003e20000000c00 */
[----:B------:R-:W-:-:S05]  /*15ba0*/  F2FP.SATFINITE.E4M3.F32.PACK_AB_MERGE_C R14, R43, R14, R38 ;  /* 0x0000000e2b0e723e */ /* 0x000fca0004807026 */
[----:B------:R1:W-:Y:S02]  /*15bb0*/  STS.128 [R3+0x1e200], R12 ;  /* 0x01e2000c03007388 */ /* 0x0003e40000000c00 */
.L_x_580:
[----:B------:R-:W-:Y:S05]  /*15bc0*/  BSYNC B1 ;  /* 0x0000000000017941 */ /* 0x000fea0003800000 */
.L_x_579:
[----:B------:R-:W-:Y:S04]  /*15bd0*/  BSSY B1, `(.L_x_581) ;  /* 0x0000101000017945 */ /* 0x000fe80003800000 */
[----:B------:R-:W-:Y:S05]  /*15be0*/  @P1 BRA `(.L_x_582) ;  /* 0x0000000c00fc1947 */ /* 0x000fea0003800000 */
[----:B------:R-:W3:Y:S01]  /*15bf0*/  LDL R62, [R1+0x5c] ;  /* 0x00005c00013e7983 */ /* 0x000ee20000100800 */
[----:B01---5:R-:W-:Y:S02]  /*15c00*/  SHF.R.U32.HI R3, RZ, 0x8, R28 ;  /* 0x00000008ff037819 */ /* 0x023fe4000001161c */
[----:B------:R-:W-:Y:S02]  /*15c10*/  LOP3.LUT R5, R28, 0xff, RZ, 0xc0, !PT ;  /* 0x000000ff1c057812 */ /* 0x000fe400078ec0ff */
[----:B------:R-:W-:Y:S02]  /*15c20*/  LOP3.LUT R4, R3, 0xff, RZ, 0xc0, !PT ;  /* 0x000000ff03047812 */ /* 0x000fe400078ec0ff */
[----:B------:R-:W-:Y:S02]  /*15c30*/  LEA.HI R3, R0, R227, RZ, 0x1c ;  /* 0x000000e300037211 */ /* 0x000fe400078fe0ff */
[----:B------:R-:W-:Y:S02]  /*15c40*/  SHF.R.U32.HI R6, RZ, 0x8, R29 ;  /* 0x00000008ff067819 */ /* 0x000fe4000001161d */
[----:B------:R-:W-:-:S02]  /*15c50*/  PRMT R21, R4, 0x7604, R5 ;  /* 0x0000760404157816 */ /* 0x000fc40000000005 */
[----:B------:R-:W-:Y:S02]  /*15c60*/  SHF.R.S32.HI R4, RZ, 0x1f, R3 ;  /* 0x0000001fff047819 */ /* 0x000fe40000011403 */
[----:B----4-:R-:W-:Y:S02]  /*15c70*/  LOP3.LUT R7, R29, 0xff, RZ, 0xc0, !PT ;  /* 0x000000ff1d077812 */ /* 0x010fe400078ec0ff */
[----:B------:R-:W-:Y:S02]  /*15c80*/  LOP3.LUT R6, R6, 0xff, RZ, 0xc0, !PT ;  /* 0x000000ff06067812 */ /* 0x000fe400078ec0ff */
[----:B------:R-:W-:Y:S01]  /*15c90*/  LEA.HI R4, R4, R3, RZ, 0x2 ;  /* 0x0000000304047211 */ /* 0x000fe200078f10ff */
[----:B------:R-:W-:Y:S01]  /*15ca0*/  IMAD.SHL.U32 R3, R3, 0x10, RZ ;  /* 0x0000001003037824 */ /* 0x000fe200078e00ff */
[----:B------:R-:W-:Y:S02]  /*15cb0*/  PRMT R37, R6, 0x7604, R7 ;  /* 0x0000760406257816 */ /* 0x000fe40000000007 */
[----:B------:R-:W-:Y:S01]  /*15cc0*/  SHF.R.U32.HI R7, RZ, 0x8, R31 ;  /* 0x00000008ff077819 */ /* 0x000fe2000001161f */
[----:B------:R-:W-:Y:S01]  /*15cd0*/  IMAD.SHL.U32 R4, R4, 0x800, RZ ;  /* 0x0000080004047824 */ /* 0x000fe200078e00ff */
[----:B------:R-:W-:-:S02]  /*15ce0*/  SHF.R.U32.HI R13, RZ, 0x8, R8 ;  /* 0x00000008ff0d7819 */ /* 0x000fc40000011608 */
[----:B------:R-:W-:Y:S02]  /*15cf0*/  LOP3.LUT R3, R69, 0x30, R3, 0xf8, !PT ;  /* 0x0000003045037812 */ /* 0x000fe400078ef803 */
[----:B------:R-:W-:Y:S02]  /*15d00*/  LOP3.LUT R12, R31, 0xff, RZ, 0xc0, !PT ;  /* 0x000000ff1f0c7812 */ /* 0x000fe400078ec0ff */
[----:B--2---:R-:W-:Y:S02]  /*15d10*/  LOP3.LUT R14, R8, 0xff, RZ, 0xc0, !PT ;  /* 0x000000ff080e7812 */ /* 0x004fe400078ec0ff */
[----:B------:R-:W-:Y:S02]  /*15d20*/  LOP3.LUT R7, R7, 0xff, RZ, 0xc0, !PT ;  /* 0x000000ff07077812 */ /* 0x000fe400078ec0ff */
[----:B------:R-:W-:Y:S02]  /*15d30*/  LOP3.LUT R13, R13, 0xff, RZ, 0xc0, !PT ;  /* 0x000000ff0d0d7812 */ /* 0x000fe400078ec0ff */
[----:B------:R-:W-:-:S02]  /*15d40*/  LOP3.LUT R3, R3, R68, RZ, 0x3c, !PT ;  /* 0x0000004403037212 */ /* 0x000fc400078e3cff */
[----:B------:R-:W-:Y:S02]  /*15d50*/  LOP3.LUT R4, R4, 0xffffe000, RZ, 0xc0, !PT ;  /* 0xffffe00004047812 */ /* 0x000fe400078ec0ff */
[----:B------:R-:W-:Y:S02]  /*15d60*/  SHF.R.U32.HI R5, RZ, 0x8, R30 ;  /* 0x00000008ff057819 */ /* 0x000fe4000001161e */
[----:B------:R-:W-:Y:S02]  /*15d70*/  PRMT R43, R7, 0x7604, R12 ;  /* 0x00007604072b7816 */ /* 0x000fe4000000000c */
[----:B------:R-:W-:Y:S02]  /*15d80*/  PRMT R47, R13, 0x7604, R14 ;  /* 0x000076040d2f7816 */ /* 0x000fe4000000000e */
[----:B------:R-:W-:Y:S02]  /*15d90*/  SHF.R.U32.HI R12, RZ, 0x8, R9 ;  /* 0x00000008ff0c7819 */ /* 0x000fe40000011609 */
[----:B------:R-:W-:-:S02]  /*15da0*/  SHF.R.U32.HI R14, RZ, 0x8, R10 ;  /* 0x00000008ff0e7819 */ /* 0x000fc4000001160a */
[----:B------:R-:W-:Y:S02]  /*15db0*/  IADD3 R3, R3, R67, R4 ;  /* 0x0000004303037210 */ /* 0x000fe40007ffe004 */
[----:B------:R-:W-:Y:S02]  /*15dc0*/  LOP3.LUT R6, R30, 0xff, RZ, 0xc0, !PT ;  /* 0x000000ff1e067812 */ /* 0x000fe400078ec0ff */
[----:B------:R-:W-:Y:S02]  /*15dd0*/  LOP3.LUT R5, R5, 0xff, RZ, 0xc0, !PT ;  /* 0x000000ff05057812 */ /* 0x000fe400078ec0ff */
[----:B------:R-:W-:Y:S02]  /*15de0*/  LOP3.LUT R13, R9, 0xff, RZ, 0xc0, !PT ;  /* 0x000000ff090d7812 */ /* 0x000fe400078ec0ff */
[----:B------:R-:W-:Y:S02]  /*15df0*/  LOP3.LUT R15, R10, 0xff, RZ, 0xc0, !PT ;  /* 0x000000ff0a0f7812 */ /* 0x000fe400078ec0ff */
[----:B------:R-:W-:-:S02]  /*15e00*/  LOP3.LUT R12, R12, 0xff, RZ, 0xc0, !PT ;  /* 0x000000ff0c0c7812 */ /* 0x000fc400078ec0ff */
[----:B------:R-:W-:Y:S02]  /*15e10*/  LOP3.LUT R14, R14, 0xff, RZ, 0xc0, !PT ;  /* 0x000000ff0e0e7812 */ /* 0x000fe400078ec0ff */
[----:B------:R-:W-:Y:S02]  /*15e20*/  IADD3 R3, R18, R3, RZ ;  /* 0x0000000312037210 */ /* 0x000fe40007ffe0ff */
[----:B------:R-:W-:Y:S02]  /*15e30*/  PRMT R39, R5, 0x7604, R6 ;  /* 0x0000760405277816 */ /* 0x000fe40000000006 */
[----:B------:R-:W-:Y:S02]  /*15e40*/  PRMT R49, R12, 0x7604, R13 ;  /* 0x000076040c317816 */ /* 0x000fe4000000000d */
[----:B------:R-:W-:Y:S02]  /*15e50*/  PRMT R51, R14, 0x7604, R15 ;  /* 0x000076040e337816 */ /* 0x000fe4000000000f */
[----:B------:R-:W0:Y:S01]  /*15e60*/  LDS.128 R12, [R3+0x1e200] ;  /* 0x01e20000030c7984 */ /* 0x000e220000000c00 */
[----:B------:R-:W-:-:S02]  /*15e70*/  SHF.R.U32.HI R20, RZ, 0x8, R11 ;  /* 0x00000008ff147819 */ /* 0x000fc4000001160b */
[----:B------:R-:W-:Y:S02]  /*15e80*/  SHF.R.U32.HI R36, RZ, 0x10, R29 ;  /* 0x00000010ff247819 */ /* 0x000fe4000001161d */
[----:B------:R-:W-:Y:S02]  /*15e90*/  LOP3.LUT R41, R11, 0xff, RZ, 0xc0, !PT ;  /* 0x000000ff0b297812 */ /* 0x000fe400078ec0ff */
[----:B------:R-:W-:Y:S02]  /*15ea0*/  LOP3.LUT R20, R20, 0xff, RZ, 0xc0, !PT ;  /* 0x000000ff14147812 */ /* 0x000fe400078ec0ff */
[----:B------:R-:W-:Y:S02]  /*15eb0*/  SHF.R.U32.HI R38, RZ, 0x10, R30 ;  /* 0x00000010ff267819 */ /* 0x000fe4000001161e */
[----:B------:R-:W-:Y:S02]  /*15ec0*/  LOP3.LUT R36, R36, 0xff, RZ, 0xc0, !PT ;  /* 0x000000ff24247812 */ /* 0x000fe400078ec0ff */
[----:B------:R-:W-:-:S02]  /*15ed0*/  PRMT R42, R20, 0x7604, R41 ;  /* 0x00007604142a7816 */ /* 0x000fc40000000029 */
[----:B------:R-:W-:Y:S02]  /*15ee0*/  SHF.R.U32.HI R20, RZ, 0x10, R28 ;  /* 0x00000010ff147819 */ /* 0x000fe4000001161c */
[----:B------:R-:W-:Y:S02]  /*15ef0*/  LOP3.LUT R38, R38, 0xff, RZ, 0xc0, !PT ;  /* 0x000000ff26267812 */ /* 0x000fe400078ec0ff */
[----:B------:R-:W-:Y:S02]  /*15f00*/  PRMT R37, R36, 0x7054, R37 ;  /* 0x0000705424257816 */ /* 0x000fe40000000025 */
        /* <DEDUP_REMOVED lines=8> */
[----:B------:R-:W-:-:S02]  /*15f90*/  SHF.R.U32.HI R38, RZ, 0x10, R10 ;  /* 0x00000010ff267819 */ /* 0x000fc4000001160a */
[----:B------:R-:W-:Y:S02]  /*15fa0*/  SHF.R.U32.HI R40, RZ, 0x10, R31 ;  /* 0x00000010ff287819 */ /* 0x000fe4000001161f */
[----:B------:R-:W-:Y:S02]  /*15fb0*/  PRMT R49, R36, 0x7054, R49 ;  /* 0x0000705424317816 */ /* 0x000fe40000000031 */
[----:B------:R-:W-:Y:S02]  /*15fc0*/  LOP3.LUT R20, R20, 0xff, RZ, 0xc0, !PT ;  /* 0x000000ff14147812 */ /* 0x000fe400078ec0ff */
[----:B------:R-:W-:Y:S02]  /*15fd0*/  PRMT R53, R39, 0x7054, R42 ;  /* 0x0000705427357816 */ /* 0x000fe4000000002a */
[----:B------:R-:W-:Y:S02]  /*15fe0*/  LOP3.LUT R38, R38, 0xff, RZ, 0xc0, !PT ;  /* 0x000000ff26267812 */ /* 0x000fe400078ec0ff */
[----:B------:R-:W-:-:S02]  /*15ff0*/  LOP3.LUT R40, R40, 0xff, RZ, 0xc0, !PT ;  /* 0x000000ff28287812 */ /* 0x000fc400078ec0ff */
[----:B------:R-:W-:Y:S02]  /*16000*/  LOP3.LUT R49, R49, 0xff000000, R9, 0xf8, !PT ;  /* 0xff00000031317812 */ /* 0x000fe400078ef809 */
[----:B------:R-:W-:Y:S02]  /*16010*/  LOP3.LUT R39, R37, 0xff000000, R29, 0xf8, !PT ;  /* 0xff00000025277812 */ /* 0x000fe400078ef81d */
[----:B------:R-:W-:Y:S02]  /*16020*/  PRMT R47, R20, 0x7054, R47 ;  /* 0x00007054142f7816 */ /* 0x000fe4000000002f */
[----:B------:R-:W-:Y:S02]  /*16030*/  LOP3.LUT R53, R53, 0xff000000, R11, 0xf8, !PT ;  /* 0xff00000035357812 */ /* 0x000fe400078ef80b */
[----:B------:R-:W-:Y:S02]  /*16040*/  PRMT R51, R38, 0x7054, R51 ;  /* 0x0000705426337816 */ /* 0x000fe40000000033 */
[----:B------:R-:W-:-:S02]  /*16050*/  PRMT R45, R40, 0x7054, R43 ;  /* 0x00007054282d7816 */ /* 0x000fc4000000002b */
[----:B------:R-:W-:Y:S02]  /*16060*/  F2FP.F16.E4M3.UNPACK_B R46, R49 ;  /* 0x00000031ff2e723e */ /* 0x000fe400020006ff */
[----:B------:R-:W-:Y:S02]  /*16070*/  F2FP.F16.E4M3.UNPACK_B R40, R39 ;  /* 0x00000027ff28723e */ /* 0x000fe400020006ff */
[----:B------:R-:W-:Y:S01]  /*16080*/  LOP3.LUT R47, R47, 0xff000000, R8, 0xf8, !PT ;  /* 0xff0000002f2f7812 */ /* 0x000fe200078ef808 */
[----:B------:R-:W-:Y:S01]  /*16090*/  HADD2.F32 R48, -RZ, R46.H0_H0 ;  /* 0x2000002eff307230 */ /* 0x000fe20000004100 */
[----:B------:R-:W-:Y:S01]  /*160a0*/  LOP3.LUT R50, R51, 0xff000000, R10, 0xf8, !PT ;  /* 0xff00000033327812 */ /* 0x000fe200078ef80a */
[----:B------:R-:W-:Y:S01]  /*160b0*/  HADD2.F32 R42, -RZ, R40.H0_H0 ;  /* 0x20000028ff2a7230 */ /* 0x000fe20000004100 */
[-C--:B0-----:R-:W-:Y:S01]  /*160c0*/  F2FP.F16.E4M3.UNPACK_B R36, R15.reuse ;  /* 0x0000000fff24723e */ /* 0x081fe200020006ff */
[----:B------:R-:W-:Y:S01]  /*160d0*/  HADD2.F32 R51, -RZ, R46.H1_H1 ;  /* 0x3000002eff337230 */ /* 0x000fe20000004100 */
[----:B------:R-:W-:-:S02]  /*160e0*/  F2FP.F16.E4M3.UNPACK_B R37, R15.H1 ;  /* 0x0000000fff25723e */ /* 0x000fc400030006ff */
[----:B------:R-:W-:Y:S02]  /*160f0*/  F2FP.F16.E4M3.UNPACK_B R29, R13.H1 ;  /* 0x0000000dff1d723e */ /* 0x000fe400030006ff */
[----:B------:R-:W-:Y:S02]  /*16100*/  F2FP.F16.E4M3.UNPACK_B R49, R49.H1 ;  /* 0x00000031ff31723e */ /* 0x000fe400030006ff */
[----:B------:R-:W-:Y:S01]  /*16110*/  LOP3.LUT R43, R41, 0xff000000, R30, 0xf8, !PT ;  /* 0xff000000292b7812 */ /* 0x000fe200078ef81e */
[----:B------:R-:W-:Y:S01]  /*16120*/  HADD2.F32 R41, -RZ, R40.H1_H1 ;  /* 0x30000028ff297230 */ /* 0x000fe20000004100 */
[----:B------:R-:W-:Y:S02]  /*16130*/  LOP3.LUT R45, R45, 0xff000000, R31, 0xf8, !PT ;  /* 0xff0000002d2d7812 */ /* 0x000fe400078ef81f */
[-C--:B------:R-:W-:Y:S02]  /*16140*/  F2FP.F16.E4M3.UNPACK_B R30, R14.reuse ;  /* 0x0000000eff1e723e */ /* 0x080fe400020006ff */
[----:B------:R-:W-:-:S02]  /*16150*/  F2FP.F16.E4M3.UNPACK_B R31, R14.H1 ;  /* 0x0000000eff1f723e */ /* 0x000fc400030006ff */
[----:B------:R-:W-:Y:S02]  /*16160*/  F2FP.F16.E4M3.UNPACK_B R39, R39.H1 ;  /* 0x00000027ff27723e */ /* 0x000fe400030006ff */
[----:B------:R-:W-:-:S03]  /*16170*/  LOP3.LUT R38, R21, 0xff000000, R28, 0xf8, !PT ;  /* 0xff00000015267812 */ /* 0x000fc600078ef81c */
[--C-:B------:R-:W-:Y:S02]  /*16180*/  HADD2.F32 R40, -RZ, R39.reuse.H0_H0 ;  /* 0x20000027ff287230 */ /* 0x100fe40000004100 */
[----:B------:R-:W-:Y:S01]  /*16190*/  HADD2.F32 R39, -RZ, R39.H1_H1 ;  /* 0x30000027ff277230 */ /* 0x000fe20000004100 */
[----:B---3--:R-:W0:Y:S02]  /*161a0*/  LDS.128 R4, [R62+0x1e200] ;  /* 0x01e200003e047984 */ /* 0x008e240000000c00 */
[-C--:B0-----:R-:W-:Y:S02]  /*161b0*/  F2FP.F16.E4M3.UNPACK_B R11, R6.reuse ;  /* 0x00000006ff0b723e */ /* 0x081fe400020006ff */
[----:B------:R-:W-:Y:S02]  /*161c0*/  F2FP.F16.E4M3.UNPACK_B R20, R6.H1 ;  /* 0x00000006ff14723e */ /* 0x000fe400030006ff */
[----:B------:R-:W-:Y:S02]  /*161d0*/  F2FP.F16.E4M3.UNPACK_B R6, R13 ;  /* 0x0000000dff06723e */ /* 0x000fe400020006ff */
[----:B------:R-:W-:-:S02]  /*161e0*/  F2FP.F16.E4M3.UNPACK_B R8, R5 ;  /* 0x00000005ff08723e */ /* 0x000fc400020006ff */
[----:B------:R-:W-:Y:S01]  /*161f0*/  F2FP.F16.E4M3.UNPACK_B R10, R5.H1 ;  /* 0x00000005ff0a723e */ /* 0x000fe200030006ff */
[----:B------:R-:W-:Y:S01]  /*16200*/  HADD2.F32 R5, -RZ, R6.H0_H0 ;  /* 0x20000006ff057230 */ /* 0x000fe20000004100 */
[-C--:B------:R-:W-:Y:S01]  /*16210*/  F2FP.F16.E4M3.UNPACK_B R21, R7.reuse ;  /* 0x00000007ff15723e */ /* 0x080fe200020006ff */
[----:B------:R-:W-:Y:S01]  /*16220*/  HADD2.F32 R9, -RZ, R8.H0_H0 ;  /* 0x20000008ff097230 */ /* 0x000fe20000004100 */
[----:B------:R-:W-:Y:S01]  /*16230*/  F2FP.F16.E4M3.UNPACK_B R28, R7.H1 ;  /* 0x00000007ff1c723e */ /* 0x000fe200030006ff */
[----:B------:R-:W-:Y:S02]  /*16240*/  HADD2.F32 R14, -RZ, R6.H1_H1 ;  /* 0x30000006ff0e7230 */ /* 0x000fe40000004100 */
[C---:B------:R-:W-:Y:S01]  /*16250*/  FMUL.FTZ R52, R5.reuse, R48 ;  /* 0x0000003005347220 */ /* 0x040fe20000410000 */
[----:B------:R-:W-:Y:S01]  /*16260*/  FMUL.FTZ R15, R5, R42 ;  /* 0x0000002a050f7220 */ /* 0x000fe20000410000 */
[----:B------:R-:W-:Y:S01]  /*16270*/  HADD2.F32 R6, -RZ, R10.H0_H0 ;  /* 0x2000000aff067230 */ /* 0x000fe20000004100 */
[----:B------:R-:W-:Y:S01]  /*16280*/  F2FP.F16.E4M3.UNPACK_B R13, R12 ;  /* 0x0000000cff0d723e */ /* 0x000fe200020006ff */
[C---:B------:R-:W-:Y:S01]  /*16290*/  FFMA.FTZ R5, R9.reuse, R42, -R52 ;  /* 0x0000002a09057223 */ /* 0x040fe20000010834 */
[----:B------:R-:W-:Y:S01]  /*162a0*/  FFMA.FTZ R9, R9, R48, R15 ;  /* 0x0000003009097223 */ /* 0x000fe2000001000f */
[----:B------:R-:W-:-:S02]  /*162b0*/  HADD2.F32 R42, -RZ, R49.H0_H0 ;  /* 0x20000031ff2a7230 */ /* 0x000fc40000004100 */
[C---:B------:R-:W-:Y:S01]  /*162c0*/  FMUL.FTZ R55, R14.reuse, R51 ;  /* 0x000000330e377220 */ /* 0x040fe20000410000 */
[----:B------:R-:W-:Y:S02]  /*162d0*/  HADD2.F32 R15, -RZ, R29.H0_H0 ;  /* 0x2000001dff0f7230 */ /* 0x000fe40000004100 */
[----:B------:R-:W-:Y:S01]  /*162e0*/  FMUL.FTZ R14, R14, R41 ;  /* 0x000000290e0e7220 */ /* 0x000fe20000410000 */
[----:B------:R-:W-:Y:S01]  /*162f0*/  HADD2.F32 R8, -RZ, R8.H1_H1 ;  /* 0x30000008ff087230 */ /* 0x000fe20000004100 */
[----:B------:R-:W-:Y:S01]  /*16300*/  F2FP.F16.E4M3.UNPACK_B R12, R12.H1 ;  /* 0x0000000cff0c723e */ /* 0x000fe200030006ff */
[----:B------:R-:W-:Y:S02]  /*16310*/  HADD2.F32 R49, -RZ, R49.H1_H1 ;  /* 0x30000031ff317230 */ /* 0x000fe40000004100 */
[C---:B------:R-:W-:Y:S01]  /*16320*/  FMUL.FTZ R57, R15.reuse, R42 ;  /* 0x0000002a0f397220 */ /* 0x040fe20000410000 */
[-C--:B------:R-:W-:Y:S01]  /*16330*/  FMUL.FTZ R15, R15, R40.reuse ;  /* 0x000000280f0f7220 */ /* 0x080fe20000410000 */
[----:B------:R-:W-:Y:S01]  /*16340*/  FFMA.FTZ R48, R8, R51, R14 ;  /* 0x0000003308307223 */ /* 0x000fe2000001000e */
[----:B------:R-:W-:Y:S01]  /*16350*/  F2FP.F16.E4M3.UNPACK_B R14, R45 ;  /* 0x0000002dff0e723e */ /* 0x000fe200020006ff */
[----:B------:R-:W-:Y:S01]  /*16360*/  FFMA.FTZ R57, R6, R40, -R57 ;  /* 0x0000002806397223 */ /* 0x000fe20000010839 */
[----:B------:R-:W-:Y:S01]  /*16370*/  F2FP.F16.E4M3.UNPACK_B R40, R53 ;  /* 0x00000035ff28723e */ /* 0x000fe200020006ff */
[----:B------:R-:W-:Y:S01]  /*16380*/  FFMA.FTZ R46, R8, R41, -R55 ;  /* 0x00000029082e7223 */ /* 0x000fe20000010837 */
[----:B------:R-:W-:-:S02]  /*16390*/  HADD2.F32 R29, -RZ, R29.H1_H1 ;  /* 0x3000001dff1d7230 */ /* 0x000fc40000004100 */
[----:B------:R-:W-:Y:S01]  /*163a0*/  FFMA.FTZ R42, R6, R42, R15 ;  /* 0x0000002a062a7223 */ /* 0x000fe2000001000f */
[----:B------:R-:W-:Y:S01]  /*163b0*/  HADD2.F32 R8, -RZ, R36.H0_H0 ;  /* 0x20000024ff087230 */ /* 0x000fe20000004100 */
[----:B------:R-:W-:Y:S01]  /*163c0*/  F2FP.F16.E4M3.UNPACK_B R53, R53.H1 ;  /* 0x00000035ff35723e */ /* 0x000fe200030006ff */
[----:B------:R-:W-:Y:S02]  /*163d0*/  HADD2.F32 R41, -RZ, R40.H0_H0 ;  /* 0x20000028ff297230 */ /* 0x000fe40000004100 */
[C---:B------:R-:W-:Y:S01]  /*163e0*/  FMUL.FTZ R51, R29.reuse, R49 ;  /* 0x000000311d337220 */ /* 0x040fe20000410000 */
[----:B------:R-:W-:Y:S02]  /*163f0*/  HADD2.F32 R15, -RZ, R14.H0_H0 ;  /* 0x2000000eff0f7230 */ /* 0x000fe40000004100 */
[----:B------:R-:W-:Y:S01]  /*16400*/  FMUL.FTZ R54, R29, R39 ;  /* 0x000000271d367220 */ /* 0x000fe20000410000 */
[----:B------:R-:W-:Y:S02]  /*16410*/  HADD2.F32 R10, -RZ, R10.H1_H1 ;  /* 0x3000000aff0a7230 */ /* 0x000fe40000004100 */
[----:B------:R-:W-:Y:S01]  /*16420*/  FMUL.FTZ R29, R8, R41 ;  /* 0x00000029081d7220 */ /* 0x000fe20000410000 */
[----:B------:R-:W-:-:S02]  /*16430*/  HADD2.F32 R6, -RZ, R21.H0_H0 ;  /* 0x20000015ff067230 */ /* 0x000fc40000004100 */
[----:B------:R-:W-:Y:S01]  /*16440*/  FMUL.FTZ R8, R8, R15 ;  /* 0x0000000f08087220 */ /* 0x000fe20000410000 */
[----:B------:R-:W-:Y:S01]  /*16450*/  HADD2.F32 R40, -RZ, R40.H1_H1 ;  /* 0x30000028ff287230 */ /* 0x000fe20000004100 */
[----:B------:R-:W-:Y:S01]  /*16460*/  F2FP.F16.E4M3.UNPACK_B R45, R45.H1 ;  /* 0x0000002dff2d723e */ /* 0x000fe200030006ff */
[----:B------:R-:W-:Y:S02]  /*16470*/  HADD2.F32 R36, -RZ, R36.H1_H1 ;  /* 0x30000024ff247230 */ /* 0x000fe40000004100 */
[C---:B------:R-:W-:Y:S01]  /*16480*/  FFMA.FTZ R52, R10.reuse, R39, -R51 ;  /* 0x000000270a347223 */ /* 0x040fe20000010833 */
[----:B------:R-:W-:Y:S01]  /*16490*/  FFMA.FTZ R49, R10, R49, R54 ;  /* 0x000000310a317223 */ /* 0x000fe20000010036 */
[C---:B------:R-:W-:Y:S01]  /*164a0*/  FFMA.FTZ R51, R6.reuse, R15, -R29 ;  /* 0x0000000f06337223 */ /* 0x040fe2000001081d */
[----:B------:R-:W-:Y:S01]  /*164b0*/  FFMA.FTZ R54, R6, R41, R8 ;  /* 0x0000002906367223 */ /* 0x000fe20000010008 */
[----:B------:R-:W-:Y:S02]  /*164c0*/  HADD2.F32 R14, -RZ, R14.H1_H1 ;  /* 0x3000000eff0e7230 */ /* 0x000fe40000004100 */
[----:B------:R-:W-:Y:S01]  /*164d0*/  FMUL.FTZ R10, R36, R40 ;  /* 0x00000028240a7220 */ /* 0x000fe20000410000 */
[----:B------:R-:W-:Y:S01]  /*164e0*/  HADD2.F32 R21, -RZ, R21.H1_H1 ;  /* 0x30000015ff157230 */ /* 0x000fe20000004100 */
[----:B------:R-:W-:Y:S01]  /*164f0*/  F2FP.F16.E4M3.UNPACK_B R7, R4 ;  /* 0x00000004ff07723e */ /* 0x000fe200020006ff */
[----:B------:R-:W-:-:S02]  /*16500*/  HADD2.F32 R29, -RZ, R53.H0_H0 ;  /* 0x20000035ff1d7230 */ /* 0x000fc40000004100 */
[-C--:B------:R-:W-:Y:S01]  /*16510*/  FMUL.FTZ R39, R36, R14.reuse ;  /* 0x0000000e24277220 */ /* 0x080fe20000410000 */
[----:B------:R-:W-:Y:S02]  /*16520*/  HADD2.F32 R8, -RZ, R37.H0_H0 ;  /* 0x20000025ff087230 */ /* 0x000fe40000004100 */
[C---:B------:R-:W-:Y:S01]  /*16530*/  FFMA.FTZ R56, R21.reuse, R14, -R10 ;  /* 0x0000000e15387223 */ /* 0x040fe2000001080a */
[--C-:B------:R-:W-:Y:S01]  /*16540*/  HADD2.F32 R15, -RZ, R45.reuse.H0_H0 ;  /* 0x2000002dff0f7230 */ /* 0x100fe20000004100 */
[----:B------:R-:W-:Y:S01]  /*16550*/  F2FP.F16.E4M3.UNPACK_B R14, R47.H1 ;  /* 0x0000002fff0e723e */ /* 0x000fe200030006ff */
[----:B------:R-:W-:Y:S02]  /*16560*/  HADD2.F32 R6, -RZ, R28.H0_H0 ;  /* 0x2000001cff067230 */ /* 0x000fe40000004100 */
[C---:B------:R-:W-:Y:S01]  /*16570*/  FMUL.FTZ R41, R8.reuse, R29 ;  /* 0x0000001d08297220 */ /* 0x040fe20000410000 */
[----:B------:R-:W-:Y:S01]  /*16580*/  F2FP.F16.E4M3.UNPACK_B R4, R4.H1 ;  /* 0x00000004ff04723e */ /* 0x000fe200030006ff */
[----:B------:R-:W-:Y:S01]  /*16590*/  FMUL.FTZ R8, R8, R15 ;  /* 0x0000000f08087220 */ /* 0x000fe20000410000 */
[----:B------:R-:W-:Y:S01]  /*165a0*/  FFMA.FTZ R55, R21, R40, R39 ;  /* 0x0000002815377223 */ /* 0x000fe20000010027 */
        /* <DEDUP_REMOVED lines=11> */
[----:B------:R-:W-:Y:S02]  /*16660*/  HADD2.F32 R28, -RZ, R28.H1_H1 ;  /* 0x3000001cff1c7230 */ /* 0x000fe40000004100 */
[----:B------:R-:W-:Y:S01]  /*16670*/  FMUL.FTZ R36, R37, R45 ;  /* 0x0000002d25247220 */ /* 0x000fe20000410000 */
[----:B------:R-:W-:-:S02]  /*16680*/  HADD2.F32 R15, -RZ, R10.H0_H0 ;  /* 0x2000000aff0f7230 */ /* 0x000fc40000004100 */
[----:B------:R-:W-:Y:S01]  /*16690*/  FMUL.FTZ R29, R8, R21 ;  /* 0x00000015081d7220 */ /* 0x000fe20000410000 */
[----:B------:R-:W-:Y:S02]  /*166a0*/  HADD2.F32 R6, -RZ, R4.H0_H0 ;  /* 0x20000004ff067230 */ /* 0x000fe40000004100 */
[C---:B------:R-:W-:Y:S01]  /*166b0*/  FFMA.FTZ R61, R28.reuse, R45, -R39 ;  /* 0x0000002d1c3d7223 */ /* 0x040fe20000010827 */
[----:B------:R-:W-:Y:S01]  /*166c0*/  FFMA.FTZ R60, R28, R53, R36 ;  /* 0x000000351c3c7223 */ /* 0x000fe20000010024 */
[----:B------:R-:W-:Y:S02]  /*166d0*/  HADD2.F32 R12, -RZ, R12.H1_H1 ;  /* 0x3000000cff0c7230 */ /* 0x000fe40000004100 */
[-C--:B------:R-:W-:Y:S01]  /*166e0*/  FMUL.FTZ R8, R8, R15.reuse ;  /* 0x0000000f08087220 */ /* 0x080fe20000410000 */
[----:B------:R-:W-:Y:S01]  /*166f0*/  FFMA.FTZ R28, R6, R15, -R29 ;  /* 0x0000000f061c7223 */ /* 0x000fe2000001081d */
[----:B------:R-:W-:Y:S01]  /*16700*/  HADD2.F32 R29, -RZ, R14.H1_H1 ;  /* 0x3000000eff1d7230 */ /* 0x000fe20000004100 */
[----:B------:R-:W-:Y:S01]  /*16710*/  F2FP.SATFINITE.E4M3.F32.PACK_AB_MERGE_C R52, R52, R57, RZ ;  /* 0x000000393434723e */ /* 0x000fe200048070ff */
[----:B------:R-:W-:-:S02]  /*16720*/  HADD2.F32 R15, -RZ, R10.H1_H1 ;  /* 0x3000000aff0f7230 */ /* 0x000fc40000004100 */
[----:B------:R-:W-:Y:S01]  /*16730*/  FFMA.FTZ R36, R6, R21, R8 ;  /* 0x0000001506247223 */ /* 0x000fe20000010008 */
[----:B------:R-:W-:Y:S02]  /*16740*/  HADD2.F32 R4, -RZ, R4.H1_H1 ;  /* 0x30000004ff047230 */ /* 0x000fe40000004100 */
[C---:B------:R-:W-:Y:S01]  /*16750*/  FMUL.FTZ R37, R12.reuse, R29 ;  /* 0x0000001d0c257220 */ /* 0x040fe20000410000 */
[----:B------:R-:W-:Y:S02]  /*16760*/  HADD2.F32 R21, -RZ, R47.H0_H0 ;  /* 0x2000002fff157230 */ /* 0x000fe40000004100 */
[-C--:B------:R-:W-:Y:S01]  /*16770*/  FMUL.FTZ R12, R12, R15.reuse ;  /* 0x0000000f0c0c7220 */ /* 0x080fe20000410000 */
[----:B------:R-:W-:Y:S02]  /*16780*/  HADD2.F32 R6, -RZ, R13.H0_H0 ;  /* 0x2000000dff067230 */ /* 0x000fe40000004100 */
[----:B------:R-:W-:Y:S01]  /*16790*/  FFMA.FTZ R39, R4, R15, -R37 ;  /* 0x0000000f04277223 */ /* 0x000fe20000010825 */
[----:B------:R-:W-:-:S02]  /*167a0*/  HADD2.F32 R15, -RZ, R38.H0_H0 ;  /* 0x20000026ff0f7230 */ /* 0x000fc40000004100 */
[----:B------:R-:W-:Y:S01]  /*167b0*/  FFMA.FTZ R41, R4, R29, R12 ;  /* 0x0000001d04297223 */ /* 0x000fe2000001000c */
[----:B------:R-:W-:Y:S02]  /*167c0*/  HADD2.F32 R8, -RZ, R47.H1_H1 ;  /* 0x3000002fff087230 */ /* 0x000fe40000004100 */
[C---:B------:R-:W-:Y:S01]  /*167d0*/  FMUL.FTZ R29, R6.reuse, R21 ;  /* 0x00000015061d7220 */ /* 0x040fe20000410000 */
[----:B------:R-:W-:Y:S02]  /*167e0*/  HADD2.F32 R13, -RZ, R13.H1_H1 ;  /* 0x3000000dff0d7230 */ /* 0x000fe40000004100 */
[----:B------:R-:W-:Y:S01]  /*167f0*/  FMUL.FTZ R37, R6, R15 ;  /* 0x0000000f06257220 */ /* 0x000fe20000410000 */
[--C-:B------:R-:W-:Y:S01]  /*16800*/  HADD2.F32 R4, -RZ, R7.reuse.H0_H0 ;  /* 0x20000007ff047230 */ /* 0x100fe20000004100 */
[----:B------:R-:W-:Y:S01]  /*16810*/  F2FP.F16.E4M3.UNPACK_B R10, R50.H1 ;  /* 0x00000032ff0a723e */ /* 0x000fe200030006ff */
[----:B------:R-:W-:Y:S02]  /*16820*/  HADD2.F32 R38, -RZ, R38.H1_H1 ;  /* 0x30000026ff267230 */ /* 0x000fe40000004100 */
[----:B------:R-:W-:Y:S01]  /*16830*/  FMUL.FTZ R6, R13, R8 ;  /* 0x000000080d067220 */ /* 0x000fe20000410000 */
[----:B------:R-:W-:-:S02]  /*16840*/  HADD2.F32 R7, -RZ, R7.H1_H1 ;  /* 0x30000007ff077230 */ /* 0x000fc40000004100 */
[C---:B------:R-:W-:Y:S01]  /*16850*/  FFMA.FTZ R29, R4.reuse, R15, -R29 ;  /* 0x0000000f041d7223 */ /* 0x040fe2000001081d */
[----:B------:R-:W-:Y:S01]  /*16860*/  FFMA.FTZ R37, R4, R21, R37 ;  /* 0x0000001504257223 */ /* 0x000fe20000010025 */
[-C--:B------:R-:W-:Y:S01]  /*16870*/  F2FP.F16.E4M3.UNPACK_B R4, R43.reuse.H1 ;  /* 0x0000002bff04723e */ /* 0x080fe200030006ff */
[-C--:B------:R-:W-:Y:S01]  /*16880*/  FMUL.FTZ R15, R13, R38.reuse ;  /* 0x000000260d0f7220 */ /* 0x080fe20000410000 */
[C---:B------:R-:W-:Y:S01]  /*16890*/  FFMA.FTZ R38, R7.reuse, R38, -R6 ;  /* 0x0000002607267223 */ /* 0x040fe20000010806 */
[----:B------:R-:W-:Y:S01]  /*168a0*/  HADD2.F32 R13, -RZ, R10.H0_H0 ;  /* 0x2000000aff0d7230 */ /* 0x000fe20000004100 */
[----:B------:R-:W-:Y:S01]  /*168b0*/  F2FP.F16.E4M3.UNPACK_B R50, R50 ;  /* 0x00000032ff32723e */ /* 0x000fe200020006ff */
[----:B------:R-:W-:Y:S02]  /*168c0*/  HADD2.F32 R6, -RZ, R31.H0_H0 ;  /* 0x2000001fff067230 */ /* 0x000fe40000004100 */
[----:B------:R-:W-:Y:S01]  /*168d0*/  FFMA.FTZ R12, R7, R8, R15 ;  /* 0x00000008070c7223 */ /* 0x000fe2000001000f */
[--C-:B------:R-:W-:Y:S01]  /*168e0*/  HADD2.F32 R7, -RZ, R4.reuse.H0_H0 ;  /* 0x20000004ff077230 */ /* 0x100fe20000004100 */
[----:B------:R-:W-:Y:S01]  /*168f0*/  F2FP.F16.E4M3.UNPACK_B R43, R43 ;  /* 0x0000002bff2b723e */ /* 0x000fe200020006ff */
[----:B------:R-:W-:-:S02]  /*16900*/  HADD2.F32 R8, -RZ, R4.H1_H1 ;  /* 0x30000004ff087230 */ /* 0x000fc40000004100 */
[C---:B------:R-:W-:Y:S01]  /*16910*/  FMUL.FTZ R15, R6.reuse, R13 ;  /* 0x0000000d060f7220 */ /* 0x040fe20000410000 */
[----:B------:R-:W-:Y:S02]  /*16920*/  HADD2.F32 R4, -RZ, R20.H0_H0 ;  /* 0x20000014ff047230 */ /* 0x000fe40000004100 */
[-C--:B------:R-:W-:Y:S01]  /*16930*/  FMUL.FTZ R21, R6, R7.reuse ;  /* 0x0000000706157220 */ /* 0x080fe20000410000 */
[----:B------:R-:W-:Y:S01]  /*16940*/  HADD2.F32 R10, -RZ, R10.H1_H1 ;  /* 0x3000000aff0a7230 */ /* 0x000fe20000004100 */
[----:B------:R-:W-:Y:S01]  /*16950*/  F2FP.SATFINITE.E4M3.F32.PACK_AB_MERGE_C R42, R49, R42, RZ ;  /* 0x0000002a312a723e */ /* 0x000fe200048070ff */
[----:B------:R-:W-:Y:S02]  /*16960*/  HADD2.F32 R31, -RZ, R31.H1_H1 ;  /* 0x3000001fff1f7230 */ /* 0x000fe40000004100 */
[----:B------:R-:W-:Y:S01]  /*16970*/  FFMA.FTZ R40, R4, R7, -R15 ;  /* 0x0000000704287223 */ /* 0x000fe2000001080f */
[----:B------:R-:W-:Y:S01]  /*16980*/  HADD2.F32 R20, -RZ, R20.H1_H1 ;  /* 0x30000014ff147230 */ /* 0x000fe20000004100 */
[----:B------:R-:W-:Y:S01]  /*16990*/  F2FP.SATFINITE.E4M3.F32.PACK_AB_MERGE_C R5, R46, R5, R52 ;  /* 0x000000052e05723e */ /* 0x000fe20004807034 */
[----:B------:R-:W-:-:S02]  /*169a0*/  HADD2.F32 R6, -RZ, R30.H0_H0 ;  /* 0x2000001eff067230 */ /* 0x000fc40000004100 */
[C---:B------:R-:W-:Y:S01]  /*169b0*/  FMUL.FTZ R7, R31.reuse, R10 ;  /* 0x0000000a1f077220 */ /* 0x040fe20000410000 */
[-C--:B------:R-:W-:Y:S01]  /*169c0*/  FMUL.FTZ R15, R31, R8.reuse ;  /* 0x000000081f0f7220 */ /* 0x080fe20000410000 */
[----:B------:R-:W-:Y:S01]  /*169d0*/  FFMA.FTZ R31, R4, R13, R21 ;  /* 0x0000000d041f7223 */ /* 0x000fe20000010015 */
[--C-:B------:R-:W-:Y:S02]  /*169e0*/  HADD2.F32 R13, -RZ, R50.reuse.H0_H0 ;  /* 0x20000032ff0d7230 */ /* 0x100fe40000004100 */
[C---:B------:R-:W-:Y:S01]  /*169f0*/  FFMA.FTZ R45, R20.reuse, R8, -R7 ;  /* 0x00000008142d7223 */ /* 0x040fe20000010807 */
[----:B------:R-:W-:Y:S02]  /*16a00*/  HADD2.F32 R7, -RZ, R43.H0_H0 ;  /* 0x2000002bff077230 */ /* 0x000fe40000004100 */
[----:B------:R-:W-:Y:S01]  /*16a10*/  FFMA.FTZ R20, R20, R10, R15 ;  /* 0x0000000a14147223 */ /* 0x000fe2000001000f */
[----:B------:R-:W-:Y:S02]  /*16a20*/  HADD2.F32 R50, -RZ, R50.H1_H1 ;  /* 0x30000032ff327230 */ /* 0x000fe40000004100 */
[----:B------:R-:W-:Y:S01]  /*16a30*/  FMUL.FTZ R15, R6, R13 ;  /* 0x0000000d060f7220 */ /* 0x000fe20000410000 */
[----:B------:R-:W-:-:S02]  /*16a40*/  HADD2.F32 R30, -RZ, R30.H1_H1 ;  /* 0x3000001eff1e7230 */ /* 0x000fc40000004100 */
[----:B------:R-:W-:Y:S01]  /*16a50*/  FMUL.FTZ R8, R6, R7 ;  /* 0x0000000706087220 */ /* 0x000fe20000410000 */
[----:B------:R-:W-:Y:S01]  /*16a60*/  HADD2.F32 R43, -RZ, R43.H1_H1 ;  /* 0x3000002bff2b7230 */ /* 0x000fe20000004100 */
[----:B------:R-:W-:Y:S01]  /*16a70*/  F2FP.SATFINITE.E4M3.F32.PACK_AB_MERGE_C R40, R45, R40, RZ ;  /* 0x000000282d28723e */ /* 0x000fe200048070ff */
[--C-:B------:R-:W-:Y:S02]  /*16a80*/  HADD2.F32 R4, -RZ, R11.reuse.H0_H0 ;  /* 0x2000000bff047230 */ /* 0x100fe40000004100 */
[CC--:B------:R-:W-:Y:S01]  /*16a90*/  FMUL.FTZ R14, R30.reuse, R50.reuse ;  /* 0x000000321e0e7220 */ /* 0x0c0fe20000410000 */
[----:B------:R-:W-:Y:S02]  /*16aa0*/  HADD2.F32 R11, -RZ, R11.H1_H1 ;  /* 0x3000000bff0b7230 */ /* 0x000fe40000004100 */
[----:B------:R-:W-:Y:S01]  /*16ab0*/  FMUL.FTZ R21, R30, R43 ;  /* 0x0000002b1e157220 */ /* 0x000fe20000410000 */
[----:B------:R-:W-:Y:S01]  /*16ac0*/  F2FP.SATFINITE.E4M3.F32.PACK_AB_MERGE_C R20, R20, R31, RZ ;  /* 0x0000001f1414723e */ /* 0x000fe200048070ff */
        /* <DEDUP_REMOVED lines=11> */
[----:B------:R-:W-:Y:S02]  /*16b80*/  F2FP.SATFINITE.E4M3.F32.PACK_AB_MERGE_C R9, R48, R9, R42 ;  /* 0x000000093009723e */ /* 0x000fe4000480702a */
[----:B------:R-:W-:Y:S01]  /*16b90*/  F2FP.SATFINITE.E4M3.F32.PACK_AB_MERGE_C R11, R55, R54, R11 ;  /* 0x00000036370b723e */ /* 0x000fe2000480700b */
[----:B------:R3:W-:Y:S01]  /*16ba0*/  STS.128 [R62+0x1e200], R4 ;  /* 0x01e200043e007388 */ /* 0x0007e20000000c00 */
[----:B------:R-:W-:Y:S02]  /*16bb0*/  F2FP.SATFINITE.E4M3.F32.PACK_AB_MERGE_C R8, R12, R37, R8 ;  /* 0x000000250c08723e */ /* 0x000fe40004807008 */
[----:B------:R-:W-:-:S05]  /*16bc0*/  F2FP.SATFINITE.E4M3.F32.PACK_AB_MERGE_C R10, R21, R10, R20 ;  /* 0x0000000a150a723e */ /* 0x000fca0004807014 */
[----:B------:R3:W-:Y:S02]  /*16bd0*/  STS.128 [R3+0x1e200], R8 ;  /* 0x01e2000803007388 */ /* 0x0007e40000000c00 */
.L_x_582:
[----:B------:R-:W-:Y:S05]  /*16be0*/  BSYNC B1 ;  /* 0x0000000000017941 */ /* 0x000fea0003800000 */
.L_x_581:
[----:B------:R-:W-:Y:S05]  /*16bf0*/  @P2 BRA `(.L_x_563) ;  /* 0x0000000c00e02947 */ /* 0x000fea0003800000 */
[----:B01-3--:R-:W3:Y:S04]  /*16c00*/  LDL R3, [R1] ;  /* 0x0000000001037983 */ /* 0x00bee80000100800 */
[----:B------:R-:W2:Y:S01]  /*16c10*/  LDL R53, [R1+0x58] ;  /* 0x0000580001357983 */ /* 0x000ea20000100800 */
[----:B-----5:R-:W-:Y:S02]  /*16c20*/  SHF.R.U32.HI R4, RZ, 0x8, R32 ;  /* 0x00000008ff047819 */ /* 0x020fe40000011620 */
[----:B------:R-:W-:Y:S02]  /*16c30*/  SHF.R.U32.HI R6, RZ, 0x8, R33 ;  /* 0x00000008ff067819 */ /* 0x000fe40000011621 */
[----:B------:R-:W-:Y:S02]  /*16c40*/  LOP3.LUT R4, R4, 0xff, RZ, 0xc0, !PT ;  /* 0x000000ff04047812 */ /* 0x000fe400078ec0ff */
[----:B------:R-:W-:-:S02]  /*16c50*/  SHF.R.U32.HI R8, RZ, 0x8, R34 ;  /* 0x00000008ff087819 */ /* 0x000fc40000011622 */
[----:B------:R-:W-:Y:S02]  /*16c60*/  LOP3.LUT R5, R33, 0xff, RZ, 0xc0, !PT ;  /* 0x000000ff21057812 */ /* 0x000fe400078ec0ff */
[----:B----4-:R-:W-:Y:S02]  /*16c70*/  LOP3.LUT R7, R34, 0xff, RZ, 0xc0, !PT ;  /* 0x000000ff22077812 */ /* 0x010fe400078ec0ff */
[----:B------:R-:W-:Y:S02]  /*16c80*/  LOP3.LUT R6, R6, 0xff, RZ, 0xc0, !PT ;  /* 0x000000ff06067812 */ /* 0x000fe400078ec0ff */
[----:B------:R-:W-:Y:S02]  /*16c90*/  LOP3.LUT R8, R8, 0xff, RZ, 0xc0, !PT ;  /* 0x000000ff08087812 */ /* 0x000fe400078ec0ff */
[----:B------:R-:W-:Y:S02]  /*16ca0*/  PRMT R12, R6, 0x7604, R5 ;  /* 0x00007604060c7816 */ /* 0x000fe40000000005 */
[----:B------:R-:W-:-:S02]  /*16cb0*/  PRMT R15, R8, 0x7604, R7 ;  /* 0x00007604080f7816 */ /* 0x000fc40000000007 */
[----:B------:R-:W-:Y:S02]  /*16cc0*/  SHF.R.U32.HI R5, RZ, 0x8, R35 ;  /* 0x00000008ff057819 */ /* 0x000fe40000011623 */
[----:B------:R-:W-:Y:S02]  /*16cd0*/  SHF.R.U32.HI R7, RZ, 0x8, R24 ;  /* 0x00000008ff077819 */ /* 0x000fe40000011618 */
[----:B------:R-:W-:Y:S02]  /*16ce0*/  SHF.R.U32.HI R8, RZ, 0x8, R25 ;  /* 0x00000008ff087819 */ /* 0x000fe40000011619 */
[----:B------:R-:W-:Y:S02]  /*16cf0*/  LOP3.LUT R6, R24, 0xff, RZ, 0xc0, !PT ;  /* 0x000000ff18067812 */ /* 0x000fe400078ec0ff */
[----:B------:R-:W-:Y:S02]  /*16d00*/  LOP3.LUT R5, R5, 0xff, RZ, 0xc0, !PT ;  /* 0x000000ff05057812 */ /* 0x000fe400078ec0ff */
[----:B------:R-:W-:-:S02]  /*16d10*/  LOP3.LUT R7, R7, 0xff, RZ, 0xc0, !PT ;  /* 0x000000ff07077812 */ /* 0x000fc400078ec0ff */
[----:B------:R-:W-:Y:S02]  /*16d20*/  SHF.R.U32.HI R31, RZ, 0x8, R27 ;  /* 0x00000008ff1f7819 */ /* 0x000fe4000001161b */
[----:B------:R-:W-:Y:S02]  /*16d30*/  PRMT R29, R7, 0x7604, R6 ;  /* 0x00007604071d7816 */ /* 0x000fe40000000006 */
[----:B------:R-:W-:Y:S02]  /*16d40*/  LOP3.LUT R20, R25, 0xff, RZ, 0xc0, !PT ;  /* 0x000000ff19147812 */ /* 0x000fe400078ec0ff */
[----:B------:R-:W-:Y:S02]  /*16d50*/  LOP3.LUT R30, R27, 0xff, RZ, 0xc0, !PT ;  /* 0x000000ff1b1e7812 */ /* 0x000fe400078ec0ff */
[----:B------:R-:W-:Y:S02]  /*16d60*/  LOP3.LUT R31, R31, 0xff, RZ, 0xc0, !PT ;  /* 0x000000ff1f1f7812 */ /* 0x000fe400078ec0ff */
[----:B------:R-:W-:-:S02]  /*16d70*/  SHF.R.U32.HI R28, RZ, 0x8, R26 ;  /* 0x00000008ff1c7819 */ /* 0x000fc4000001161a */
[----:B------:R-:W-:Y:S02]  /*16d80*/  PRMT R30, R31, 0x7604, R30 ;  /* 0x000076041f1e7816 */ /* 0x000fe4000000001e */
[----:B------:R-:W-:Y:S02]  /*16d90*/  SHF.R.U32.HI R31, RZ, 0x10, R25 ;  /* 0x00000010ff1f7819 */ /* 0x000fe40000011619 */
[----:B------:R-:W-:Y:S02]  /*16da0*/  SHF.R.U32.HI R41, RZ, 0x10, R27 ;  /* 0x00000010ff297819 */ /* 0x000fe4000001161b */
[----:B------:R-:W-:Y:S01]  /*16db0*/  LOP3.LUT R21, R26, 0xff, RZ, 0xc0, !PT ;  /* 0x000000ff1a157812 */ /* 0x000fe200078ec0ff */
[----:B------:R-:W-:Y:S01]  /*16dc0*/  IMAD.U32 R31, R31, 0x10000, RZ ;  /* 0x000100001f1f7824 */ /* 0x000fe200078e00ff */
[----:B------:R-:W-:Y:S01]  /*16dd0*/  LOP3.LUT R28, R28, 0xff, RZ, 0xc0, !PT ;  /* 0x000000ff1c1c7812 */ /* 0x000fe200078ec0ff */
[----:B------:R-:W-:Y:S01]  /*16de0*/  IMAD.U32 R41, R41, 0x10000, RZ ;  /* 0x0001000029297824 */ /* 0x000fe200078e00ff */
[----:B------:R-:W-:-:S02]  /*16df0*/  LOP3.LUT R29, R29, 0xff0000, R24, 0xf8, !PT ;  /* 0x00ff00001d1d7812 */ /* 0x000fc400078ef818 */
[----:B------:R-:W-:Y:S02]  /*16e00*/  PRMT R39, R28, 0x7604, R21 ;  /* 0x000076041c277816 */ /* 0x000fe40000000015 */
[----:B------:R-:W-:Y:S02]  /*16e10*/  SHF.R.U32.HI R21, RZ, 0x10, R35 ;  /* 0x00000010ff157819 */ /* 0x000fe40000011623 */
[----:B------:R-:W-:Y:S02]  /*16e20*/  LOP3.LUT R41, R30, 0xff0000, R41, 0xf8, !PT ;  /* 0x00ff00001e297812 */ /* 0x000fe400078ef829 */
[--C-:B------:R-:W-:Y:S01]  /*16e30*/  LOP3.LUT R15, R15, 0xff0000, R34.reuse, 0xf8, !PT ;  /* 0x00ff00000f0f7812 */ /* 0x100fe200078ef822 */
[----:B------:R-:W-:Y:S01]  /*16e40*/  IMAD.U32 R21, R21, 0x10000, RZ ;  /* 0x0001000015157824 */ /* 0x000fe200078e00ff */
[----:B------:R-:W-:Y:S02]  /*16e50*/  LOP3.LUT R41, R41, 0xff000000, R27, 0xf8, !PT ;  /* 0xff00000029297812 */ /* 0x000fe400078ef81b */
[----:B------:R-:W-:-:S02]  /*16e60*/  LOP3.LUT R30, R15, 0xff000000, R34, 0xf8, !PT ;  /* 0xff0000000f1e7812 */ /* 0x000fc400078ef822 */
[----:B------:R-:W-:-:S04]  /*16e70*/  LOP3.LUT R39, R39, 0xff0000, R26, 0xf8, !PT ;  /* 0x00ff000027277812 */ /* 0x000fc800078ef81a */
[----:B------:R-:W-:Y:S02]  /*16e80*/  LOP3.LUT R39, R39, 0xff000000, R26, 0xf8, !PT ;  /* 0xff00000027277812 */ /* 0x000fe400078ef81a */
[----:B---3--:R-:W-:Y:S02]  /*16e90*/  LEA.HI R0, R0, R3, RZ, 0x1c ;  /* 0x0000000300007211 */ /* 0x008fe400078fe0ff */
[----:B------:R-:W-:-:S04]  /*16ea0*/  LOP3.LUT R3, R32, 0xff, RZ, 0xc0, !PT ;  /* 0x000000ff20037812 */ /* 0x000fc800078ec0ff */
[----:B------:R-:W-:Y:S02]  /*16eb0*/  PRMT R13, R4, 0x7604, R3 ;  /* 0x00007604040d7816 */ /* 0x000fe40000000003 */
[----:B------:R-:W-:Y:S02]  /*16ec0*/  SHF.R.S32.HI R3, RZ, 0x1f, R0 ;  /* 0x0000001fff037819 */ /* 0x000fe40000011400 */
[----:B------:R-:W-:Y:S02]  /*16ed0*/  LOP3.LUT R4, R35, 0xff, RZ, 0xc0, !PT ;  /* 0x000000ff23047812 */ /* 0x000fe400078ec0ff */
[----:B------:R-:W-:Y:S01]  /*16ee0*/  LEA.HI R3, R3, R0, RZ, 0x2 ;  /* 0x0000000003037211 */ /* 0x000fe200078f10ff */
[----:B------:R-:W-:Y:S01]  /*16ef0*/  IMAD.SHL.U32 R0, R0, 0x10, RZ ;  /* 0x0000001000007824 */ /* 0x000fe200078e00ff */
[----:B--2---:R-:W-:Y:S02]  /*16f00*/  PRMT R14, R5, 0x7604, R4 ;  /* 0x00007604050e7816 */ /* 0x004fe40000000004 */
[----:B------:R-:W0:Y:S01]  /*16f10*/  LDS.128 R4, [R53+0x1e200] ;  /* 0x01e2000035047984 */ /* 0x000e220000000c00 */
[----:B------:R-:W-:Y:S01]  /*16f20*/  IMAD.SHL.U32 R3, R3, 0x800, RZ ;  /* 0x0000080003037824 */ /* 0x000fe200078e00ff */
[----:B------:R-:W-:-:S02]  /*16f30*/  LOP3.LUT R0, R69, 0x30, R0, 0xf8, !PT ;  /* 0x0000003045007812 */ /* 0x000fc400078ef800 */
[--C-:B------:R-:W-:Y:S02]  /*16f40*/  LOP3.LUT R13, R13, 0xff0000, R32.reuse, 0xf8, !PT ;  /* 0x00ff00000d0d7812 */ /* 0x100fe400078ef820 */
[----:B------:R-:W-:Y:S02]  /*16f50*/  LOP3.LUT R0, R0, R68, RZ, 0x3c, !PT ;  /* 0x0000004400007212 */ /* 0x000fe400078e3cff */
[----:B------:R-:W-:Y:S02]  /*16f60*/  LOP3.LUT R3, R3, 0xffffe000, RZ, 0xc0, !PT ;  /* 0xffffe00003037812 */ /* 0x000fe400078ec0ff */
[----:B------:R-:W-:Y:S02]  /*16f70*/  LOP3.LUT R28, R13, 0xff000000, R32, 0xf8, !PT ;  /* 0xff0000000d1c7812 */ /* 0x000fe400078ef820 */
[----:B------:R-:W-:Y:S02]  /*16f80*/  IADD3 R3, R0, R67, R3 ;  /* 0x0000004300037210 */ /* 0x000fe40007ffe003 */
[----:B------:R-:W-:-:S03]  /*16f90*/  LOP3.LUT R21, R14, 0xff0000, R21, 0xf8, !PT ;  /* 0x00ff00000e157812 */ /* 0x000fc600078ef815 */
[----:B------:R-:W-:Y:S01]  /*16fa0*/  IMAD.IADD R0, R18, 0x1, R3 ;  /* 0x0000000112007824 */ /* 0x000fe200078e0203 */
[----:B------:R-:W-:Y:S02]  /*16fb0*/  LOP3.LUT R3, R8, 0xff, RZ, 0xc0, !PT ;  /* 0x000000ff08037812 */ /* 0x000fe400078ec0ff */
[----:B------:R-:W-:Y:S02]  /*16fc0*/  LOP3.LUT R34, R21, 0xff000000, R35, 0xf8, !PT ;  /* 0xff00000015227812 */ /* 0x000fe400078ef823 */
[----:B------:R-:W1:Y:S01]  /*16fd0*/  LDS.128 R8, [R0+0x1e200] ;  /* 0x01e2000000087984 */ /* 0x000e620000000c00 */
[----:B------:R-:W-:Y:S02]  /*16fe0*/  PRMT R20, R3, 0x7604, R20 ;  /* 0x0000760403147816 */ /* 0x000fe40000000014 */
[----:B------:R-:W-:Y:S02]  /*16ff0*/  SHF.R.U32.HI R3, RZ, 0x10, R33 ;  /* 0x00000010ff037819 */ /* 0x000fe40000011621 */
[----:B------:R-:W-:-:S02]  /*17000*/  LOP3.LUT R37, R20, 0xff0000, R31, 0xf8, !PT ;  /* 0x00ff000014257812 */ /* 0x000fc400078ef81f */
[----:B------:R-:W-:Y:S02]  /*17010*/  SHF.L.U32 R3, R3, 0x10, RZ ;  /* 0x0000001003037819 */ /* 0x000fe400000006ff */
[----:B------:R-:W-:Y:S02]  /*17020*/  LOP3.LUT R37, R37, 0xff000000, R25, 0xf8, !PT ;  /* 0xff00000025257812 */ /* 0x000fe400078ef819 */
[----:B------:R-:W-:Y:S02]  /*17030*/  LOP3.LUT R3, R12, 0xff0000, R3, 0xf8, !PT ;  /* 0x00ff00000c037812 */ /* 0x000fe400078ef803 */
[----:B------:R-:W-:Y:S02]  /*17040*/  LOP3.LUT R31, R29, 0xff000000, R24, 0xf8, !PT ;  /* 0xff0000001d1f7812 */ /* 0x000fe400078ef818 */
[----:B------:R-:W-:Y:S02]  /*17050*/  LOP3.LUT R32, R3, 0xff000000, R33, 0xf8, !PT ;  /* 0xff00000003207812 */ /* 0x000fe400078ef821 */
[----:B------:R-:W-:-:S02]  /*17060*/  F2FP.F16.E4M3.UNPACK_B R33, R37 ;  /* 0x00000025ff21723e */ /* 0x000fc400020006ff */
[----:B------:R-:W-:Y:S02]  /*17070*/  F2FP.F16.E4M3.UNPACK_B R27, R32 ;  /* 0x00000020ff1b723e */ /* 0x000fe400020006ff */
[----:B0-----:R-:W-:Y:S01]  /*17080*/  F2FP.F16.E4M3.UNPACK_B R12, R5 ;  /* 0x00000005ff0c723e */ /* 0x001fe200020006ff */
[----:B------:R-:W-:Y:S01]  /*17090*/  HADD2.F32 R35, -RZ, R33.H0_H0 ;  /* 0x20000021ff237230 */ /* 0x000fe20000004100 */
[-C--:B------:R-:W-:Y:S01]  /*170a0*/  F2FP.F16.E4M3.UNPACK_B R14, R7.reuse ;  /* 0x00000007ff0e723e */ /* 0x080fe200020006ff */
[----:B------:R-:W-:Y:S01]  /*170b0*/  HADD2.F32 R29, -RZ, R27.H0_H0 ;  /* 0x2000001bff1d7230 */ /* 0x000fe20000004100 */
[----:B------:R-:W-:Y:S01]  /*170c0*/  F2FP.F16.E4M3.UNPACK_B R15, R7.H1 ;  /* 0x00000007ff0f723e */ /* 0x000fe200030006ff */
[----:B------:R-:W-:Y:S01]  /*170d0*/  HADD2.F32 R33, -RZ, R33.H1_H1 ;  /* 0x30000021ff217230 */ /* 0x000fe20000004100 */
[-C--:B------:R-:W-:Y:S01]  /*170e0*/  F2FP.F16.E4M3.UNPACK_B R7, R6.reuse ;  /* 0x00000006ff07723e */ /* 0x080fe200020006ff */
[----:B------:R-:W-:Y:S01]  /*170f0*/  HADD2.F32 R27, -RZ, R27.H1_H1 ;  /* 0x3000001bff1b7230 */ /* 0x000fe20000004100 */
[----:B------:R-:W-:Y:S01]  /*17100*/  F2FP.F16.E4M3.UNPACK_B R13, R6.H1 ;  /* 0x00000006ff0d723e */ /* 0x000fe200030006ff */
[--C-:B------:R-:W-:Y:S01]  /*17110*/  HADD2.F32 R6, -RZ, R12.reuse.H0_H0 ;  /* 0x2000000cff067230 */ /* 0x100fe20000004100 */
[----:B------:R-:W-:Y:S01]  /*17120*/  F2FP.F16.E4M3.UNPACK_B R37, R37.H1 ;  /* 0x00000025ff25723e */ /* 0x000fe200030006ff */
[----:B------:R-:W-:Y:S01]  /*17130*/  HADD2.F32 R12, -RZ, R12.H1_H1 ;  /* 0x3000000cff0c7230 */ /* 0x000fe20000004100 */
[----:B------:R-:W-:-:S02]  /*17140*/  F2FP.F16.E4M3.UNPACK_B R5, R5.H1 ;  /* 0x00000005ff05723e */ /* 0x000fc400030006ff */
[----:B------:R-:W-:Y:S02]  /*17150*/  F2FP.F16.E4M3.UNPACK_B R32, R32.H1 ;  /* 0x00000020ff20723e */ /* 0x000fe400030006ff */
[-C--:B------:R-:W-:Y:S02]  /*17160*/  F2FP.F16.E4M3.UNPACK_B R3, R4.reuse ;  /* 0x00000004ff03723e */ /* 0x080fe400020006ff */
[----:B------:R-:W-:Y:S02]  /*17170*/  F2FP.F16.E4M3.UNPACK_B R4, R4.H1 ;  /* 0x00000004ff04723e */ /* 0x000fe400030006ff */
[-C--:B-1----:R-:W-:Y:S02]  /*17180*/  F2FP.F16.E4M3.UNPACK_B R20, R9.reuse ;  /* 0x00000009ff14723e */ /* 0x082fe400020006ff */
[----:B------:R-:W-:Y:S02]  /*17190*/  F2FP.F16.E4M3.UNPACK_B R21, R9.H1 ;  /* 0x00000009ff15723e */ /* 0x000fe400030006ff */
[-C--:B------:R-:W-:Y:S01]  /*171a0*/  F2FP.F16.E4M3.UNPACK_B R25, R11.reuse ;  /* 0x0000000bff19723e */ /* 0x080fe200020006ff */
[--C-:B------:R-:W-:Y:S01]  /*171b0*/  HADD2.F32 R24, -RZ, R20.reuse.H0_H0 ;  /* 0x20000014ff187230 */ /* 0x100fe20000004100 */
[----:B------:R-:W-:Y:S01]  /*171c0*/  F2FP.F16.E4M3.UNPACK_B R26, R11.H1 ;  /* 0x0000000bff1a723e */ /* 0x000fe200030006ff */
[----:B------:R-:W-:Y:S01]  /*171d0*/  HADD2.F32 R20, -RZ, R20.H1_H1 ;  /* 0x30000014ff147230 */ /* 0x000fe20000004100 */
[----:B------:R-:W-:-:S02]  /*171e0*/  F2FP.F16.E4M3.UNPACK_B R11, R10 ;  /* 0x0000000aff0b723e */ /* 0x000fc400020006ff */
[C---:B------:R-:W-:Y:S01]  /*171f0*/  FMUL.FTZ R36, R24.reuse, R29 ;  /* 0x0000001d18247220 */ /* 0x040fe20000410000 */
[-C--:B------:R-:W-:Y:S01]  /*17200*/  FMUL.FTZ R43, R24, R35.reuse ;  /* 0x00000023182b7220 */ /* 0x080fe20000410000 */
[----:B------:R-:W-:Y:S01]  /*17210*/  F2FP.F16.E4M3.UNPACK_B R24, R10.H1 ;  /* 0x0000000aff18723e */ /* 0x000fe200030006ff */
[----:B------:R-:W-:Y:S02]  /*17220*/  HADD2.F32 R10, -RZ, R21.H0_H0 ;  /* 0x20000015ff0a7230 */ /* 0x000fe40000004100 */
[C---:B------:R-:W-:Y:S01]  /*17230*/  FFMA.FTZ R36, R6.reuse, R35, R36 ;  /* 0x0000002306247223 */ /* 0x040fe20000010024 */
[----:B------:R-:W-:Y:S02]  /*17240*/  HADD2.F32 R35, -RZ, R37.H0_H0 ;  /* 0x20000025ff237230 */ /* 0x000fe40000004100 */
[----:B------:R-:W-:Y:S01]  /*17250*/  FFMA.FTZ R43, R6, R29, -R43 ;  /* 0x0000001d062b7223 */ /* 0x000fe2000001082b */
[----:B------:R-:W-:Y:S02]  /*17260*/  HADD2.F32 R29, -RZ, R32.H0_H0 ;  /* 0x20000020ff1d7230 */ /* 0x000fe40000004100 */
[----:B------:R-:W-:Y:S01]  /*17270*/  FMUL.FTZ R45, R20, R33 ;  /* 0x00000021142d7220 */ /* 0x000fe20000410000 */
[----:B------:R-:W-:-:S02]  /*17280*/  HADD2.F32 R6, -RZ, R5.H0_H0 ;  /* 0x20000005ff067230 */ /* 0x000fc40000004100 */
[----:B------:R-:W-:Y:S01]  /*17290*/  FMUL.FTZ R47, R10, R35 ;  /* 0x000000230a2f7220 */ /* 0x000fe20000410000 */
[----:B------:R-:W-:Y:S01]  /*172a0*/  FMUL.FTZ R20, R20, R27 ;  /* 0x0000001b14147220 */ /* 0x000fe20000410000 */
[----:B------:R-:W-:Y:S01]  /*172b0*/  FMUL.FTZ R10, R10, R29 ;  /* 0x0000001d0a0a7220 */ /* 0x000fe20000410000 */
[----:B------:R-:W-:Y:S01]  /*172c0*/  FFMA.FTZ R38, R12, R27, -R45 ;  /* 0x0000001b0c267223 */ /* 0x000fe2000001082d */
[----:B------:R-:W-:Y:S01]  /*172d0*/  FFMA.FTZ R47, R6, R29, -R47 ;  /* 0x0000001d062f7223 */ /* 0x000fe2000001082f */
[----:B------:R-:W-:Y:S01]  /*172e0*/  FFMA.FTZ R45, R12, R33, R20 ;  /* 0x000000210c2d7223 */ /* 0x000fe20000010014 */
[----:B------:R-:W-:Y:S01]  /*172f0*/  F2FP.F16.E4M3.UNPACK_B R29, R41 ;  /* 0x00000029ff1d723e */ /* 0x000fe200020006ff */
[----:B------:R-:W-:Y:S01]  /*17300*/  FFMA.FTZ R35, R6, R35, R10 ;  /* 0x0000002306237223 */ /* 0x000fe2000001000a */
[-C--:B------:R-:W-:Y:S01]  /*17310*/  F2FP.F16.E4M3.UNPACK_B R12, R34.reuse ;  /* 0x00000022ff0c723e */ /* 0x080fe200020006ff */
[----:B------:R-:W-:Y:S01]  /*17320*/  HADD2.F32 R20, -RZ, R37.H1_H1 ;  /* 0x30000025ff147230 */ /* 0x000fe20000004100 */
[----:B------:R-:W-:Y:S01]  /*17330*/  F2FP.F16.E4M3.UNPACK_B R41, R41.H1 ;  /* 0x00000029ff29723e */ /* 0x000fe200030006ff */
[----:B------:R-:W-:Y:S01]  /*17340*/  HADD2.F32 R21, -RZ, R21.H1_H1 ;  /* 0x30000015ff157230 */ /* 0x000fe20000004100 */
[----:B------:R-:W-:Y:S01]  /*17350*/  F2FP.F16.E4M3.UNPACK_B R34, R34.H1 ;  /* 0x00000022ff22723e */ /* 0x000fe200030006ff */
[----:B------:R-:W-:Y:S01]  /*17360*/  HADD2.F32 R33, -RZ, R29.H0_H0 ;  /* 0x2000001dff217230 */ /* 0x000fe20000004100 */
[----:B------:R-:W-:Y:S01]  /*17370*/  F2FP.F16.E4M3.UNPACK_B R9, R8 ;  /* 0x00000008ff09723e */ /* 0x000fe200020006ff */
[----:B------:R-:W-:-:S02]  /*17380*/  HADD2.F32 R10, -RZ, R25.H0_H0 ;  /* 0x20000019ff0a7230 */ /* 0x000fc40000004100 */
[C---:B------:R-:W-:Y:S01]  /*17390*/  FMUL.FTZ R40, R21.reuse, R20 ;  /* 0x0000001415287220 */ /* 0x040fe20000410000 */
[----:B------:R-:W-:Y:S01]  /*173a0*/  HADD2.F32 R32, -RZ, R32.H1_H1 ;  /* 0x30000020ff207230 */ /* 0x000fe20000004100 */
[----:B------:R-:W-:Y:S01]  /*173b0*/  F2FP.F16.E4M3.UNPACK_B R8, R8.H1 ;  /* 0x00000008ff08723e */ /* 0x000fe200030006ff */
[----:B------:R-:W-:Y:S02]  /*173c0*/  HADD2.F32 R27, -RZ, R12.H0_H0 ;  /* 0x2000000cff1b7230 */ /* 0x000fe40000004100 */
[C---:B------:R-:W-:Y:S01]  /*173d0*/  FMUL.FTZ R37, R10.reuse, R33 ;  /* 0x000000210a257220 */ /* 0x040fe20000410000 */
[----:B------:R-:W-:Y:S02]  /*173e0*/  HADD2.F32 R5, -RZ, R5.H1_H1 ;  /* 0x30000005ff057230 */ /* 0x000fe40000004100 */
[----:B------:R-:W-:Y:S01]  /*173f0*/  FMUL.FTZ R21, R21, R32 ;  /* 0x0000002015157220 */ /* 0x000fe20000410000 */
[----:B------:R-:W-:Y:S02]  /*17400*/  HADD2.F32 R6, -RZ, R14.H0_H0 ;  /* 0x2000000eff067230 */ /* 0x000fe40000004100 */
[----:B------:R-:W-:Y:S01]  /*17410*/  FMUL.FTZ R10, R10, R27 ;  /* 0x0000001b0a0a7220 */ /* 0x000fe20000410000 */
[----:B------:R-:W-:-:S02]  /*17420*/  HADD2.F32 R12, -RZ, R12.H1_H1 ;  /* 0x3000000cff0c7230 */ /* 0x000fc40000004100 */
[C---:B------:R-:W-:Y:S01]  /*17430*/  FFMA.FTZ R40, R5.reuse, R32, -R40 ;  /* 0x0000002005287223 */ /* 0x040fe20000010828 */
[----:B------:R-:W-:Y:S01]  /*17440*/  FFMA.FTZ R32, R5, R20, R21 ;  /* 0x0000001405207223 */ /* 0x000fe20000010015 */
[C---:B------:R-:W-:Y:S01]  /*17450*/  FFMA.FTZ R37, R6.reuse, R27, -R37 ;  /* 0x0000001b06257223 */ /* 0x040fe20000010825 */
[----:B------:R-:W-:Y:S01]  /*17460*/  FFMA.FTZ R33, R6, R33, R10 ;  /* 0x0000002106217223 */ /* 0x000fe2000001000a */
[----:B------:R-:W-:Y:S02]  /*17470*/  HADD2.F32 R20, -RZ, R41.H0_H0 ;  /* 0x20000029ff147230 */ /* 0x000fe40000004100 */
[----:B------:R-:W-:Y:S02]  /*17480*/  HADD2.F32 R6, -RZ, R26.H0_H0 ;  /* 0x2000001aff067230 */ /* 0x000fe40000004100 */
[----:B------:R-:W-:Y:S02]  /*17490*/  HADD2.F32 R29, -RZ, R29.H1_H1 ;  /* 0x3000001dff1d7230 */ /* 0x000fe40000004100 */
[----:B------:R-:W-:-:S02]  /*174a0*/  HADD2.F32 R25, -RZ, R25.H1_H1 ;  /* 0x30000019ff197230 */ /* 0x000fc40000004100 */
[C---:B------:R-:W-:Y:S01]  /*174b0*/  FMUL.FTZ R48, R6.reuse, R20 ;  /* 0x0000001406307220 */ /* 0x040fe20000410000 */
[----:B------:R-:W-:Y:S02]  /*174c0*/  HADD2.F32 R10, -RZ, R34.H0_H0 ;  /* 0x20000022ff0a7230 */ /* 0x000fe40000004100 */
[----:B------:R-:W-:Y:S02]  /*174d0*/  HADD2.F32 R5, -RZ, R15.H0_H0 ;  /* 0x2000000fff057230 */ /* 0x000fe40000004100 */
[CC--:B------:R-:W-:Y:S01]  /*174e0*/  FMUL.FTZ R21, R25.reuse, R29.reuse ;  /* 0x0000001d19157220 */ /* 0x0c0fe20000410000 */
[----:B------:R-:W-:Y:S02]  /*174f0*/  HADD2.F32 R14, -RZ, R14.H1_H1 ;  /* 0x3000000eff0e7230 */ /* 0x000fe40000004100 */
[----:B------:R-:W-:Y:S01]  /*17500*/  FMUL.FTZ R46, R25, R12 ;  /* 0x0000000c192e7220 */ /* 0x000fe20000410000 */
[-C--:B------:R-:W-:Y:S01]  /*17510*/  FMUL.FTZ R25, R6, R10.reuse ;  /* 0x0000000a06197220 */ /* 0x080fe20000410000 */
[----:B------:R-:W-:Y:S01]  /*17520*/  FFMA.FTZ R48, R5, R10, -R48 ;  /* 0x0000000a05307223 */ /* 0x000fe20000010830 */
[----:B------:R-:W-:Y:S01]  /*17530*/  F2FP.F16.E4M3.UNPACK_B R10, R28.H1 ;  /* 0x0000001cff0a723e */ /* 0x000fe200030006ff */
[C---:B------:R-:W-:Y:S01]  /*17540*/  FFMA.FTZ R42, R14.reuse, R12, -R21 ;  /* 0x0000000c0e2a7223 */ /* 0x040fe20000010815 */
[----:B------:R-:W-:Y:S01]  /*17550*/  FFMA.FTZ R46, R14, R29, R46 ;  /* 0x0000001d0e2e7223 */ /* 0x000fe2000001002e */
[----:B------:R-:W-:Y:S01]  /*17560*/  HADD2.F32 R34, -RZ, R34.H1_H1 ;  /* 0x30000022ff227230 */ /* 0x000fe20000004100 */
[----:B------:R-:W-:Y:S01]  /*17570*/  F2FP.F16.E4M3.UNPACK_B R14, R31.H1 ;  /* 0x0000001fff0e723e */ /* 0x000fe200030006ff */
[----:B------:R-:W-:-:S02]  /*17580*/  HADD2.F32 R41, -RZ, R41.H1_H1 ;  /* 0x30000029ff297230 */ /* 0x000fc40000004100 */
[----:B------:R-:W-:Y:S01]  /*17590*/  FFMA.FTZ R49, R5, R20, R25 ;  /* 0x0000001405317223 */ /* 0x000fe20000010019 */
        /* <DEDUP_REMOVED lines=9> */
[C---:B------:R-:W-:Y:S01]  /*17630*/  FMUL.FTZ R21, R6.reuse, R12 ;  /* 0x0000000c06157220 */ /* 0x040fe20000410000 */
[----:B------:R-:W-:Y:S02]  /*17640*/  HADD2.F32 R5, -RZ, R4.H0_H0 ;  /* 0x20000004ff057230 */ /* 0x000fe40000004100 */
[C---:B------:R-:W-:Y:S01]  /*17650*/  FFMA.FTZ R51, R15.reuse, R34, -R50 ;  /* 0x000000220f337223 */ /* 0x040fe20000010832 */
[----:B------:R-:W-:Y:S01]  /*17660*/  FFMA.FTZ R52, R15, R41, R52 ;  /* 0x000000290f347223 */ /* 0x000fe20000010034 */
[----:B------:R-:W-:Y:S02]  /*17670*/  HADD2.F32 R8, -RZ, R8.H1_H1 ;  /* 0x30000008ff087230 */ /* 0x000fe40000004100 */
[-C--:B------:R-:W-:Y:S01]  /*17680*/  FMUL.FTZ R26, R6, R20.reuse ;  /* 0x00000014061a7220 */ /* 0x080fe20000410000 */
[----:B------:R-:W-:Y:S02]  /*17690*/  HADD2.F32 R15, -RZ, R10.H1_H1 ;  /* 0x3000000aff0f7230 */ /* 0x000fe40000004100 */
[----:B------:R-:W-:Y:S01]  /*176a0*/  FFMA.FTZ R20, R5, R20, R21 ;  /* 0x0000001405147223 */ /* 0x000fe20000010015 */
[----:B------:R-:W-:-:S02]  /*176b0*/  HADD2.F32 R21, -RZ, R14.H1_H1 ;  /* 0x3000000eff157230 */ /* 0x000fc40000004100 */
[----:B------:R-:W-:Y:S01]  /*176c0*/  FFMA.FTZ R26, R5, R12, -R26 ;  /* 0x0000000c051a7223 */ /* 0x000fe2000001081a */
[----:B------:R-:W-:Y:S02]  /*176d0*/  HADD2.F32 R4, -RZ, R4.H1_H1 ;  /* 0x30000004ff047230 */ /* 0x000fe40000004100 */
[C---:B------:R-:W-:Y:S01]  /*176e0*/  FMUL.FTZ R6, R8.reuse, R15 ;  /* 0x0000000f08067220 */ /* 0x040fe20000410000 */
[----:B------:R-:W-:Y:S02]  /*176f0*/  HADD2.F32 R5, -RZ, R9.H0_H0 ;  /* 0x20000009ff057230 */ /* 0x000fe40000004100 */
[-C--:B------:R-:W-:Y:S01]  /*17700*/  FMUL.FTZ R25, R8, R21.reuse ;  /* 0x0000001508197220 */ /* 0x080fe20000410000 */
[----:B------:R-:W-:Y:S02]  /*17710*/  HADD2.F32 R8, -RZ, R31.H0_H0 ;  /* 0x2000001fff087230 */ /* 0x000fe40000004100 */
[----:B------:R-:W-:Y:S01]  /*17720*/  FFMA.FTZ R27, R4, R21, R6 ;  /* 0x00000015041b7223 */ /* 0x000fe20000010006 */
[----:B------:R-:W-:-:S02]  /*17730*/  HADD2.F32 R6, -RZ, R28.H0_H0 ;  /* 0x2000001cff067230 */ /* 0x000fc40000004100 */
[----:B------:R-:W-:Y:S01]  /*17740*/  FFMA.FTZ R25, R4, R15, -R25 ;  /* 0x0000000f04197223 */ /* 0x000fe20000010819 */
[----:B------:R-:W-:Y:S02]  /*17750*/  HADD2.F32 R4, -RZ, R3.H0_H0 ;  /* 0x20000003ff047230 */ /* 0x000fe40000004100 */
[C---:B------:R-:W-:Y:S01]  /*17760*/  FMUL.FTZ R15, R5.reuse, R8 ;  /* 0x00000008050f7220 */ /* 0x040fe20000410000 */
[----:B------:R-:W-:Y:S02]  /*17770*/  HADD2.F32 R10, -RZ, R31.H1_H1 ;  /* 0x3000001fff0a7230 */ /* 0x000fe40000004100 */
[-C--:B------:R-:W-:Y:S01]  /*17780*/  FMUL.FTZ R5, R5, R6.reuse ;  /* 0x0000000605057220 */ /* 0x080fe20000410000 */
[----:B------:R-:W-:Y:S01]  /*17790*/  HADD2.F32 R9, -RZ, R9.H1_H1 ;  /* 0x30000009ff097230 */ /* 0x000fe20000004100 */
[----:B------:R-:W-:Y:S01]  /*177a0*/  F2FP.F16.E4M3.UNPACK_B R12, R39.H1 ;  /* 0x00000027ff0c723e */ /* 0x000fe200030006ff */
[----:B------:R-:W-:Y:S02]  /*177b0*/  HADD2.F32 R28, -RZ, R28.H1_H1 ;  /* 0x3000001cff1c7230 */ /* 0x000fe40000004100 */
[----:B------:R-:W-:Y:S01]  /*177c0*/  FFMA.FTZ R15, R4, R6, -R15 ;  /* 0x00000006040f7223 */ /* 0x000fe2000001080f */
[----:B------:R-:W-:-:S02]  /*177d0*/  HADD2.F32 R3, -RZ, R3.H1_H1 ;  /* 0x30000003ff037230 */ /* 0x000fc40000004100 */
[C---:B------:R-:W-:Y:S01]  /*177e0*/  FMUL.FTZ R6, R9.reuse, R10 ;  /* 0x0000000a09067220 */ /* 0x040fe20000410000 */
[----:B------:R-:W-:Y:S01]  /*177f0*/  FFMA.FTZ R14, R4, R8, R5 ;  /* 0x00000008040e7223 */ /* 0x000fe20000010005 */
[----:B------:R-:W-:Y:S01]  /*17800*/  F2FP.F16.E4M3.UNPACK_B R5, R30.H1 ;  /* 0x0000001eff05723e */ /* 0x000fe200030006ff */
[-C--:B------:R-:W-:Y:S01]  /*17810*/  FMUL.FTZ R9, R9, R28.reuse ;  /* 0x0000001c09097220 */ /* 0x080fe20000410000 */
[----:B------:R-:W-:Y:S02]  /*17820*/  HADD2.F32 R8, -RZ, R12.H0_H0 ;  /* 0x2000000cff087230 */ /* 0x000fe40000004100 */
[C---:B------:R-:W-:Y:S01]  /*17830*/  FFMA.FTZ R28, R3.reuse, R28, -R6 ;  /* 0x0000001c031c7223 */ /* 0x040fe20000010806 */
[----:B------:R-:W-:Y:S02]  /*17840*/  HADD2.F32 R4, -RZ, R24.H0_H0 ;  /* 0x20000018ff047230 */ /* 0x000fe40000004100 */
[----:B------:R-:W-:Y:S01]  /*17850*/  FFMA.FTZ R21, R3, R10, R9 ;  /* 0x0000000a03157223 */ /* 0x000fe20000010009 */
[----:B------:R-:W-:Y:S01]  /*17860*/  HADD2.F32 R6, -RZ, R5.H0_H0 ;  /* 0x20000005ff067230 */ /* 0x000fe20000004100 */
[----:B------:R-:W-:Y:S01]  /*17870*/  F2FP.F16.E4M3.UNPACK_B R30, R30 ;  /* 0x0000001eff1e723e */ /* 0x000fe200020006ff */
[----:B------:R-:W-:-:S02]  /*17880*/  HADD2.F32 R3, -RZ, R13.H0_H0 ;  /* 0x2000000dff037230 */ /* 0x000fc40000004100 */
[C---:B------:R-:W-:Y:S01]  /*17890*/  FMUL.FTZ R10, R4.reuse, R8 ;  /* 0x00000008040a7220 */ /* 0x040fe20000410000 */
[----:B------:R-:W-:Y:S02]  /*178a0*/  HADD2.F32 R12, -RZ, R12.H1_H1 ;  /* 0x3000000cff0c7230 */ /* 0x000fe40000004100 */
[-C--:B------:R-:W-:Y:S01]  /*178b0*/  FMUL.FTZ R4, R4, R6.reuse ;  /* 0x0000000604047220 */ /* 0x080fe20000410000 */
[----:B------:R-:W-:Y:S02]  /*178c0*/  HADD2.F32 R24, -RZ, R24.H1_H1 ;  /* 0x30000018ff187230 */ /* 0x000fe40000004100 */
[C---:B------:R-:W-:Y:S01]  /*178d0*/  FFMA.FTZ R29, R3.reuse, R6, -R10 ;  /* 0x00000006031d7223 */ /* 0x040fe2000001080a */
[----:B------:R-:W-:Y:S01]  /*178e0*/  HADD2.F32 R5, -RZ, R5.H1_H1 ;  /* 0x30000005ff057230 */ /* 0x000fe20000004100 */
[----:B------:R-:W-:Y:S01]  /*178f0*/  F2FP.F16.E4M3.UNPACK_B R39, R39 ;  /* 0x00000027ff27723e */ /* 0x000fe200020006ff */
[----:B------:R-:W-:Y:S02]  /*17900*/  HADD2.F32 R13, -RZ, R13.H1_H1 ;  /* 0x3000000dff0d7230 */ /* 0x000fe40000004100 */
[C---:B------:R-:W-:Y:S01]  /*17910*/  FMUL.FTZ R6, R24.reuse, R12 ;  /* 0x0000000c18067220 */ /* 0x040fe20000410000 */
[----:B------:R-:W-:Y:S01]  /*17920*/  FMUL.FTZ R9, R24, R5 ;  /* 0x0000000518097220 */ /* 0x000fe20000410000 */
[----:B------:R-:W-:-:S02]  /*17930*/  FFMA.FTZ R24, R3, R8, R4 ;  /* 0x0000000803187223 */ /* 0x000fc40000010004 */
[C---:B------:R-:W-:Y:S01]  /*17940*/  FFMA.FTZ R34, R13.reuse, R5, -R6 ;  /* 0x000000050d227223 */ /* 0x040fe20000010806 */
[----:B------:R-:W-:Y:S02]  /*17950*/  HADD2.F32 R5, -RZ, R30.H0_H0 ;  /* 0x2000001eff057230 */ /* 0x000fe40000004100 */
[----:B------:R-:W-:Y:S01]  /*17960*/  FFMA.FTZ R31, R13, R12, R9 ;  /* 0x0000000c0d1f7223 */ /* 0x000fe20000010009 */
[----:B------:R-:W-:Y:S02]  /*17970*/  HADD2.F32 R6, -RZ, R39.H0_H0 ;  /* 0x20000027ff067230 */ /* 0x000fe40000004100 */
[----:B------:R-:W-:Y:S02]  /*17980*/  HADD2.F32 R4, -RZ, R11.H0_H0 ;  /* 0x2000000bff047230 */ /* 0x000fe40000004100 */
[----:B------:R-:W-:Y:S01]  /*17990*/  HADD2.F32 R8, -RZ, R39.H1_H1 ;  /* 0x30000027ff087230 */ /* 0x000fe20000004100 */
[----:B------:R-:W-:Y:S01]  /*179a0*/  F2FP.SATFINITE.E4M3.F32.PACK_AB_MERGE_C R24, R31, R24, RZ ;  /* 0x000000181f18723e */ /* 0x000fe200048070ff */
[----:B------:R-:W-:-:S02]  /*179b0*/  HADD2.F32 R11, -RZ, R11.H1_H1 ;  /* 0x3000000bff0b7230 */ /* 0x000fc40000004100 */
[C---:B------:R-:W-:Y:S01]  /*179c0*/  FMUL.FTZ R10, R4.reuse, R6 ;  /* 0x00000006040a7220 */ /* 0x040fe20000410000 */
[----:B------:R-:W-:Y:S02]  /*179d0*/  HADD2.F32 R30, -RZ, R30.H1_H1 ;  /* 0x3000001eff1e7230 */ /* 0x000fe40000004100 */
[-C--:B------:R-:W-:Y:S01]  /*179e0*/  FMUL.FTZ R9, R4, R5.reuse ;  /* 0x0000000504097220 */ /* 0x080fe20000410000 */
[--C-:B------:R-:W-:Y:S02]  /*179f0*/  HADD2.F32 R3, -RZ, R7.reuse.H0_H0 ;  /* 0x20000007ff037230 */ /* 0x100fe40000004100 */
[C---:B------:R-:W-:Y:S01]  /*17a00*/  FMUL.FTZ R4, R11.reuse, R8 ;  /* 0x000000080b047220 */ /* 0x040fe20000410000 */
[----:B------:R-:W-:Y:S02]  /*17a10*/  HADD2.F32 R7, -RZ, R7.H1_H1 ;  /* 0x30000007ff077230 */ /* 0x000fe40000004100 */
[----:B------:R-:W-:Y:S01]  /*17a20*/  FMUL.FTZ R11, R11, R30 ;  /* 0x0000001e0b0b7220 */ /* 0x000fe20000410000 */
        /* <DEDUP_REMOVED lines=8> */
[----:B------:R-:W-:Y:S02]  /*17ab0*/  F2FP.SATFINITE.E4M3.F32.PACK_AB_MERGE_C R9, R32, R35, RZ ;  /* 0x000000232009723e */ /* 0x000fe400048070ff */
[----:B------:R-:W-:Y:S02]  /*17ac0*/  F2FP.SATFINITE.E4M3.F32.PACK_AB_MERGE_C R11, R52, R49, RZ ;  /* 0x00000031340b723e */ /* 0x000fe400048070ff */
[----:B------:R-:W-:-:S02]  /*17ad0*/  F2FP.SATFINITE.E4M3.F32.PACK_AB_MERGE_C R8, R27, R20, RZ ;  /* 0x000000141b08723e */ /* 0x000fc400048070ff */
[----:B------:R-:W-:Y:S02]  /*17ae0*/  F2FP.SATFINITE.E4M3.F32.PACK_AB_MERGE_C R5, R38, R43, R5 ;  /* 0x0000002b2605723e */ /* 0x000fe40004807005 */
[----:B------:R-:W-:Y:S02]  /*17af0*/  F2FP.SATFINITE.E4M3.F32.PACK_AB_MERGE_C R7, R42, R37, R7 ;  /* 0x000000252a07723e */ /* 0x000fe40004807007 */
[----:B------:R-:W-:Y:S02]  /*17b00*/  F2FP.SATFINITE.E4M3.F32.PACK_AB_MERGE_C R4, R28, R15, R4 ;  /* 0x0000000f1c04723e */ /* 0x000fe40004807004 */
[----:B------:R-:W-:Y:S02]  /*17b10*/  F2FP.SATFINITE.E4M3.F32.PACK_AB_MERGE_C R6, R13, R10, R6 ;  /* 0x0000000a0d06723e */ /* 0x000fe40004807006 */
[----:B------:R-:W-:Y:S02]  /*17b20*/  F2FP.SATFINITE.E4M3.F32.PACK_AB_MERGE_C R9, R45, R36, R9 ;  /* 0x000000242d09723e */ /* 0x000fe40004807009 */
[----:B------:R-:W-:Y:S01]  /*17b30*/  F2FP.SATFINITE.E4M3.F32.PACK_AB_MERGE_C R11, R46, R33, R11 ;  /* 0x000000212e0b723e */ /* 0x000fe2000480700b */
[----:B------:R0:W-:Y:S01]  /*17b40*/  STS.128 [R53+0x1e200], R4 ;  /* 0x01e2000435007388 */ /* 0x0001e20000000c00 */
[----:B------:R-:W-:-:S02]  /*17b50*/  F2FP.SATFINITE.E4M3.F32.PACK_AB_MERGE_C R8, R21, R14, R8 ;  /* 0x0000000e1508723e */ /* 0x000fc40004807008 */
[----:B------:R-:W-:-:S05]  /*17b60*/  F2FP.SATFINITE.E4M3.F32.PACK_AB_MERGE_C R10, R12, R3, R24 ;  /* 0x000000030c0a723e */ /* 0x000fca0004807018 */
[----:B------:R0:W-:Y:S02]  /*17b70*/  STS.128 [R0+0x1e200], R8 ;  /* 0x01e2000800007388 */ /* 0x0001e40000000c00 */
.L_x_563:
[----:B------:R-:W-:Y:S05]  /*17b80*/  BSYNC B0 ;  /* 0x0000000000007941 */ /* 0x000fea0003800000 */
.L_x_556:
[----:B------:R-:W-:Y:S01]  /*17b90*/  @!PT LDS RZ, [RZ] ;  /* 0x00000000fffff984 */ /* 0x000fe20000000800 */
[----:B------:R-:W-:Y:S01]  /*17ba0*/  @!PT LDS RZ, [RZ] ;  /* 0x00000000fffff984 */ /* 0x000fe20000000800 */
[----:B------:R-:W-:Y:S01]  /*17bb0*/  @!PT LDS RZ, [RZ] ;  /* 0x00000000fffff984 */ /* 0x000fe20000000800 */
[----:B------:R-:W-:Y:S01]  /*17bc0*/  @!PT LDS RZ, [RZ] ;  /* 0x00000000fffff984 */ /* 0x000fe20000000800 */
[----:B------:R1:W-:Y:S06]  /*17bd0*/  MEMBAR.ALL.CTA ;  /* 0x0000000000007992 */ /* 0x0003ec0000008000 */
[----:B-1----:R-:W1:Y:S01]  /*17be0*/  FENCE.VIEW.ASYNC.S ;  /* 0x00000000000073c6 */ /* 0x002e620000000000 */
[----:B------:R-:W-:Y:S05]  /*17bf0*/  WARPSYNC.ALL ;  /* 0x0000000000007948 */ /* 0x000fea0003800000 */
[----:B-1----:R-:W-:Y:S06]  /*17c00*/  BAR.SYNC.DEFER_BLOCKING 0xd, 0x100 ;  /* 0x0344000000007b1d */ /* 0x002fec0000010000 */
.L_x_554:
[----:B0--3--:R-:W-:-:S04]  /*17c10*/  MOV R0, UR49 ;  /* 0x0000003100007c02 */ /* 0x009fc80008000f00 */
[----:B------:R-:W-:-:S13]  /*17c20*/  ISETP.NE.AND P0, PT, R0, 0x3, PT ;  /* 0x000000030000780c */ /* 0x000fda0003f05270 */
[----:B------:R-:W-:Y:S05]  /*17c30*/  @!P0 BRA `(.L_x_583) ;  /* 0x0000000000048947 */ /* 0x000fea0003800000 */
[----:B------:R-:W-:Y:S01]  /*17c40*/  BPT.TRAP 0x1 ;  /* 0x000000040000795c */ /* 0x000fe20000300000 */
.L_x_583:
[----:B------:R-:W3:Y:S04]  /*17c50*/  LDL R0, [R1+0x2c] ;  /* 0x00002c0001007983 */ /* 0x000ee80000100800 */
[----:B-12-4-:R-:W2:Y:S01]  /*17c60*/  LDL R3, [R1+0x3c] ;  /* 0x00003c0001037983 */ /* 0x016ea20000100800 */
[----:B---3--:R-:W-:Y:S01]  /*17c70*/  IMAD R0, R0, 0x8, R18 ;  /* 0x0000000800007824 */ /* 0x008fe200078e0212 */
[----:B--2---:R-:W-:-:S04]  /*17c80*/  SHF.L.U32 R3, R3, 0x1f, RZ ;  /* 0x0000001f03037819 */ /* 0x004fc800000006ff */
[----:B------:R0:W1:Y:S01]  /*17c90*/  SYNCS.PHASECHK.TRANS64.TRYWAIT P1, [R0+URZ+0x33430], R3 ;  /* 0x03343003000075a7 */ /* 0x000062000802017f */
[----:B------:R-:W-:Y:S05]  /*17ca0*/  @!P0 BRA `(.L_x_584) ;  /* 0x0000000000048947 */ /* 0x000fea0003800000 */
[----:B------:R-:W-:Y:S01]  /*17cb0*/  BPT.TRAP 0x1 ;  /* 0x000000040000795c */ /* 0x000fe20000300000 */
.L_x_584:
[----:B------:R-:W-:Y:S01]  /*17cc0*/  IMAD.MOV.U32 R119, RZ, RZ, RZ ;  /* 0x000000ffff777224 */ /* 0x000fe200078e00ff */
[----:B-1----:R-:W-:Y:S06]  /*17cd0*/  @P1 BRA `(.L_x_585) ;  /* 0x0000000000081947 */ /* 0x002fec0003800000 */
[----:B------:R-:W1:Y:S02]  /*17ce0*/  SYNCS.PHASECHK.TRANS64.TRYWAIT P1, [R0+URZ+0x33430], R3 ;  /* 0x03343003000075a7 */ /* 0x000e64000802017f */
[----:B-1----:R-:W-:Y:S05]  /*17cf0*/  @!P1 BRA `(.L_x_586) ;  /* 0x0000015000149947 */ /* 0x002fea0003800000 */
.L_x_585:
[----:B------:R-:W-:Y:S05]  /*17d00*/  WARPSYNC.ALL ;  /* 0x0000000000007948 */ /* 0x000fea0003800000 */
[----:B------:R-:W2:Y:S01]  /*17d10*/  LDL R121, [R1+0x2c] ;  /* 0x00002c0001797983 */ /* 0x000ea20000100800 */
[----:B01----:R-:W-:Y:S01]  /*17d20*/  VIADD R3, R18, 0x24200 ;  /* 0x0002420012037836 */ /* 0x003fe20000000000 */
[----:B------:R-:W-:Y:S01]  /*17d30*/  R2UR UR28, R44 ;  /* 0x000000002c1c72ca */ /* 0x000fe200000e0000 */
[----:B------:R-:W-:Y:S01]  /*17d40*/  IMAD.MOV.U32 R5, RZ, RZ, -0x7fffffe0 ;  /* 0x80000020ff057424 */ /* 0x000fe200078e00ff */
[----:B------:R-:W-:Y:S01]  /*17d50*/  WARPGROUP.ARRIVE ;  /* 0x00000000000079c5 */ /* 0x000fe20000000000 */
[----:B------:R-:W-:Y:S01]  /*17d60*/  UMOV UR29, 0x80000020 ;  /* 0x80000020001d7882 */ /* 0x000fe20000000000 */
[----:B------:R-:W-:Y:S01]  /*17d70*/  SHF.R.U32.HI R3, RZ, 0x4, R3 ;  /* 0x00000004ff037819 */ /* 0x000fe20000011603 */
[----:B------:R-:W-:Y:S01]  /*17d80*/  IMAD.MOV.U32 R7, RZ, RZ, -0x7fffffe0 ;  /* 0x80000020ff077424 */ /* 0x000fe200078e00ff */
[----:B------:R-:W-:Y:S01]  /*17d90*/  R2UR UR31, R5 ;  /* 0x00000000051f72ca */ /* 0x000fe200000e0000 */
[----:B------:R-:W-:Y:S01]  /*17da0*/  UMOV UR5, UR29 ;  /* 0x0000001d00057c82 */ /* 0x000fe20008000000 */
[----:B------:R-:W-:Y:S01]  /*17db0*/  LOP3.LUT R3, R3, 0x3fff, RZ, 0xc0, !PT ;  /* 0x00003fff03037812 */ /* 0x000fe200078ec0ff */
[----:B-----5:R-:W-:Y:S01]  /*17dc0*/  IMAD.MOV.U32 R9, RZ, RZ, -0x7fffffe0 ;  /* 0x80000020ff097424 */ /* 0x020fe200078e00ff */
[----:B------:R-:W-:Y:S01]  /*17dd0*/  R2UR UR7, R7 ;  /* 0x00000000070772ca */ /* 0x000fe200000e0000 */
[----:B------:R-:W-:Y:S01]  /*17de0*/  UMOV UR9, UR29 ;  /* 0x0000001d00097c82 */ /* 0x000fe20008000000 */
[----:B------:R-:W-:Y:S01]  /*17df0*/  LOP3.LUT R13, R3, 0x10000, RZ, 0xfc, !PT ;  /* 0x00010000030d7812 */ /* 0x000fe200078efcff */
[----:B------:R-:W-:Y:S01]  /*17e00*/  ULOP3.LUT UR28, UR28, 0x10000, URZ, 0xfc, !UPT ;  /* 0x000100001c1c7892 */ /* 0x000fe2000f8efc3f */
[----:B------:R-:W-:Y:S01]  /*17e10*/  R2UR UR11, R9 ;  /* 0x00000000090b72ca */ /* 0x000fe200000e0000 */
[----:B------:R-:W-:Y:S01]  /*17e20*/  UMOV UR13, UR29 ;  /* 0x0000001d000d7c82 */ /* 0x000fe20008000000 */
[----:B------:R-:W-:Y:S01]  /*17e30*/  R2UR UR15, R7 ;  /* 0x00000000070f72ca */ /* 0x000fe200000e0000 */
[----:B------:R-:W-:Y:S01]  /*17e40*/  UMOV UR17, UR29 ;  /* 0x0000001d00117c82 */ /* 0x000fe20008000000 */
[----:B------:R-:W-:Y:S01]  /*17e50*/  R2UR UR19, R9 ;  /* 0x00000000091372ca */ /* 0x000fe200000e0000 */
[----:B------:R-:W-:Y:S01]  /*17e60*/  IMAD.MOV.U32 R7, RZ, RZ, -0x7fffffe0 ;  /* 0x80000020ff077424 */ /* 0x000fe200078e00ff */
[----:B------:R-:W-:Y:S01]  /*17e70*/  UMOV UR4, UR28 ;  /* 0x0000001c00047c82 */ /* 0x000fe20008000000 */
[----:B------:R-:W-:Y:S01]  /*17e80*/  UMOV UR8, UR28 ;  /* 0x0000001c00087c82 */ /* 0x000fe20008000000 */
[----:B------:R-:W-:Y:S01]  /*17e90*/  UMOV UR12, UR28 ;  /* 0x0000001c000c7c82 */ /* 0x000fe20008000000 */
[----:B------:R-:W-:Y:S01]  /*17ea0*/  UMOV UR16, UR28 ;  /* 0x0000001c00107c82 */ /* 0x000fe20008000000 */
[----:B------:R-:W-:Y:S01]  /*17eb0*/  R2UR UR47, R7 ;  /* 0x00000000072f72ca */ /* 0x000fe200000e0000 */
[----:B------:R-:W-:Y:S01]  /*17ec0*/  UIADD3 UR44, UR28, 0x2, URZ ;  /* 0x000000021c2c7890 */ /* 0x000fe2000fffe03f */
[----:B------:R-:W-:Y:S01]  /*17ed0*/  IMAD.MOV.U32 R9, RZ, RZ, -0x7fffffe0 ;  /* 0x80000020ff097424 */ /* 0x000fe200078e00ff */
[----:B------:R-:W-:Y:S01]  /*17ee0*/  UMOV UR45, 0x80000020 ;  /* 0x80000020002d7882 */ /* 0x000fe20000000000 */
[----:B------:R-:W-:Y:S01]  /*17ef0*/  IMAD.MOV.U32 R11, RZ, RZ, -0x7fffffe0 ;  /* 0x80000020ff0b7424 */ /* 0x000fe200078e00ff */
[----:B------:R-:W-:Y:S01]  /*17f00*/  MOV R5, 0x80000020 ;  /* 0x8000002000057802 */ /* 0x000fe20000000f00 */
[----:B------:R-:W-:-:S03]  /*17f10*/  IMAD.MOV.U32 R7, RZ, RZ, -0x7fffffe0 ;  /* 0x80000020ff077424 */ /* 0x000fc600078e00ff */
[----:B------:R-:W-:Y:S01]  /*17f20*/  R2UR UR43, R5 ;  /* 0x00000000052b72ca */ /* 0x000fe200000e0000 */
[----:B--2---:R-:W-:-:S04]  /*17f30*/  IMAD R4, R121, 0x780, R13 ;  /* 0x0000078079047824 */ /* 0x004fc800078e020d */
[C---:B------:R-:W-:Y:S01]  /*17f40*/  VIADD R8, R4.reuse, 0x100 ;  /* 0x0000010004087836 */ /* 0x040fe20000000000 */
[C---:B------:R-:W-:Y:S01]  /*17f50*/  R2UR UR30, R4.reuse ;  /* 0x00000000041e72ca */ /* 0x040fe200000e0000 */
[C---:B------:R-:W-:Y:S01]  /*17f60*/  VIADD R10, R4.reuse, 0x102 ;  /* 0x00000102040a7836 */ /* 0x040fe20000000000 */
[----:B------:R-:W-:Y:S02]  /*17f70*/  IADD3 R6, R4, 0x80, RZ ;  /* 0x0000008004067810 */ /* 0x000fe40007ffe0ff */
[----:B------:R-:W-:Y:S01]  /*17f80*/  R2UR UR10, R8 ;  /* 0x00000000080a72ca */ /* 0x000fe200000e0000 */
[----:B------:R-:W-:Y:S01]  /*17f90*/  VIADD R8, R4, 0x200 ;  /* 0x0000020004087836 */ /* 0x000fe20000000000 */
[----:B------:R-:W-:Y:S02]  /*17fa0*/  R2UR UR6, R6 ;  /* 0x00000000060672ca */ /* 0x000fe400000e0000 */
[----:B------:R-:W-:Y:S02]  /*17fb0*/  IADD3 R6, R4, 0x180, RZ ;  /* 0x0000018004067810 */ /* 0x000fe40007ffe0ff */
[----:B------:R-:W-:-:S02]  /*17fc0*/  R2UR UR18, R8 ;  /* 0x00000000081272ca */ /* 0x000fc400000e0000 */
[----:B------:R-:W-:Y:S01]  /*17fd0*/  R2UR UR14, R6 ;  /* 0x00000000060e72ca */ /* 0x000fe200000e0000 */
[----:B------:R-:W-:Y:S01]  /*17fe0*/  QGMMA.64x32x32.F32.E4M3.E4M3 R88, gdesc[UR28], RZ, !UPT, gsb0 ;  /* 0x006000001c5879f3 */ /* 0x000fe2000c0008ff */
[C---:B------:R-:W-:Y:S01]  /*17ff0*/  VIADD R6, R4.reuse, 0x2 ;  /* 0x0000000204067836 */ /* 0x040fe20000000000 */
[----:B------:R-:W-:-:S04]  /*18000*/  IADD3 R8, R4, 0x82, RZ ;  /* 0x0000008204087810 */ /* 0x000fc80007ffe0ff */
[----:B------:R-:W-:Y:S02]  /*18010*/  R2UR UR46, R6 ;  /* 0x00000000062e72ca */ /* 0x000fe400000e0000 */
[----:B------:R-:W-:Y:S01]  /*18020*/  IADD3 R6, R4, 0x182, RZ ;  /* 0x0000018204067810 */ /* 0x000fe20007ffe0ff */
[----:B------:R-:W-:Y:S02]  /*18030*/  WARPGROUP.DEPBAR.LE gsb0, 0x0 ;  /* 0x00008000000079c5 */ /* 0x000fe40000010000 */
[----:B------:R-:W-:-:S06]  /*18040*/  WARPGROUP.ARRIVE ;  /* 0x00000000000079c5 */ /* 0x000fcc0000000000 */
[----:B------:R-:W-:Y:S01]  /*18050*/  QGMMA.64x32x32.F32.E4M3.E4M3 R72, gdesc[UR4], RZ, !UPT, gsb0 ;  /* 0x00600000044879f3 */ /* 0x000fe2000c0008ff */
[----:B------:R-:W-:Y:S01]  /*18060*/  R2UR UR6, R8 ;  /* 0x00000000080672ca */ /* 0x000fe200000e0000 */
[----:B------:R-:W-:Y:S01]  /*18070*/  UMOV UR4, UR44 ;  /* 0x0000002c00047c82 */ /* 0x000fe20008000000 */
[----:B------:R-:W-:Y:S01]  /*18080*/  R2UR UR7, R9 ;  /* 0x00000000090772ca */ /* 0x000fe200000e0000 */
[----:B------:R-:W-:Y:S01]  /*18090*/  UMOV UR5, UR45 ;  /* 0x0000002d00057c82 */ /* 0x000fe20008000000 */
[----:B------:R-:W-:Y:S01]  /*180a0*/  VIADD R8, R4, 0x202 ;  /* 0x0000020204087836 */ /* 0x000fe20000000000 */
[----:B------:R-:W-:Y:S01]  /*180b0*/  MOV R9, 0x80000020 ;  /* 0x8000002000097802 */ /* 0x000fe20000000f00 */
[----:B------:R-:W-:Y:S02]  /*180c0*/  WARPGROUP.DEPBAR.LE gsb0, 0x0 ;  /* 0x00008000000079c5 */ /* 0x000fe40000010000 */
[----:B------:R-:W-:-:S06]  /*180d0*/  WARPGROUP.ARRIVE ;  /* 0x00000000000079c5 */ /* 0x000fcc0000000000 */
[----:B------:R-:W-:Y:S01]  /*180e0*/  QGMMA.64x32x32.F32.E4M3.E4M3 R56, gdesc[UR8], RZ, !UPT, gsb0 ;  /* 0x00600000083879f3 */ /* 0x000fe2000c0008ff */
[----:B------:R-:W-:Y:S01]  /*180f0*/  R2UR UR10, R10 ;  /* 0x000000000a0a72ca */ /* 0x000fe200000e0000 */
[----:B------:R-:W-:Y:S01]  /*18100*/  UMOV UR8, UR44 ;  /* 0x0000002c00087c82 */ /* 0x000fe20008000000 */
[----:B------:R-:W-:Y:S01]  /*18110*/  R2UR UR11, R11 ;  /* 0x000000000b0b72ca */ /* 0x000fe200000e0000 */
[----:B------:R-:W-:Y:S01]  /*18120*/  UMOV UR9, UR45 ;  /* 0x0000002d00097c82 */ /* 0x000fe20008000000 */
[----:B------:R-:W-:Y:S02]  /*18130*/  VIADD R10, R4, 0x380 ;  /* 0x00000380040a7836 */ /* 0x000fe40000000000 */
[----:B------:R-:W-:Y:S01]  /*18140*/  IMAD.MOV.U32 R11, RZ, RZ, -0x7fffffe0 ;  /* 0x80000020ff0b7424 */ /* 0x000fe200078e00ff */
        /* <DEDUP_REMOVED lines=20> */
[----:B------:R-:W-:Y:S03]  /*18290*/  QGMMA.64x32x32.F32.E4M3.E4M3 R88, gdesc[UR44], R88, gsb0 ;  /* 0x006000002c5879f3 */ /* 0x000fe60008000858 */
[----:B------:R-:W-:Y:S02]  /*182a0*/  WARPGROUP.DEPBAR.LE gsb0, 0x0 ;  /* 0x00008000000079c5 */ /* 0x000fe40000010000 */
[----:B------:R-:W-:-:S06]  /*182b0*/  WARPGROUP.ARRIVE ;  /* 0x00000000000079c5 */ /* 0x000fcc0000000000 */
[----:B------:R-:W-:Y:S01]  /*182c0*/  QGMMA.64x32x32.F32.E4M3.E4M3 R72, gdesc[UR4], R72, gsb0 ;  /* 0x00600000044879f3 */ /* 0x000fe20008000848 */
[----:B------:R-:W-:Y:S01]  /*182d0*/  R2UR UR6, R6 ;  /* 0x00000000060672ca */ /* 0x000fe200000e0000 */
[----:B------:R-:W-:Y:S01]  /*182e0*/  UIADD3 UR4, UR28, 0x200, URZ ;  /* 0x000002001c047890 */ /* 0x000fe2000fffe03f */
[----:B------:R-:W-:Y:S01]  /*182f0*/  R2UR UR7, R7 ;  /* 0x00000000070772ca */ /* 0x000fe200000e0000 */
[----:B------:R-:W-:Y:S01]  /*18300*/  UMOV UR5, 0x80000020 ;  /* 0x8000002000057882 */ /* 0x000fe20000000000 */
[----:B------:R-:W-:Y:S01]  /*18310*/  VIADD R6, R4, 0x400 ;  /* 0x0000040004067836 */ /* 0x000fe20000000000 */
[----:B------:R-:W-:Y:S01]  /*18320*/  UMOV UR21, UR5 ;  /* 0x0000000500157c82 */ /* 0x000fe20008000000 */
[----:B------:R-:W-:Y:S02]  /*18330*/  IMAD.MOV.U32 R7, RZ, RZ, -0x7fffffe0 ;  /* 0x80000020ff077424 */ /* 0x000fe400078e00ff */
[----:B------:R-:W-:Y:S01]  /*18340*/  UMOV UR20, UR4 ;  /* 0x0000000400147c82 */ /* 0x000fe20008000000 */
[----:B------:R-:W-:-:S02]  /*18350*/  WARPGROUP.DEPBAR.LE gsb0, 0x0 ;  /* 0x00008000000079c5 */ /* 0x000fc40000010000 */
[----:B------:R-:W-:-:S06]  /*18360*/  WARPGROUP.ARRIVE ;  /* 0x00000000000079c5 */ /* 0x000fcc0000000000 */
[----:B------:R-:W-:Y:S01]  /*18370*/  QGMMA.64x32x32.F32.E4M3.E4M3 R56, gdesc[UR8], R56, gsb0 ;  /* 0x00600000083879f3 */ /* 0x000fe20008000838 */
[----:B------:R-:W-:Y:S01]  /*18380*/  R2UR UR10, R8 ;  /* 0x00000000080a72ca */ /* 0x000fe200000e0000 */
[----:B------:R-:W-:Y:S01]  /*18390*/  UMOV UR8, UR4 ;  /* 0x0000000400087c82 */ /* 0x000fe20008000000 */
[----:B------:R-:W-:Y:S01]  /*183a0*/  R2UR UR11, R9 ;  /* 0x00000000090b72ca */ /* 0x000fe200000e0000 */
[----:B------:R-:W-:Y:S01]  /*183b0*/  UMOV UR9, UR5 ;  /* 0x0000000500097c82 */ /* 0x000fe20008000000 */
[----:B------:R-:W-:Y:S01]  /*183c0*/  IMAD.MOV.U32 R9, RZ, RZ, -0x7fffffe0 ;  /* 0x80000020ff097424 */ /* 0x000fe200078e00ff */
[----:B------:R-:W-:-:S04]  /*183d0*/  IADD3 R8, R4, 0x480, RZ ;  /* 0x0000048004087810 */ /* 0x000fc80007ffe0ff */
[----:B------:R-:W-:Y:S02]  /*183e0*/  R2UR UR22, R8 ;  /* 0x00000000081672ca */ /* 0x000fe400000e0000 */
[----:B------:R-:W-:Y:S01]  /*183f0*/  R2UR UR23, R9 ;  /* 0x00000000091772ca */ /* 0x000fe200000e0000 */
[----:B------:R-:W-:Y:S01]  /*18400*/  IMAD.MOV.U32 R9, RZ, RZ, -0x7fffffe0 ;  /* 0x80000020ff097424 */ /* 0x000fe200078e00ff */
[----:B------:R-:W-:Y:S01]  /*18410*/  IADD3 R8, R4, 0x302, RZ ;  /* 0x0000030204087810 */ /* 0x000fe20007ffe0ff */
[----:B------:R-:W-:Y:S02]  /*18420*/  WARPGROUP.DEPBAR.LE gsb0, 0x0 ;  /* 0x00008000000079c5 */ /* 0x000fe40000010000 */
[----:B------:R-:W-:-:S06]  /*18430*/  WARPGROUP.ARRIVE ;  /* 0x00000000000079c5 */ /* 0x000fcc0000000000 */
[----:B------:R-:W-:Y:S01]  /*18440*/  QGMMA.64x32x32.F32.E4M3.E4M3 R40, gdesc[UR12], R40, gsb0 ;  /* 0x006000000c2879f3 */ /* 0x000fe20008000828 */
        /* <DEDUP_REMOVED lines=25> */
[----:B------:R-:W-:Y:S01]  /*185e0*/  IMAD.MOV.U32 R7, RZ, RZ, -0x7fffffe0 ;  /* 0x80000020ff077424 */ /* 0x000fe200078e00ff */
[----:B------:R-:W-:Y:S01]  /*185f0*/  IADD3 R6, R4, 0x402, RZ ;  /* 0x0000040204067810 */ /* 0x000fe20007ffe0ff */
[----:B------:R-:W-:Y:S02]  /*18600*/  UMOV UR25, UR9 ;  /* 0x0000000900197c82 */ /* 0x000fe40008000000 */
        /* <DEDUP_REMOVED lines=8> */
[----:B------:R-:W-:Y:S01]  /*18690*/  VIADD R8, R4, 0x482 ;  /* 0x0000048204087836 */ /* 0x000fe20000000000 */
[----:B------:R-:W-:-:S04]  /*186a0*/  MOV R9, 0x80000020 ;  /* 0x8000002000097802 */ /* 0x000fc80000000f00 */
[----:B------:R-:W-:Y:S01]  /*186b0*/  R2UR UR26, R8 ;  /* 0x00000000081a72ca */ /* 0x000fe200000e0000 */
[----:B------:R-:W-:Y:S01]  /*186c0*/  VIADD R8, R4, 0x580 ;  /* 0x0000058004087836 */ /* 0x000fe20000000000 */
[----:B------:R-:W-:Y:S01]  /*186d0*/  R2UR UR27, R9 ;  /* 0x00000000091b72ca */ /* 0x000fe200000e0000 */
        /* <DEDUP_REMOVED lines=75> */
[C---:B------:R-:W-:Y:S01]  /*18b90*/  IADD3 R6, R4.reuse, 0x682, RZ ;  /* 0x0000068204067810 */ /* 0x040fe20007ffe0ff */
[----:B------:R-:W-:Y:S01]  /*18ba0*/  VIADD R4, R4, 0x702 ;  /* 0x0000070204047836 */ /* 0x000fe20000000000 */
[----:B------:R-:W-:Y:S01]  /*18bb0*/  UMOV UR41, UR17 ;  /* 0x0000001100297c82 */ /* 0x000fe20008000000 */
[----:B------:R-:W-:-:S03]  /*18bc0*/  UMOV UR40, UR16 ;  /* 0x0000001000287c82 */ /* 0x000fc60008000000 */
[----:B------:R-:W-:Y:S01]  /*18bd0*/  R2UR UR42, R4 ;  /* 0x00000000042a72ca */ /* 0x000fe200000e0000 */
[----:B------:R-:W-:Y:S02]  /*18be0*/  WARPGROUP.DEPBAR.LE gsb0, 0x0 ;  /* 0x00008000000079c5 */ /* 0x000fe40000010000 */
[----:B------:R-:W-:-:S06]  /*18bf0*/  WARPGROUP.ARRIVE ;  /* 0x00000000000079c5 */ /* 0x000fcc0000000000 */
[----:B------:R-:W-:Y:S01]  /*18c00*/  QGMMA.64x32x32.F32.E4M3.E4M3 R56, gdesc[UR20], R56, gsb0 ;  /* 0x00600000143879f3 */ /* 0x000fe20008000838 */
[----:B------:R-:W-:Y:S01]  /*18c10*/  R2UR UR22, R8 ;  /* 0x00000000081672ca */ /* 0x000fe200000e0000 */
[----:B------:R-:W-:Y:S01]  /*18c20*/  UMOV UR20, UR16 ;  /* 0x0000001000147c82 */ /* 0x000fe20008000000 */
[----:B------:R-:W-:Y:S01]  /*18c30*/  R2UR UR23, R9 ;  /* 0x00000000091772ca */ /* 0x000fe200000e0000 */
[----:B------:R-:W-:Y:S01]  /*18c40*/  UMOV UR21, UR17 ;  /* 0x0000001100157c82 */ /* 0x000fe20008000000 */
        /* <DEDUP_REMOVED lines=30> */
[----:B------:R-:W-:Y:S05]  /*18e30*/  @!P0 BRA `(.L_x_587) ;  /* 0x0000000000048947 */ /* 0x000fea0003800000 */
[----:B------:R-:W-:Y:S01]  /*18e40*/  BPT.TRAP 0x1 ;  /* 0x000000040000795c */ /* 0x000fe20000300000 */
.L_x_587:
[----:B------:R-:W2:Y:S01]  /*18e50*/  LDL R104, [R1+0x64] ;  /* 0x0000640001687983 */ /* 0x000ea20000100800 */
[C---:B------:R-:W-:Y:S01]  /*18e60*/  FMUL.FTZ R5, R2.reuse, R88 ;  /* 0x0000005802057220 */ /* 0x040fe20000410000 */
[C---:B------:R-:W-:Y:S01]  /*18e70*/  FMUL.FTZ R6, R2.reuse, R89 ;  /* 0x0000005902067220 */ /* 0x040fe20000410000 */
        /* <DEDUP_REMOVED lines=19> */
[C---:B------:R-:W-:Y:S01]  /*18fb0*/  FMUL.FTZ R81, R2.reuse, R86 ;  /* 0x0000005602517220 */ /* 0x040fe20000410000 */
[----:B------:R-:W3:Y:S01]  /*18fc0*/  MUFU.TANH R10, R10 ;  /* 0x0000000a000a7308 */ /* 0x000ee20000002400 */
[C---:B------:R-:W-:Y:S01]  /*18fd0*/  FMUL.FTZ R102, R2.reuse, R33 ;  /* 0x0000002102667220 */ /* 0x040fe20000410000 */
[C---:B------:R-:W-:Y:S01]  /*18fe0*/  FMUL.FTZ R103, R2.reuse, R36 ;  /* 0x0000002402677220 */ /* 0x040fe20000410000 */
[C---:B------:R-:W-:Y:S01]  /*18ff0*/  FMUL.FTZ R7, R2.reuse, R95 ;  /* 0x0000005f02077220 */ /* 0x040fe20000410000 */
[C---:B------:R-:W-:Y:S01]  /*19000*/  FMUL.FTZ R74, R2.reuse, R78 ;  /* 0x0000004e024a7220 */ /* 0x040fe20000410000 */
[C---:B------:R-:W-:Y:S01]  /*19010*/  FMUL.FTZ R86, R2.reuse, R56 ;  /* 0x0000003802567220 */ /* 0x040fe20000410000 */
[C---:B------:R-:W-:Y:S01]  /*19020*/  FMUL.FTZ R88, R2.reuse, R101 ;  /* 0x0000006502587220 */ /* 0x040fe20000410000 */
[C---:B------:R-:W-:Y:S01]  /*19030*/  FMUL.FTZ R78, R2.reuse, R82 ;  /* 0x00000052024e7220 */ /* 0x040fe20000410000 */
[----:B------:R-:W4:Y:S01]  /*19040*/  MUFU.TANH R9, R9 ;  /* 0x0000000900097308 */ /* 0x000f220000002400 */
[C---:B------:R-:W-:Y:S01]  /*19050*/  FMUL.FTZ R56, R2.reuse, R59 ;  /* 0x0000003b02387220 */ /* 0x040fe20000410000 */
[C---:B------:R-:W-:Y:S01]  /*19060*/  FMUL.FTZ R82, R2.reuse, R87 ;  /* 0x0000005702527220 */ /* 0x040fe20000410000 */
[C---:B------:R-:W-:Y:S01]  /*19070*/  FMUL.FTZ R59, R2.reuse, R62 ;  /* 0x0000003e023b7220 */ /* 0x040fe20000410000 */
[C---:B------:R-:W-:Y:S01]  /*19080*/  FMUL.FTZ R87, R2.reuse, R60 ;  /* 0x0000003c02577220 */ /* 0x040fe20000410000 */
[C---:B------:R-:W-:Y:S01]  /*19090*/  FMUL.FTZ R62, R2.reuse, R66 ;  /* 0x00000042023e7220 */ /* 0x040fe20000410000 */
[C---:B------:R-:W-:Y:S01]  /*190a0*/  FMUL.FTZ R12, R2.reuse, R98 ;  /* 0x00000062020c7220 */ /* 0x040fe20000410000 */
[C---:B------:R-:W-:Y:S01]  /*190b0*/  FMUL.FTZ R60, R2.reuse, R61 ;  /* 0x0000003d023c7220 */ /* 0x040fe20000410000 */
[----:B------:R-:W5:Y:S01]  /*190c0*/  MUFU.TANH R3, R3 ;  /* 0x0000000300037308 */ /* 0x000f620000002400 */
        /* <DEDUP_REMOVED lines=45> */
[----:B------:R-:W-:Y:S01]  /*193a0*/  ULDC UR53, c[0x0][0x988] ;  /* 0x0002620000357ab9 */ /* 0x000fe20000000800 */
[C---:B------:R-:W-:Y:S01]  /*193b0*/  FMUL.FTZ R39, R2.reuse, R39 ;  /* 0x0000002702277220 */ /* 0x040fe20000410000 */
[----:B------:R-:W5:Y:S01]  /*193c0*/  MUFU.TANH R7, R7 ;  /* 0x0000000700077308 */ /* 0x000f620000002400 */
[C---:B------:R-:W-:Y:S01]  /*193d0*/  FMUL.FTZ R35, R2.reuse, R35 ;  /* 0x0000002302237220 */ /* 0x040fe20000410000 */
[----:B------:R-:W-:Y:S01]  /*193e0*/  FMUL.FTZ R38, R2, R38 ;  /* 0x0000002602267220 */ /* 0x000fe20000410000 */
[----:B------:R-:W-:Y:S01]  /*193f0*/  ULDC UR52, c[0x0][0x988] ;  /* 0x0002620000347ab9 */ /* 0x000fe20000000800 */
[--C-:B------:R-:W-:Y:S01]  /*19400*/  IMAD.MOV.U32 R118, RZ, RZ, R119.reuse ;  /* 0x000000ffff767224 */ /* 0x100fe200078e0077 */
[-C--:B------:R-:W-:Y:S01]  /*19410*/  MOV R116, R119.reuse ;  /* 0x0000007700747202 */ /* 0x080fe20000000f00 */
[--C-:B------:R-:W-:Y:S01]  /*19420*/  IMAD.MOV.U32 R117, RZ, RZ, R119.reuse ;  /* 0x000000ffff757224 */ /* 0x100fe200078e0077 */
[-C--:B------:R-:W-:Y:S01]  /*19430*/  MOV R112, R119.reuse ;  /* 0x0000007700707202 */ /* 0x080fe20000000f00 */
[----:B------:R-:W5:Y:S01]  /*19440*/  MUFU.TANH R88, R88 ;  /* 0x0000005800587308 */ /* 0x000f620000002400 */
[--C-:B------:R-:W-:Y:S01]  /*19450*/  IMAD.MOV.U32 R115, RZ, RZ, R119.reuse ;  /* 0x000000ffff737224 */ /* 0x100fe200078e0077 */
[----:B------:R-:W-:Y:S01]  /*19460*/  MOV R108, R119 ;  /* 0x00000077006c7202 */ /* 0x000fe20000000f00 */
[----:B------:R-:W-:-:S02]  /*19470*/  IMAD.MOV.U32 R114, RZ, RZ, R119 ;  /* 0x000000ffff727224 */ /* 0x000fc400078e0077 */
[--C-:B------:R-:W-:Y:S02]  /*19480*/  IMAD.MOV.U32 R113, RZ, RZ, R119.reuse ;  /* 0x000000ffff717224 */ /* 0x100fe400078e0077 */
[--C-:B------:R-:W-:Y:S01]  /*19490*/  IMAD.MOV.U32 R111, RZ, RZ, R119.reuse ;  /* 0x000000ffff6f7224 */ /* 0x100fe200078e0077 */
[----:B------:R-:W5:Y:S01]  /*194a0*/  MUFU.TANH R12, R12 ;  /* 0x0000000c000c7308 */ /* 0x000f620000002400 */
[--C-:B------:R-:W-:Y:S02]  /*194b0*/  IMAD.MOV.U32 R110, RZ, RZ, R119.reuse ;  /* 0x000000ffff6e7224 */ /* 0x100fe400078e0077 */
[--C-:B------:R-:W-:Y:S02]  /*194c0*/  IMAD.MOV.U32 R109, RZ, RZ, R119.reuse ;  /* 0x000000ffff6d7224 */ /* 0x100fe400078e0077 */
[--C-:B------:R-:W-:Y:S02]  /*194d0*/  IMAD.MOV.U32 R107, RZ, RZ, R119.reuse ;  /* 0x000000ffff6b7224 */ /* 0x100fe400078e0077 */
[--C-:B------:R-:W-:Y:S01]  /*194e0*/  IMAD.MOV.U32 R106, RZ, RZ, R119.reuse ;  /* 0x000000ffff6a7224 */ /* 0x100fe200078e0077 */
[----:B------:R-:W5:Y:S01]  /*194f0*/  MUFU.TANH R91, R91 ;  /* 0x0000005b005b7308 */ /* 0x000f620000002400 */
[----:B------:R-:W-:-:S07]  /*19500*/  IMAD.MOV.U32 R105, RZ, RZ, R119 ;  /* 0x000000ffff697224 */ /* 0x000fce00078e0077 */
[----:B------:R-:W5:Y:S08]  /*19510*/  MUFU.TANH R11, R11 ;  /* 0x0000000b000b7308 */ /* 0x000f700000002400 */
        /* <DEDUP_REMOVED lines=21> */
[----:B------:R-:W5:Y:S01]  /*19670*/  MUFU.TANH R57, R57 ;  /* 0x0000003900397308 */ /* 0x000f620000002400 */
[----:B--2---:R-:W-:-:S02]  /*19680*/  IMAD.IADD R25, R104, 0x1, R141 ;  /* 0x0000000168197824 */ /* 0x004fc400078e028d */
[----:B------:R-:W-:-:S05]  /*19690*/  FMUL.FTZ R104, R2, R37 ;  /* 0x0000002502687220 */ /* 0x000fca0000410000 */
[----:B------:R-:W2:Y:S01]  /*196a0*/  MUFU.TANH R64, R64 ;  /* 0x0000004000407308 */ /* 0x000ea20000002400 */
[----:B------:R-:W-:-:S05]  /*196b0*/  IMAD R100, R148, -0xa0, R25 ;  /* 0xffffff6094647824 */ /* 0x000fca00078e0219 */
[C---:B------:R-:W-:Y:S02]  /*196c0*/  ISETP.GT.AND P1, PT, R100.reuse, RZ, PT ;  /* 0x000000ff6400720c */ /* 0x040fe40003f24270 */
[C---:B------:R-:W-:Y:S01]  /*196d0*/  ISETP.GT.AND P2, PT, R100.reuse, 0x1, PT ;  /* 0x000000016400780c */ /* 0x040fe20003f44270 */
[----:B------:R-:W2:Y:S01]  /*196e0*/  MUFU.TANH R56, R56 ;  /* 0x0000003800387308 */ /* 0x000ea20000002400 */
[----:B------:R-:W-:Y:S02]  /*196f0*/  ISETP.GT.AND P3, PT, R100, 0x8, PT ;  /* 0x000000086400780c */ /* 0x000fe40003f64270 */
[----:B0-----:R-:W-:Y:S02]  /*19700*/  FSEL R33, R5, -INF , P1 ;  /* 0xff80000005217808 */ /* 0x001fe40000800000 */
[----:B-1----:R-:W-:Y:S02]  /*19710*/  FSEL R36, R6, -INF , P2 ;  /* 0xff80000006247808 */ /* 0x002fe40001000000 */
[----:B------:R-:W-:Y:S01]  /*19720*/  ISETP.GT.AND P4, PT, R100, 0x9, PT ;  /* 0x000000096400780c */ /* 0x000fe20003f84270 */
[----:B------:R-:W0:Y:S01]  /*19730*/  MUFU.TANH R63, R63 ;  /* 0x0000003f003f7308 */ /* 0x000e220000002400 */
[----:B---3--:R-:W-:-:S02]  /*19740*/  FSEL R37, R10, -INF , P3 ;  /* 0xff8000000a257808 */ /* 0x008fc40001800000 */
[----:B------:R-:W-:Y:S02]  /*19750*/  FMNMX.FTZ R6, R33, R36, !PT ;  /* 0x0000002421067209 */ /* 0x000fe40007810000 */
[C---:B------:R-:W-:Y:S02]  /*19760*/  ISETP.GT.AND P5, PT, R100.reuse, 0x10, PT ;  /* 0x000000106400780c */ /* 0x040fe40003fa4270 */
[----:B----4-:R-:W-:Y:S01]  /*19770*/  FSEL R51, R9, -INF , P4 ;  /* 0xff80000009337808 */ /* 0x010fe20002000000 */
[----:B------:R-:W1:Y:S01]  /*19780*/  MUFU.TANH R59, R59 ;  /* 0x0000003b003b7308 */ /* 0x000e620000002400 */
[----:B------:R-:W-:Y:S02]  /*19790*/  FMNMX.FTZ R6, R37, R6, !PT ;  /* 0x0000000625067209 */ /* 0x000fe40007810000 */
[----:B-----5:R-:W-:Y:S02]  /*197a0*/  FSEL R3, R3, -INF , P1 ;  /* 0xff80000003037808 */ /* 0x020fe40000800000 */
[----:B------:R-:W-:-:S02]  /*197b0*/  ISETP.GT.AND P1, PT, R100, 0x11, PT ;  /* 0x000000116400780c */ /* 0x000fc40003f24270 */
[----:B------:R-:W-:Y:S01]  /*197c0*/  FSEL R55, R14, -INF , P5 ;  /* 0xff8000000e377808 */ /* 0x000fe20002800000 */
[----:B------:R-:W3:Y:S01]  /*197d0*/  MUFU.TANH R68, R68 ;  /* 0x0000004400447308 */ /* 0x000ee20000002400 */
[----:B------:R-:W-:Y:S02]  /*197e0*/  FMNMX.FTZ R6, R51, R6, !PT ;  /* 0x0000000633067209 */ /* 0x000fe40007810000 */
[----:B------:R-:W-:Y:S02]  /*197f0*/  FSEL R4, R4, -INF , P2 ;  /* 0xff80000004047808 */ /* 0x000fe40001000000 */
[----:B------:R-:W-:Y:S02]  /*19800*/  ISETP.GT.AND P2, PT, R100, 0x18, PT ;  /* 0x000000186400780c */ /* 0x000fe40003f44270 */
[----:B------:R-:W-:Y:S01]  /*19810*/  FSEL R96, R15, -INF , P1 ;  /* 0xff8000000f607808 */ /* 0x000fe20000800000 */
[----:B------:R-:W4:Y:S01]  /*19820*/  MUFU.TANH R58, R58 ;  /* 0x0000003a003a7308 */ /* 0x000f220000002400 */
[----:B------:R-:W-:-:S02]  /*19830*/  FMNMX.FTZ R9, R55, R6, !PT ;  /* 0x0000000637097209 */ /* 0x000fc40007810000 */
[----:B------:R-:W-:Y:S02]  /*19840*/  FSEL R5, R8, -INF , P3 ;  /* 0xff80000008057808 */ /* 0x000fe40001800000 */
[----:B------:R-:W-:Y:S02]  /*19850*/  ISETP.GT.AND P3, PT, R100, 0x19, PT ;  /* 0x000000196400780c */ /* 0x000fe40003f64270 */
[----:B------:R-:W-:Y:S01]  /*19860*/  FSEL R89, R89, -INF , P2 ;  /* 0xff80000059597808 */ /* 0x000fe20001000000 */
[----:B------:R-:W5:Y:S01]  /*19870*/  MUFU.TANH R67, R67 ;  /* 0x0000004300437308 */ /* 0x000f620000002400 */
[----:B------:R-:W-:Y:S02]  /*19880*/  FMNMX.FTZ R8, R96, R9, !PT ;  /* 0x0000000960087209 */ /* 0x000fe40007810000 */
[----:B------:R-:W-:Y:S02]  /*19890*/  FSEL R6, R7, -INF , P4 ;  /* 0xff80000007067808 */ /* 0x000fe40002000000 */
[----:B------:R-:W-:-:S02]  /*198a0*/  ISETP.GT.AND P4, PT, R100, 0x20, PT ;  /* 0x000000206400780c */ /* 0x000fc40003f84270 */
[----:B------:R-:W-:Y:S01]  /*198b0*/  FSEL R88, R88, -INF , P3 ;  /* 0xff80000058587808 */ /* 0x000fe20001800000 */
[----:B------:R-:W5:Y:S01]  /*198c0*/  MUFU.TANH R62, R62 ;  /* 0x0000003e003e7308 */ /* 0x000f620000002400 */
[----:B------:R-:W-:Y:S02]  /*198d0*/  FMNMX.FTZ R9, R89, R8, !PT ;  /* 0x0000000859097209 */ /* 0x000fe40007810000 */
[----:B------:R-:W-:Y:S02]  /*198e0*/  FSEL R7, R12, -INF , P5 ;  /* 0xff8000000c077808 */ /* 0x000fe40002800000 */
[----:B------:R-:W-:Y:S02]  /*198f0*/  ISETP.GT.AND P5, PT, R100, 0x21, PT ;  /* 0x000000216400780c */ /* 0x000fe40003fa4270 */
[----:B------:R-:W-:Y:S01]  /*19900*/  FSEL R91, R91, -INF , P4 ;  /* 0xff8000005b5b7808 */ /* 0x000fe20002000000 */
[----:B------:R-:W5:Y:S01]  /*19910*/  MUFU.TANH R70, R70 ;  /* 0x0000004600467308 */ /* 0x000f620000002400 */
        /* <DEDUP_REMOVED lines=16> */
[----:B------:R-:W-:Y:S01]  /*19a20*/  FSEL R11, R73, -INF , P4 ;  /* 0xff800000490b7808 */ /* 0x000fe20002000000 */
[----:B------:R-:W-:Y:S01]  /*19a30*/  IMAD.U32 R73, RZ, RZ, UR53 ;  /* 0x00000035ff497e24 */ /* 0x000fe2000f8e00ff */
        /* <DEDUP_REMOVED lines=41> */
[----:B--2---:R-:W-:Y:S01]  /*19cd0*/  FSEL R64, R64, -INF , P1 ;  /* 0xff80000040407808 */ /* 0x004fe20000800000 */
[----:B------:R-:W2:Y:S01]  /*19ce0*/  MUFU.TANH R93, R93 ;  /* 0x0000005d005d7308 */ /* 0x000ea20000002400 */
[----:B------:R-:W-:-:S02]  /*19cf0*/  FMNMX.FTZ R29, R60, R27, !PT ;  /* 0x0000001b3c1d7209 */ /* 0x000fc40007810000 */
[----:B------:R-:W-:Y:S02]  /*19d00*/  FSEL R27, R56, -INF , P3 ;  /* 0xff800000381b7808 */ /* 0x000fe40001800000 */
[----:B------:R-:W-:Y:S02]  /*19d10*/  ISETP.GT.AND P3, PT, R100, 0x58, PT ;  /* 0x000000586400780c */ /* 0x000fe40003f64270 */
[----:B0-----:R-:W-:Y:S01]  /*19d20*/  FSEL R63, R63, -INF , P2 ;  /* 0xff8000003f3f7808 */ /* 0x001fe20001000000 */
[----:B------:R-:W0:Y:S01]  /*19d30*/  MUFU.TANH R42, R42 ;  /* 0x0000002a002a7308 */ /* 0x000e220000002400 */
[----:B------:R-:W-:Y:S02]  /*19d40*/  FMNMX.FTZ R30, R64, R29, !PT ;  /* 0x0000001d401e7209 */ /* 0x000fe40007810000 */
[----:B-1----:R-:W-:Y:S02]  /*19d50*/  FSEL R28, R59, -INF , P4 ;  /* 0xff8000003b1c7808 */ /* 0x002fe40002000000 */
[----:B------:R-:W-:-:S02]  /*19d60*/  ISETP.GT.AND P4, PT, R100, 0x59, PT ;  /* 0x000000596400780c */ /* 0x000fc40003f84270 */
[----:B---3--:R-:W-:Y:S01]  /*19d70*/  FSEL R68, R68, -INF , P3 ;  /* 0xff80000044447808 */ /* 0x008fe20001800000 */
[----:B------:R-:W1:Y:S01]  /*19d80*/  MUFU.TANH R52, R52 ;  /* 0x0000003400347308 */ /* 0x000e620000002400 */
[----:B------:R-:W-:Y:S02]  /*19d90*/  FMNMX.FTZ R29, R63, R30, !PT ;  /* 0x0000001e3f1d7209 */ /* 0x000fe40007810000 */
[----:B----4-:R-:W-:Y:S02]  /*19da0*/  FSEL R58, R58, -INF , P5 ;  /* 0xff8000003a3a7808 */ /* 0x010fe40002800000 */
[----:B------:R-:W-:Y:S02]  /*19db0*/  ISETP.GT.AND P5, PT, R100, 0x60, PT ;  /* 0x000000606400780c */ /* 0x000fe40003fa4270 */
[----:B-----5:R-:W-:Y:S01]  /*19dc0*/  FSEL R67, R67, -INF , P4 ;  /* 0xff80000043437808 */ /* 0x020fe20002000000 */
[----:B------:R-:W3:Y:S01]  /*19dd0*/  MUFU.TANH R46, R46 ;  /* 0x0000002e002e7308 */ /* 0x000ee20000002400 */
[----:B------:R-:W-:-:S02]  /*19de0*/  FMNMX.FTZ R30, R68, R29, !PT ;  /* 0x0000001d441e7209 */ /* 0x000fc40007810000 */
[----:B------:R-:W-:Y:S02]  /*19df0*/  FSEL R62, R62, -INF , P1 ;  /* 0xff8000003e3e7808 */ /* 0x000fe40000800000 */
[----:B------:R-:W-:Y:S02]  /*19e00*/  ISETP.GT.AND P1, PT, R100, 0x61, PT ;  /* 0x000000616400780c */ /* 0x000fe40003f24270 */
[----:B------:R-:W-:Y:S01]  /*19e10*/  FSEL R70, R70, -INF , P5 ;  /* 0xff80000046467808 */ /* 0x000fe20002800000 */
[----:B------:R-:W4:Y:S01]  /*19e20*/  MUFU.TANH R95, R95 ;  /* 0x0000005f005f7308 */ /* 0x000f220000002400 */
        /* <DEDUP_REMOVED lines=28> */
[----:B--2---:R-:W-:Y:S01]  /*19ff0*/  FSEL R93, R93, -INF , P1 ;  /* 0xff8000005d5d7808 */ /* 0x004fe20000800000 */
[----:B------:R-:W2:Y:S01]  /*1a000*/  MUFU.TANH R99, R99 ;  /* 0x0000006300637308 */ /* 0x000ea20000002400 */
[----:B------:R-:W-:Y:S02]  /*1a010*/  FMNMX.FTZ R30, R47, R30, !PT ;  /* 0x0000001e2f1e7209 */ /* 0x000fe40007810000 */
[----:B0-----:R-:W-:Y:S02]  /*1a020*/  FSEL R42, R42, -INF , P3 ;  /* 0xff8000002a2a7808 */ /* 0x001fe40001800000 */
[----:B------:R-:W-:-:S02]  /*1a030*/  ISETP.GT.AND P3, PT, R100, 0x80, PT ;  /* 0x000000806400780c */ /* 0x000fc40003f64270 */
[----:B-1----:R-:W-:Y:S01]  /*1a040*/  FSEL R52, R52, -INF , P2 ;  /* 0xff80000034347808 */ /* 0x002fe20001000000 */
[----:B------:R-:W0:Y:S01]  /*1a050*/  MUFU.TANH R54, R54 ;  /* 0x0000003600367308 */ /* 0x000e220000002400 */
[----:B------:R-:W-:Y:S02]  /*1a060*/  FMNMX.FTZ R43, R93, R30, !PT ;  /* 0x0000001e5d2b7209 */ /* 0x000fe40007810000 */
[----:B---3--:R-:W-:Y:S02]  /*1a070*/  FSEL R30, R46, -INF , P4 ;  /* 0xff8000002e1e7808 */ /* 0x008fe40002000000 */
[----:B------:R-:W-:Y:S02]  /*1a080*/  ISETP.GT.AND P4, PT, R100, 0x81, PT ;  /* 0x000000816400780c */ /* 0x000fe40003f84270 */
[----:B----4-:R-:W-:Y:S01]  /*1a090*/  FSEL R95, R95, -INF , P3 ;  /* 0xff8000005f5f7808 */ /* 0x010fe20001800000 */
[----:B------:R-:W1:Y:S01]  /*1a0a0*/  MUFU.TANH R101, R101 ;  /* 0x0000006500657308 */ /* 0x000e620000002400 */
[----:B------:R-:W-:-:S02]  /*1a0b0*/  FMNMX.FTZ R32, R52, R43, !PT ;  /* 0x0000002b34207209 */ /* 0x000fc40007810000 */
[----:B-----5:R-:W-:Y:S02]  /*1a0c0*/  FSEL R45, R45, -INF , P5 ;  /* 0xff8000002d2d7808 */ /* 0x020fe40002800000 */
[----:B------:R-:W-:Y:S02]  /*1a0d0*/  ISETP.GT.AND P5, PT, R100, 0x88, PT ;  /* 0x000000886400780c */ /* 0x000fe40003fa4270 */
[----:B------:R-:W-:Y:S01]  /*1a0e0*/  FSEL R94, R94, -INF , P4 ;  /* 0xff8000005e5e7808 */ /* 0x000fe20002000000 */
[----:B------:R-:W3:Y:S01]  /*1a0f0*/  MUFU.TANH R53, R53 ;  /* 0x0000003500357308 */ /* 0x000ee20000002400 */
[----:B------:R-:W-:Y:S02]  /*1a100*/  FMNMX.FTZ R43, R95, R32, !PT ;  /* 0x000000205f2b7209 */ /* 0x000fe40007810000 */
[----:B------:R-:W-:Y:S01]  /*1a110*/  FSEL R32, R50, -INF , P1 ;  /* 0xff80000032207808 */ /* 0x000fe20000800000 */
[----:B------:R-:W-:Y:S01]  /*1a120*/  FMUL.FTZ R50, R2, R34 ;  /* 0x0000002202327220 */ /* 0x000fe20000410000 */
[----:B------:R-:W-:-:S02]  /*1a130*/  ISETP.GT.AND P1, PT, R100, 0x89, PT ;  /* 0x000000896400780c */ /* 0x000fc40003f24270 */
[----:B------:R-:W-:Y:S01]  /*1a140*/  FSEL R98, R98, -INF , P5 ;  /* 0xff80000062627808 */ /* 0x000fe20002800000 */
[----:B------:R-:W4:Y:S01]  /*1a150*/  MUFU.TANH R102, R102 ;  /* 0x0000006600667308 */ /* 0x000f220000002400 */
[----:B------:R-:W-:Y:S02]  /*1a160*/  FMNMX.FTZ R43, R94, R43, !PT ;  /* 0x0000002b5e2b7209 */ /* 0x000fe40007810000 */
[----:B------:R-:W-:Y:S02]  /*1a170*/  FSEL R49, R49, -INF , P2 ;  /* 0xff80000031317808 */ /* 0x000fe40001000000 */
[----:B------:R-:W-:Y:S02]  /*1a180*/  ISETP.GT.AND P2, PT, R100, 0x90, PT ;  /* 0x000000906400780c */ /* 0x000fe40003f44270 */
[----:B--2---:R-:W-:Y:S01]  /*1a190*/  FSEL R99, R99, -INF , P1 ;  /* 0xff80000063637808 */ /* 0x004fe20000800000 */
[----:B------:R-:W2:Y:S01]  /*1a1a0*/  MUFU.TANH R97, R97 ;  /* 0x0000006100617308 */ /* 0x000ea20000002400 */
[----:B------:R-:W-:-:S02]  /*1a1b0*/  FMNMX.FTZ R44, R98, R43, !PT ;  /* 0x0000002b622c7209 */ /* 0x000fc40007810000 */
[----:B0-----:R-:W-:Y:S02]  /*1a1c0*/  FSEL R43, R54, -INF , P3 ;  /* 0xff800000362b7808 */ /* 0x001fe40001800000 */
[C---:B------:R-:W-:Y:S02]  /*1a1d0*/  ISETP.GT.AND P3, PT, R100.reuse, 0x91, PT ;  /* 0x000000916400780c */ /* 0x040fe40003f64270 */
[----:B-1----:R-:W-:Y:S01]  /*1a1e0*/  FSEL R101, R101, -INF , P2 ;  /* 0xff80000065657808 */ /* 0x002fe20001000000 */
[----:B------:R-:W0:Y:S01]  /*1a1f0*/  MUFU.TANH R103, R103 ;  /* 0x0000006700677308 */ /* 0x000e220000002400 */
[----:B------:R-:W-:Y:S02]  /*1a200*/  FMNMX.FTZ R44, R99, R44, !PT ;  /* 0x0000002c632c7209 */ /* 0x000fe40007810000 */
[----:B---3--:R-:W-:Y:S02]  /*1a210*/  FSEL R53, R53, -INF , P4 ;  /* 0xff80000035357808 */ /* 0x008fe40002000000 */
[----:B------:R-:W-:-:S02]  /*1a220*/  ISETP.GT.AND P4, PT, R100, 0x98, PT ;  /* 0x000000986400780c */ /* 0x000fc40003f84270 */
[----:B----4-:R-:W-:Y:S01]  /*1a230*/  FSEL R102, R102, -INF , P3 ;  /* 0xff80000066667808 */ /* 0x010fe20001800000 */
[----:B------:R-:W1:Y:S01]  /*1a240*/  MUFU.TANH R104, R104 ;  /* 0x0000006800687308 */ /* 0x000e620000002400 */
[----:B------:R-:W-:Y:S02]  /*1a250*/  FMNMX.FTZ R57, R101, R44, !PT ;  /* 0x0000002c65397209 */ /* 0x000fe40007810000 */
[----:B--2---:R-:W-:Y:S02]  /*1a260*/  FSEL R44, R97, -INF , P5 ;  /* 0xff800000612c7808 */ /* 0x004fe40002800000 */
[----:B------:R-:W-:Y:S02]  /*1a270*/  ISETP.GT.AND P5, PT, R100, 0x99, PT ;  /* 0x000000996400780c */ /* 0x000fe40003fa4270 */
[----:B------:R-:W-:Y:S01]  /*1a280*/  FMNMX.FTZ R46, R102, R57, !PT ;  /* 0x00000039662e7209 */ /* 0x000fe20007810000 */
[----:B------:R-:W-:Y:S01]  /*1a290*/  MUFU.TANH R97, R39 ;  /* 0x0000002700617308 */ /* 0x000fe20000002400 */
[----:B0-----:R-:W-:-:S02]  /*1a2a0*/  FSEL R103, R103, -INF , P4 ;  /* 0xff80000067677808 */ /* 0x001fc40002000000 */
[----:B------:R-:W-:Y:S02]  /*1a2b0*/  MOV R100, R119 ;  /* 0x0000007700647202 */ /* 0x000fe40000000f00 */
[----:B------:R-:W-:-:S03]  /*1a2c0*/  FMNMX.FTZ R57, R103, R46, !PT ;  /* 0x0000002e67397209 */ /* 0x000fc60007810000 */
[----:B------:R-:W-:Y:S01]  /*1a2d0*/  MUFU.TANH R77, R50 ;  /* 0x00000032004d7308 */ /* 0x000fe20000002400 */
[----:B-1----:R-:W-:-:S04]  /*1a2e0*/  FSEL R104, R104, -INF , P5 ;  /* 0xff80000068687808 */ /* 0x002fc80002800000 */
[----:B------:R-:W-:-:S03]  /*1a2f0*/  FMNMX.FTZ R57, R104, R57, !PT ;  /* 0x0000003968397209 */ /* 0x000fc60007810000 */
[----:B------:R-:W-:Y:S02]  /*1a300*/  MUFU.TANH R81, R35 ;  /* 0x0000002300517308 */ /* 0x000fe40000002400 */
[----:B------:R-:W0:Y:S06]  /*1a310*/  SHFL.BFLY PT, R46, R57, 0x2, 0x1f ;  /* 0x0c401f00392e7f89 */ /* 0x000e2c00000e0000 */
[----:B------:R-:W-:Y:S01]  /*1a320*/  MUFU.TANH R82, R38 ;  /* 0x0000002600527308 */ /* 0x000fe20000002400 */
[----:B0-----:R-:W-:Y:S01]  /*1a330*/  FMNMX.FTZ R59, R57, R46, !PT ;  /* 0x0000002e393b7209 */ /* 0x001fe20007810000 */
[----:B------:R-:W-:-:S04]  /*1a340*/  FMUL.FTZ R46, R2, R31 ;  /* 0x0000001f022e7220 */ /* 0x000fc80000410000 */
[----:B------:R-:W0:Y:S02]  /*1a350*/  SHFL.BFLY PT, R120, R59, 0x1, 0x1f ;  /* 0x0c201f003b787f89 */ /* 0x000e2400000e0000 */
[----:B------:R1:W-:Y:S02]  /*1a360*/  MUFU.TANH R75, R46 ;  /* 0x0000002e004b7308 */ /* 0x0003e40000002400 */
[----:B-1----:R-:W-:-:S04]  /*1a370*/  FMNMX.FTZ R46, R3, R4, !PT ;  /* 0x00000004032e7209 */ /* 0x002fc80007810000 */
[----:B------:R-:W-:-:S04]  /*1a380*/  FMNMX.FTZ R39, R5, R46, !PT ;  /* 0x0000002e05277209 */ /* 0x000fc80007810000 */
[----:B------:R-:W-:Y:S02]  /*1a390*/  FMNMX.FTZ R50, R6, R39, !PT ;  /* 0x0000002706327209 */ /* 0x000fe40007810000 */
[----:B0-----:R-:W-:-:S04]  /*1a3a0*/  FMNMX.FTZ R120, R59, R120, !PT ;  /* 0x000000783b787209 */ /* 0x001fc80007810000 */
[C---:B------:R-:W-:Y:S01]  /*1a3b0*/  FSETP.NEU.FTZ.AND P6, PT, R120.reuse, -INF , PT ;  /* 0xff8000007800780b */ /* 0x040fe20003fdd000 */
[----:B------:R-:W-:-:S05]  /*1a3c0*/  FFMA.FTZ R54, R120, R73, -8 ;  /* 0xc100000078367423 */ /* 0x000fca0000010049 */
[----:B------:R-:W-:-:S05]  /*1a3d0*/  FSEL R54, R54, RZ, P6 ;  /* 0x000000ff36367208 */ /* 0x000fca0003000000 */
[--C-:B------:R-:W-:Y:S01]  /*1a3e0*/  FFMA.FTZ R34, R36, UR53, -R54.reuse ;  /* 0x0000003524227c23 */ /* 0x100fe20008010836 */
[----:B------:R-:W-:-:S01]  /*1a3f0*/  FFMA.FTZ R36, R51, UR53, -R54 ;  /* 0x0000003533247c23 */ /* 0x000fc20008010836 */
        /* <DEDUP_REMOVED lines=15> */
[----:B------:R-:W-:Y:S01]  /*1a4f0*/  IMAD.U32 R91, RZ, RZ, UR53 ;  /* 0x00000035ff5b7e24 */ /* 0x000fe2000f8e00ff */
[----:B------:R-:W-:Y:S01]  /*1a500*/  FMNMX.FTZ R55, R11, R72, !PT ;  /* 0x000000480b377209 */ /* 0x000fe20007810000 */
[----:B------:R-:W-:-:S01]  /*1a510*/  FFMA.FTZ R72, R76, UR53, -R54 ;  /* 0x000000354c487c23 */ /* 0x000fc20008010836 */
[--C-:B------:R-:W-:Y:S01]  /*1a520*/  FFMA.FTZ R86, R86, UR53, -R54.reuse ;  /* 0x0000003556567c23 */ /* 0x100fe20008010836 */
[----:B------:R-:W-:Y:S01]  /*1a530*/  MUFU.EX2 R50, R90 ;  /* 0x0000005a00327308 */ /* 0x000fe20000000800 */
        /* <DEDUP_REMOVED lines=13> */
[----:B------:R-:W-:Y:S01]  /*1a610*/  FFMA.FTZ R101, R101, UR53, -R54 ;  /* 0x0000003565657c23 */ /* 0x000fe20008010836 */
[----:B------:R0:W-:Y:S01]  /*1a620*/  MUFU.EX2 R55, R80 ;  /* 0x0000005000377308 */ /* 0x0001e20000000800 */
[----:B------:R-:W-:-:S02]  /*1a630*/  MOV R96, R119 ;  /* 0x0000007700607202 */ /* 0x000fc40000000f00 */
[----:B------:R-:W-:Y:S01]  /*1a640*/  FMNMX.FTZ R57, R21, R74, !PT ;  /* 0x0000004a15397209 */ /* 0x000fe20007810000 */
[----:B------:R-:W-:-:S03]  /*1a650*/  FFMA.FTZ R74, R79, UR53, -R54 ;  /* 0x000000354f4a7c23 */ /* 0x000fc60008010836 */
[----:B------:R-:W-:Y:S01]  /*1a660*/  FMNMX.FTZ R76, R24, R57, !PT ;  /* 0x00000039184c7209 */ /* 0x000fe20007810000 */
[----:B------:R-:W-:Y:S03]  /*1a670*/  MUFU.EX2 R31, R31 ;  /* 0x0000001f001f7308 */ /* 0x000fe60000000800 */
[----:B------:R-:W-:-:S04]  /*1a680*/  FMNMX.FTZ R57, R25, R76, !PT ;  /* 0x0000004c19397209 */ /* 0x000fc80007810000 */
[----:B------:R-:W-:Y:S01]  /*1a690*/  FMNMX.FTZ R76, R26, R57, !PT ;  /* 0x000000391a4c7209 */ /* 0x000fe20007810000 */
[----:B------:R-:W-:Y:S03]  /*1a6a0*/  MUFU.EX2 R34, R34 ;  /* 0x0000002200227308 */ /* 0x000fe60000000800 */
[----:B------:R-:W-:Y:S01]  /*1a6b0*/  FMNMX.FTZ R59, R27, R76, !PT ;  /* 0x0000004c1b3b7209 */ /* 0x000fe20007810000 */
[--C-:B------:R-:W-:Y:S01]  /*1a6c0*/  FFMA.FTZ R76, R83, UR53, -R54.reuse ;  /* 0x00000035534c7c23 */ /* 0x100fe20008010836 */
[----:B------:R-:W-:-:S01]  /*1a6d0*/  FFMA.FTZ R83, R60, UR53, -R54 ;  /* 0x000000353c537c23 */ /* 0x000fc20008010836 */
[----:B------:R-:W-:Y:S01]  /*1a6e0*/  FFMA.FTZ R60, R64, UR53, -R54 ;  /* 0x00000035403c7c23 */ /* 0x000fe20008010836 */
[----:B------:R-:W-:Y:S01]  /*1a6f0*/  FMNMX.FTZ R59, R28, R59, !PT ;  /* 0x0000003b1c3b7209 */ /* 0x000fe20007810000 */
[----:B------:R-:W-:Y:S03]  /*1a700*/  MUFU.EX2 R57, R84 ;  /* 0x0000005400397308 */ /* 0x000fe60000000800 */
[----:B------:R-:W-:-:S04]  /*1a710*/  FMNMX.FTZ R59, R58, R59, !PT ;  /* 0x0000003b3a3b7209 */ /* 0x000fc80007810000 */
[----:B------:R-:W-:Y:S01]  /*1a720*/  FMNMX.FTZ R78, R62, R59, !PT ;  /* 0x0000003b3e4e7209 */ /* 0x000fe20007810000 */
[----:B------:R-:W-:Y:S03]  /*1a730*/  MUFU.EX2 R33, R33 ;  /* 0x0000002100217308 */ /* 0x000fe60000000800 */
[----:B------:R-:W-:-:S04]  /*1a740*/  FMNMX.FTZ R78, R61, R78, !PT ;  /* 0x0000004e3d4e7209 */ /* 0x000fc80007810000 */
[----:B------:R-:W-:Y:S01]  /*1a750*/  FMNMX.FTZ R73, R65, R78, !PT ;  /* 0x0000004e41497209 */ /* 0x000fe20007810000 */
[----:B------:R1:W-:Y:S03]  /*1a760*/  MUFU.EX2 R59, R86 ;  /* 0x00000056003b7308 */ /* 0x0003e60000000800 */
[----:B0-----:R-:W-:Y:S01]  /*1a770*/  FMNMX.FTZ R80, R66, R73, !PT ;  /* 0x0000004942507209 */ /* 0x001fe20007810000 */
[--C-:B------:R-:W-:Y:S01]  /*1a780*/  FFMA.FTZ R73, R87, UR53, -R54.reuse ;  /* 0x0000003557497c23 */ /* 0x100fe20008010836 */
[----:B------:R-:W-:-:S01]  /*1a790*/  FFMA.FTZ R87, R99, UR53, -R54 ;  /* 0x0000003563577c23 */ /* 0x000fc20008010836 */
[----:B------:R-:W-:Y:S01]  /*1a7a0*/  IMAD.MOV.U32 R99, RZ, RZ, R119 ;  /* 0x000000ffff637224 */ /* 0x000fe200078e0077 */
[----:B------:R-:W-:Y:S01]  /*1a7b0*/  FMNMX.FTZ R79, R41, R80, !PT ;  /* 0x00000050294f7209 */ /* 0x000fe20007810000 */
[----:B------:R0:W-:Y:S01]  /*1a7c0*/  MUFU.EX2 R78, R85 ;  /* 0x00000055004e7308 */ /* 0x0001e20000000800 */
[----:B-1----:R-:W-:-:S01]  /*1a7d0*/  FFMA.FTZ R86, R52, UR53, -R54 ;  /* 0x0000003534567c23 */ /* 0x002fc20008010836 */
[----:B------:R-:W-:Y:S01]  /*1a7e0*/  FFMA.FTZ R52, R95, UR53, -R54 ;  /* 0x000000355f347c23 */ /* 0x000fe20008010836 */
[----:B------:R-:W-:-:S04]  /*1a7f0*/  FMNMX.FTZ R80, R40, R79, !PT ;  /* 0x0000004f28507209 */ /* 0x000fc80007810000 */
[----:B------:R-:W-:Y:S01]  /*1a800*/  FMNMX.FTZ R79, R29, R80, !PT ;  /* 0x000000501d4f7209 */ /* 0x000fe20007810000 */
[----:B------:R-:W1:Y:S01]  /*1a810*/  MUFU.EX2 R36, R36 ;  /* 0x0000002400247308 */ /* 0x000e620000000800 */
[----:B0-----:R-:W-:-:S02]  /*1a820*/  FFMA.FTZ R85, R68, UR53, -R54 ;  /* 0x0000003544557c23 */ /* 0x001fc40008010836 */
[----:B------:R-:W-:-:S04]  /*1a830*/  FMNMX.FTZ R79, R42, R79, !PT ;  /* 0x0000004f2a4f7209 */ /* 0x000fc80007810000 */
        /* <DEDUP_REMOVED lines=11> */
[----:B------:R-:W-:Y:S01]  /*1a8f0*/  FSEL R68, R75, -INF , P1 ;  /* 0xff8000004b447808 */ /* 0x000fe20000800000 */
[----:B------:R-:W-:-:S01]  /*1a900*/  FFMA.FTZ R75, R67, UR53, -R54 ;  /* 0x00000035434b7c23 */ /* 0x000fc20008010836 */
[----:B------:R-:W-:Y:S01]  /*1a910*/  FMNMX.FTZ R79, R44, R79, !PT ;  /* 0x0000004f2c4f7209 */ /* 0x000fe20007810000 */
[----:B------:R0:W-:Y:S01]  /*1a920*/  MUFU.EX2 R64, R85 ;  /* 0x0000005500407308 */ /* 0x0001e20000000800 */
[----:B------:R-:W-:Y:S02]  /*1a930*/  FSEL R67, R77, -INF , P2 ;  /* 0xff8000004d437808 */ /* 0x000fe40001000000 */
[----:B------:R-:W-:Y:S02]  /*1a940*/  FMNMX.FTZ R84, R68, R79, !PT ;  /* 0x0000004f44547209 */ /* 0x000fe40007810000 */
[----:B------:R-:W-:Y:S02]  /*1a950*/  FSEL R77, R81, -INF , P3 ;  /* 0xff800000514d7808 */ /* 0x000fe40001800000 */
[----:B------:R-:W-:Y:S01]  /*1a960*/  FMNMX.FTZ R84, R67, R84, !PT ;  /* 0x0000005443547209 */ /* 0x000fe20007810000 */
[----:B------:R-:W1:Y:S01]  /*1a970*/  MUFU.EX2 R37, R37 ;  /* 0x0000002500257308 */ /* 0x000e620000000800 */
[----:B------:R-:W-:Y:S01]  /*1a980*/  FSEL R79, R82, -INF , P4 ;  /* 0xff800000524f7808 */ /* 0x000fe20002000000 */
[--C-:B------:R-:W-:Y:S01]  /*1a990*/  FFMA.FTZ R82, R93, UR53, -R54.reuse ;  /* 0x000000355d527c23 */ /* 0x100fe20008010836 */
[----:B------:R-:W-:Y:S01]  /*1a9a0*/  FMNMX.FTZ R84, R77, R84, !PT ;  /* 0x000000544d547209 */ /* 0x000fe20007810000 */
[----:B0-----:R-:W-:Y:S01]  /*1a9b0*/  FFMA.FTZ R85, R94, UR53, -R54 ;  /* 0x000000355e557c23 */ /* 0x001fe20008010836 */
[----:B------:R-:W-:-:S02]  /*1a9c0*/  FSEL R81, R97, -INF , P5 ;  /* 0xff80000061517808 */ /* 0x000fc40002800000 */
[----:B------:R-:W-:Y:S01]  /*1a9d0*/  FMNMX.FTZ R84, R79, R84, !PT ;  /* 0x000000544f547209 */ /* 0x000fe20007810000 */
[----:B------:R-:W-:Y:S03]  /*1a9e0*/  MUFU.EX2 R39, R39 ;  /* 0x0000002700277308 */ /* 0x000fe60000000800 */
[----:B------:R-:W-:-:S05]  /*1a9f0*/  FMNMX.FTZ R84, R81, R84, !PT ;  /* 0x0000005451547209 */ /* 0x000fca0007810000 */
[----:B------:R-:W0:Y:S01]  /*1aa00*/  SHFL.BFLY PT, R83, R84, 0x2, 0x1f ;  /* 0x0c401f0054537f89 */ /* 0x000e2200000e0000 */
[----:B------:R-:W-:Y:S01]  /*1aa10*/  MUFU.EX2 R51, R51 ;  /* 0x0000003300337308 */ /* 0x000fe20000000800 */
[----:B-1----:R-:W-:-:S04]  /*1aa20*/  F2FP.SATFINITE.E4M3.F32.PACK_AB_MERGE_C R218, R46, R37, RZ ;  /* 0x000000252eda723e */ /* 0x002fc800048070ff */
[----:B------:R-:W-:-:S03]  /*1aa30*/  F2FP.SATFINITE.E4M3.F32.PACK_AB_MERGE_C R218, R38, R35, R218 ;  /* 0x0000002326da723e */ /* 0x000fc600048070da */
[----:B------:R-:W1:Y:S08]  /*1aa40*/  MUFU.EX2 R72, R72 ;  /* 0x0000004800487308 */ /* 0x000e700000000800 */
[----:B------:R-:W-:Y:S01]  /*1aa50*/  MUFU.EX2 R74, R74 ;  /* 0x0000004a004a7308 */ /* 0x000fe20000000800 */
[----:B0-----:R-:W-:Y:S01]  /*1aa60*/  FMNMX.FTZ R88, R84, R83, !PT ;  /* 0x0000005354587209 */ /* 0x001fe20007810000 */
[----:B------:R-:W-:-:S06]  /*1aa70*/  FFMA.FTZ R84, R98, UR53, -R54 ;  /* 0x0000003562547c23 */ /* 0x000fcc0008010836 */
[----:B------:R-:W0:Y:S01]  /*1aa80*/  MUFU.EX2 R76, R76 ;  /* 0x0000004c004c7308 */ /* 0x000e220000000800 */
[----:B-1----:R-:W-:Y:S01]  /*1aa90*/  F2FP.SATFINITE.E4M3.F32.PACK_AB_MERGE_C R212, R72, R51, RZ ;  /* 0x0000003348d4723e */ /* 0x002fe200048070ff */
[----:B------:R-:W-:Y:S01]  /*1aaa0*/  IMAD.MOV.U32 R98, RZ, RZ, R119 ;  /* 0x000000ffff627224 */ /* 0x000fe200078e0077 */
[----:B------:R-:W1:Y:S02]  /*1aab0*/  SHFL.BFLY PT, R89, R88, 0x1, 0x1f ;  /* 0x0c201f0058597f89 */ /* 0x000e6400000e0000 */
[----:B------:R-:W-:-:S03]  /*1aac0*/  F2FP.SATFINITE.E4M3.F32.PACK_AB_MERGE_C R212, R50, R39, R212 ;  /* 0x0000002732d4723e */ /* 0x000fc600048070d4 */
[----:B------:R-:W2:Y:S08]  /*1aad0*/  MUFU.EX2 R73, R73 ;  /* 0x0000004900497308 */ /* 0x000eb00000000800 */
[----:B------:R-:W-:Y:S01]  /*1aae0*/  MUFU.EX2 R60, R60 ;  /* 0x0000003c003c7308 */ /* 0x000fe20000000800 */
[----:B0-----:R-:W-:-:S04]  /*1aaf0*/  F2FP.SATFINITE.E4M3.F32.PACK_AB_MERGE_C R214, R76, R57, RZ ;  /* 0x000000394cd6723e */ /* 0x001fc800048070ff */
[----:B------:R-:W-:-:S03]  /*1ab00*/  F2FP.SATFINITE.E4M3.F32.PACK_AB_MERGE_C R214, R74, R55, R214 ;  /* 0x000000374ad6723e */ /* 0x000fc600048070d6 */
[----:B------:R-:W-:Y:S01]  /*1ab10*/  MUFU.EX2 R63, R63 ;  /* 0x0000003f003f7308 */ /* 0x000fe20000000800 */
[----:B--2---:R-:W-:Y:S02]  /*1ab20*/  F2FP.SATFINITE.E4M3.F32.PACK_AB_MERGE_C R200, R80, R73, RZ ;  /* 0x0000004950c8723e */ /* 0x004fe400048070ff */
[----:B-1----:R-:W-:Y:S01]  /*1ab30*/  FMNMX.FTZ R122, R88, R89, !PT ;  /* 0x00000059587a7209 */ /* 0x002fe20007810000 */
[----:B------:R-:W-:-:S01]  /*1ab40*/  FFMA.FTZ R89, R102, UR53, -R54 ;  /* 0x0000003566597c23 */ /* 0x000fc20008010836 */
[----:B------:R-:W-:Y:S01]  /*1ab50*/  FFMA.FTZ R88, R103, UR53, -R54 ;  /* 0x0000003567587c23 */ /* 0x000fe20008010836 */
[----:B------:R-:W-:Y:S01]  /*1ab60*/  F2FP.SATFINITE.E4M3.F32.PACK_AB_MERGE_C R200, R78, R59, R200 ;  /* 0x0000003b4ec8723e */ /* 0x000fe200048070c8 */
[----:B------:R-:W-:Y:S02]  /*1ab70*/  IMAD.MOV.U32 R103, RZ, RZ, R119 ;  /* 0x000000ffff677224 */ /* 0x000fe400078e0077 */
[----:B------:R-:W-:-:S01]  /*1ab80*/  FFMA.FTZ R90, R122, R91, -8 ;  /* 0xc10000007a5a7423 */ /* 0x000fc2000001005b */
[----:B------:R-:W-:Y:S01]  /*1ab90*/  FSETP.NEU.FTZ.AND P1, PT, R122, -INF , PT ;  /* 0xff8000007a00780b */ /* 0x000fe20003f3d000 */
[----:B------:R-:W-:-:S01]  /*1aba0*/  FFMA.FTZ R91, R104, UR53, -R54 ;  /* 0x00000035685b7c23 */ /* 0x000fc20008010836 */
[----:B------:R-:W-:Y:S01]  /*1abb0*/  MUFU.EX2 R75, R75 ;  /* 0x0000004b004b7308 */ /* 0x000fe20000000800 */
[----:B------:R-:W-:Y:S01]  /*1abc0*/  MOV R104, R119 ;  /* 0x0000007700687202 */ /* 0x000fe20000000f00 */
[----:B------:R-:W-:Y:S01]  /*1abd0*/  IMAD.MOV.U32 R102, RZ, RZ, R119 ;  /* 0x000000ffff667224 */ /* 0x000fe200078e0077 */
[----:B------:R-:W-:-:S02]  /*1abe0*/  FSEL R54, R90, RZ, P1 ;  /* 0x000000ff5a367208 */ /* 0x000fc40000800000 */
[----:B------:R-:W-:-:S03]  /*1abf0*/  ISETP.GE.AND P1, PT, R141, 0xa1, PT ;  /* 0x000000a18d00780c */ /* 0x000fc60003f26270 */
        /* <DEDUP_REMOVED lines=10> */
[----:B------:R-:W-:Y:S01]  /*1aca0*/  FFMA.FTZ R10, R21, UR53, -R54 ;  /* 0x00000035150a7c23 */ /* 0x000fe20008010836 */
[----:B------:R-:W-:-:S01]  /*1acb0*/  FADD.FTZ R20, R31, R34 ;  /* 0x000000221f147221 */ /* 0x000fc20000010000 */
[--C-:B------:R-:W-:Y:S01]  /*1acc0*/  FFMA.FTZ R97, R15, UR53, -R54.reuse ;  /* 0x000000350f617c23 */ /* 0x100fe20008010836 */
[----:B------:R-:W-:-:S01]  /*1acd0*/  FFMA.FTZ R7, R11, UR53, -R54 ;  /* 0x000000350b077c23 */ /* 0x000fc20008010836 */
[----:B------:R-:W0:Y:S01]  /*1ace0*/  MUFU.EX2 R4, R4 ;  /* 0x0000000400047308 */ /* 0x000e220000000800 */
[----:B------:R-:W-:-:S01]  /*1acf0*/  FFMA.FTZ R58, R58, UR53, -R54 ;  /* 0x000000353a3a7c23 */ /* 0x000fc20008010836 */
[--C-:B------:R-:W-:Y:S01]  /*1ad00*/  FFMA.FTZ R15, R61, UR53, -R54.reuse ;  /* 0x000000353d0f7c23 */ /* 0x100fe20008010836 */
[----:B------:R-:W-:-:S01]  /*1ad10*/  FFMA.FTZ R11, R26, UR53, -R54 ;  /* 0x000000351a0b7c23 */ /* 0x000fc20008010836 */
[----:B------:R-:W-:Y:S01]  /*1ad20*/  FADD.FTZ R61, R33, R20 ;  /* 0x00000014213d7221 */ /* 0x000fe20000010000 */
[----:B------:R-:W-:-:S01]  /*1ad30*/  FFMA.FTZ R8, R12, UR53, -R54 ;  /* 0x000000350c087c23 */ /* 0x000fc20008010836 */
[--C-:B------:R-:W-:Y:S01]  /*1ad40*/  FFMA.FTZ R12, R27, UR53, -R54.reuse ;  /* 0x000000351b0c7c23 */ /* 0x100fe20008010836 */
[----:B------:R-:W-:Y:S01]  /*1ad50*/  IADD3 R20, R0, 0x33440, RZ ;  /* 0x0003344000147810 */ /* 0x000fe20007ffe0ff */
        /* <DEDUP_REMOVED lines=11> */
[----:B------:R-:W-:-:S01]  /*1ae10*/  FFMA.FTZ R29, R29, UR53, -R54 ;  /* 0x000000351d1d7c23 */ /* 0x000fc20008010836 */
[--C-:B------:R-:W-:Y:S01]  /*1ae20*/  FFMA.FTZ R42, R42, UR53, -R54.reuse ;  /* 0x000000352a2a7c23 */ /* 0x100fe20008010836 */
[----:B------:R-:W-:Y:S01]  /*1ae30*/  F2FP.SATFINITE.E4M3.F32.PACK_AB_MERGE_C R202, R75, R64, RZ ;  /* 0x000000404bca723e */ /* 0x000fe200048070ff */
[--C-:B------:R-:W-:Y:S01]  /*1ae40*/  FFMA.FTZ R45, R45, UR53, -R54.reuse ;  /* 0x000000352d2d7c23 */ /* 0x100fe20008010836 */
[----:B------:R-:W-:-:S01]  /*1ae50*/  FFMA.FTZ R32, R32, UR53, -R54 ;  /* 0x0000003520207c23 */ /* 0x000fc20008010836 */
[----:B------:R-:W0:Y:S01]  /*1ae60*/  MUFU.EX2 R5, R5 ;  /* 0x0000000500057308 */ /* 0x000e220000000800 */
[----:B-1----:R-:W-:-:S01]  /*1ae70*/  FADD.FTZ R26, R90, R21 ;  /* 0x000000155a1a7221 */ /* 0x002fc20000010000 */
[----:B------:R-:W-:-:S02]  /*1ae80*/  IMAD.U32 R21, RZ, RZ, UR38 ;  /* 0x00000026ff157e24 */ /* 0x000fc4000f8e00ff */
[----:B------:R-:W-:-:S01]  /*1ae90*/  FFMA.FTZ R49, R49, UR53, -R54 ;  /* 0x0000003531317c23 */ /* 0x000fc20008010836 */
[--C-:B------:R-:W-:Y:S01]  /*1aea0*/  FFMA.FTZ R43, R43, UR53, -R54.reuse ;  /* 0x000000352b2b7c23 */ /* 0x100fe20008010836 */
[----:B------:R-:W-:-:S01]  /*1aeb0*/  FFMA.FTZ R53, R53, UR53, -R54 ;  /* 0x0000003535357c23 */ /* 0x000fc20008010836 */
[----:B------:R-:W-:Y:S01]  /*1aec0*/  FFMA.FTZ R44, R44, UR53, -R54 ;  /* 0x000000352c2c7c23 */ /* 0x000fe20008010836 */
[----:B------:R-:W-:Y:S01]  /*1aed0*/  PRMT R20, R21, 0x654, R20 ;  /* 0x0000065415147816 */ /* 0x000fe20000000014 */
[----:B------:R-:W1:Y:S01]  /*1aee0*/  MUFU.EX2 R6, R6 ;  /* 0x0000000600067308 */ /* 0x000e620000000800 */
[----:B--2---:R-:W-:-:S01]  /*1aef0*/  FADD.FTZ R26, R93, R26 ;  /* 0x0000001a5d1a7221 */ /* 0x004fc20000010000 */
[--C-:B------:R-:W-:Y:S01]  /*1af00*/  FFMA.FTZ R21, R40, UR53, -R54.reuse ;  /* 0x0000003528157c23 */ /* 0x100fe20008010836 */
[----:B------:R2:W-:Y:S01]  /*1af10*/  SYNCS.ARRIVE.TRANS64.RED.A1T0 RZ, [R20+URZ], RZ ;  /* 0x000000ff14ff79a7 */ /* 0x0005e2000810043f */
[----:B------:R-:W-:-:S01]  /*1af20*/  FFMA.FTZ R68, R68, UR53, -R54 ;  /* 0x0000003544447c23 */ /* 0x000fc20008010836 */
[--C-:B------:R-:W-:Y:S01]  /*1af30*/  FFMA.FTZ R67, R67, UR53, -R54.reuse ;  /* 0x0000003543437c23 */ /* 0x100fe20008010836 */
[----:B------:R-:W-:Y:S01]  /*1af40*/  F2FP.SATFINITE.E4M3.F32.PACK_AB_MERGE_C R217, R93, R90, RZ ;  /* 0x0000005a5dd9723e */ /* 0x000fe200048070ff */
[--C-:B------:R-:W-:Y:S01]  /*1af50*/  FFMA.FTZ R77, R77, UR53, -R54.reuse ;  /* 0x000000354d4d7c23 */ /* 0x100fe20008010836 */
[----:B------:R-:W3:Y:S01]  /*1af60*/  MUFU.EX2 R92, R92 ;  /* 0x0000005c005c7308 */ /* 0x000ee20000000800 */
[----:B------:R-:W-:-:S01]  /*1af70*/  FFMA.FTZ R79, R79, UR53, -R54 ;  /* 0x000000354f4f7c23 */ /* 0x000fc20008010836 */
[----:B------:R-:W-:Y:S01]  /*1af80*/  F2FP.SATFINITE.E4M3.F32.PACK_AB_MERGE_C R217, R4, R3, R217 ;  /* 0x0000000304d9723e */ /* 0x000fe200048070d9 */
[----:B--2---:R-:W-:-:S01]  /*1af90*/  FFMA.FTZ R20, R30, UR53, -R54 ;  /* 0x000000351e147c23 */ /* 0x004fc20008010836 */
[----:B------:R-:W-:Y:S01]  /*1afa0*/  FFMA.FTZ R54, R81, UR53, -R54 ;  /* 0x0000003551367c23 */ /* 0x000fe20008010836 */
[----:B------:R-:W-:Y:S01]  /*1afb0*/  F2FP.SATFINITE.E4M3.F32.PACK_AB_MERGE_C R202, R63, R60, R202 ;  /* 0x0000003c3fca723e */ /* 0x000fe200048070ca */
[----:B------:R-:W-:-:S02]  /*1afc0*/  IMAD.MOV.U32 R93, RZ, RZ, R119 ;  /* 0x000000ffff5d7224 */ /* 0x000fc400078e0077 */
[----:B------:R2:W-:Y:S01]  /*1afd0*/  MUFU.EX2 R27, R58 ;  /* 0x0000003a001b7308 */ /* 0x0005e20000000800 */
[--C-:B------:R-:W-:Y:S02]  /*1afe0*/  IMAD.MOV.U32 R90, RZ, RZ, R119.reuse ;  /* 0x000000ffff5a7224 */ /* 0x100fe400078e0077 */
[--C-:B------:R-:W-:Y:S02]  /*1aff0*/  IMAD.MOV.U32 R81, RZ, RZ, R119.reuse ;  /* 0x000000ffff517224 */ /* 0x100fe400078e0077 */
[--C-:B------:R-:W-:Y:S02]  /*1b000*/  IMAD.MOV.U32 R62, RZ, RZ, R119.reuse ;  /* 0x000000ffff3e7224 */ /* 0x100fe400078e0077 */
[----:B------:R-:W-:Y:S01]  /*1b010*/  IMAD.MOV.U32 R34, RZ, RZ, R119 ;  /* 0x000000ffff227224 */ /* 0x000fe200078e0077 */
[----:B------:R-:W4:Y:S01]  /*1b020*/  MUFU.EX2 R95, R95 ;  /* 0x0000005f005f7308 */ /* 0x000f220000000800 */
[----:B--2---:R-:W-:-:S01]  /*1b030*/  FADD.FTZ R58, R36, R61 ;  /* 0x0000003d243a7221 */ /* 0x004fc20000010000 */
[----:B0-----:R-:W-:-:S03]  /*1b040*/  FADD.FTZ R61, R5, R26 ;  /* 0x0000001a053d7221 */ /* 0x001fc60000010000 */
[----:B------:R-:W-:Y:S01]  /*1b050*/  FADD.FTZ R41, R35, R58 ;  /* 0x0000003a23297221 */ /* 0x000fe20000010000 */
[----:B-1----:R-:W-:-:S01]  /*1b060*/  FADD.FTZ R61, R6, R61 ;  /* 0x0000003d063d7221 */ /* 0x002fc20000010000 */
[----:B------:R-:W-:Y:S01]  /*1b070*/  IMAD.MOV.U32 R58, RZ, RZ, R119 ;  /* 0x000000ffff3a7224 */ /* 0x000fe200078e0077 */
[----:B------:R-:W0:Y:S01]  /*1b080*/  MUFU.EX2 R7, R7 ;  /* 0x0000000700077308 */ /* 0x000e220000000800 */
[----:B------:R-:W-:-:S01]  /*1b090*/  FADD.FTZ R26, R38, R41 ;  /* 0x00000029261a7221 */ /* 0x000fc20000010000 */
[--C-:B------:R-:W-:Y:S02]  /*1b0a0*/  IMAD.MOV.U32 R38, RZ, RZ, R119.reuse ;  /* 0x000000ffff267224 */ /* 0x100fe400078e0077 */
[----:B------:R-:W-:Y:S02]  /*1b0b0*/  IMAD.MOV.U32 R35, RZ, RZ, R119 ;  /* 0x000000ffff237224 */ /* 0x000fe400078e0077 */
[----:B------:R-:W-:Y:S01]  /*1b0c0*/  FADD.FTZ R41, R37, R26 ;  /* 0x0000001a25297221 */ /* 0x000fe20000010000 */
[----:B---3--:R-:W-:-:S01]  /*1b0d0*/  FADD.FTZ R26, R92, R61 ;  /* 0x0000003d5c1a7221 */ /* 0x008fc20000010000 */
[----:B------:R-:W1:Y:S02]  /*1b0e0*/  MUFU.EX2 R8, R8 ;  /* 0x0000000800087308 */ /* 0x000e640000000800 */
[----:B------:R-:W-:-:S01]  /*1b0f0*/  FADD.FTZ R40, R46, R41 ;  /* 0x000000292e287221 */ /* 0x000fc20000010000 */
[C---:B----4-:R-:W-:Y:S01]  /*1b100*/  FADD.FTZ R26, R95.reuse, R26 ;  /* 0x0000001a5f1a7221 */ /* 0x050fe20000010000 */
[----:B------:R-:W-:Y:S01]  /*1b110*/  F2FP.SATFINITE.E4M3.F32.PACK_AB_MERGE_C R219, R95, R92, RZ ;  /* 0x0000005c5fdb723e */ /* 0x000fe200048070ff */
[----:B------:R-:W-:-:S02]  /*1b120*/  IMAD.MOV.U32 R95, RZ, RZ, R119 ;  /* 0x000000ffff5f7224 */ /* 0x000fc400078e0077 */
[----:B------:R-:W-:-:S01]  /*1b130*/  FADD.FTZ R41, R39, R40 ;  /* 0x0000002827297221 */ /* 0x000fc20000010000 */
[----:B------:R-:W-:Y:S01]  /*1b140*/  MOV R92, R119 ;  /* 0x00000077005c7202 */ /* 0x000fe20000000f00 */
[----:B------:R-:W-:Y:S01]  /*1b150*/  IMAD.MOV.U32 R46, RZ, RZ, R119 ;  /* 0x000000ffff2e7224 */ /* 0x000fe200078e0077 */
[----:B------:R-:W2:Y:S01]  /*1b160*/  MUFU.EX2 R94, R94 ;  /* 0x0000005e005e7308 */ /* 0x000ea20000000800 */
[----:B0-----:R-:W-:-:S01]  /*1b170*/  FADD.FTZ R61, R7, R26 ;  /* 0x0000001a073d7221 */ /* 0x001fc20000010000 */
[----:B------:R-:W-:Y:S01]  /*1b180*/  FADD.FTZ R26, R50, R41 ;  /* 0x00000029321a7221 */ /* 0x000fe20000010000 */
[----:B------:R-:W-:Y:S01]  /*1b190*/  F2FP.SATFINITE.E4M3.F32.PACK_AB_MERGE_C R219, R6, R5, R219 ;  /* 0x0000000506db723e */ /* 0x000fe200048070db */
[--C-:B------:R-:W-:Y:S01]  /*1b1a0*/  IMAD.MOV.U32 R50, RZ, RZ, R119.reuse ;  /* 0x000000ffff327224 */ /* 0x100fe200078e0077 */
[----:B------:R-:W-:Y:S01]  /*1b1b0*/  MOV R40, R119 ;  /* 0x0000007700287202 */ /* 0x000fe20000000f00 */
[----:B------:R-:W-:Y:S01]  /*1b1c0*/  FADD.FTZ R41, R51, R26 ;  /* 0x0000001a33297221 */ /* 0x000fe20000010000 */
[----:B------:R-:W-:Y:S01]  /*1b1d0*/  IMAD.MOV.U32 R51, RZ, RZ, R119 ;  /* 0x000000ffff337224 */ /* 0x000fe200078e0077 */
[----:B------:R-:W0:Y:S01]  /*1b1e0*/  MUFU.EX2 R97, R97 ;  /* 0x0000006100617308 */ /* 0x000e220000000800 */
[----:B-1----:R-:W-:-:S01]  /*1b1f0*/  FADD.FTZ R61, R8, R61 ;  /* 0x0000003d083d7221 */ /* 0x002fc20000010000 */
[----:B------:R-:W-:Y:S01]  /*1b200*/  FADD.FTZ R30, R72, R41 ;  /* 0x00000029481e7221 */ /* 0x000fe20000010000 */
[----:B------:R-:W-:Y:S01]  /*1b210*/  MOV R72, R119 ;  /* 0x0000007700487202 */ /* 0x000fe20000000f00 */
[----:B------:R-:W-:-:S02]  /*1b220*/  IMAD.MOV.U32 R39, RZ, RZ, R119 ;  /* 0x000000ffff277224 */ /* 0x000fc400078e0077 */
[----:B------:R-:W-:-:S01]  /*1b230*/  FADD.FTZ R41, R55, R30 ;  /* 0x0000001e37297221 */ /* 0x000fc20000010000 */
[----:B------:R-:W-:Y:S01]  /*1b240*/  IMAD.MOV.U32 R55, RZ, RZ, R119 ;  /* 0x000000ffff377224 */ /* 0x000fe200078e0077 */
[----:B------:R-:W1:Y:S01]  /*1b250*/  MUFU.EX2 R9, R9 ;  /* 0x0000000900097308 */ /* 0x000e620000000800 */
[----:B--2---:R-:W-:-:S07]  /*1b260*/  FADD.FTZ R26, R94, R61 ;  /* 0x0000003d5e1a7221 */ /* 0x004fce0000010000 */
        /* <DEDUP_REMOVED lines=8> */
[----:B------:R-:W-:Y:S01]  /*1b2f0*/  FADD.FTZ R26, R74, R41 ;  /* 0x000000294a1a7221 */ /* 0x000fe20000010000 */
[----:B------:R-:W-:-:S03]  /*1b300*/  IMAD.MOV.U32 R74, RZ, RZ, R119 ;  /* 0x000000ffff4a7224 */ /* 0x000fc600078e0077 */
[----:B------:R-:W-:Y:S01]  /*1b310*/  FADD.FTZ R41, R57, R26 ;  /* 0x0000001a39297221 */ /* 0x000fe20000010000 */
[----:B------:R-:W-:Y:S01]  /*1b320*/  IMAD.MOV.U32 R57, RZ, RZ, R119 ;  /* 0x000000ffff397224 */ /* 0x000fe200078e0077 */
[----:B------:R-:W1:Y:S01]  /*1b330*/  MUFU.EX2 R25, R25 ;  /* 0x0000001900197308 */ /* 0x000e620000000800 */
[----:B--2---:R-:W-:-:S01]  /*1b340*/  FADD.FTZ R61, R10, R61 ;  /* 0x0000003d0a3d7221 */ /* 0x004fc20000010000 */
[----:B------:R-:W-:Y:S01]  /*1b350*/  FADD.FTZ R30, R76, R41 ;  /* 0x000000294c1e7221 */ /* 0x000fe20000010000 */
[----:B------:R-:W-:Y:S01]  /*1b360*/  MOV R76, R119 ;  /* 0x00000077004c7202 */ /* 0x000fe20000000f00 */
[----:B------:R-:W-:Y:S02]  /*1b370*/  IMAD.MOV.U32 R41, RZ, RZ, R119 ;  /* 0x000000ffff297224 */ /* 0x000fe400078e0077 */
[----:B------:R-:W-:-:S01]  /*1b380*/  FADD.FTZ R33, R59, R30 ;  /* 0x0000001e3b217221 */ /* 0x000fc20000010000 */
[----:B------:R-:W-:Y:S01]  /*1b390*/  IMAD.MOV.U32 R59, RZ, RZ, R119 ;  /* 0x000000ffff3b7224 */ /* 0x000fe200078e0077 */
[----:B------:R-:W2:Y:S01]  /*1b3a0*/  MUFU.EX2 R11, R11 ;  /* 0x0000000b000b7308 */ /* 0x000ea20000000800 */
[----:B0-----:R-:W-:-:S01]  /*1b3b0*/  FADD.FTZ R26, R24, R61 ;  /* 0x0000003d181a7221 */ /* 0x001fc20000010000 */
[----:B------:R-:W-:-:S06]  /*1b3c0*/  IMAD.MOV.U32 R61, RZ, RZ, R119 ;  /* 0x000000ffff3d7224 */ /* 0x000fcc00078e0077 */
[----:B------:R-:W0:Y:S01]  /*1b3d0*/  MUFU.EX2 R12, R12 ;  /* 0x0000000c000c7308 */ /* 0x000e220000000800 */
[----:B-1----:R-:W-:-:S07]  /*1b3e0*/  FADD.FTZ R26, R25, R26 ;  /* 0x0000001a191a7221 */ /* 0x002fce0000010000 */
[----:B------:R-:W1:Y:S01]  /*1b3f0*/  MUFU.EX2 R28, R28 ;  /* 0x0000001c001c7308 */ /* 0x000e620000000800 */
[----:B--2---:R-:W-:-:S01]  /*1b400*/  FADD.FTZ R37, R11, R26 ;  /* 0x0000001a0b257221 */ /* 0x004fc20000010000 */
[----:B------:R-:W-:Y:S01]  /*1b410*/  FADD.FTZ R26, R78, R33 ;  /* 0x000000214e1a7221 */ /* 0x000fe20000010000 */
[----:B------:R-:W-:-:S03]  /*1b420*/  IMAD.MOV.U32 R78, RZ, RZ, R119 ;  /* 0x000000ffff4e7224 */ /* 0x000fc600078e0077 */
[----:B------:R-:W-:Y:S01]  /*1b430*/  FADD.FTZ R33, R73, R26 ;  /* 0x0000001a49217221 */ /* 0x000fe20000010000 */
[----:B------:R-:W-:Y:S01]  /*1b440*/  IMAD.MOV.U32 R73, RZ, RZ, R119 ;  /* 0x000000ffff497224 */ /* 0x000fe200078e0077 */
[----:B------:R-:W2:Y:S01]  /*1b450*/  MUFU.EX2 R14, R14 ;  /* 0x0000000e000e7308 */ /* 0x000ea20000000800 */
[----:B0-----:R-:W-:-:S01]  /*1b460*/  FADD.FTZ R37, R12, R37 ;  /* 0x000000250c257221 */ /* 0x001fc20000010000 */
[----:B------:R-:W-:Y:S01]  /*1b470*/  FADD.FTZ R33, R80, R33 ;  /* 0x0000002150217221 */ /* 0x000fe20000010000 */
[----:B------:R-:W-:-:S05]  /*1b480*/  MOV R80, R119 ;  /* 0x0000007700507202 */ /* 0x000fca0000000f00 */
[----:B------:R-:W0:Y:S01]  /*1b490*/  MUFU.EX2 R15, R15 ;  /* 0x0000000f000f7308 */ /* 0x000e220000000800 */
[----:B-1----:R-:W-:-:S01]  /*1b4a0*/  FADD.FTZ R26, R28, R37 ;  /* 0x000000251c1a7221 */ /* 0x002fc20000010000 */
[----:B------:R-:W-:-:S03]  /*1b4b0*/  F2FP.SATFINITE.E4M3.F32.PACK_AB_MERGE_C R36, R27, R28, RZ ;  /* 0x0000001c1b24723e */ /* 0x000fc600048070ff */
[----:B------:R-:W-:Y:S01]  /*1b4c0*/  FADD.FTZ R37, R27, R26 ;  /* 0x0000001a1b257221 */ /* 0x000fe20000010000 */
[----:B------:R-:W-:-:S01]  /*1b4d0*/  FADD.FTZ R26, R60, R33 ;  /* 0x000000213c1a7221 */ /* 0x000fc20000010000 */
[----:B------:R-:W-:Y:S01]  /*1b4e0*/  F2FP.SATFINITE.E4M3.F32.PACK_AB_MERGE_C R33, R25, R24, RZ ;  /* 0x000000181921723e */ /* 0x000fe200048070ff */
[----:B------:R-:W1:Y:S01]  /*1b4f0*/  MUFU.EX2 R65, R65 ;  /* 0x0000004100417308 */ /* 0x000e620000000800 */
[----:B--2---:R-:W-:-:S01]  /*1b500*/  FADD.FTZ R30, R14, R37 ;  /* 0x000000250e1e7221 */ /* 0x004fc20000010000 */
[----:B------:R-:W-:Y:S01]  /*1b510*/  FADD.FTZ R25, R63, R26 ;  /* 0x0000001a3f197221 */ /* 0x000fe20000010000 */
[----:B------:R-:W-:Y:S01]  /*1b520*/  F2FP.SATFINITE.E4M3.F32.PACK_AB_MERGE_C R201, R12, R11, R36 ;  /* 0x0000000b0cc9723e */ /* 0x000fe20004807024 */
[----:B------:R-:W-:Y:S01]  /*1b530*/  IMAD.MOV.U32 R63, RZ, RZ, R119 ;  /* 0x000000ffff3f7224 */ /* 0x000fe200078e0077 */
[----:B------:R-:W-:Y:S01]  /*1b540*/  F2FP.SATFINITE.E4M3.F32.PACK_AB_MERGE_C R215, R10, R9, R33 ;  /* 0x000000090ad7723e */ /* 0x000fe20004807021 */
[----:B------:R-:W-:Y:S01]  /*1b550*/  FADD.FTZ R26, R64, R25 ;  /* 0x00000019401a7221 */ /* 0x000fe20000010000 */
[----:B------:R-:W-:Y:S01]  /*1b560*/  MOV R64, R119 ;  /* 0x0000007700407202 */ /* 0x000fe20000000f00 */
[----:B------:R-:W2:Y:S01]  /*1b570*/  MUFU.EX2 R66, R66 ;  /* 0x0000004200427308 */ /* 0x000ea20000000800 */
[----:B0-----:R-:W-:-:S01]  /*1b580*/  FADD.FTZ R30, R15, R30 ;  /* 0x0000001e0f1e7221 */ /* 0x001fc20000010000 */
[----:B------:R-:W-:Y:S01]  /*1b590*/  FADD.FTZ R75, R75, R26 ;  /* 0x0000001a4b4b7221 */ /* 0x000fe20000010000 */
[-C--:B------:R-:W-:Y:S01]  /*1b5a0*/  MOV R60, R119.reuse ;  /* 0x00000077003c7202 */ /* 0x080fe20000000f00 */
[--C-:B------:R-:W-:Y:S01]  /*1b5b0*/  IMAD.MOV.U32 R37, RZ, RZ, R119.reuse ;  /* 0x000000ffff257224 */ /* 0x100fe200078e0077 */
[----:B------:R-:W-:Y:S01]  /*1b5c0*/  MOV R36, R119 ;  /* 0x0000007700247202 */ /* 0x000fe20000000f00 */
[----:B------:R-:W-:-:S02]  /*1b5d0*/  IMAD.MOV.U32 R33, RZ, RZ, R119 ;  /* 0x000000ffff217224 */ /* 0x000fc400078e0077 */
        /* <DEDUP_REMOVED lines=9> */
[----:B0-----:R-:W-:-:S01]  /*1b670*/  FADD.FTZ R26, R70, R75 ;  /* 0x0000004b461a7221 */ /* 0x001fc20000010000 */
[----:B------:R-:W-:-:S06]  /*1b680*/  IMAD.MOV.U32 R75, RZ, RZ, R119 ;  /* 0x000000ffff4b7224 */ /* 0x000fcc00078e0077 */
        /* <DEDUP_REMOVED lines=11> */
[----:B0-----:R-:W-:-:S01]  /*1b740*/  FADD.FTZ R27, R56, R27 ;  /* 0x0000001b381b7221 */ /* 0x001fc20000010000 */
[----:B------:R-:W-:Y:S01]  /*1b750*/  F2FP.SATFINITE.E4M3.F32.PACK_AB_MERGE_C R204, R56, R71, RZ ;  /* 0x0000004738cc723e */ /* 0x000fe200048070ff */
[--C-:B------:R-:W-:Y:S01]  /*1b760*/  IMAD.MOV.U32 R71, RZ, RZ, R119.reuse ;  /* 0x000000ffff477224 */ /* 0x100fe200078e0077 */
[----:B------:R-:W-:Y:S02]  /*1b770*/  MOV R56, R119 ;  /* 0x0000007700387202 */ /* 0x000fe40000000f00 */
[----:B------:R-:W-:Y:S01]  /*1b780*/  F2FP.SATFINITE.E4M3.F32.PACK_AB_MERGE_C R204, R69, R70, R204 ;  /* 0x0000004645cc723e */ /* 0x000fe200048070cc */
[----:B------:R-:W-:Y:S01]  /*1b790*/  IMAD.MOV.U32 R70, RZ, RZ, R119 ;  /* 0x000000ffff467224 */ /* 0x000fe200078e0077 */
[----:B------:R-:W0:Y:S01]  /*1b7a0*/  MUFU.EX2 R20, R20 ;  /* 0x0000001400147308 */ /* 0x000e220000000800 */
[----:B-1----:R-:W-:-:S01]  /*1b7b0*/  FADD.FTZ R31, R42, R31 ;  /* 0x0000001f2a1f7221 */ /* 0x002fc20000010000 */
[----:B------:R-:W-:Y:S01]  /*1b7c0*/  F2FP.SATFINITE.E4M3.F32.PACK_AB_MERGE_C R30, R42, R29, RZ ;  /* 0x0000001d2a1e723e */ /* 0x000fe200048070ff */
[----:B------:R-:W-:-:S02]  /*1b7d0*/  IMAD.MOV.U32 R69, RZ, RZ, R119 ;  /* 0x000000ffff457224 */ /* 0x000fc400078e0077 */
[--C-:B------:R-:W-:Y:S01]  /*1b7e0*/  IMAD.MOV.U32 R42, RZ, RZ, R119.reuse ;  /* 0x000000ffff2a7224 */ /* 0x100fe200078e0077 */
[----:B------:R-:W-:Y:S01]  /*1b7f0*/  F2FP.SATFINITE.E4M3.F32.PACK_AB_MERGE_C R205, R21, R0, R30 ;  /* 0x0000000015cd723e */ /* 0x000fe2000480701e */
[----:B------:R-:W-:Y:S01]  /*1b800*/  IMAD.MOV.U32 R30, RZ, RZ, R119 ;  /* 0x000000ffff1e7224 */ /* 0x000fe200078e0077 */
[----:B------:R-:W1:Y:S01]  /*1b810*/  MUFU.EX2 R47, R47 ;  /* 0x0000002f002f7308 */ /* 0x000e620000000800 */
[----:B--2---:R-:W-:-:S07]  /*1b820*/  FADD.FTZ R26, R48, R27 ;  /* 0x0000001b301a7221 */ /* 0x004fce0000010000 */
[----:B------:R-:W2:Y:S01]  /*1b830*/  MUFU.EX2 R45, R45 ;  /* 0x0000002d002d7308 */ /* 0x000ea20000000800 */
[----:B0-----:R-:W-:-:S01]  /*1b840*/  FADD.FTZ R28, R20, R31 ;  /* 0x0000001f141c7221 */ /* 0x001fc20000010000 */
[----:B------:R-:W-:-:S06]  /*1b850*/  IMAD.MOV.U32 R31, RZ, RZ, R119 ;  /* 0x000000ffff1f7224 */ /* 0x000fcc00078e0077 */
[----:B------:R-:W-:Y:S01]  /*1b860*/  MUFU.EX2 R82, R82 ;  /* 0x0000005200527308 */ /* 0x000fe20000000800 */
[----:B-1----:R-:W-:-:S07]  /*1b870*/  FADD.FTZ R27, R47, R26 ;  /* 0x0000001a2f1b7221 */ /* 0x002fce0000010000 */
[----:B------:R-:W0:Y:S01]  /*1b880*/  MUFU.EX2 R83, R86 ;  /* 0x0000005600537308 */ /* 0x000e220000000800 */
[----:B--2---:R-:W-:-:S07]  /*1b890*/  FADD.FTZ R29, R45, R28 ;  /* 0x0000001c2d1d7221 */ /* 0x004fce0000010000 */
[----:B------:R-:W1:Y:S08]  /*1b8a0*/  MUFU.EX2 R32, R32 ;  /* 0x0000002000207308 */ /* 0x000e700000000800 */
[----:B------:R-:W2:Y:S01]  /*1b8b0*/  MUFU.EX2 R49, R49 ;  /* 0x0000003100317308 */ /* 0x000ea20000000800 */
[----:B0-----:R-:W-:Y:S01]  /*1b8c0*/  F2FP.SATFINITE.E4M3.F32.PACK_AB_MERGE_C R206, R83, R82, RZ ;  /* 0x0000005253ce723e */ /* 0x001fe200048070ff */
[----:B------:R-:W-:-:S03]  /*1b8d0*/  FADD.FTZ R82, R82, R27 ;  /* 0x0000001b52527221 */ /* 0x000fc60000010000 */
[----:B------:R-:W-:Y:S01]  /*1b8e0*/  F2FP.SATFINITE.E4M3.F32.PACK_AB_MERGE_C R206, R47, R48, R206 ;  /* 0x000000302fce723e */ /* 0x000fe200048070ce */
[----:B------:R-:W-:-:S01]  /*1b8f0*/  FADD.FTZ R83, R83, R82 ;  /* 0x0000005253537221 */ /* 0x000fc20000010000 */
[----:B------:R-:W-:Y:S01]  /*1b900*/  IMAD.MOV.U32 R82, RZ, RZ, R119 ;  /* 0x000000ffff527224 */ /* 0x000fe200078e0077 */
[----:B------:R-:W-:Y:S01]  /*1b910*/  MUFU.EX2 R84, R84 ;  /* 0x0000005400547308 */ /* 0x000fe20000000800 */
[----:B-1----:R-:W-:-:S01]  /*1b920*/  FADD.FTZ R28, R32, R29 ;  /* 0x0000001d201c7221 */ /* 0x002fc20000010000 */
[----:B------:R-:W-:Y:S01]  /*1b930*/  MOV R48, R119 ;  /* 0x0000007700307202 */ /* 0x000fe20000000f00 */
[--C-:B------:R-:W-:Y:S02]  /*1b940*/  IMAD.MOV.U32 R47, RZ, RZ, R119.reuse ;  /* 0x000000ffff2f7224 */ /* 0x100fe400078e0077 */
[----:B------:R-:W-:-:S03]  /*1b950*/  IMAD.MOV.U32 R29, RZ, RZ, R119 ;  /* 0x000000ffff1d7224 */ /* 0x000fc600078e0077 */
[----:B------:R-:W0:Y:S01]  /*1b960*/  MUFU.EX2 R87, R87 ;  /* 0x0000005700577308 */ /* 0x000e220000000800 */
[----:B--2---:R-:W-:-:S01]  /*1b970*/  FADD.FTZ R28, R49, R28 ;  /* 0x0000001c311c7221 */ /* 0x004fc20000010000 */
[----:B------:R-:W-:Y:S01]  /*1b980*/  F2FP.SATFINITE.E4M3.F32.PACK_AB_MERGE_C R32, R49, R32, RZ ;  /* 0x000000203120723e */ /* 0x000fe200048070ff */
[----:B------:R-:W-:-:S03]  /*1b990*/  IMAD.MOV.U32 R49, RZ, RZ, R119 ;  /* 0x000000ffff317224 */ /* 0x000fc600078e0077 */
[----:B------:R-:W-:Y:S01]  /*1b9a0*/  F2FP.SATFINITE.E4M3.F32.PACK_AB_MERGE_C R207, R45, R20, R32 ;  /* 0x000000142dcf723e */ /* 0x000fe20004807020 */
[----:B------:R-:W-:Y:S01]  /*1b9b0*/  IMAD.MOV.U32 R45, RZ, RZ, R119 ;  /* 0x000000ffff2d7224 */ /* 0x000fe200078e0077 */
[----:B------:R-:W1:Y:S01]  /*1b9c0*/  MUFU.EX2 R52, R52 ;  /* 0x0000003400347308 */ /* 0x000e620000000800 */
[----:B------:R-:W-:-:S07]  /*1b9d0*/  MOV R32, R119 ;  /* 0x0000007700207202 */ /* 0x000fce0000000f00 */
[----:B------:R-:W2:Y:S01]  /*1b9e0*/  MUFU.EX2 R43, R43 ;  /* 0x0000002b002b7308 */ /* 0x000ea20000000800 */
[----:B0-----:R-:W-:-:S07]  /*1b9f0*/  F2FP.SATFINITE.E4M3.F32.PACK_AB_MERGE_C R27, R87, R84, RZ ;  /* 0x00000054571b723e */ /* 0x001fce00048070ff */
[----:B------:R-:W0:Y:S01]  /*1ba00*/  MUFU.EX2 R85, R85 ;  /* 0x0000005500557308 */ /* 0x000e220000000800 */
[----:B-1----:R-:W-:-:S01]  /*1ba10*/  FADD.FTZ R4, R52, R83 ;  /* 0x0000005334047221 */ /* 0x002fc20000010000 */
[----:B------:R-:W-:-:S06]  /*1ba20*/  IMAD.MOV.U32 R83, RZ, RZ, R119 ;  /* 0x000000ffff537224 */ /* 0x000fcc00078e0077 */
[----:B------:R1:W3:Y:S01]  /*1ba30*/  MUFU.EX2 R24, R53 ;  /* 0x0000003500187308 */ /* 0x0002e20000000800 */
[----:B--2---:R-:W-:-:S01]  /*1ba40*/  FADD.FTZ R3, R43, R28 ;  /* 0x0000001c2b037221 */ /* 0x004fc20000010000 */
[----:B------:R-:W-:-:S06]  /*1ba50*/  MOV R28, R119 ;  /* 0x00000077001c7202 */ /* 0x000fcc0000000f00 */
[----:B------:R-:W2:Y:S01]  /*1ba60*/  MUFU.EX2 R44, R44 ;  /* 0x0000002c002c7308 */ /* 0x000ea20000000800 */
[C---:B0-----:R-:W-:Y:S01]  /*1ba70*/  F2FP.SATFINITE.E4M3.F32.PACK_AB_MERGE_C R208, R85.reuse, R52, R27 ;  /* 0x0000003455d0723e */ /* 0x041fe2000480701b */
[----:B------:R-:W-:Y:S01]  /*1ba80*/  FADD.FTZ R85, R85, R4 ;  /* 0x0000000455557221 */ /* 0x000fe20000010000 */
[--C-:B-1----:R-:W-:Y:S01]  /*1ba90*/  IMAD.MOV.U32 R53, RZ, RZ, R119.reuse ;  /* 0x000000ffff357224 */ /* 0x102fe200078e0077 */
[----:B------:R-:W-:Y:S01]  /*1baa0*/  MOV R52, R119 ;  /* 0x0000007700347202 */ /* 0x000fe20000000f00 */
[----:B------:R-:W-:Y:S02]  /*1bab0*/  IMAD.MOV.U32 R27, RZ, RZ, R119 ;  /* 0x000000ffff1b7224 */ /* 0x000fe400078e0077 */
[----:B------:R-:W-:Y:S01]  /*1bac0*/  FADD.FTZ R84, R84, R85 ;  /* 0x0000005554547221 */ /* 0x000fe20000010000 */
[----:B------:R-:W-:Y:S01]  /*1bad0*/  IMAD.MOV.U32 R85, RZ, RZ, R119 ;  /* 0x000000ffff557224 */ /* 0x000fe200078e0077 */
[----:B------:R0:W1:Y:S01]  /*1bae0*/  MUFU.EX2 R25, R68 ;  /* 0x0000004400197308 */ /* 0x0000620000000800 */
[----:B---3--:R-:W-:-:S01]  /*1baf0*/  FADD.FTZ R3, R24, R3 ;  /* 0x0000000318037221 */ /* 0x008fc20000010000 */
[----:B------:R-:W-:Y:S01]  /*1bb00*/  FADD.FTZ R87, R87, R84 ;  /* 0x0000005457577221 */ /* 0x000fe20000010000 */
[----:B------:R-:W-:-:S05]  /*1bb10*/  MOV R84, R119 ;  /* 0x0000007700547202 */ /* 0x000fca0000000f00 */
[----:B------:R-:W-:Y:S01]  /*1bb20*/  MUFU.EX2 R88, R88 ;  /* 0x0000005800587308 */ /* 0x000fe20000000800 */
[----:B--2---:R-:W-:-:S01]  /*1bb30*/  FADD.FTZ R4, R44, R3 ;  /* 0x000000032c047221 */ /* 0x004fc20000010000 */
[----:B0-----:R-:W-:-:S06]  /*1bb40*/  MOV R68, R119 ;  /* 0x0000007700447202 */ /* 0x001fcc0000000f00 */
[----:B------:R-:W0:Y:S01]  /*1bb50*/  MUFU.EX2 R91, R91 ;  /* 0x0000005b005b7308 */ /* 0x000e220000000800 */
[----:B-1----:R-:W-:-:S01]  /*1bb60*/  FADD.FTZ R4, R25, R4 ;  /* 0x0000000419047221 */ /* 0x002fc20000010000 */
[----:B------:R-:W-:Y:S01]  /*1bb70*/  F2FP.SATFINITE.E4M3.F32.PACK_AB_MERGE_C R44, R25, R44, RZ ;  /* 0x0000002c192c723e */ /* 0x000fe200048070ff */
[----:B------:R-:W-:-:S03]  /*1bb80*/  IMAD.MOV.U32 R25, RZ, RZ, R119 ;  /* 0x000000ffff197224 */ /* 0x000fc600078e0077 */
[----:B------:R-:W-:Y:S01]  /*1bb90*/  F2FP.SATFINITE.E4M3.F32.PACK_AB_MERGE_C R209, R24, R43, R44 ;  /* 0x0000002b18d1723e */ /* 0x000fe2000480702c */
[----:B------:R-:W-:Y:S01]  /*1bba0*/  IMAD.MOV.U32 R43, RZ, RZ, R119 ;  /* 0x000000ffff2b7224 */ /* 0x000fe200078e0077 */
[----:B------:R1:W2:Y:S01]  /*1bbb0*/  MUFU.EX2 R86, R101 ;  /* 0x0000006500567308 */ /* 0x0002a20000000800 */
[-C--:B------:R-:W-:Y:S02]  /*1bbc0*/  MOV R44, R119.reuse ;  /* 0x00000077002c7202 */ /* 0x080fe40000000f00 */
[----:B------:R-:W-:-:S05]  /*1bbd0*/  MOV R24, R119 ;  /* 0x0000007700187202 */ /* 0x000fca0000000f00 */
[----:B------:R-:W3:Y:S01]  /*1bbe0*/  MUFU.EX2 R67, R67 ;  /* 0x0000004300437308 */ /* 0x000ee20000000800 */
[----:B0-----:R-:W-:Y:S01]  /*1bbf0*/  F2FP.SATFINITE.E4M3.F32.PACK_AB_MERGE_C R5, R91, R88, RZ ;  /* 0x000000585b05723e */ /* 0x001fe200048070ff */
[----:B-1----:R-:W-:-:S06]  /*1bc00*/  IMAD.MOV.U32 R101, RZ, RZ, R119 ;  /* 0x000000ffff657224 */ /* 0x002fcc00078e0077 */
[----:B------:R-:W0:Y:S01]  /*1bc10*/  MUFU.EX2 R89, R89 ;  /* 0x0000005900597308 */ /* 0x000e220000000800 */
[----:B--2---:R-:W-:-:S01]  /*1bc20*/  FADD.FTZ R6, R86, R87 ;  /* 0x0000005756067221 */ /* 0x004fc20000010000 */
[----:B------:R-:W-:-:S06]  /*1bc30*/  IMAD.MOV.U32 R87, RZ, RZ, R119 ;  /* 0x000000ffff577224 */ /* 0x000fcc00078e0077 */
[----:B------:R1:W2:Y:S01]  /*1bc40*/  MUFU.EX2 R26, R77 ;  /* 0x0000004d001a7308 */ /* 0x0002a20000000800 */
[----:B---3--:R-:W-:-:S07]  /*1bc50*/  FADD.FTZ R3, R67, R4 ;  /* 0x0000000443037221 */ /* 0x008fce0000010000 */
[----:B------:R-:W3:Y:S01]  /*1bc60*/  MUFU.EX2 R79, R79 ;  /* 0x0000004f004f7308 */ /* 0x000ee20000000800 */
[C---:B0-----:R-:W-:Y:S01]  /*1bc70*/  F2FP.SATFINITE.E4M3.F32.PACK_AB_MERGE_C R210, R89.reuse, R86, R5 ;  /* 0x0000005659d2723e */ /* 0x041fe20004807005 */
[----:B------:R-:W-:Y:S01]  /*1bc80*/  FADD.FTZ R89, R89, R6 ;  /* 0x0000000659597221 */ /* 0x000fe20000010000 */
[--C-:B------:R-:W-:Y:S02]  /*1bc90*/  IMAD.MOV.U32 R86, RZ, RZ, R119.reuse ;  /* 0x000000ffff567224 */ /* 0x100fe400078e0077 */
[----:B-1----:R-:W-:Y:S02]  /*1bca0*/  IMAD.MOV.U32 R77, RZ, RZ, R119 ;  /* 0x000000ffff4d7224 */ /* 0x002fe400078e0077 */
[----:B------:R-:W-:-:S01]  /*1bcb0*/  FADD.FTZ R12, R88, R89 ;  /* 0x00000059580c7221 */ /* 0x000fc20000010000 */
[----:B------:R-:W-:Y:S01]  /*1bcc0*/  IMAD.MOV.U32 R89, RZ, RZ, R119 ;  /* 0x000000ffff597224 */ /* 0x000fe200078e0077 */
[----:B------:R-:W0:Y:S01]  /*1bcd0*/  MUFU.EX2 R54, R54 ;  /* 0x0000003600367308 */ /* 0x000e220000000800 */
[----:B--2---:R-:W-:-:S01]  /*1bce0*/  FADD.FTZ R0, R26, R3 ;  /* 0x000000031a007221 */ /* 0x004fc20000010000 */
[----:B------:R-:W-:Y:S01]  /*1bcf0*/  FADD.FTZ R12, R91, R12 ;  /* 0x0000000c5b0c7221 */ /* 0x000fe20000010000 */
[----:B------:R-:W-:Y:S01]  /*1bd00*/  IMAD.MOV.U32 R91, RZ, RZ, R119 ;  /* 0x000000ffff5b7224 */ /* 0x000fe200078e0077 */
[----:B------:R-:W-:Y:S01]  /*1bd10*/  MOV R88, R119 ;  /* 0x0000007700587202 */ /* 0x000fe20000000f00 */
[----:B---3--:R-:W-:-:S01]  /*1bd20*/  FADD.FTZ R11, R79, R0 ;  /* 0x000000004f0b7221 */ /* 0x008fc20000010000 */
        /* <DEDUP_REMOVED lines=8> */
[----:B------:R0:W5:Y:S01]  /*1bdb0*/  LDL.LU R3, [R1+0x3c] ;  /* 0x00003c0001037983 */ /* 0x0001620000300800 */
[----:B------:R-:W-:Y:S01]  /*1bdc0*/  VIADD R10, R148, 0xfffffffe ;  /* 0xfffffffe940a7836 */ /* 0x000fe20000000000 */
[----:B------:R-:W-:Y:S01]  /*1bdd0*/  MOV R0, R121 ;  /* 0x0000007900007202 */ /* 0x000fe20000000f00 */
[----:B------:R-:W-:Y:S01]  /*1bde0*/  IMAD.MOV.U32 R9, RZ, RZ, R122 ;  /* 0x000000ffff097224 */ /* 0x000fe200078e007a */
[----:B------:R-:W-:Y:S01]  /*1bdf0*/  CS2R R118, SRZ ;  /* 0x0000000000767805 */ /* 0x000fe2000001ff00 */
[----:B------:R-:W-:Y:S01]  /*1be00*/  IMAD.MOV.U32 R8, RZ, RZ, R120 ;  /* 0x000000ffff087224 */ /* 0x000fe200078e0078 */
        /* <DEDUP_REMOVED lines=46> */
[----:B0-----:R-:W-:-:S07]  /*1c0f0*/  CS2R R24, SRZ ;  /* 0x0000000000187805 */ /* 0x001fce000001ff00 */
.L_x_600:
[----:B------:R-:W-:Y:S01]  /*1c100*/  ISETP.NE.AND P1, PT, R0, 0x1, PT ;  /* 0x000000010000780c */ /* 0x000fe20003f25270 */
[----:B------:R-:W-:Y:S05]  /*1c110*/  YIELD ;  /* 0x0000000000007946 */ /* 0x000fea0003800000 */
[----:B------:R-:W-:Y:S02]  /*1c120*/  SEL R4, RZ, 0x1, P1 ;  /* 0x00000001ff047807 */ /* 0x000fe40000800000 */
[----:B------:R-:W-:Y:S02]  /*1c130*/  ISETP.NE.AND P1, PT, R220, RZ, PT ;  /* 0x000000ffdc00720c */ /* 0x000fe40003f25270 */
[----:B-----5:R-:W-:-:S05]  /*1c140*/  LOP3.LUT R6, R3, R4, RZ, 0x3c, !PT ;  /* 0x0000000403067212 */ /* 0x020fca00078e3cff */
[----:B------:R0:W-:Y:S06]  /*1c150*/  STL [R1+0x3c], R6 ;  /* 0x00003c0601007387 */ /* 0x0001ec0000100800 */
[----:B------:R-:W-:Y:S05]  /*1c160*/  @P1 BRA `(.L_x_589) ;  /* 0x00000000003c1947 */ /* 0x000fea0003800000 */
[----:B------:R-:W-:Y:S05]  /*1c170*/  @!P0 BRA `(.L_x_590) ;  /* 0x0000000000048947 */ /* 0x000fea0003800000 */
[----:B------:R-:W-:Y:S01]  /*1c180*/  BPT.TRAP 0x1 ;  /* 0x000000040000795c */ /* 0x000fe20000300000 */
.L_x_590:
[----:B------:R-:W-:-:S05]  /*1c190*/  VIADD R4, R0, 0x1 ;  /* 0x0000000100047836 */ /* 0x000fca0000000000 */
[----:B------:R-:W-:-:S04]  /*1c1a0*/  ISETP.NE.AND P2, PT, R4, 0x2, PT ;  /* 0x000000020400780c */ /* 0x000fc80003f45270 */
[----:B------:R-:W-:Y:S02]  /*1c1b0*/  SEL R5, R4, RZ, P2 ;  /* 0x000000ff04057207 */ /* 0x000fe40001000000 */
[----:B------:R-:W-:-:S03]  /*1c1c0*/  SHF.L.U32 R4, R6, 0x1f, RZ ;  /* 0x0000001f06047819 */ /* 0x000fc600000006ff */
[----:B------:R-:W-:-:S04]  /*1c1d0*/  IMAD R5, R5, 0x8, R18 ;  /* 0x0000000805057824 */ /* 0x000fc800078e0212 */
[----:B------:R1:W2:Y:S01]  /*1c1e0*/  SYNCS.PHASECHK.TRANS64.TRYWAIT P2, [R5+URZ+0x33430], R4 ;  /* 0x03343004050075a7 */ /* 0x0002a2000804017f */
[----:B------:R-:W-:Y:S05]  /*1c1f0*/  @!P0 BRA `(.L_x_591) ;  /* 0x0000000000048947 */ /* 0x000fea0003800000 */
[----:B------:R-:W-:Y:S01]  /*1c200*/  BPT.TRAP 0x1 ;  /* 0x000000040000795c */ /* 0x000fe20000300000 */
.L_x_591:
[----:B------:R-:W-:Y:S04]  /*1c210*/  BSSY B0, `(.L_x_589) ;  /* 0x0000004000007945 */ /* 0x000fe80003800000 */
[----:B--2---:R-:W-:Y:S05]  /*1c220*/  @P2 BRA `(.L_x_592) ;  /* 0x0000000000082947 */ /* 0x004fea0003800000 */
[----:B------:R-:W2:Y:S02]  /*1c230*/  SYNCS.PHASECHK.TRANS64.TRYWAIT P2, [R5+URZ+0x33430], R4 ;  /* 0x03343004050075a7 */ /* 0x000ea4000804017f */
[----:B--2---:R-:W-:Y:S05]  /*1c240*/  @!P2 BRA `(.L_x_593) ;  /* 0x0000010800d4a947 */ /* 0x004fea0003800000 */
.L_x_592:
[----:B------:R-:W-:Y:S05]  /*1c250*/  BSYNC B0 ;  /* 0x0000000000007941 */ /* 0x000fea0003800000 */
.L_x_589:
[----:B-12---:R-:W1:Y:S01]  /*1c260*/  S2R R4, SR_TID.X ;  /* 0x0000000000047919 */ /* 0x006e620000002100 */
[----:B------:R-:W-:Y:S05]  /*1c270*/  WARPSYNC.ALL ;  /* 0x0000000000007948 */ /* 0x000fea0003800000 */
[----:B------:R-:W-:Y:S01]  /*1c280*/  IMAD.MOV.U32 R5, RZ, RZ, -0x7fffffe0 ;  /* 0x80000020ff057424 */ /* 0x000fe200078e00ff */
[----:B------:R-:W-:Y:S01]  /*1c290*/  UMOV UR20, UR28 ;  /* 0x0000001c00147c82 */ /* 0x000fe20008000000 */
[----:B------:R-:W-:Y:S01]  /*1c2a0*/  UMOV UR21, UR29 ;  /* 0x0000001d00157c82 */ /* 0x000fe20008000000 */
[----:B------:R-:W-:Y:S01]  /*1c2b0*/  MOV R7, 0x80000020 ;  /* 0x8000002000077802 */ /* 0x000fe20000000f00 */
[----:B------:R-:W-:Y:S01]  /*1c2c0*/  UMOV UR24, UR28 ;  /* 0x0000001c00187c82 */ /* 0x000fe20008000000 */
[----:B------:R-:W-:Y:S01]  /*1c2d0*/  R2UR UR23, R5 ;  /* 0x00000000051772ca */ /* 0x000fe200000e0000 */
[----:B------:R-:W-:Y:S01]  /*1c2e0*/  UMOV UR25, UR29 ;  /* 0x0000001d00197c82 */ /* 0x000fe20008000000 */
[C---:B------:R-:W-:Y:S01]  /*1c2f0*/  R2UR UR27, R7.reuse ;  /* 0x00000000071b72ca */ /* 0x040fe200000e0000 */
[----:B------:R-:W-:Y:S01]  /*1c300*/  IMAD.MOV.U32 R15, RZ, RZ, -0x7fffffe0 ;  /* 0x80000020ff0f7424 */ /* 0x000fe200078e00ff */
[----:B------:R-:W-:Y:S01]  /*1c310*/  R2UR UR35, R7 ;  /* 0x00000000072372ca */ /* 0x000fe200000e0000 */
[----:B------:R-:W-:Y:S01]  /*1c320*/  UMOV UR32, UR28 ;  /* 0x0000001c00207c82 */ /* 0x000fe20008000000 */
[----:B------:R-:W-:Y:S01]  /*1c330*/  UMOV UR33, UR29 ;  /* 0x0000001d00217c82 */ /* 0x000fe20008000000 */
[----:B------:R-:W-:Y:S01]  /*1c340*/  IMAD.MOV.U32 R21, RZ, RZ, -0x7fffffe0 ;  /* 0x80000020ff157424 */ /* 0x000fe200078e00ff */
[C---:B------:R-:W-:Y:S01]  /*1c350*/  R2UR UR31, R15.reuse ;  /* 0x000000000f1f72ca */ /* 0x040fe200000e0000 */
[----:B------:R-:W-:Y:S01]  /*1c360*/  UMOV UR40, UR28 ;  /* 0x0000001c00287c82 */ /* 0x000fe20008000000 */
[----:B------:R-:W-:Y:S01]  /*1c370*/  UMOV UR41, UR29 ;  /* 0x0000001d00297c82 */ /* 0x000fe20008000000 */
[----:B------:R-:W-:Y:S01]  /*1c380*/  R2UR UR47, R15 ;  /* 0x000000000f2f72ca */ /* 0x000fe200000e0000 */
[----:B------:R-:W-:Y:S01]  /*1c390*/  IMAD.MOV.U32 R7, RZ, RZ, -0x7fffffe0 ;  /* 0x80000020ff077424 */ /* 0x000fe200078e00ff */
[----:B------:R-:W-:Y:S01]  /*1c3a0*/  R2UR UR43, R21 ;  /* 0x00000000152b72ca */ /* 0x000fe200000e0000 */
[----:B------:R-:W-:Y:S01]  /*1c3b0*/  IMAD.MOV.U32 R5, RZ, RZ, -0x7fffffe0 ;  /* 0x80000020ff057424 */ /* 0x000fe200078e00ff */
[----:B------:R-:W-:-:S02]  /*1c3c0*/  MOV R15, 0x80000020 ;  /* 0x80000020000f7802 */ /* 0x000fc40000000f00 */
[----:B-1----:R-:W-:Y:S01]  /*1c3d0*/  SHF.R.U32.HI R14, RZ, 0x7, R4 ;  /* 0x00000007ff0e7819 */ /* 0x002fe20000011604 */
[----:B------:R-:W-:-:S03]  /*1c3e0*/  VIADD R4, R0, 0x1 ;  /* 0x0000000100047836 */ /* 0x000fc60000000000 */
[----:B------:R-:W-:-:S05]  /*1c3f0*/  IADD3 R120, R14, 0x8, RZ ;  /* 0x000000080e787810 */ /* 0x000fca0007ffe0ff */
[----:B------:R1:W-:Y:S01]  /*1c400*/  BAR.SYNC.DEFER_BLOCKING R120, 0x100 ;  /* 0x000400780000751d */ /* 0x0003e20000010000 */
[----:B------:R-:W-:-:S04]  /*1c410*/  ISETP.NE.AND P2, PT, R4, 0x2, PT ;  /* 0x000000020400780c */ /* 0x000fc80003f45270 */
[----:B0-----:R-:W-:-:S05]  /*1c420*/  SEL R6, R4, RZ, P2 ;  /* 0x000000ff04067207 */ /* 0x001fca0001000000 */
[----:B------:R-:W-:Y:S01]  /*1c430*/  IMAD R4, R6, 0x780, R13 ;  /* 0x0000078006047824 */ /* 0x000fe200078e020d */
[----:B------:R0:W-:Y:S03]  /*1c440*/  STL [R1+0x2c], R6 ;  /* 0x00002c0601007387 */ /* 0x0001e60000100800 */
[C---:B------:R-:W-:Y:S01]  /*1c450*/  VIADD R14, R4.reuse, 0x100 ;  /* 0x00000100040e7836 */ /* 0x040fe20000000000 */
[C---:B------:R-:W-:Y:S01]  /*1c460*/  R2UR UR22, R4.reuse ;  /* 0x00000000041672ca */ /* 0x040fe200000e0000 */
[----:B------:R-:W-:-:S03]  /*1c470*/  VIADD R20, R4, 0x200 ;  /* 0x0000020004147836 */ /* 0x000fc60000000000 */
[----:B------:R-:W-:Y:S01]  /*1c480*/  R2UR UR30, R14 ;  /* 0x000000000e1e72ca */ /* 0x000fe200000e0000 */
[----:B0-----:R-:W-:Y:S01]  /*1c490*/  VIADD R6, R4, 0x80 ;  /* 0x0000008004067836 */ /* 0x001fe20000000000 */
[----:B------:R-:W-:Y:S01]  /*1c4a0*/  R2UR UR42, R20 ;  /* 0x00000000142a72ca */ /* 0x000fe200000e0000 */
[----:B------:R-:W-:Y:S01]  /*1c4b0*/  WARPGROUP.ARRIVE ;  /* 0x00000000000079c5 */ /* 0x000fe20000000000 */
[----:B------:R-:W-:Y:S02]  /*1c4c0*/  IADD3 R14, R4, 0x2, RZ ;  /* 0x00000002040e7810 */ /* 0x000fe40007ffe0ff */
[----:B------:R-:W-:Y:S01]  /*1c4d0*/  R2UR UR26, R6 ;  /* 0x00000000061a72ca */ /* 0x000fe200000e0000 */
[----:B------:R-:W-:Y:S01]  /*1c4e0*/  VIADD R6, R4, 0x180 ;  /* 0x0000018004067836 */ /* 0x000fe20000000000 */
[----:B------:R-:W-:Y:S01]  /*1c4f0*/  R2UR UR46, R14 ;  /* 0x000000000e2e72ca */ /* 0x000fe200000e0000 */
[----:B------:R-:W-:Y:S01]  /*1c500*/  QGMMA.64x32x32.F32.E4M3.E4M3 R184, gdesc[UR20], RZ, !UPT, gsb0 ;  /* 0x0060000014b879f3 */ /* 0x000fe2000c0008ff */
[----:B------:R-:W-:Y:S01]  /*1c510*/  VIADD R14, R4, 0x82 ;  /* 0x00000082040e7836 */ /* 0x000fe20000000000 */
[----:B------:R-:W-:Y:S01]  /*1c520*/  R2UR UR23, R15 ;  /* 0x000000000f1772ca */ /* 0x000fe200000e0000 */
[----:B------:R-:W-:Y:S01]  /*1c530*/  UMOV UR20, UR44 ;  /* 0x0000002c00147c82 */ /* 0x000fe20008000000 */
[----:B------:R-:W-:Y:S01]  /*1c540*/  R2UR UR34, R6 ;  /* 0x00000000062272ca */ /* 0x000fe200000e0000 */
[----:B------:R-:W-:Y:S01]  /*1c550*/  UMOV UR21, UR45 ;  /* 0x0000002d00157c82 */ /* 0x000fe20008000000 */
[----:B------:R-:W-:Y:S01]  /*1c560*/  R2UR UR22, R14 ;  /* 0x000000000e1672ca */ /* 0x000fe200000e0000 */
[----:B------:R-:W-:Y:S01]  /*1c570*/  VIADD R6, R4, 0x102 ;  /* 0x0000010204067836 */ /* 0x000fe20000000000 */
[----:B------:R-:W-:-:S02]  /*1c580*/  WARPGROUP.DEPBAR.LE gsb0, 0x0 ;  /* 0x00008000000079c5 */ /* 0x000fc40000010000 */
        /* <DEDUP_REMOVED lines=10> */
[----:B------:R-:W-:Y:S03]  /*1c630*/  QGMMA.64x32x32.F32.E4M3.E4M3 R152, gdesc[UR28], RZ, !UPT, gsb0 ;  /* 0x006000001c9879f3 */ /* 0x000fe6000c0008ff */
[----:B------:R-:W-:Y:S02]  /*1c640*/  WARPGROUP.DEPBAR.LE gsb0, 0x0 ;  /* 0x00008000000079c5 */ /* 0x000fe40000010000 */
[----:B------:R-:W-:-:S06]  /*1c650*/  WARPGROUP.ARRIVE ;  /* 0x00000000000079c5 */ /* 0x000fcc0000000000 */
[----:B------:R-:W-:Y:S01]  /*1c660*/  QGMMA.64x32x32.F32.E4M3.E4M3 R136, gdesc[UR32], RZ, !UPT, gsb0 ;  /* 0x00600000208879f3 */ /* 0x000fe2000c0008ff */
[----:B------:R-:W-:Y:S01]  /*1c670*/  R2UR UR34, R6 ;  /* 0x00000000062272ca */ /* 0x000fe200000e0000 */
[----:B------:R-:W-:Y:S01]  /*1c680*/  UMOV UR32, UR44 ;  /* 0x0000002c00207c82 */ /* 0x000fe20008000000 */
[----:B------:R-:W-:Y:S01]  /*1c690*/  R2UR UR35, R7 ;  /* 0x00000000072372ca */ /* 0x000fe200000e0000 */
[----:B------:R-:W-:Y:S01]  /*1c6a0*/  UMOV UR33, UR45 ;  /* 0x0000002d00217c82 */ /* 0x000fe20008000000 */
[----:B------:R-:W-:Y:S01]  /*1c6b0*/  IMAD.MOV.U32 R7, RZ, RZ, -0x7fffffe0 ;  /* 0x80000020ff077424 */ /* 0x000fe200078e00ff */
[----:B------:R-:W-:Y:S01]  /*1c6c0*/  IADD3 R6, R4, 0x202, RZ ;  /* 0x0000020204067810 */ /* 0x000fe20007ffe0ff */
[----:B------:R-:W-:Y:S02]  /*1c6d0*/  WARPGROUP.DEPBAR.LE gsb0, 0x0 ;  /* 0x00008000000079c5 */ /* 0x000fe40000010000 */
[----:B-1----:R-:W-:-:S06]  /*1c6e0*/  WARPGROUP.ARRIVE ;  /* 0x00000000000079c5 */ /* 0x002fcc0000000000 */
[----:B------:R-:W-:Y:S01]  /*1c6f0*/  QGMMA.64x32x32.F32.E4M3.E4M3 R120, gdesc[UR40], RZ, !UPT, gsb0 ;  /* 0x00600000287879f3 */ /* 0x000fe2000c0008ff */
[----:B------:R-:W-:Y:S01]  /*1c700*/  R2UR UR42, R6 ;  /* 0x00000000062a72ca */ /* 0x000fe200000e0000 */
[----:B------:R-:W-:Y:S01]  /*1c710*/  UMOV UR40, UR44 ;  /* 0x0000002c00287c82 */ /* 0x000fe20008000000 */
[----:B------:R-:W-:Y:S01]  /*1c720*/  R2UR UR43, R7 ;  /* 0x00000000072b72ca */ /* 0x000fe200000e0000 */
[----:B------:R-:W-:Y:S01]  /*1c730*/  UMOV UR41, UR45 ;  /* 0x0000002d00297c82 */ /* 0x000fe20008000000 */
[----:B------:R-:W-:Y:S02]  /*1c740*/  VIADD R6, R4, 0x280 ;  /* 0x0000028004067836 */ /* 0x000fe40000000000 */
[----:B------:R-:W-:-:S03]  /*1c750*/  IMAD.MOV.U32 R7, RZ, RZ, -0x7fffffe0 ;  /* 0x80000020ff077424 */ /* 0x000fc600078e00ff */
[----:B------:R-:W-:Y:S02]  /*1c760*/  R2UR UR6, R6 ;  /* 0x00000000060672ca */ /* 0x000fe400000e0000 */
[----:B------:R-:W-:Y:S01]  /*1c770*/  R2UR UR7, R7 ;  /* 0x00000000070772ca */ /* 0x000fe200000e0000 */
[----:B------:R-:W-:Y:S01]  /*1c780*/  IMAD.MOV.U32 R7, RZ, RZ, -0x7fffffe0 ;  /* 0x80000020ff077424 */ /* 0x000fe200078e00ff */
[----:B------:R-:W-:Y:S01]  /*1c790*/  IADD3 R6, R4, 0x300, RZ ;  /* 0x0000030004067810 */ /* 0x000fe20007ffe0ff */
[----:B------:R-:W-:Y:S02]  /*1c7a0*/  WARPGROUP.DEPBAR.LE gsb0, 0x0 ;  /* 0x00008000000079c5 */ /* 0x000fe40000010000 */
[----:B------:R-:W-:-:S06]  /*1c7b0*/  WARPGROUP.ARRIVE ;  /* 0x00000000000079c5 */ /* 0x000fcc0000000000 */
[----:B------:R-:W-:Y:S03]  /*1c7c0*/  QGMMA.64x32x32.F32.E4M3.E4M3 R184, gdesc[UR44], R184, gsb0 ;  /* 0x006000002cb879f3 */ /* 0x000fe600080008b8 */
        /* <DEDUP_REMOVED lines=36> */
[----:B------:R-:W-:Y:S01]  /*1ca10*/  R2UR UR10, R6 ;  /* 0x00000000060a72ca */ /* 0x000fe200000e0000 */
[----:B------:R-:W-:Y:S01]  /*1ca20*/  VIADD R6, R4, 0x302 ;  /* 0x0000030204067836 */ /* 0x000fe20000000000 */
[----:B------:R-:W-:Y:S01]  /*1ca30*/  R2UR UR11, R7 ;  /* 0x00000000070b72ca */ /* 0x000fe200000e0000 */
        /* <DEDUP_REMOVED lines=106> */
[C---:B------:R-:W-:Y:S01]  /*1d0e0*/  VIADD R6, R4.reuse, 0x682 ;  /* 0x0000068204067836 */ /* 0x040fe20000000000 */
[----:B------:R-:W-:Y:S01]  /*1d0f0*/  IADD3 R4, R4, 0x702, RZ ;  /* 0x0000070204047810 */ /* 0x000fe20007ffe0ff */
        /* <DEDUP_REMOVED lines=31> */
[----:B------:R-:W-:Y:S05]  /*1d2f0*/  @P1 BRA `(.L_x_594) ;  /* 0x0000000000281947 */ /* 0x000fea0003800000 */
[----:B------:R-:W-:Y:S05]  /*1d300*/  @!P0 BRA `(.L_x_595) ;  /* 0x0000000000048947 */ /* 0x000fea0003800000 */
[----:B------:R-:W-:Y:S01]  /*1d310*/  BPT.TRAP 0x1 ;  /* 0x000000040000795c */ /* 0x000fe20000300000 */
.L_x_595:
[----:B------:R-:W-:Y:S01]  /*1d320*/  SHF.L.U32 R3, R3, 0x1f, RZ ;  /* 0x0000001f03037819 */ /* 0x000fe200000006ff */
[----:B------:R-:W-:-:S04]  /*1d330*/  IMAD R4, R0, 0x8, R18 ;  /* 0x0000000800047824 */ /* 0x000fc800078e0212 */
[----:B------:R0:W1:Y:S01]  /*1d340*/  SYNCS.PHASECHK.TRANS64.TRYWAIT P1, [R4+URZ+0x33450], R3 ;  /* 0x03345003040075a7 */ /* 0x000062000802017f */
[----:B------:R-:W-:Y:S05]  /*1d350*/  @!P0 BRA `(.L_x_596) ;  /* 0x0000000000048947 */ /* 0x000fea0003800000 */
[----:B------:R-:W-:Y:S01]  /*1d360*/  BPT.TRAP 0x1 ;  /* 0x000000040000795c */ /* 0x000fe20000300000 */
.L_x_596:
[----:B-1----:R-:W-:Y:S05]  /*1d370*/  @P1 BRA `(.L_x_594) ;  /* 0x0000000000081947 */ /* 0x002fea0003800000 */
[----:B------:R-:W1:Y:S02]  /*1d380*/  SYNCS.PHASECHK.TRANS64.TRYWAIT P1, [R4+URZ+0x33450], R3 ;  /* 0x03345003040075a7 */ /* 0x000e64000802017f */
[----:B-1----:R-:W-:Y:S05]  /*1d390*/  @!P1 BRA `(.L_x_597) ;  /* 0x000000f800949947 */ /* 0x002fea0003800000 */
.L_x_594:
[----:B01----:R-:W-:Y:S01]  /*1d3a0*/  VIADD R3, R18, 0x200 ;  /* 0x0000020012037836 */ /* 0x003fe20000000000 */
[----:B------:R-:W-:Y:S01]  /*1d3b0*/  MOV R5, 0xc0000010 ;  /* 0xc000001000057802 */ /* 0x000fe20000000f00 */
[----:B------:R-:W-:Y:S05]  /*1d3c0*/  WARPSYNC.ALL ;  /* 0x0000000000007948 */ /* 0x000fea0003800000 */
[----:B------:R-:W-:Y:S01]  /*1d3d0*/  SHF.R.U32.HI R3, RZ, 0x4, R3 ;  /* 0x00000004ff037819 */ /* 0x000fe20000011603 */
[----:B------:R-:W-:Y:S01]  /*1d3e0*/  WARPGROUP.ARRIVE ;  /* 0x00000000000079c5 */ /* 0x000fe20000000000 */
[----:B------:R-:W-:Y:S01]  /*1d3f0*/  R2UR UR7, R5 ;  /* 0x00000000050772ca */ /* 0x000fe200000e0000 */
[----:B------:R-:W-:Y:S01]  /*1d400*/  IMAD.MOV.U32 R7, RZ, RZ, -0x3ffffff0 ;  /* 0xc0000010ff077424 */ /* 0x000fe200078e00ff */
[----:B------:R-:W-:-:S03]  /*1d410*/  LOP3.LUT R3, R3, 0x3fff, RZ, 0xc0, !PT ;  /* 0x00003fff03037812 */ /* 0x000fc600078ec0ff */
[----:B------:R-:W0:Y:S01]  /*1d420*/  S2R R14, SR_TID.X ;  /* 0x00000000000e7919 */ /* 0x000e220000002100 */
[----:B------:R-:W-:Y:S02]  /*1d430*/  MOV R5, 0xc0000010 ;  /* 0xc000001000057802 */ /* 0x000fe40000000f00 */
[----:B------:R-:W-:-:S05]  /*1d440*/  LOP3.LUT R3, R3, 0x10000, RZ, 0xfc, !PT ;  /* 0x0001000003037812 */ /* 0x000fca00078efcff */
[----:B------:R-:W-:-:S04]  /*1d450*/  IMAD R4, R0, 0x780, R3 ;  /* 0x0000078000047824 */ /* 0x000fc800078e0203 */
[C---:B------:R-:W-:Y:S01]  /*1d460*/  VIADD R6, R4.reuse, 0x180 ;  /* 0x0000018004067836 */ /* 0x040fe20000000000 */
[----:B------:R-:W-:-:S13]  /*1d470*/  R2UR UR6, R4 ;  /* 0x00000000040672ca */ /* 0x000fda00000e0000 */
[----:B------:R-:W-:Y:S01]  /*1d480*/  QGMMA.64x192x32.F32.E4M3.E4M3 R24, R216, gdesc[UR4], R24, gsb0 ;  /* 0x02e00004d8187df3 */ /* 0x000fe20008000818 */
[----:B------:R-:W-:Y:S01]  /*1d490*/  R2UR UR6, R6 ;  /* 0x00000000060672ca */ /* 0x000fe200000e0000 */
[----:B------:R-:W-:Y:S01]  /*1d4a0*/  VIADD R6, R4, 0x300 ;  /* 0x0000030004067836 */ /* 0x000fe20000000000 */
[----:B------:R-:W-:Y:S02]  /*1d4b0*/  R2UR UR7, R7 ;  /* 0x00000000070772ca */ /* 0x000fe400000e0000 */
[----:B------:R-:W-:Y:S02]  /*1d4c0*/  MOV R7, 0xc0000010 ;  /* 0xc000001000077802 */ /* 0x000fe40000000f00 */
[----:B0-----:R-:W-:-:S04]  /*1d4d0*/  SHF.R.U32.HI R14, RZ, 0x7, R14 ;  /* 0x00000007ff0e7819 */ /* 0x001fc8000001160e */
[----:B------:R-:W-:Y:S01]  /*1d4e0*/  IADD3 R3, -R14, 0xb, RZ ;  /* 0x0000000b0e037810 */ /* 0x000fe20007ffe1ff */
[----:B------:R-:W-:Y:S02]  /*1d4f0*/  WARPGROUP.DEPBAR.LE gsb0, 0x0 ;  /* 0x00008000000079c5 */ /* 0x000fe40000010000 */
[----:B------:R-:W-:-:S06]  /*1d500*/  WARPGROUP.ARRIVE ;  /* 0x00000000000079c5 */ /* 0x000fcc0000000000 */
[----:B------:R-:W-:Y:S01]  /*1d510*/  QGMMA.64x192x32.F32.E4M3.E4M3 R24, R212, gdesc[UR4], R24, gsb0 ;  /* 0x02e00004d4187df3 */ /* 0x000fe20008000818 */
[----:B------:R-:W-:Y:S01]  /*1d520*/  R2UR UR6, R6 ;  /* 0x00000000060672ca */ /* 0x000fe200000e0000 */
[C---:B------:R-:W-:Y:S01]  /*1d530*/  VIADD R6, R4.reuse, 0x480 ;  /* 0x0000048004067836 */ /* 0x040fe20000000000 */
[----:B------:R-:W-:Y:S01]  /*1d540*/  R2UR UR7, R7 ;  /* 0x00000000070772ca */ /* 0x000fe200000e0000 */
[----:B------:R-:W-:Y:S02]  /*1d550*/  IMAD.MOV.U32 R7, RZ, RZ, -0x3ffffff0 ;  /* 0xc0000010ff077424 */ /* 0x000fe400078e00ff */
[----:B------:R-:W-:Y:S01]  /*1d560*/  VIADD R4, R4, 0x600 ;  /* 0x0000060004047836 */ /* 0x000fe20000000000 */
[----:B------:R-:W-:Y:S02]  /*1d570*/  WARPGROUP.DEPBAR.LE gsb0, 0x0 ;  /* 0x00008000000079c5 */ /* 0x000fe40000010000 */
[----:B------:R-:W-:-:S11]  /*1d580*/  WARPGROUP.ARRIVE ;  /* 0x00000000000079c5 */ /* 0x000fd60000000000 */
[----:B------:R-:W-:Y:S01]  /*1d590*/  QGMMA.64x192x32.F32.E4M3.E4M3 R24, R200, gdesc[UR4], R24, gsb0 ;  /* 0x02e00004c8187df3 */ /* 0x000fe20008000818 */
[----:B------:R-:W-:Y:S02]  /*1d5a0*/  R2UR UR6, R6 ;  /* 0x00000000060672ca */ /* 0x000fe400000e0000 */
[----:B------:R-:W-:Y:S01]  /*1d5b0*/  R2UR UR7, R7 ;  /* 0x00000000070772ca */ /* 0x000fe200000e0000 */
[----:B------:R-:W-:Y:S02]  /*1d5c0*/  WARPGROUP.DEPBAR.LE gsb0, 0x0 ;  /* 0x00008000000079c5 */ /* 0x000fe40000010000 */
[----:B------:R-:W-:-:S14]  /*1d5d0*/  WARPGROUP.ARRIVE ;  /* 0x00000000000079c5 */ /* 0x000fdc0000000000 */
[----:B------:R-:W-:Y:S01]  /*1d5e0*/  QGMMA.64x192x32.F32.E4M3.E4M3 R24, R204, gdesc[UR4], R24, gsb0 ;  /* 0x02e00004cc187df3 */ /* 0x000fe20008000818 */
[----:B------:R-:W-:Y:S02]  /*1d5f0*/  R2UR UR6, R4 ;  /* 0x00000000040672ca */ /* 0x000fe400000e0000 */
[----:B------:R-:W-:Y:S01]  /*1d600*/  R2UR UR7, R5 ;  /* 0x00000000050772ca */ /* 0x000fe200000e0000 */
[----:B------:R-:W-:Y:S02]  /*1d610*/  WARPGROUP.DEPBAR.LE gsb0, 0x0 ;  /* 0x00008000000079c5 */ /* 0x000fe40000010000 */
[----:B------:R-:W-:-:S14]  /*1d620*/  WARPGROUP.ARRIVE ;  /* 0x00000000000079c5 */ /* 0x000fdc0000000000 */
[----:B------:R-:W-:Y:S03]  /*1d630*/  QGMMA.64x192x32.F32.E4M3.E4M3 R24, R208, gdesc[UR4], R24, gsb0 ;  /* 0x02e00004d0187df3 */ /* 0x000fe60008000818 */
[----:B------:R-:W-:Y:S02]  /*1d640*/  WARPGROUP.DEPBAR.LE gsb0, 0x0 ;  /* 0x00008000000079c5 */ /* 0x000fe40000010000 */
[----:B------:R0:W-:Y:S06]  /*1d650*/  BAR.ARV R3, 0x100 ;  /* 0x000400030000751d */ /* 0x0001ec0000002000 */
[----:B------:R-:W-:Y:S05]  /*1d660*/  @!P0 BRA `(.L_x_598) ;  /* 0x0000000000048947 */ /* 0x000fea0003800000 */
[----:B------:R-:W-:Y:S01]  /*1d670*/  BPT.TRAP 0x1 ;  /* 0x000000040000795c */ /* 0x000fe20000300000 */
.L_x_598:
[----:B------:R-:W2:Y:S01]  /*1d680*/  LDL R221, [R1+0x2c] ;  /* 0x00002c0001dd7983 */ /* 0x000ea20000100800 */
[C---:B0-----:R-:W-:Y:S01]  /*1d690*/  FMUL.FTZ R3, R2.reuse, R184 ;  /* 0x000000b802037220 */ /* 0x041fe20000410000 */
[C---:B------:R-:W-:Y:S01]  /*1d6a0*/  FMUL.FTZ R4, R2.reuse, R185 ;  /* 0x000000b902047220 */ /* 0x040fe20000410000 */
[C---:B------:R-:W-:Y:S01]  /*1d6b0*/  FMUL.FTZ R7, R2.reuse, R188 ;  /* 0x000000bc02077220 */ /* 0x040fe20000410000 */
[C---:B------:R-:W-:Y:S01]  /*1d6c0*/  FMUL.FTZ R20, R2.reuse, R191 ;  /* 0x000000bf02147220 */ /* 0x040fe20000410000 */
[C---:B------:R-:W-:Y:S01]  /*1d6d0*/  FMUL.FTZ R14, R2.reuse, R189 ;  /* 0x000000bd020e7220 */ /* 0x040fe20000410000 */
[C---:B------:R-:W-:Y:S01]  /*1d6e0*/  FMUL.FTZ R21, R2.reuse, R192 ;  /* 0x000000c002157220 */ /* 0x040fe20000410000 */
[----:B------:R-:W0:Y:S01]  /*1d6f0*/  MUFU.TANH R3, R3 ;  /* 0x0000000300037308 */ /* 0x000e220000002400 */
[----:B------:R-:W-:Y:S02]  /*1d700*/  IMAD.U32 R192, RZ, RZ, UR38 ;  /* 0x00000026ffc07e24 */ /* 0x000fe4000f8e00ff */
        /* <DEDUP_REMOVED lines=83> */
[----:B------:R-:W-:Y:S01]  /*1dc40*/  FMUL.FTZ R135, R2, R135 ;  /* 0x0000008702877220 */ /* 0x000fe20000410000 */
[----:B------:R-:W-:-:S02]  /*1dc50*/  UMOV UR53, UR52 ;  /* 0x0000003400357c82 */ /* 0x000fc40008000000 */
        /* <DEDUP_REMOVED lines=21> */
[----:B------:R-:W-:Y:S08]  /*1ddb0*/  MUFU.TANH R121, R121 ;  /* 0x0000007900797308 */ /* 0x000ff00000002400 */
[----:B------:R-:W-:Y:S08]  /*1ddc0*/  MUFU.TANH R124, R124 ;  /* 0x0000007c007c7308 */ /* 0x000ff00000002400 */
[----:B------:R-:W-:Y:S08]  /*1ddd0*/  MUFU.TANH R125, R125 ;  /* 0x0000007d007d7308 */ /* 0x000ff00000002400 */
[----:B------:R-:W-:Y:S08]  /*1dde0*/  MUFU.TANH R128, R128 ;  /* 0x0000008000807308 */ /* 0x000ff00000002400 */
[----:B------:R-:W-:Y:S01]  /*1ddf0*/  MUFU.TANH R129, R129 ;  /* 0x0000008100817308 */ /* 0x000fe20000002400 */
[----:B--2---:R-:W-:-:S07]  /*1de00*/  IMAD R191, R221, 0x8, R18 ;  /* 0x00000008ddbf7824 */ /* 0x004fce00078e0212 */
[----:B------:R-:W-:Y:S01]  /*1de10*/  MUFU.TANH R132, R132 ;  /* 0x0000008400847308 */ /* 0x000fe20000002400 */
[----:B------:R-:W-:-:S05]  /*1de20*/  VIADD R191, R191, 0x33440 ;  /* 0x00033440bfbf7836 */ /* 0x000fca0000000000 */
[----:B------:R-:W-:Y:S02]  /*1de30*/  PRMT R191, R192, 0x654, R191 ;  /* 0x00000654c0bf7816 */ /* 0x000fe400000000bf */
[----:B------:R-:W-:Y:S02]  /*1de40*/  MUFU.TANH R133, R133 ;  /* 0x0000008500857308 */ /* 0x000fe40000002400 */
[----:B------:R0:W-:Y:S06]  /*1de50*/  SYNCS.ARRIVE.TRANS64.RED.A1T0 RZ, [R191+URZ], RZ ;  /* 0x000000ffbfff79a7 */ /* 0x0001ec000810043f */
[----:B------:R-:W-:Y:S01]  /*1de60*/  MUFU.TANH R5, R5 ;  /* 0x0000000500057308 */ /* 0x000fe20000002400 */
[----:B0-----:R-:W-:-:S04]  /*1de70*/  FMNMX.FTZ R191, R3, R8, !PT ;  /* 0x0000000803bf7209 */ /* 0x001fc80007810000 */
[----:B-1----:R-:W-:-:S03]  /*1de80*/  FMNMX.FTZ R191, R4, R191, !PT ;  /* 0x000000bf04bf7209 */ /* 0x002fc60007810000 */
[----:B------:R-:W-:Y:S01]  /*1de90*/  MUFU.TANH R6, R6 ;  /* 0x0000000600067308 */ /* 0x000fe20000002400 */
[----:B---3--:R-:W-:-:S04]  /*1dea0*/  FMNMX.FTZ R191, R7, R191, !PT ;  /* 0x000000bf07bf7209 */ /* 0x008fc80007810000 */
[----:B----4-:R-:W-:-:S03]  /*1deb0*/  FMNMX.FTZ R191, R14, R191, !PT ;  /* 0x000000bf0ebf7209 */ /* 0x010fc60007810000 */
[----:B------:R-:W-:Y:S01]  /*1dec0*/  MUFU.TANH R15, R15 ;  /* 0x0000000f000f7308 */ /* 0x000fe20000002400 */
[----:B-----5:R-:W-:-:S04]  /*1ded0*/  FMNMX.FTZ R191, R21, R191, !PT ;  /* 0x000000bf15bf7209 */ /* 0x020fc80007810000 */
[----:B------:R-:W-:-:S03]  /*1dee0*/  FMNMX.FTZ R191, R184, R191, !PT ;  /* 0x000000bfb8bf7209 */ /* 0x000fc60007810000 */
[----:B------:R-:W-:Y:S01]  /*1def0*/  MUFU.TANH R20, R20 ;  /* 0x0000001400147308 */ /* 0x000fe20000002400 */
[----:B------:R-:W-:-:S04]  /*1df00*/  FMNMX.FTZ R191, R187, R191, !PT ;  /* 0x000000bfbbbf7209 */ /* 0x000fc80007810000 */
        /* <DEDUP_REMOVED lines=19> */
[----:B------:R-:W0:Y:S01]  /*1e040*/  MUFU.TANH R191, R120 ;  /* 0x0000007800bf7308 */ /* 0x000e220000002400 */
[----:B------:R-:W-:-:S04]  /*1e050*/  FMNMX.FTZ R192, R160, R192, !PT ;  /* 0x000000c0a0c07209 */ /* 0x000fc80007810000 */
[----:B------:R-:W-:-:S03]  /*1e060*/  FMNMX.FTZ R192, R161, R192, !PT ;  /* 0x000000c0a1c07209 */ /* 0x000fc60007810000 */
[----:B------:R-:W1:Y:S01]  /*1e070*/  MUFU.TANH R174, R174 ;  /* 0x000000ae00ae7308 */ /* 0x000e620000002400 */
[----:B------:R-:W-:-:S04]  /*1e080*/  FMNMX.FTZ R192, R164, R192, !PT ;  /* 0x000000c0a4c07209 */ /* 0x000fc80007810000 */
[----:B------:R-:W-:-:S03]  /*1e090*/  FMNMX.FTZ R192, R165, R192, !PT ;  /* 0x000000c0a5c07209 */ /* 0x000fc60007810000 */
[----:B------:R-:W2:Y:S01]  /*1e0a0*/  MUFU.TANH R175, R175 ;  /* 0x000000af00af7308 */ /* 0x000ea20000002400 */
[----:B------:R-:W-:-:S04]  /*1e0b0*/  FMNMX.FTZ R192, R136, R192, !PT ;  /* 0x000000c088c07209 */ /* 0x000fc80007810000 */
[----:B------:R-:W-:-:S03]  /*1e0c0*/  FMNMX.FTZ R192, R137, R192, !PT ;  /* 0x000000c089c07209 */ /* 0x000fc60007810000 */
[----:B------:R-:W3:Y:S01]  /*1e0d0*/  MUFU.TANH R178, R178 ;  /* 0x000000b200b27308 */ /* 0x000ee20000002400 */
[----:B------:R-:W-:-:S04]  /*1e0e0*/  FMNMX.FTZ R192, R140, R192, !PT ;  /* 0x000000c08cc07209 */ /* 0x000fc80007810000 */
[----:B------:R-:W-:-:S03]  /*1e0f0*/  FMNMX.FTZ R192, R141, R192, !PT ;  /* 0x000000c08dc07209 */ /* 0x000fc60007810000 */
[----:B------:R-:W4:Y:S01]  /*1e100*/  MUFU.TANH R179, R179 ;  /* 0x000000b300b37308 */ /* 0x000f220000002400 */
[----:B------:R-:W-:-:S04]  /*1e110*/  FMNMX.FTZ R192, R144, R192, !PT ;  /* 0x000000c090c07209 */ /* 0x000fc80007810000 */
[----:B------:R-:W-:-:S03]  /*1e120*/  FMNMX.FTZ R192, R145, R192, !PT ;  /* 0x000000c091c07209 */ /* 0x000fc60007810000 */
[----:B------:R-:W5:Y:S01]  /*1e130*/  MUFU.TANH R182, R182 ;  /* 0x000000b600b67308 */ /* 0x000f620000002400 */
[----:B------:R-:W-:-:S04]  /*1e140*/  FMNMX.FTZ R192, R148, R192, !PT ;  /* 0x000000c094c07209 */ /* 0x000fc80007810000 */
[----:B------:R-:W-:-:S03]  /*1e150*/  FMNMX.FTZ R192, R149, R192, !PT ;  /* 0x000000c095c07209 */ /* 0x000fc60007810000 */
[----:B------:R-:W5:Y:S01]  /*1e160*/  MUFU.TANH R183, R183 ;  /* 0x000000b700b77308 */ /* 0x000f620000002400 */
[----:B0-----:R-:W-:-:S04]  /*1e170*/  FMNMX.FTZ R192, R191, R192, !PT ;  /* 0x000000c0bfc07209 */ /* 0x001fc80007810000 */
[----:B------:R-:W-:-:S03]  /*1e180*/  FMNMX.FTZ R192, R121, R192, !PT ;  /* 0x000000c079c07209 */ /* 0x000fc60007810000 */
[----:B------:R-:W0:Y:S01]  /*1e190*/  MUFU.TANH R154, R154 ;  /* 0x0000009a009a7308 */ /* 0x000e220000002400 */
[----:B------:R-:W-:-:S04]  /*1e1a0*/  FMNMX.FTZ R192, R124, R192, !PT ;  /* 0x000000c07cc07209 */ /* 0x000fc80007810000 */
[----:B------:R-:W-:-:S03]  /*1e1b0*/  FMNMX.FTZ R192, R125, R192, !PT ;  /* 0x000000c07dc07209 */ /* 0x000fc60007810000 */
[----:B------:R-:W0:Y:S01]  /*1e1c0*/  MUFU.TANH R155, R155 ;  /* 0x0000009b009b7308 */ /* 0x000e220000002400 */
[----:B------:R-:W-:-:S04]  /*1e1d0*/  FMNMX.FTZ R192, R128, R192, !PT ;  /* 0x000000c080c07209 */ /* 0x000fc80007810000 */
[----:B------:R-:W-:-:S03]  /*1e1e0*/  FMNMX.FTZ R192, R129, R192, !PT ;  /* 0x000000c081c07209 */ /* 0x000fc60007810000 */
[----:B------:R-:W0:Y:S01]  /*1e1f0*/  MUFU.TANH R158, R158 ;  /* 0x0000009e009e7308 */ /* 0x000e220000002400 */
[----:B------:R-:W-:-:S04]  /*1e200*/  FMNMX.FTZ R192, R132, R192, !PT ;  /* 0x000000c084c07209 */ /* 0x000fc80007810000 */
[----:B------:R-:W-:-:S03]  /*1e210*/  FMNMX.FTZ R192, R133, R192, !PT ;  /* 0x000000c085c07209 */ /* 0x000fc60007810000 */
[----:B------:R-:W0:Y:S02]  /*1e220*/  MUFU.TANH R159, R159 ;  /* 0x0000009f009f7308 */ /* 0x000e240000002400 */
[----:B------:R-:W1:Y:S06]  /*1e230*/  SHFL.BFLY PT, R120, R192, 0x2, 0x1f ;  /* 0x0c401f00c0787f89 */ /* 0x000e6c00000e0000 */
[----:B------:R-:W0:Y:S08]  /*1e240*/  MUFU.TANH R162, R162 ;  /* 0x000000a200a27308 */ /* 0x000e300000002400 */
[----:B------:R-:W0:Y:S08]  /*1e250*/  MUFU.TANH R163, R163 ;  /* 0x000000a300a37308 */ /* 0x000e300000002400 */
[----:B------:R-:W0:Y:S01]  /*1e260*/  MUFU.TANH R166, R166 ;  /* 0x000000a600a67308 */ /* 0x000e220000002400 */
[----:B-1----:R-:W-:-:S05]  /*1e270*/  FMNMX.FTZ R120, R192, R120, !PT ;  /* 0x00000078c0787209 */ /* 0x002fca0007810000 */
[----:B------:R-:W1:Y:S02]  /*1e280*/  SHFL.BFLY PT, R192, R120, 0x1, 0x1f ;  /* 0x0c201f0078c07f89 */ /* 0x000e6400000e0000 */
[----:B------:R-:W0:Y:S08]  /*1e290*/  MUFU.TANH R167, R167 ;  /* 0x000000a700a77308 */ /* 0x000e300000002400 */
[----:B------:R-:W0:Y:S08]  /*1e2a0*/  MUFU.TANH R138, R138 ;  /* 0x0000008a008a7308 */ /* 0x000e300000002400 */
[----:B------:R-:W0:Y:S01]  /*1e2b0*/  MUFU.TANH R139, R139 ;  /* 0x0000008b008b7308 */ /* 0x000e220000002400 */
[----:B-1----:R-:W-:-:S07]  /*1e2c0*/  FMNMX.FTZ R120, R120, R192, !PT ;  /* 0x000000c078787209 */ /* 0x002fce0007810000 */
[----:B------:R-:W1:Y:S01]  /*1e2d0*/  MUFU.TANH R142, R142 ;  /* 0x0000008e008e7308 */ /* 0x000e620000002400 */
[----:B------:R-:W-:Y:S01]  /*1e2e0*/  FMNMX.FTZ R192, R5, R9, !PT ;  /* 0x0000000905c07209 */ /* 0x000fe20007810000 */
[----:B------:R-:W-:-:S03]  /*1e2f0*/  FADD.FTZ R8, -R120, R8 ;  /* 0x0000000878087221 */ /* 0x000fc60000010100 */
[----:B------:R-:W-:-:S03]  /*1e300*/  FMNMX.FTZ R192, R6, R192, !PT ;  /* 0x000000c006c07209 */ /* 0x000fc60007810000 */
[----:B------:R-:W1:Y:S01]  /*1e310*/  MUFU.TANH R143, R143 ;  /* 0x0000008f008f7308 */ /* 0x000e620000002400 */
[----:B------:R-:W-:Y:S01]  /*1e320*/  FMNMX.FTZ R192, R15, R192, !PT ;  /* 0x000000c00fc07209 */ /* 0x000fe20007810000 */
[----:B------:R-:W-:-:S03]  /*1e330*/  FMUL.FTZ R8, R8, UR53 ;  /* 0x0000003508087c20 */ /* 0x000fc60008410000 */
[----:B------:R-:W-:-:S03]  /*1e340*/  FMNMX.FTZ R192, R20, R192, !PT ;  /* 0x000000c014c07209 */ /* 0x000fc60007810000 */
[----:B------:R-:W1:Y:S01]  /*1e350*/  MUFU.TANH R146, R146 ;  /* 0x0000009200927308 */ /* 0x000e620000002400 */
[----:B------:R-:W-:-:S04]  /*1e360*/  FMNMX.FTZ R192, R185, R192, !PT ;  /* 0x000000c0b9c07209 */ /* 0x000fc80007810000 */
        /* <DEDUP_REMOVED lines=9> */
[----:B--2---:R-:W-:-:S03]  /*1e400*/  FMNMX.FTZ R192, R175, R192, !PT ;  /* 0x000000c0afc07209 */ /* 0x004fc60007810000 */
[----:B------:R-:W-:Y:S01]  /*1e410*/  MUFU.TANH R123, R123 ;  /* 0x0000007b007b7308 */ /* 0x000fe20000002400 */
[----:B---3--:R-:W-:-:S04]  /*1e420*/  FMNMX.FTZ R192, R178, R192, !PT ;  /* 0x000000c0b2c07209 */ /* 0x008fc80007810000 */
[----:B----4-:R-:W-:-:S03]  /*1e430*/  FMNMX.FTZ R192, R179, R192, !PT ;  /* 0x000000c0b3c07209 */ /* 0x010fc60007810000 */
[----:B------:R-:W-:Y:S01]  /*1e440*/  MUFU.TANH R126, R126 ;  /* 0x0000007e007e7308 */ /* 0x000fe20000002400 */
[----:B-----5:R-:W-:-:S04]  /*1e450*/  FMNMX.FTZ R192, R182, R192, !PT ;  /* 0x000000c0b6c07209 */ /* 0x020fc80007810000 */
[----:B------:R-:W-:-:S03]  /*1e460*/  FMNMX.FTZ R192, R183, R192, !PT ;  /* 0x000000c0b7c07209 */ /* 0x000fc60007810000 */
[----:B------:R-:W-:Y:S01]  /*1e470*/  MUFU.TANH R127, R127 ;  /* 0x0000007f007f7308 */ /* 0x000fe20000002400 */
[----:B0-----:R-:W-:-:S04]  /*1e480*/  FMNMX.FTZ R192, R154, R192, !PT ;  /* 0x000000c09ac07209 */ /* 0x001fc80007810000 */
        /* <DEDUP_REMOVED lines=10> */
[----:B------:R-:W2:Y:S01]  /*1e530*/  MUFU.TANH R134, R134 ;  /* 0x0000008600867308 */ /* 0x000ea20000002400 */
[----:B------:R-:W-:-:S04]  /*1e540*/  FMNMX.FTZ R193, R138, R193, !PT ;  /* 0x000000c18ac17209 */ /* 0x000fc80007810000 */
[----:B------:R-:W-:-:S03]  /*1e550*/  FMNMX.FTZ R193, R139, R193, !PT ;  /* 0x000000c18bc17209 */ /* 0x000fc60007810000 */
[----:B------:R-:W-:Y:S01]  /*1e560*/  MUFU.EX2 R8, R8 ;  /* 0x0000000800087308 */ /* 0x000fe20000000800 */
[----:B-1----:R-:W-:-:S04]  /*1e570*/  FMNMX.FTZ R193, R142, R193, !PT ;  /* 0x000000c18ec17209 */ /* 0x002fc80007810000 */
[----:B------:R-:W-:-:S04]  /*1e580*/  FMNMX.FTZ R193, R143, R193, !PT ;  /* 0x000000c18fc17209 */ /* 0x000fc80007810000 */
[----:B------:R-:W-:-:S04]  /*1e590*/  FMNMX.FTZ R193, R146, R193, !PT ;  /* 0x000000c192c17209 */ /* 0x000fc80007810000 */
[----:B------:R-:W-:-:S04]  /*1e5a0*/  FMNMX.FTZ R193, R147, R193, !PT ;  /* 0x000000c193c17209 */ /* 0x000fc80007810000 */
[----:B------:R-:W-:-:S04]  /*1e5b0*/  FMNMX.FTZ R193, R150, R193, !PT ;  /* 0x000000c196c17209 */ /* 0x000fc80007810000 */
[----:B------:R-:W-:-:S04]  /*1e5c0*/  FMNMX.FTZ R193, R151, R193, !PT ;  /* 0x000000c197c17209 */ /* 0x000fc80007810000 */
[----:B0-----:R-:W-:-:S04]  /*1e5d0*/  FMNMX.FTZ R193, R192, R193, !PT ;  /* 0x000000c1c0c17209 */ /* 0x001fc80007810000 */
[----:B------:R-:W-:-:S04]  /*1e5e0*/  FMNMX.FTZ R193, R123, R193, !PT ;  /* 0x000000c17bc17209 */ /* 0x000fc80007810000 */
[----:B------:R-:W-:Y:S02]  /*1e5f0*/  FMNMX.FTZ R122, R126, R193, !PT ;  /* 0x000000c17e7a7209 */ /* 0x000fe40007810000 */
[----:B------:R-:W0:Y:S02]  /*1e600*/  MUFU.TANH R193, R135 ;  /* 0x0000008700c17308 */ /* 0x000e240000002400 */
[----:B------:R-:W-:-:S04]  /*1e610*/  FMNMX.FTZ R122, R127, R122, !PT ;  /* 0x0000007a7f7a7209 */ /* 0x000fc80007810000 */
[----:B------:R-:W-:-:S04]  /*1e620*/  FMNMX.FTZ R122, R130, R122, !PT ;  /* 0x0000007a827a7209 */ /* 0x000fc80007810000 */
[----:B------:R-:W-:-:S04]  /*1e630*/  FMNMX.FTZ R122, R131, R122, !PT ;  /* 0x0000007a837a7209 */ /* 0x000fc80007810000 */
[----:B--2---:R-:W-:-:S04]  /*1e640*/  FMNMX.FTZ R122, R134, R122, !PT ;  /* 0x0000007a867a7209 */ /* 0x004fc80007810000 */
[----:B0-----:R-:W-:-:S05]  /*1e650*/  FMNMX.FTZ R122, R193, R122, !PT ;  /* 0x0000007ac17a7209 */ /* 0x001fca0007810000 */
[----:B------:R-:W0:Y:S02]  /*1e660*/  SHFL.BFLY PT, R135, R122, 0x2, 0x1f ;  /* 0x0c401f007a877f89 */ /* 0x000e2400000e0000 */
[----:B0-----:R-:W-:-:S05]  /*1e670*/  FMNMX.FTZ R122, R122, R135, !PT ;  /* 0x000000877a7a7209 */ /* 0x001fca0007810000 */
[----:B------:R-:W0:Y:S02]  /*1e680*/  SHFL.BFLY PT, R135, R122, 0x1, 0x1f ;  /* 0x0c201f007a877f89 */ /* 0x000e2400000e0000 */
[----:B0-----:R-:W-:Y:S02]  /*1e690*/  FMNMX.FTZ R122, R122, R135, !PT ;  /* 0x000000877a7a7209 */ /* 0x001fe40007810000 */
[----:B------:R-:W-:-:S03]  /*1e6a0*/  MOV R135, UR53 ;  /* 0x0000003500877c02 */ /* 0x000fc60008000f00 */
[----:B------:R-:W-:Y:S02]  /*1e6b0*/  FADD.FTZ R9, -R122, R9 ;  /* 0x000000097a097221 */ /* 0x000fe40000010100 */
[----:B------:R-:W-:-:S01]  /*1e6c0*/  FFMA.FTZ R194, R120, R135, -8 ;  /* 0xc100000078c27423 */ /* 0x000fc20000010087 */
[----:B------:R-:W-:Y:S01]  /*1e6d0*/  FFMA.FTZ R135, R122, R135, -8 ;  /* 0xc10000007a877423 */ /* 0x000fe20000010087 */
[----:B------:R-:W-:Y:S02]  /*1e6e0*/  FMUL.FTZ R9, R9, UR53 ;  /* 0x0000003509097c20 */ /* 0x000fe40008410000 */
[----:B------:R-:W-:Y:S01]  /*1e6f0*/  FFMA.FTZ R3, R3, UR53, -R194 ;  /* 0x0000003503037c23 */ /* 0x000fe200080108c2 */
[----:B------:R-:W-:-:S01]  /*1e700*/  FFMA.FTZ R5, R5, UR53, -R135 ;  /* 0x0000003505057c23 */ /* 0x000fc20008010887 */
[----:B------:R-:W-:Y:S01]  /*1e710*/  FFMA.FTZ R4, R4, UR53, -R194 ;  /* 0x0000003504047c23 */ /* 0x000fe200080108c2 */
[----:B------:R-:W-:-:S01]  /*1e720*/  FFMA.FTZ R6, R6, UR53, -R135 ;  /* 0x0000003506067c23 */ /* 0x000fc20008010887 */
[----:B------:R-:W-:Y:S01]  /*1e730*/  MUFU.EX2 R9, R9 ;  /* 0x0000000900097308 */ /* 0x000fe20000000800 */
[----:B------:R-:W-:-:S01]  /*1e740*/  FFMA.FTZ R7, R7, UR53, -R194 ;  /* 0x0000003507077c23 */ /* 0x000fc200080108c2 */
[----:B------:R-:W-:Y:S01]  /*1e750*/  FFMA.FTZ R15, R15, UR53, -R135 ;  /* 0x000000350f0f7c23 */ /* 0x000fe20008010887 */
[----:B------:R-:W-:-:S01]  /*1e760*/  FFMA.FTZ R14, R14, UR53, -R194 ;  /* 0x000000350e0e7c23 */ /* 0x000fc200080108c2 */
[----:B------:R-:W-:Y:S01]  /*1e770*/  FFMA.FTZ R20, R20, UR53, -R135 ;  /* 0x0000003514147c23 */ /* 0x000fe20008010887 */
[----:B------:R-:W-:-:S01]  /*1e780*/  FFMA.FTZ R21, R21, UR53, -R194 ;  /* 0x0000003515157c23 */ /* 0x000fc200080108c2 */
[----:B------:R-:W-:Y:S01]  /*1e790*/  FFMA.FTZ R185, R185, UR53, -R135 ;  /* 0x00000035b9b97c23 */ /* 0x000fe20008010887 */
[----:B------:R-:W-:-:S01]  /*1e7a0*/  FFMA.FTZ R184, R184, UR53, -R194 ;  /* 0x00000035b8b87c23 */ /* 0x000fc200080108c2 */
[----:B------:R-:W0:Y:S01]  /*1e7b0*/  MUFU.EX2 R3, R3 ;  /* 0x0000000300037308 */ /* 0x000e220000000800 */
[----:B------:R-:W-:-:S01]  /*1e7c0*/  FFMA.FTZ R186, R186, UR53, -R135 ;  /* 0x00000035baba7c23 */ /* 0x000fc20008010887 */
[----:B------:R-:W-:Y:S01]  /*1e7d0*/  FFMA.FTZ R187, R187, UR53, -R194 ;  /* 0x00000035bbbb7c23 */ /* 0x000fe200080108c2 */
        /* <DEDUP_REMOVED lines=14> */
[----:B0-----:R-:W-:-:S01]  /*1e8c0*/  FFMA.FTZ R12, R8, R12, R3 ;  /* 0x0000000c080c7223 */ /* 0x001fc20000010003 */
        /* <DEDUP_REMOVED lines=26> */
[----:B--2---:R-:W-:Y:S01]  /*1ea70*/  FADD.FTZ R12, R4, R12 ;  /* 0x0000000c040c7221 */ /* 0x004fe20000010000 */
[----:B------:R-:W-:-:S01]  /*1ea80*/  FFMA.FTZ R188, R188, UR53, -R194 ;  /* 0x00000035bcbc7c23 */ /* 0x000fc200080108c2 */
[----:B0-----:R-:W-:Y:S01]  /*1ea90*/  FADD.FTZ R193, R6, R11 ;  /* 0x0000000b06c17221 */ /* 0x001fe20000010000 */
[----:B------:R-:W-:-:S01]  /*1eaa0*/  FFMA.FTZ R168, R168, UR53, -R194 ;  /* 0x00000035a8a87c23 */ /* 0x000fc200080108c2 */
[----:B------:R-:W0:Y:S01]  /*1eab0*/  MUFU.EX2 R14, R14 ;  /* 0x0000000e000e7308 */ /* 0x000e220000000800 */
[----:B-1----:R-:W-:-:S01]  /*1eac0*/  FADD.FTZ R11, R7, R12 ;  /* 0x0000000c070b7221 */ /* 0x002fc20000010000 */
[--C-:B------:R-:W-:Y:S01]  /*1ead0*/  FFMA.FTZ R169, R169, UR53, -R194.reuse ;  /* 0x00000035a9a97c23 */ /* 0x100fe200080108c2 */
[----:B------:R-:W-:-:S01]  /*1eae0*/  FFMA.FTZ R172, R172, UR53, -R194 ;  /* 0x00000035acac7c23 */ /* 0x000fc200080108c2 */
[--C-:B------:R-:W-:Y:S01]  /*1eaf0*/  FFMA.FTZ R173, R173, UR53, -R194.reuse ;  /* 0x00000035adad7c23 */ /* 0x100fe200080108c2 */
[----:B------:R-:W-:-:S01]  /*1eb00*/  FFMA.FTZ R176, R176, UR53, -R194 ;  /* 0x00000035b0b07c23 */ /* 0x000fc200080108c2 */
[--C-:B------:R-:W-:Y:S01]  /*1eb10*/  FFMA.FTZ R177, R177, UR53, -R194.reuse ;  /* 0x00000035b1b17c23 */ /* 0x100fe200080108c2 */
[----:B------:R-:W-:-:S01]  /*1eb20*/  FFMA.FTZ R180, R180, UR53, -R194 ;  /* 0x00000035b4b47c23 */ /* 0x000fc200080108c2 */
[----:B------:R-:W1:Y:S01]  /*1eb30*/  MUFU.EX2 R20, R20 ;  /* 0x0000001400147308 */ /* 0x000e620000000800 */
[----:B---3--:R-:W-:-:S01]  /*1eb40*/  FADD.FTZ R12, R15, R193 ;  /* 0x000000c10f0c7221 */ /* 0x008fc20000010000 */
        /* <DEDUP_REMOVED lines=32> */
[----:B------:R-:W-:-:S06]  /*1ed50*/  FFMA.FTZ R133, R133, UR53, -R194 ;  /* 0x0000003585857c23 */ /* 0x000fcc00080108c2 */
        /* <DEDUP_REMOVED lines=136> */
[----:B0-----:R-:W-:-:S03]  /*1f5e0*/  FADD.FTZ R12, R133, R11 ;  /* 0x0000000b850c7221 */ /* 0x001fc60000010000 */
[----:B-1----:R-:W-:Y:S01]  /*1f5f0*/  FADD.FTZ R11, R135, R193 ;  /* 0x000000c1870b7221 */ /* 0x002fe20000010000 */
[----:B------:R-:W-:Y:S06]  /*1f600*/  @!P0 BRA `(.L_x_599) ;  /* 0x0000000000048947 */ /* 0x000fec0003800000 */
[----:B------:R-:W-:Y:S01]  /*1f610*/  BPT.TRAP 0x1 ;  /* 0x000000040000795c */ /* 0x000fe20000300000 */
.L_x_599:
[----:B------:R-:W-:Y:S01]  /*1f620*/  F2FP.SATFINITE.E4M3.F32.PACK_AB_MERGE_C R7, R14, R7, RZ ;  /* 0x000000070e07723e */ /* 0x000fe200048070ff */
[----:B------:R-:W-:Y:S01]  /*1f630*/  IMAD R0, R0, 0x8, R18 ;  /* 0x0000000800007824 */ /* 0x000fe200078e0212 */
[----:B------:R-:W-:Y:S01]  /*1f640*/  ISETP.GT.AND P1, PT, R10, RZ, PT ;  /* 0x000000ff0a00720c */ /* 0x000fe20003f24270 */
[----:B------:R-:W-:Y:S01]  /*1f650*/  IMAD.U32 R193, RZ, RZ, UR38 ;  /* 0x00000026ffc17e24 */ /* 0x000fe2000f8e00ff */
[----:B------:R-:W-:Y:S01]  /*1f660*/  F2FP.SATFINITE.E4M3.F32.PACK_AB_MERGE_C R216, R4, R3, R7 ;  /* 0x0000000304d8723e */ /* 0x000fe20004807007 */
[----:B------:R-:W-:Y:S01]  /*1f670*/  VIADD R0, R0, 0x33460 ;  /* 0x0003346000007836 */ /* 0x000fe20000000000 */
[----:B------:R0:W5:Y:S01]  /*1f680*/  LDL R3, [R1+0x3c] ;  /* 0x00003c0001037983 */ /* 0x0001620000100800 */
[----:B------:R-:W-:Y:S01]  /*1f690*/  F2FP.SATFINITE.E4M3.F32.PACK_AB_MERGE_C R15, R20, R15, RZ ;  /* 0x0000000f140f723e */ /* 0x000fe200048070ff */
[-C--:B------:R-:W-:Y:S01]  /*1f6a0*/  FMUL.FTZ R24, R24, R8.reuse ;  /* 0x0000000818187220 */ /* 0x080fe20000410000 */
[----:B------:R-:W-:Y:S01]  /*1f6b0*/  F2FP.SATFINITE.E4M3.F32.PACK_AB_MERGE_C R187, R188, R187, RZ ;  /* 0x000000bbbcbb723e */ /* 0x000fe200048070ff */
[-C--:B------:R-:W-:Y:S01]  /*1f6c0*/  FMUL.FTZ R25, R25, R8.reuse ;  /* 0x0000000819197220 */ /* 0x080fe20000410000 */
[----:B------:R-:W-:Y:S01]  /*1f6d0*/  PRMT R0, R193, 0x654, R0 ;  /* 0x00000654c1007816 */ /* 0x000fe20000000000 */
[-C--:B------:R-:W-:Y:S01]  /*1f6e0*/  FMUL.FTZ R28, R28, R8.reuse ;  /* 0x000000081c1c7220 */ /* 0x080fe20000410000 */
[----:B------:R-:W-:Y:S01]  /*1f6f0*/  F2FP.SATFINITE.E4M3.F32.PACK_AB_MERGE_C R189, R190, R189, RZ ;  /* 0x000000bdbebd723e */ /* 0x000fe200048070ff */
[----:B------:R-:W-:Y:S01]  /*1f700*/  FMUL.FTZ R29, R29, R8 ;  /* 0x000000081d1d7220 */ /* 0x000fe20000410000 */
[----:B------:R-:W-:Y:S01]  /*1f710*/  F2FP.SATFINITE.E4M3.F32.PACK_AB_MERGE_C R172, R173, R172, RZ ;  /* 0x000000acadac723e */ /* 0x000fe200048070ff */
[----:B------:R1:W-:Y:S01]  /*1f720*/  SYNCS.ARRIVE.TRANS64.RED.A1T0 RZ, [R0+URZ], RZ ;  /* 0x000000ff00ff79a7 */ /* 0x0003e2000810043f */
[----:B------:R-:W-:Y:S01]  /*1f730*/  F2FP.SATFINITE.E4M3.F32.PACK_AB_MERGE_C R174, R175, R174, RZ ;  /* 0x000000aeafae723e */ /* 0x000fe200048070ff */
[----:B------:R-:W-:Y:S01]  /*1f740*/  FMUL.FTZ R32, R32, R8 ;  /* 0x0000000820207220 */ /* 0x000fe20000410000 */
        /* <DEDUP_REMOVED lines=109> */
[----:B------:R-:W-:Y:S01]  /*1fe20*/  F2FP.SATFINITE.E4M3.F32.PACK_AB_MERGE_C R219, R186, R185, R189 ;  /* 0x000000b9badb723e */ /* 0x000fe200048070bd */
[----:B-1----:R-:W-:Y:S01]  /*1fe30*/  IMAD.MOV.U32 R0, RZ, RZ, R221 ;  /* 0x000000ffff007224 */ /* 0x002fe200078e00dd */
        /* <DEDUP_REMOVED lines=16> */
[----:B------:R-:W-:Y:S01]  /*1ff40*/  IADD3 R10, R10, -0x1, RZ ;  /* 0xffffffff0a0a7810 */ /* 0x000fe20007ffe0ff */
[----:B0-----:R-:W-:Y:S06]  /*1ff50*/  @P1 BRA `(.L_x_600) ;  /* 0xffffffc000681947 */ /* 0x001fec000383ffff */
.L_x_588:
[----:B------:R-:W-:Y:S05]  /*1ff60*/  WARPSYNC.ALL ;  /* 0x0000000000007948 */ /* 0x000fea0003800000 */
[----:B------:R-:W-:Y:S06]  /*1ff70*/  BAR.ARV 0x8, 0x180 ;  /* 0x0206000000007b1d */ /* 0x000fec0000002000 */
[----:B------:R-:W-:Y:S05]  /*1ff80*/  @!P0 BRA `(.L_x_601) ;  /* 0x0000000000048947 */ /* 0x000fea0003800000 */
[----:B------:R-:W-:Y:S01]  /*1ff90*/  BPT.TRAP 0x1 ;  /* 0x000000040000795c */ /* 0x000fe20000300000 */
.L_x_601:
[----:B------:R-:W2:Y:S04]  /*1ffa0*/  LDL R0, [R1+0x3c] ;  /* 0x00003c0001007983 */ /* 0x000ea80000100800 */
[----:B------:R-:W3:Y:S01]  /*1ffb0*/  LDL R2, [R1+0x2c] ;  /* 0x00002c0001027983 */ /* 0x000ee20000100800 */
[----:B--2---:R-:W-:Y:S02]  /*1ffc0*/  SHF.L.U32 R0, R0, 0x1f, RZ ;  /* 0x0000001f00007819 */ /* 0x004fe400000006ff */
[----:B---3--:R-:W-:-:S04]  /*1ffd0*/  LEA R13, R2, R18, 0x3 ;  /* 0x00000012020d7211 */ /* 0x008fc800078e18ff */
[----:B------:R0:W1:Y:S01]  /*1ffe0*/  SYNCS.PHASECHK.TRANS64.TRYWAIT P1, [R13+URZ+0x33450], R0 ;  /* 0x033450000d0075a7 */ /* 0x000062000802017f */
[----:B------:R-:W-:Y:S05]  /*1fff0*/  @!P0 BRA `(.L_x_602) ;  /* 0x0000000000048947 */ /* 0x000fea0003800000 */
[----:B------:R-:W-:Y:S01]  /*20000*/  BPT.TRAP 0x1 ;  /* 0x000000040000795c */ /* 0x000fe20000300000 */
.L_x_602:
[----:B------:R-:W-:-:S05]  /*20010*/  VIADD R18, R18, 0x200 ;  /* 0x0000020012127836 */ /* 0x000fca0000000000 */
[----:B------:R-:W-:-:S04]  /*20020*/  SHF.R.U32.HI R18, RZ, 0x4, R18 ;  /* 0x00000004ff127819 */ /* 0x000fc80000011612 */
[----:B------:R-:W-:-:S04]  /*20030*/  LOP3.LUT R18, R18, 0x3fff, RZ, 0xc0, !PT ;  /* 0x00003fff12127812 */ /* 0x000fc800078ec0ff */
[----:B------:R-:W-:Y:S01]  /*20040*/  LOP3.LUT R18, R18, 0x10000, RZ, 0xfc, !PT ;  /* 0x0001000012127812 */ /* 0x000fe200078efcff */
[----:B-1----:R-:W-:Y:S06]  /*20050*/  @P1 BRA `(.L_x_603) ;  /* 0x0000000000081947 */ /* 0x002fec0003800000 */
[----:B------:R-:W1:Y:S02]  /*20060*/  SYNCS.PHASECHK.TRANS64.TRYWAIT P1, [R13+URZ+0x33450], R0 ;  /* 0x033450000d0075a7 */ /* 0x000e64000802017f */
[----:B-1----:R-:W-:Y:S05]  /*20070*/  @!P1 BRA `(.L_x_604) ;  /* 0x000000cc00709947 */ /* 0x002fea0003800000 */
.L_x_603:
[----:B------:R-:W2:Y:S01]  /*20080*/  LDL R127, [R1+0x2c] ;  /* 0x00002c00017f7983 */ /* 0x000ea20000100800 */
[----:B-----5:R-:W-:Y:S01]  /*20090*/  IMAD.MOV.U32 R3, RZ, RZ, -0x3ffffff0 ;  /* 0xc0000010ff037424 */ /* 0x020fe200078e00ff */
[----:B------:R-:W-:Y:S05]  /*200a0*/  WARPSYNC.ALL ;  /* 0x0000000000007948 */ /* 0x000fea0003800000 */
[----:B------:R-:W-:Y:S01]  /*200b0*/  R2UR UR7, R3 ;  /* 0x00000000030772ca */ /* 0x000fe200000e0000 */
[----:B------:R-:W-:Y:S01]  /*200c0*/  WARPGROUP.ARRIVE ;  /* 0x00000000000079c5 */ /* 0x000fe20000000000 */
[----:B------:R-:W0:Y:S04]  /*200d0*/  LDL R9, [R1+0x50] ;  /* 0x0000500001097983 */ /* 0x000e280000100800 */
[----:B------:R-:W3:Y:S01]  /*200e0*/  LDL R8, [R1+0x48] ;  /* 0x0000480001087983 */ /* 0x000ee20000100800 */
[----:B------:R-:W-:Y:S01]  /*200f0*/  MOV R5, 0xc0000010 ;  /* 0xc000001000057802 */ /* 0x000fe20000000f00 */
[----:B------:R-:W-:Y:S01]  /*20100*/  ULDC.64 UR4, c[0x0][0x9a0] ;  /* 0x0002680000047ab9 */ /* 0x000fe20000000a00 */
[----:B--2---:R-:W-:-:S05]  /*20110*/  IMAD R2, R127, 0x780, R18 ;  /* 0x000007807f027824 */ /* 0x004fca00078e0212 */
[----:B------:R-:W-:-:S13]  /*20120*/  R2UR UR6, R2 ;  /* 0x00000000020672ca */ /* 0x000fda00000e0000 */
[----:B------:R-:W-:Y:S01]  /*20130*/  QGMMA.64x192x32.F32.E4M3.E4M3 R24, R216, gdesc[UR4], R24, gsb0 ;  /* 0x02e00004d8187df3 */ /* 0x000fe20008000818 */
[----:B------:R-:W-:Y:S01]  /*20140*/  VIADD R4, R2, 0x180 ;  /* 0x0000018002047836 */ /* 0x000fe20000000000 */
[----:B------:R-:W-:-:S04]  /*20150*/  R2UR UR7, R5 ;  /* 0x00000000050772ca */ /* 0x000fc800000e0000 */
[----:B------:R-:W-:Y:S01]  /*20160*/  R2UR UR6, R4 ;  /* 0x00000000040672ca */ /* 0x000fe200000e0000 */
[----:B------:R-:W-:Y:S02]  /*20170*/  VIADD R4, R2, 0x300 ;  /* 0x0000030002047836 */ /* 0x000fe40000000000 */
[----:B------:R-:W-:Y:S01]  /*20180*/  IMAD.MOV.U32 R5, RZ, RZ, -0x3ffffff0 ;  /* 0xc0000010ff057424 */ /* 0x000fe200078e00ff */
[----:B------:R-:W-:-:S04]  /*20190*/  ISETP.NE.U32.AND P1, PT, RZ, UR4, PT ;  /* 0x00000004ff007c0c */ /* 0x000fc8000bf25070 */
[----:B------:R-:W-:-:S13]  /*201a0*/  ISETP.NE.AND.EX P1, PT, RZ, UR5, PT, P1 ;  /* 0x00000005ff007c0c */ /* 0x000fda000bf25310 */
[----:B------:R-:W2:Y:S01]  /*201b0*/  @P1 LDC.64 R6, c[0x0][0x9d0] ;  /* 0x00027400ff061b82 */ /* 0x000ea20000000a00 */
[----:B------:R-:W-:Y:S02]  /*201c0*/  WARPGROUP.DEPBAR.LE gsb0, 0x0 ;  /* 0x00008000000079c5 */ /* 0x000fe40000010000 */
[----:B------:R-:W-:-:S06]  /*201d0*/  WARPGROUP.ARRIVE ;  /* 0x00000000000079c5 */ /* 0x000fcc0000000000 */
[----:B------:R-:W-:Y:S01]  /*201e0*/  QGMMA.64x192x32.F32.E4M3.E4M3 R24, R212, gdesc[UR4], R24, gsb0 ;  /* 0x02e00004d4187df3 */ /* 0x000fe20008000818 */
[----:B------:R-:W-:Y:S02]  /*201f0*/  R2UR UR6, R4 ;  /* 0x00000000040672ca */ /* 0x000fe400000e0000 */
[----:B------:R-:W-:Y:S02]  /*20200*/  R2UR UR7, R5 ;  /* 0x00000000050772ca */ /* 0x000fe400000e0000 */
[----:B------:R-:W0:Y:S02]  /*20210*/  @P1 LDC.64 R4, c[0x0][0x9c8] ;  /* 0x00027200ff041b82 */ /* 0x000e240000000a00 */
[----:B01----:R-:W-:Y:S01]  /*20220*/  @P1 IMAD R0, R9, R4, RZ ;  /* 0x0000000409001224 */ /* 0x003fe200078e02ff */
[----:B------:R-:W-:-:S03]  /*20230*/  @P1 SHF.R.S32.HI R9, RZ, 0x1f, R222 ;  /* 0x0000001fff091819 */ /* 0x000fc600000114de */
[C---:B---3--:R-:W-:Y:S02]  /*20240*/  @P1 IMAD R3, R8.reuse, R5, R0 ;  /* 0x0000000508031224 */ /* 0x048fe400078e0200 */
[----:B------:R-:W-:-:S04]  /*20250*/  @P1 IMAD.WIDE.U32 R4, R8, R4, RZ ;  /* 0x0000000408041225 */ /* 0x000fc800078e00ff */
[-C--:B--2---:R-:W-:Y:S02]  /*20260*/  @P1 IMAD R0, R9, R6.reuse, RZ ;  /* 0x0000000609001224 */ /* 0x084fe400078e02ff */
[----:B------:R-:W-:Y:S02]  /*20270*/  @P1 IMAD.IADD R5, R5, 0x1, R3 ;  /* 0x0000000105051824 */ /* 0x000fe400078e0203 */
[C---:B------:R-:W-:Y:S02]  /*20280*/  @P1 IMAD R3, R222.reuse, R7, R0 ;  /* 0x00000007de031224 */ /* 0x040fe400078e0200 */
[----:B------:R-:W-:-:S05]  /*20290*/  @P1 IMAD.WIDE.U32 R4, R222, R6, R4 ;  /* 0x00000006de041225 */ /* 0x000fca00078e0004 */
[----:B------:R-:W-:Y:S02]  /*202a0*/  @P1 IADD3 R3, R5, R3, RZ ;  /* 0x0000000305031210 */ /* 0x000fe40007ffe0ff */
[----:B------:R-:W-:Y:S01]  /*202b0*/  @P1 LEA R6, P2, R4, UR4, 0x2 ;  /* 0x0000000404061c11 */ /* 0x000fe2000f8410ff */
[----:B------:R-:W-:-:S03]  /*202c0*/  IMAD.MOV.U32 R0, RZ, RZ, 0x3f800000 ;  /* 0x3f800000ff007424 */ /* 0x000fc600078e00ff */
[----:B------:R-:W-:-:S05]  /*202d0*/  @P1 LEA.HI.X R7, R4, UR5, R3, 0x2, P2 ;  /* 0x0000000504071c11 */ /* 0x000fca00090f1403 */
[----:B------:R0:W2:Y:S01]  /*202e0*/  @P1 LDG.E R0, desc[UR50][R6.64] ;  /* 0x0000003206001981 */ /* 0x0000a2000c1e1900 */
[----:B------:R-:W-:Y:S02]  /*202f0*/  VIADD R4, R2, 0x480 ;  /* 0x0000048002047836 */ /* 0x000fe40000000000 */
[----:B------:R-:W-:Y:S01]  /*20300*/  IMAD.MOV.U32 R5, RZ, RZ, -0x3ffffff0 ;  /* 0xc0000010ff057424 */ /* 0x000fe200078e00ff */
[----:B------:R-:W-:Y:S02]  /*20310*/  WARPGROUP.DEPBAR.LE gsb0, 0x0 ;  /* 0x00008000000079c5 */ /* 0x000fe40000010000 */
[----:B------:R-:W-:-:S06]  /*20320*/  WARPGROUP.ARRIVE ;  /* 0x00000000000079c5 */ /* 0x000fcc0000000000 */
[----:B------:R-:W-:Y:S01]  /*20330*/  QGMMA.64x192x32.F32.E4M3.E4M3 R24, R200, gdesc[UR4], R24, gsb0 ;  /* 0x02e00004c8187df3 */ /* 0x000fe20008000818 */
[----:B------:R-:W-:Y:S02]  /*20340*/  R2UR UR6, R4 ;  /* 0x00000000040672ca */ /* 0x000fe400000e0000 */
[----:B------:R-:W-:Y:S01]  /*20350*/  R2UR UR7, R5 ;  /* 0x00000000050772ca */ /* 0x000fe200000e0000 */
[----:B------:R-:W-:Y:S01]  /*20360*/  IMAD.MOV.U32 R3, RZ, RZ, -0x3ffffff0 ;  /* 0xc0000010ff037424 */ /* 0x000fe200078e00ff */
[----:B------:R-:W-:Y:S01]  /*20370*/  IADD3 R2, R2, 0x600, RZ ;  /* 0x0000060002027810 */ /* 0x000fe20007ffe0ff */
[----:B------:R-:W1:Y:S01]  /*20380*/  SHFL.BFLY PT, R4, R11, 0x2, 0x1f ;  /* 0x0c401f000b047f89 */ /* 0x000e6200000e0000 */
[----:B------:R-:W-:Y:S02]  /*20390*/  WARPGROUP.DEPBAR.LE gsb0, 0x0 ;  /* 0x00008000000079c5 */ /* 0x000fe40000010000 */
[----:B------:R-:W-:-:S11]  /*203a0*/  WARPGROUP.ARRIVE ;  /* 0x00000000000079c5 */ /* 0x000fd60000000000 */
[----:B------:R-:W-:Y:S01]  /*203b0*/  QGMMA.64x192x32.F32.E4M3.E4M3 R24, R204, gdesc[UR4], R24, gsb0 ;  /* 0x02e00004cc187df3 */ /* 0x000fe20008000818 */
[----:B------:R-:W-:Y:S02]  /*203c0*/  R2UR UR6, R2 ;  /* 0x00000000020672ca */ /* 0x000fe400000e0000 */
[----:B------:R-:W-:Y:S02]  /*203d0*/  R2UR UR7, R3 ;  /* 0x00000000030772ca */ /* 0x000fe400000e0000 */
[----:B------:R-:W3:Y:S01]  /*203e0*/  SHFL.BFLY PT, R3, R12, 0x2, 0x1f ;  /* 0x0c401f000c037f89 */ /* 0x000ee200000e0000 */
[----:B-1----:R-:W-:-:S05]  /*203f0*/  FADD.FTZ R4, R4, R11 ;  /* 0x0000000b04047221 */ /* 0x002fca0000010000 */
[----:B------:R-:W1:Y:S01]  /*20400*/  SHFL.BFLY PT, R5, R4, 0x1, 0x1f ;  /* 0x0c201f0004057f89 */ /* 0x000e6200000e0000 */
[----:B---3--:R-:W-:-:S05]  /*20410*/  FADD.FTZ R3, R3, R12 ;  /* 0x0000000c03037221 */ /* 0x008fca0000010000 */
[----:B------:R-:W0:Y:S01]  /*20420*/  SHFL.BFLY PT, R2, R3, 0x1, 0x1f ;  /* 0x0c201f0003027f89 */ /* 0x000e2200000e0000 */
[----:B-1----:R-:W-:-:S01]  /*20430*/  FADD.FTZ R8, R4, R5 ;  /* 0x0000000504087221 */ /* 0x002fc20000010000 */
[----:B------:R-:W-:-:S03]  /*20440*/  IMAD.MOV.U32 R5, RZ, RZ, RZ ;  /* 0x000000ffff057224 */ /* 0x000fc600078e00ff */
[----:B------:R-:W-:Y:S01]  /*20450*/  FMUL.FTZ R10, R8, 0.00390625 ;  /* 0x3b800000080a7820 */ /* 0x000fe20000410000 */
[----:B0-----:R-:W-:-:S05]  /*20460*/  FADD.FTZ R6, R3, R2 ;  /* 0x0000000203067221 */ /* 0x001fca0000010000 */
[C---:B------:R-:W-:Y:S01]  /*20470*/  FSETP.NE.FTZ.AND P1, PT, R6.reuse, RZ, PT ;  /* 0x000000ff0600720b */ /* 0x040fe20003f35000 */
[----:B------:R-:W-:Y:S01]  /*20480*/  FMUL.FTZ R2, R6, 0.00390625 ;  /* 0x3b80000006027820 */ /* 0x000fe20000410000 */
[----:B------:R-:W-:-:S04]  /*20490*/  FSETP.NE.FTZ.AND P3, PT, R10, RZ, PT ;  /* 0x000000ff0a00720b */ /* 0x000fc80003f75000 */
[----:B------:R-:W-:-:S07]  /*204a0*/  FSETP.NE.FTZ.AND P2, PT, R2, RZ, PT ;  /* 0x000000ff0200720b */ /* 0x000fce0003f55000 */
[----:B------:R-:W-:Y:S01]  /*204b0*/  @P1 MUFU.RCP R5, R6 ;  /* 0x0000000600051308 */ /* 0x000fe20000001000 */
[----:B------:R-:W-:Y:S01]  /*204c0*/  FSETP.NE.FTZ.AND P1, PT, R8, RZ, PT ;  /* 0x000000ff0800720b */ /* 0x000fe20003f35000 */
[----:B------:R-:W-:-:S06]  /*204d0*/  IMAD.MOV.U32 R7, RZ, RZ, RZ ;  /* 0x000000ffff077224 */ /* 0x000fcc00078e00ff */
[----:B------:R-:W0:Y:S01]  /*204e0*/  @P2 MUFU.LG2 R2, R2 ;  /* 0x0000000200022308 */ /* 0x000e220000000c00 */
[----:B------:R-:W-:Y:S02]  /*204f0*/  WARPGROUP.DEPBAR.LE gsb0, 0x0 ;  /* 0x00008000000079c5 */ /* 0x000fe40000010000 */
[----:B------:R-:W-:-:S06]  /*20500*/  WARPGROUP.ARRIVE ;  /* 0x00000000000079c5 */ /* 0x000fcc0000000000 */
[----:B------:R-:W-:Y:S01]  /*20510*/  QGMMA.64x192x32.F32.E4M3.E4M3 R24, R208, gdesc[UR4], R24, gsb0 ;  /* 0x02e00004d0187df3 */ /* 0x000fe20008000818 */
[----:B------:R-:W1:Y:S01]  /*20520*/  @P3 MUFU.LG2 R4, R10 ;  /* 0x0000000a00043308 */ /* 0x000e620000000c00 */
[----:B------:R-:W-:-:S07]  /*20530*/  MOV R3, UR53 ;  /* 0x0000003500037c02 */ /* 0x000fce0008000f00 */
[----:B------:R-:W3:Y:S01]  /*20540*/  @P1 MUFU.RCP R7, R8 ;  /* 0x0000000800071308 */ /* 0x000ee20000001000 */
[----:B------:R-:W-:Y:S02]  /*20550*/  IMAD.U32 R9, RZ, RZ, UR53 ;  /* 0x00000035ff097e24 */ /* 0x000fe4000f8e00ff */
[----:B------:R-:W-:Y:S01]  /*20560*/  @P2 FMUL.FTZ R3, R3, 0.69314718246459960938 ;  /* 0x3f31721803032820 */ /* 0x000fe20000410000 */
[----:B0-----:R-:W-:Y:S01]  /*20570*/  @P2 FMUL.FTZ R2, R2, 0.69314718246459960938 ;  /* 0x3f31721802022820 */ /* 0x001fe20000410000 */
[----:B------:R-:W-:Y:S01]  /*20580*/  @P3 FMUL.FTZ R6, R9, 0.69314718246459960938 ;  /* 0x3f31721809063820 */ /* 0x000fe20000410000 */
[----:B------:R-:W-:Y:S02]  /*20590*/  IMAD.MOV.U32 R121, RZ, RZ, -0x800000 ;  /* 0xff800000ff797424 */ /* 0x000fe400078e00ff */
[----:B------:R-:W-:Y:S01]  /*205a0*/  @P2 FFMA.FTZ R121, R3, R120, R2 ;  /* 0x0000007803792223 */ /* 0x000fe20000010002 */
[----:B-1----:R-:W-:Y:S01]  /*205b0*/  @P3 FMUL.FTZ R9, R4, 0.69314718246459960938 ;  /* 0x3f31721804093820 */ /* 0x002fe20000410000 */
[----:B------:R-:W-:-:S02]  /*205c0*/  IMAD.MOV.U32 R123, RZ, RZ, -0x800000 ;  /* 0xff800000ff7b7424 */ /* 0x000fc400078e00ff */
[----:B--2---:R-:W-:Y:S01]  /*205d0*/  FMUL.FTZ R3, R5, R0 ;  /* 0x0000000005037220 */ /* 0x004fe20000410000 */
[----:B------:R-:W-:Y:S01]  /*205e0*/  @P3 FFMA.FTZ R123, R6, R122, R9 ;  /* 0x0000007a067b3223 */ /* 0x000fe20000010009 */
[----:B---3--:R-:W-:Y:S01]  /*205f0*/  FMUL.FTZ R0, R7, R0 ;  /* 0x0000000007007220 */ /* 0x008fe20000410000 */
[----:B------:R-:W-:Y:S02]  /*20600*/  WARPGROUP.DEPBAR.LE gsb0, 0x0 ;  /* 0x00008000000079c5 */ /* 0x000fe40000010000 */
[----:B------:R-:W-:Y:S05]  /*20610*/  @!P0 BRA `(.L_x_605) ;  /* 0x0000000000048947 */ /* 0x000fea0003800000 */
[----:B------:R-:W-:Y:S01]  /*20620*/  BPT.TRAP 0x1 ;  /* 0x000000040000795c */ /* 0x000fe20000300000 */
.L_x_605:
[----:B------:R-:W2:Y:S01]  /*20630*/  LDL.LU R18, [R1+0x3c] ;  /* 0x00003c0001127983 */ /* 0x000ea20000300800 */
[----:B------:R-:W-:Y:S01]  /*20640*/  IMAD.U32 R7, RZ, RZ, UR38 ;  /* 0x00000026ff077e24 */ /* 0x000fe2000f8e00ff */
[----:B------:R-:W-:Y:S01]  /*20650*/  IADD3 R2, R13, 0x33460, RZ ;  /* 0x000334600d027810 */ /* 0x000fe20007ffe0ff */
[-C--:B------:R-:W-:Y:S01]  /*20660*/  FMUL.FTZ R6, R57, R3.reuse ;  /* 0x0000000339067220 */ /* 0x080fe20000410000 */
[-C--:B------:R-:W-:Y:S01]  /*20670*/  FMUL.FTZ R5, R24, R3.reuse ;  /* 0x0000000318057220 */ /* 0x080fe20000410000 */
[-C--:B------:R-:W-:Y:S01]  /*20680*/  FMUL.FTZ R4, R25, R3.reuse ;  /* 0x0000000319047220 */ /* 0x080fe20000410000 */
[----:B------:R-:W-:Y:S01]  /*20690*/  PRMT R2, R7, 0x654, R2 ;  /* 0x0000065407027816 */ /* 0x000fe20000000002 */
[-C--:B------:R-:W-:Y:S01]  /*206a0*/  FMUL.FTZ R124, R36, R3.reuse ;  /* 0x00000003247c7220 */ /* 0x080fe20000410000 */
[-C--:B------:R-:W-:Y:S01]  /*206b0*/  FMUL.FTZ R125, R44, R3.reuse ;  /* 0x000000032c7d7220 */ /* 0x080fe20000410000 */
[-C--:B------:R-:W-:Y:S01]  /*206c0*/  FMUL.FTZ R57, R85, R3.reuse ;  /* 0x0000000355397220 */ /* 0x080fe20000410000 */
[----:B------:R0:W-:Y:S01]  /*206d0*/  SYNCS.ARRIVE.TRANS64.RED.A1T0 RZ, [R2+URZ], RZ ;  /* 0x000000ff02ff79a7 */ /* 0x0001e2000810043f */
[-C--:B------:R-:W-:Y:S01]  /*206e0*/  FMUL.FTZ R25, R32, R3.reuse ;  /* 0x0000000320197220 */ /* 0x080fe20000410000 */
[-C--:B------:R-:W-:Y:S01]  /*206f0*/  FMUL.FTZ R11, R33, R3.reuse ;  /* 0x00000003210b7220 */ /* 0x080fe20000410000 */
[-C--:B------:R-:W-:Y:S01]  /*20700*/  FMUL.FTZ R120, R37, R3.reuse ;  /* 0x0000000325787220 */ /* 0x080fe20000410000 */
[-C--:B------:R-:W-:Y:S01]  /*20710*/  FMUL.FTZ R24, R40, R3.reuse ;  /* 0x0000000328187220 */ /* 0x080fe20000410000 */
[-C--:B------:R-:W-:Y:S01]  /*20720*/  FMUL.FTZ R10, R41, R3.reuse ;  /* 0x00000003290a7220 */ /* 0x080fe20000410000 */
[-C--:B------:R-:W-:Y:S01]  /*20730*/  FMUL.FTZ R21, R48, R3.reuse ;  /* 0x0000000330157220 */ /* 0x080fe20000410000 */
[----:B------:R-:W-:Y:S01]  /*20740*/  FMUL.FTZ R122, R52, R3 ;  /* 0x00000003347a7220 */ /* 0x000fe20000410000 */
[----:B0-----:R-:W-:-:S02]  /*20750*/  VIADD R2, R127, 0x1 ;  /* 0x000000017f027836 */ /* 0x001fc40000000000 */
[-C--:B------:R-:W-:Y:S01]  /*20760*/  FMUL.FTZ R36, R53, R3.reuse ;  /* 0x0000000335247220 */ /* 0x080fe20000410000 */
[-C--:B------:R-:W-:Y:S01]  /*20770*/  FMUL.FTZ R44, R84, R3.reuse ;  /* 0x00000003542c7220 */ /* 0x080fe20000410000 */
[-C--:B------:R-:W-:Y:S01]  /*20780*/  FMUL.FTZ R85, R108, R3.reuse ;  /* 0x000000036c557220 */ /* 0x080fe20000410000 */
[-C--:B------:R-:W-:Y:S01]  /*20790*/  FMUL.FTZ R41, R45, R3.reuse ;  /* 0x000000032d297220 */ /* 0x080fe20000410000 */
[----:B------:R-:W-:Y:S01]  /*207a0*/  ISETP.NE.AND P0, PT, R2, 0x2, PT ;  /* 0x000000020200780c */ /* 0x000fe20003f05270 */
        /* <DEDUP_REMOVED lines=40> */
[----:B------:R-:W-:Y:S01]  /*20a30*/  SEL R3, RZ, 0x1, P0 ;  /* 0x00000001ff037807 */ /* 0x000fe20000000000 */
        /* <DEDUP_REMOVED lines=39> */
[----:B------:R-:W-:Y:S01]  /*20cb0*/  SEL R0, R2, RZ, P0 ;  /* 0x000000ff02007207 */ /* 0x000fe20000000000 */
[----:B------:R-:W-:Y:S01]  /*20cc0*/  UIADD3 UR37, UR37, 0x1, URZ ;  /* 0x0000000125257890 */ /* 0x000fe2000fffe03f */
[----:B------:R-:W-:-:S03]  /*20cd0*/  PLOP3.LUT P1, PT, PT, PT, PT, 0x8, 0x0 ;  /* 0x000000000000781c */ /* 0x000fc60003f2e170 */
[----:B------:R0:W-:Y:S01]  /*20ce0*/  STL [R1+0x2c], R0 ;  /* 0x00002c0001007387 */ /* 0x0001e20000100800 */
[----:B--2---:R-:W-:-:S05]  /*20cf0*/  LOP3.LUT R18, R18, R3, RZ, 0x3c, !PT ;  /* 0x0000000312127212 */ /* 0x004fca00078e3cff */
[----:B------:R0:W-:Y:S04]  /*20d00*/  STL [R1+0x3c], R18 ;  /* 0x00003c1201007387 */ /* 0x0001e80000100800 */
.L_x_547:
[----:B------:R-:W-:Y:S05]  /*20d10*/  WARPSYNC.ALL ;  /* 0x0000000000007948 */ /* 0x000fea0003800000 */
[----:B------:R-:W1:Y:S08]  /*20d20*/  S2UR UR38, SR_CgaCtaId ;  /* 0x00000000002679c3 */ /* 0x000e700000008800 */
[----:B------:R-:W-:Y:S06]  /*20d30*/  BAR.SYNC.DEFER_BLOCKING 0x5, 0x180 ;  /* 0x0146000000007b1d */ /* 0x000fec0000010000 */
[----:B------:R-:W-:Y:S01]  /*20d40*/  UMOV UR4, 0x400 ;  /* 0x0000040000047882 */ /* 0x000fe20000000000 */
[----:B------:R-:W-:Y:S01]  /*20d50*/  BSSY B0, `(.L_x_606) ;  /* 0x000033c000007945 */ /* 0x000fe20003800000 */
[----:B-1----:R-:W-:-:S06]  /*20d60*/  ULEA UR4, UR38, UR4, 0x18 ;  /* 0x0000000426047291 */ /* 0x002fcc000f8ec03f */
[----:B0-----:R-:W-:-:S05]  /*20d70*/  IMAD.U32 R18, RZ, RZ, UR4 ;  /* 0x00000004ff127e24 */ /* 0x001fca000f8e00ff */
[----:B------:R0:W1:Y:S01]  /*20d80*/  LDS.128 R220, [R18+0x334d0] ;  /* 0x0334d00012dc7984 */ /* 0x0000620000000c00 */
[----:B------:R-:W-:Y:S06]  /*20d90*/  BAR.ARV 0x4, 0x180 ;  /* 0x0106000000007b1d */ /* 0x000fec0000002000 */
[----:B------:R-:W-:Y:S05]  /*20da0*/  @P1 BRA `(.L_x_607) ;  /* 0x0000002400801947 */ /* 0x000fea0003800000 */
[----:B------:R-:W2:Y:S01]  /*20db0*/  LDL R87, [R1+0x68] ;  /* 0x0000680001577983 */ /* 0x000ea20000100800 */
[----:B------:R-:W-:Y:S01]  /*20dc0*/  ULDC.64 UR4, c[0x4][0x38] ;  /* 0x01000e0000047ab9 */ /* 0x000fe20000000a00 */
[----:B------:R-:W3:Y:S02]  /*20dd0*/  S2R R98, SR_TID.X ;  /* 0x0000000000627919 */ /* 0x000ee40000002100 */
[----:B------:R-:W4:Y:S04]  /*20de0*/  LDL R82, [R1+0x48] ;  /* 0x0000480001527983 */ /* 0x000f280000100800 */
[----:B------:R-:W5:Y:S01]  /*20df0*/  LDL R86, [R1+0x50] ;  /* 0x0000500001567983 */ /* 0x000f620000100800 */
[----:B---3--:R-:W-:-:S04]  /*20e00*/  SHF.L.U32 R0, R98, 0x2, RZ ;  /* 0x0000000262007819 */ /* 0x008fc800000006ff */
[----:B------:R-:W-:-:S04]  /*20e10*/  LOP3.LUT R0, R0, 0xc, RZ, 0xc0, !PT ;  /* 0x0000000c00007812 */ /* 0x000fc800078ec0ff */
[----:B------:R-:W-:-:S05]  /*20e20*/  IADD3 R2, P0, R0, UR4, RZ ;  /* 0x0000000400027c10 */ /* 0x000fca000ff1e0ff */
[----:B------:R-:W-:-:S05]  /*20e30*/  IMAD.X R3, RZ, RZ, UR5, P0 ;  /* 0x00000005ff037e24 */ /* 0x000fca00080e06ff */
[----:B------:R3:W4:Y:S02]  /*20e40*/  LDG.E.CONSTANT R0, desc[UR50][R2.64] ;  /* 0x0000003202007981 */ /* 0x000724000c1e9900 */
[----:B---3--:R-:W3:Y:S01]  /*20e50*/  S2R R3, SR_SWINHI ;  /* 0x0000000000037919 */ /* 0x008ee20000002f00 */
        /* <DEDUP_REMOVED lines=10> */
[----:B------:R-:W-:-:S02]  /*20f00*/  MOV R52, R18 ;  /* 0x0000001200347202 */ /* 0x000fc40000000f00 */
[----:B---3--:R-:W-:Y:S02]  /*20f10*/  MOV R53, R3 ;  /* 0x0000000300357202 */ /* 0x008fe40000000f00 */
        /* <DEDUP_REMOVED lines=10> */
[----:B------:R-:W-:-:S02]  /*20fc0*/  LOP3.LUT P0, R2, R98, 0x3, RZ, 0xc0, !PT ;  /* 0x0000000362027812 */ /* 0x000fc4000780c0ff */
[----:B------:R-:W-:Y:S02]  /*20fd0*/  F2FP.BF16.F32.PACK_AB R119, R119, R26 ;  /* 0x0000001a7777723e */ /* 0x000fe400000010ff */
[----:B------:R-:W-:Y:S02]  /*20fe0*/  F2FP.BF16.F32.PACK_AB R28, R28, R5 ;  /* 0x000000051c1c723e */ /* 0x000fe400000010ff */
[----:B------:R-:W-:Y:S02]  /*20ff0*/  ISETP.EQ.OR P0, PT, R2, 0x3, !P0 ;  /* 0x000000030200780c */ /* 0x000fe40004702670 */
[----:B------:R-:W-:Y:S02]  /*21000*/  F2FP.BF16.F32.PACK_AB R40, R40, R13 ;  /* 0x0000000d2828723e */ /* 0x000fe400000010ff */
[----:B------:R-:W-:Y:S02]  /*21010*/  SEL R13, R28, R29, P0 ;  /* 0x0000001d1c0d7207 */ /* 0x000fe40000000000 */
[----:B------:R-:W-:-:S02]  /*21020*/  SEL R2, R29, R28, P0 ;  /* 0x0000001c1d027207 */ /* 0x000fc40000000000 */
[----:B------:R-:W-:Y:S02]  /*21030*/  F2FP.BF16.F32.PACK_AB R91, R58, R83 ;  /* 0x000000533a5b723e */ /* 0x000fe400000010ff */
[----:B------:R-:W-:Y:S02]  /*21040*/  F2FP.BF16.F32.PACK_AB R89, R89, R84 ;  /* 0x000000545959723e */ /* 0x000fe400000010ff */
[----:B------:R-:W-:Y:S01]  /*21050*/  F2FP.BF16.F32.PACK_AB R37, R37, R8 ;  /* 0x000000082525723e */ /* 0x000fe200000010ff */
[----:B------:R-:W-:Y:S01]  /*21060*/  UMOV UR4, 0xffffffff ;  /* 0xffffffff00047882 */ /* 0x000fe20000000000 */
        /* <DEDUP_REMOVED lines=21> */
[----:B------:R-:W-:Y:S01]  /*211c0*/  F2FP.BF16.F32.PACK_AB R93, R93, R42 ;  /* 0x0000002a5d5d723e */ /* 0x000fe200000010ff */
[----:B--2---:R-:W-:-:S03]  /*211d0*/  IMAD.WIDE R10, R87, 0x2, R52 ;  /* 0x00000002570a7825 */ /* 0x004fc600078e0234 */
[----:B------:R-:W-:-:S04]  /*211e0*/  IADD3 R33, P3, R10, 0x8060, RZ ;  /* 0x000080600a217810 */ /* 0x000fc80007f7e0ff */
[----:B------:R-:W-:-:S04]  /*211f0*/  LOP3.LUT R32, R33, 0x380, RZ, 0xc0, !PT ;  /* 0x0000038021207812 */ /* 0x000fc800078ec0ff */
[----:B------:R-:W-:Y:S02]  /*21200*/  SHF.R.U64 R32, R32, 0x3, RZ ;  /* 0x0000000320207819 */ /* 0x000fe400000012ff */
[----:B------:R-:W-:Y:S02]  /*21210*/  IADD3 R21, P4, R10, 0x4060, RZ ;  /* 0x000040600a157810 */ /* 0x000fe40007f9e0ff */
[----:B------:R-:W-:Y:S02]  /*21220*/  LOP3.LUT R32, R32, R33, RZ, 0x3c, !PT ;  /* 0x0000002120207212 */ /* 0x000fe400078e3cff */
[----:B------:R-:W-:Y:S02]  /*21230*/  IADD3.X R33, RZ, R11, RZ, P3, !PT ;  /* 0x0000000bff217210 */ /* 0x000fe40001ffe4ff */
[C---:B------:R-:W-:Y:S02]  /*21240*/  IADD3 R15, P3, R10.reuse, 0x4040, RZ ;  /* 0x000040400a0f7810 */ /* 0x040fe40007f7e0ff */
[----:B------:R-:W-:-:S02]  /*21250*/  IADD3 R31, P2, R10, 0x8040, RZ ;  /* 0x000080400a1f7810 */ /* 0x000fc40007f5e0ff */
[C---:B------:R-:W-:Y:S02]  /*21260*/  IADD3 R27, P5, R10.reuse, 0x8000, RZ ;  /* 0x000080000a1b7810 */ /* 0x040fe40007fbe0ff */
[----:B------:R-:W-:Y:S02]  /*21270*/  LOP3.LUT R20, R21, 0x380, RZ, 0xc0, !PT ;  /* 0x0000038015147812 */ /* 0x000fe400078ec0ff */
[----:B------:R-:W-:Y:S02]  /*21280*/  LOP3.LUT R14, R15, 0x380, RZ, 0xc0, !PT ;  /* 0x000003800f0e7812 */ /* 0x000fe400078ec0ff */
[----:B------:R-:W-:Y:S02]  /*21290*/  LOP3.LUT R30, R31, 0x380, RZ, 0xc0, !PT ;  /* 0x000003801f1e7812 */ /* 0x000fe400078ec0ff */
[----:B------:R-:W-:Y:S02]  /*212a0*/  LOP3.LUT R26, R27, 0x380, RZ, 0xc0, !PT ;  /* 0x000003801b1a7812 */ /* 0x000fe400078ec0ff */
[----:B------:R-:W-:-:S02]  /*212b0*/  IADD3 R6, P1, R10, 0x8020, RZ ;  /* 0x000080200a067810 */ /* 0x000fc40007f3e0ff */
[----:B------:R-:W-:Y:S02]  /*212c0*/  SHF.R.U64 R20, R20, 0x3, RZ ;  /* 0x0000000314147819 */ /* 0x000fe400000012ff */
[----:B------:R-:W-:Y:S02]  /*212d0*/  SHF.R.U64 R14, R14, 0x3, RZ ;  /* 0x000000030e0e7819 */ /* 0x000fe400000012ff */
[----:B------:R-:W-:Y:S02]  /*212e0*/  SHF.R.U64 R30, R30, 0x3, RZ ;  /* 0x000000031e1e7819 */ /* 0x000fe400000012ff */
[----:B------:R-:W-:Y:S02]  /*212f0*/  SHF.R.U64 R26, R26, 0x3, RZ ;  /* 0x000000031a1a7819 */ /* 0x000fe400000012ff */
[----:B------:R-:W-:Y:S01]  /*21300*/  LOP3.LUT R3, R6, 0x380, RZ, 0xc0, !PT ;  /* 0x0000038006037812 */ /* 0x000fe200078ec0ff */
[----:B------:R-:W-:Y:S01]  /*21310*/  IMAD.X R29, RZ, RZ, R11, P1 ;  /* 0x000000ffff1d7224 */ /* 0x000fe200008e060b */
[----:B------:R-:W-:-:S02]  /*21320*/  LOP3.LUT R20, R20, R21, RZ, 0x3c, !PT ;  /* 0x0000001514147212 */ /* 0x000fc400078e3cff */
[----:B------:R-:W-:Y:S01]  /*21330*/  LOP3.LUT R14, R14, R15, RZ, 0x3c, !PT ;  /* 0x0000000f0e0e7212 */ /* 0x000fe200078e3cff */
[--C-:B------:R-:W-:Y:S01]  /*21340*/  IMAD.X R15, RZ, RZ, R11.reuse, P3 ;  /* 0x000000ffff0f7224 */ /* 0x100fe200018e060b */
[----:B------:R-:W-:Y:S01]  /*21350*/  LOP3.LUT R30, R30, R31, RZ, 0x3c, !PT ;  /* 0x0000001f1e1e7212 */ /* 0x000fe200078e3cff */
[--C-:B------:R-:W-:Y:S01]  /*21360*/  IMAD.X R31, RZ, RZ, R11.reuse, P2 ;  /* 0x000000ffff1f7224 */ /* 0x100fe200010e060b */
[----:B------:R-:W-:Y:S02]  /*21370*/  IADD3.X R21, RZ, R11, RZ, P4, !PT ;  /* 0x0000000bff157210 */ /* 0x000fe400027fe4ff */
[----:B------:R-:W-:Y:S01]  /*21380*/  LOP3.LUT R26, R26, R27, RZ, 0x3c, !PT ;  /* 0x0000001b1a1a7212 */ /* 0x000fe200078e3cff */
[----:B------:R-:W-:Y:S01]  /*21390*/  IMAD.X R27, RZ, RZ, R11, P5 ;  /* 0x000000ffff1b7224 */ /* 0x000fe200028e060b */
[C---:B------:R-:W-:Y:S02]  /*213a0*/  IADD3 R83, P1, R10.reuse, 0x4000, RZ ;  /* 0x000040000a537810 */ /* 0x040fe40007f3e0ff */
[----:B------:R-:W-:-:S02]  /*213b0*/  IADD3 R85, P4, R10, 0x40, RZ ;  /* 0x000000400a557810 */ /* 0x000fc40007f9e0ff */
[C---:B------:R-:W-:Y:S02]  /*213c0*/  IADD3 R87, P3, R10.reuse, 0x20, RZ ;  /* 0x000000200a577810 */ /* 0x040fe40007f7e0ff */
[----:B------:R-:W-:Y:S02]  /*213d0*/  SHF.R.U64 R3, R3, 0x3, RZ ;  /* 0x0000000303037819 */ /* 0x000fe400000012ff */
[C---:B------:R-:W-:Y:S01]  /*213e0*/  IADD3 R9, P2, R10.reuse, 0x4020, RZ ;  /* 0x000040200a097810 */ /* 0x040fe20007f5e0ff */
[----:B-----5:R-:W-:Y:S01]  /*213f0*/  IMAD.MOV.U32 R90, RZ, RZ, R86 ;  /* 0x000000ffff5a7224 */ /* 0x020fe200078e0056 */
[----:B------:R-:W-:Y:S01]  /*21400*/  IADD3 R7, P5, R10, 0x60, RZ ;  /* 0x000000600a077810 */ /* 0x000fe20007fbe0ff */
[----:B----4-:R-:W-:Y:S01]  /*21410*/  IMAD.MOV.U32 R94, RZ, RZ, R82 ;  /* 0x000000ffff5e7224 */ /* 0x010fe200078e0052 */
[----:B------:R-:W-:Y:S02]  /*21420*/  LOP3.LUT R82, R83, 0x380, RZ, 0xc0, !PT ;  /* 0x0000038053527812 */ /* 0x000fe400078ec0ff */
[----:B------:R-:W-:-:S02]  /*21430*/  LOP3.LUT R84, R85, 0x380, RZ, 0xc0, !PT ;  /* 0x0000038055547812 */ /* 0x000fc400078ec0ff */
[----:B------:R-:W-:Y:S02]  /*21440*/  LOP3.LUT R86, R87, 0x380, RZ, 0xc0, !PT ;  /* 0x0000038057567812 */ /* 0x000fe400078ec0ff */
[----:B------:R-:W-:Y:S02]  /*21450*/  LOP3.LUT R28, R3, R6, RZ, 0x3c, !PT ;  /* 0x00000006031c7212 */ /* 0x000fe400078e3cff */
[----:B------:R-:W-:Y:S02]  /*21460*/  LOP3.LUT R8, R9, 0x380, RZ, 0xc0, !PT ;  /* 0x0000038009087812 */ /* 0x000fe400078ec0ff */
[----:B------:R-:W-:Y:S02]  /*21470*/  LOP3.LUT R6, R7, 0x380, RZ, 0xc0, !PT ;  /* 0x0000038007067812 */ /* 0x000fe400078ec0ff */
[----:B------:R-:W-:Y:S02]  /*21480*/  LOP3.LUT R3, R10, 0x380, RZ, 0xc0, !PT ;  /* 0x000003800a037812 */ /* 0x000fe400078ec0ff */
[----:B------:R-:W-:-:S02]  /*21490*/  SHF.R.U64 R82, R82, 0x3, RZ ;  /* 0x0000000352527819 */ /* 0x000fc400000012ff */
[----:B------:R-:W-:Y:S02]  /*214a0*/  SHF.R.U64 R84, R84, 0x3, RZ ;  /* 0x0000000354547819 */ /* 0x000fe400000012ff */
[----:B------:R-:W-:Y:S02]  /*214b0*/  SHF.R.U64 R86, R86, 0x3, RZ ;  /* 0x0000000356567819 */ /* 0x000fe400000012ff */
[----:B------:R-:W-:Y:S02]  /*214c0*/  SHF.R.U64 R8, R8, 0x3, RZ ;  /* 0x0000000308087819 */ /* 0x000fe400000012ff */
[----:B------:R-:W-:Y:S02]  /*214d0*/  SHF.R.U64 R6, R6, 0x3, RZ ;  /* 0x0000000306067819 */ /* 0x000fe400000012ff */
[----:B------:R-:W-:Y:S02]  /*214e0*/  SHF.R.U64 R3, R3, 0x3, RZ ;  /* 0x0000000303037819 */ /* 0x000fe400000012ff */
[----:B------:R-:W-:Y:S01]  /*214f0*/  LOP3.LUT R82, R82, R83, RZ, 0x3c, !PT ;  /* 0x0000005352527212 */ /* 0x000fe200078e3cff */
[--C-:B------:R-:W-:Y:S01]  /*21500*/  IMAD.X R83, RZ, RZ, R11.reuse, P1 ;  /* 0x000000ffff537224 */ /* 0x100fe200008e060b */
[----:B------:R-:W-:Y:S01]  /*21510*/  LOP3.LUT R84, R84, R85, RZ, 0x3c, !PT ;  /* 0x0000005554547212 */ /* 0x000fe200078e3cff */
[--C-:B------:R-:W-:Y:S01]  /*21520*/  IMAD.X R85, RZ, RZ, R11.reuse, P4 ;  /* 0x000000ffff557224 */ /* 0x100fe200020e060b */
[----:B------:R-:W-:Y:S01]  /*21530*/  LOP3.LUT R86, R86, R87, RZ, 0x3c, !PT ;  /* 0x0000005756567212 */ /* 0x000fe200078e3cff */
[--C-:B------:R-:W-:Y:S01]  /*21540*/  IMAD.X R87, RZ, RZ, R11.reuse, P3 ;  /* 0x000000ffff577224 */ /* 0x100fe200018e060b */
[----:B------:R-:W-:Y:S01]  /*21550*/  LOP3.LUT R8, R8, R9, RZ, 0x3c, !PT ;  /* 0x0000000908087212 */ /* 0x000fe200078e3cff */
[----:B------:R-:W-:Y:S01]  /*21560*/  IMAD.X R9, RZ, RZ, R11, P2 ;  /* 0x000000ffff097224 */ /* 0x000fe200010e060b */
[----:B------:R-:W-:-:S02]  /*21570*/  LOP3.LUT R6, R6, R7, RZ, 0x3c, !PT ;  /* 0x0000000706067212 */ /* 0x000fc400078e3cff */
[----:B------:R-:W-:Y:S02]  /*21580*/  LOP3.LUT R10, R3, R10, RZ, 0x3c, !PT ;  /* 0x0000000a030a7212 */ /* 0x000fe400078e3cff */
[----:B------:R-:W-:Y:S02]  /*21590*/  IADD3.X R7, RZ, R11, RZ, P5, !PT ;  /* 0x0000000bff077210 */ /* 0x000fe40002ffe4ff */
[----:B------:R-:W-:Y:S02]  /*215a0*/  MOV R82, R82 ;  /* 0x0000005200527202 */ /* 0x000fe40000000f00 */
[----:B------:R-:W-:Y:S01]  /*215b0*/  MOV R84, R84 ;  /* 0x0000005400547202 */ /* 0x000fe20000000f00 */
[----:B------:R-:W-:Y:S01]  /*215c0*/  IMAD.SHL.U32 R85, R94, 0x4, RZ ;  /* 0x000000045e557824 */ /* 0x000fe200078e00ff */
[----:B------:R-:W-:Y:S02]  /*215d0*/  MOV R86, R86 ;  /* 0x0000005600567202 */ /* 0x000fe40000000f00 */
[----:B------:R-:W-:-:S02]  /*215e0*/  MOV R81, R10 ;  /* 0x0000000a00517202 */ /* 0x000fc40000000f00 */
[----:B------:R-:W-:Y:S02]  /*215f0*/  MOV R73, R32 ;  /* 0x0000002000497202 */ /* 0x000fe40000000f00 */
[----:B------:R-:W-:Y:S02]  /*21600*/  MOV R71, R30 ;  /* 0x0000001e00477202 */ /* 0x000fe40000000f00 */
[----:B------:R-:W-:Y:S02]  /*21610*/  MOV R69, R28 ;  /* 0x0000001c00457202 */ /* 0x000fe40000000f00 */
[----:B------:R-:W-:Y:S02]  /*21620*/  MOV R67, R26 ;  /* 0x0000001a00437202 */ /* 0x000fe40000000f00 */
[----:B------:R-:W-:Y:S02]  /*21630*/  MOV R79, R20 ;  /* 0x00000014004f7202 */ /* 0x000fe40000000f00 */
[----:B------:R-:W-:-:S02]  /*21640*/  MOV R77, R14 ;  /* 0x0000000e004d7202 */ /* 0x000fc40000000f00 */
[----:B------:R-:W-:Y:S02]  /*21650*/  MOV R75, R8 ;  /* 0x00000008004b7202 */ /* 0x000fe40000000f00 */
[----:B------:R-:W-:Y:S02]  /*21660*/  MOV R83, R6 ;  /* 0x0000000600537202 */ /* 0x000fe40000000f00 */
[----:B------:R-:W-:Y:S02]  /*21670*/  SHF.L.U64.HI R87, R94, 0x2, R90 ;  /* 0x000000025e577819 */ /* 0x000fe4000001025a */
[----:B------:R-:W-:Y:S01]  /*21680*/  LOP3.LUT R3, R0, 0x2, RZ, 0x3c, !PT ;  /* 0x0000000200037812 */ /* 0x000fe200078e3cff */
[----:B------:R-:W-:Y:S06]  /*21690*/  BRA.DIV UR4, `(.L_x_608) ;  /* 0x000000b604fc7947 */ /* 0x000fec000b800000 */
[----:B------:R-:W-:Y:S01]  /*216a0*/  SEL R27, R40, R43, P0 ;  /* 0x0000002b281b7207 */ /* 0x000fe20000000000 */
[----:B------:R-:W-:Y:S01]  /*216b0*/  SHFL.IDX PT, R6, R13, R0, 0x1c1f ;  /* 0x001c1f000d067589 */ /* 0x000fe200000e0000 */
[----:B------:R-:W-:Y:S02]  /*216c0*/  SEL R32, R43, R40, P0 ;  /* 0x000000282b207207 */ /* 0x000fe40000000000 */
[----:B------:R-:W-:Y:S02]  /*216d0*/  SEL R43, R56, R45, P0 ;  /* 0x0000002d382b7207 */ /* 0x000fe40000000000 */
[----:B------:R-:W-:Y:S02]  /*216e0*/  SEL R56, R45, R56, P0 ;  /* 0x000000382d387207 */ /* 0x000fe40000000000 */
[----:B------:R-:W-:Y:S02]  /*216f0*/  SEL R31, R44, R57, P0 ;  /* 0x000000392c1f7207 */ /* 0x000fe40000000000 */
[----:B------:R-:W-:Y:S01]  /*21700*/  SEL R42, R57, R44, P0 ;  /* 0x0000002c392a7207 */ /* 0x000fe20000000000 */
[----:B------:R-:W-:Y:S01]  /*21710*/  SHFL.IDX PT, R43, R43, R0, 0x1c1f ;  /* 0x001c1f002b2b7589 */ /* 0x000fe200000e0000 */
[----:B------:R-:W-:-:S02]  /*21720*/  SEL R45, R60, R47, P0 ;  /* 0x0000002f3c2d7207 */ /* 0x000fc40000000000 */
[----:B------:R-:W-:Y:S01]  /*21730*/  SEL R7, R25, R120, P0 ;  /* 0x0000007819077207 */ /* 0x000fe20000000000 */
[----:B------:R-:W-:Y:S01]  /*21740*/  SHFL.IDX PT, R31, R31, R0, 0x1c1f ;  /* 0x001c1f001f1f7589 */ /* 0x000fe200000e0000 */
[----:B------:R-:W-:Y:S02]  /*21750*/  SEL R8, R120, R25, P0 ;  /* 0x0000001978087207 */ /* 0x000fe40000000000 */
[----:B------:R-:W-:Y:S01]  /*21760*/  SEL R9, R24, R41, P0 ;  /* 0x0000002918097207 */ /* 0x000fe20000000000 */
[----:B------:R-:W-:Y:S01]  /*21770*/  SHFL.IDX PT, R10, R7, R0, 0x1c1f ;  /* 0x001c1f00070a7589 */ /* 0x000fe200000e0000 */
        /* <DEDUP_REMOVED lines=11> */
[----:B------:R-:W2:Y:S01]  /*21830*/  SHFL.IDX PT, R44, R44, R3, 0x1c1f ;  /* 0x001c1f032c2c7589 */ /* 0x000ea200000e0000 */
        /* <DEDUP_REMOVED lines=23> */
[----:B------:R2:W-:Y:S01]  /*219b0*/  SHFL.IDX PT, R58, R48, R3, 0x1c1f ;  /* 0x001c1f03303a7589 */ /* 0x0005e200000e0000 */
[----:B------:R-:W-:Y:S02]  /*219c0*/  SEL R54, R5, R54, P0 ;  /* 0x0000003605367207 */ /* 0x000fe40000000000 */
[----:B------:R-:W-:Y:S01]  /*219d0*/  SEL R70, R63, R70, P0 ;  /* 0x000000463f467207 */ /* 0x000fe20000000000 */
[----:B------:R-:W3:Y:S01]  /*219e0*/  SHFL.IDX PT, R5, R2, R3, 0x1c1f ;  /* 0x001c1f0302057589 */ /* 0x000ee200000e0000 */
[----:B------:R-:W-:-:S02]  /*219f0*/  SEL R59, R74, R61, P0 ;  /* 0x0000003d4a3b7207 */ /* 0x000fc40000000000 */
[----:B------:R-:W-:Y:S01]  /*21a00*/  SEL R57, R34, R91, P0 ;  /* 0x0000005b22397207 */ /* 0x000fe20000000000 */
[----:B------:R4:W-:Y:S01]  /*21a10*/  SHFL.IDX PT, R39, R50, R3, 0x1c1f ;  /* 0x001c1f0332277589 */ /* 0x0009e200000e0000 */
[----:B------:R-:W-:Y:S02]  /*21a20*/  SEL R72, R91, R34, P0 ;  /* 0x000000225b487207 */ /* 0x000fe40000000000 */
[----:B------:R-:W-:Y:S01]  /*21a30*/  SEL R74, R61, R74, P0 ;  /* 0x0000004a3d4a7207 */ /* 0x000fe20000000000 */
[----:B------:R-:W-:Y:S01]  /*21a40*/  SHFL.IDX PT, R34, R25, R0, 0x1c1f ;  /* 0x001c1f0019227589 */ /* 0x000fe200000e0000 */
[----:B------:R-:W-:Y:S02]  /*21a50*/  SEL R63, R78, R93, P0 ;  /* 0x0000005d4e3f7207 */ /* 0x000fe40000000000 */
[----:B------:R-:W-:Y:S01]  /*21a60*/  SEL R61, R38, R65, P0 ;  /* 0x00000041263d7207 */ /* 0x000fe20000000000 */
[----:B------:R-:W5:Y:S01]  /*21a70*/  SHFL.IDX PT, R25, R28, R3, 0x1c1f ;  /* 0x001c1f031c197589 */ /* 0x000f6200000e0000 */
[----:B------:R-:W-:-:S02]  /*21a80*/  SEL R76, R65, R38, P0 ;  /* 0x00000026414c7207 */ /* 0x000fc40000000000 */
[----:B------:R-:W-:Y:S01]  /*21a90*/  SEL R78, R93, R78, P0 ;  /* 0x0000004e5d4e7207 */ /* 0x000fe20000000000 */
[----:B------:R-:W-:Y:S01]  /*21aa0*/  SHFL.IDX PT, R38, R27, R0, 0x1c1f ;  /* 0x001c1f001b267589 */ /* 0x000fe200000e0000 */
[----:B------:R-:W-:Y:S02]  /*21ab0*/  SEL R65, R80, R119, P0 ;  /* 0x0000007750417207 */ /* 0x000fe40000000000 */
[----:B------:R-:W-:Y:S01]  /*21ac0*/  SEL R80, R119, R80, P0 ;  /* 0x0000005077507207 */ /* 0x000fe20000000000 */
[----:B------:R5:W0:Y:S01]  /*21ad0*/  SHFL.IDX PT, R27, R32, R3, 0x1c1f ;  /* 0x001c1f03201b7589 */ /* 0x000a2200000e0000 */
[----:B--2---:R-:W-:Y:S02]  /*21ae0*/  SEL R48, R33, R44, P0 ;  /* 0x0000002c21307207 */ /* 0x004fe40000000000 */
[----:B----4-:R-:W-:Y:S01]  /*21af0*/  SEL R50, R44, R33, P0 ;  /* 0x000000212c327207 */ /* 0x010fe20000000000 */
[----:B------:R-:W2:Y:S01]  /*21b00*/  SHFL.IDX PT, R42, R42, R3, 0x1c1f ;  /* 0x001c1f032a2a7589 */ /* 0x000ea200000e0000 */
[----:B---3--:R-:W-:-:S02]  /*21b10*/  SEL R4, R6, R5, P0 ;  /* 0x0000000506047207 */ /* 0x008fc40000000000 */
        /* <DEDUP_REMOVED lines=9> */
[----:B-----5:R-:W-:Y:S01]  /*21bb0*/  SEL R32, R34, R25, P0 ;  /* 0x0000001922207207 */ /* 0x020fe20000000000 */
[----:B------:R-:W-:Y:S01]  /*21bc0*/  SHFL.IDX PT, R51, R51, R0, 0x1c1f ;  /* 0x001c1f0033337589 */ /* 0x000fe200000e0000 */
[----:B------:R-:W-:Y:S02]  /*21bd0*/  SEL R46, R46, R35, P0 ;  /* 0x000000232e2e7207 */ /* 0x000fe40000000000 */
[----:B------:R-:W-:Y:S01]  /*21be0*/  SEL R34, R25, R34, P0 ;  /* 0x0000002219227207 */ /* 0x000fe20000000000 */
[----:B------:R-:W3:Y:S01]  /*21bf0*/  SHFL.IDX PT, R54, R54, R3, 0x1c1f ;  /* 0x001c1f0336367589 */ /* 0x000ee200000e0000 */
[----:B0-----:R-:W-:Y:S02]  /*21c00*/  SEL R36, R38, R27, P0 ;  /* 0x0000001b26247207 */ /* 0x001fe40000000000 */
[----:B------:R-:W-:Y:S01]  /*21c10*/  SEL R38, R27, R38, P0 ;  /* 0x000000261b267207 */ /* 0x000fe20000000000 */
[----:B------:R0:W4:Y:S01]  /*21c20*/  SHFL.IDX PT, R2, R56, R3, 0x1c1f ;  /* 0x001c1f0338027589 */ /* 0x00012200000e0000 */
[----:B--2---:R-:W-:-:S02]  /*21c30*/  SEL R40, R31, R42, P0 ;  /* 0x0000002a1f287207 */ /* 0x004fc40000000000 */
[----:B------:R-:W-:Y:S01]  /*21c40*/  SEL R42, R42, R31, P0 ;  /* 0x0000001f2a2a7207 */ /* 0x000fe20000000000 */
[----:B------:R-:W2:Y:S04]  /*21c50*/  SHFL.IDX PT, R66, R66, R3, 0x1c1f ;  /* 0x001c1f0342427589 */ /* 0x000ea800000e0000 */
[----:B------:R-:W5:Y:S01]  /*21c60*/  SHFL.IDX PT, R68, R68, R3, 0x1c1f ;  /* 0x001c1f0344447589 */ /* 0x000f6200000e0000 */
[----:B0-----:R-:W-:-:S03]  /*21c70*/  SEL R56, R37, R58, P0 ;  /* 0x0000003a25387207 */ /* 0x001fc60000000000 */
[----:B------:R-:W-:Y:S01]  /*21c80*/  SHFL.IDX PT, R45, R45, R0, 0x1c1f ;  /* 0x001c1f002d2d7589 */ /* 0x000fe200000e0000 */
[----:B------:R-:W-:-:S03]  /*21c90*/  SEL R58, R58, R37, P0 ;  /* 0x000000253a3a7207 */ /* 0x000fc60000000000 */
[----:B------:R-:W-:Y:S04]  /*21ca0*/  SHFL.IDX PT, R47, R47, R0, 0x1c1f ;  /* 0x001c1f002f2f7589 */ /* 0x000fe800000e0000 */
[----:B------:R-:W-:Y:S01]  /*21cb0*/  SHFL.IDX PT, R57, R57, R0, 0x1c1f ;  /* 0x001c1f0039397589 */ /* 0x000fe200000e0000 */
[----:B---3--:R-:W-:Y:S02]  /*21cc0*/  SEL R5, R41, R54, P0 ;  /* 0x0000003629057207 */ /* 0x008fe40000000000 */
[----:B------:R-:W-:Y:S01]  /*21cd0*/  SEL R7, R54, R41, P0 ;  /* 0x0000002936077207 */ /* 0x000fe20000000000 */
[----:B------:R-:W-:Y:S01]  /*21ce0*/  SHFL.IDX PT, R59, R59, R0, 0x1c1f ;  /* 0x001c1f003b3b7589 */ /* 0x000fe200000e0000 */
[----:B----4-:R-:W-:-:S03]  /*21cf0*/  SEL R11, R2, R43, P0 ;  /* 0x0000002b020b7207 */ /* 0x010fc60000000000 */
[----:B------:R0:W3:Y:S01]  /*21d00*/  SHFL.IDX PT, R21, R24, R3, 0x1c1f ;  /* 0x001c1f0318157589 */ /* 0x0000e200000e0000 */
[----:B--2---:R-:W-:Y:S02]  /*21d10*/  SEL R33, R49, R66, P0 ;  /* 0x0000004231217207 */ /* 0x004fe40000000000 */
[----:B------:R-:W-:Y:S01]  /*21d20*/  SEL R35, R66, R49, P0 ;  /* 0x0000003142237207 */ /* 0x000fe20000000000 */
[----:B------:R2:W4:Y:S01]  /*21d30*/  SHFL.IDX PT, R20, R60, R3, 0x1c1f ;  /* 0x001c1f033c147589 */ /* 0x00052200000e0000 */
[----:B-----5:R-:W-:-:S03]  /*21d40*/  SEL R37, R51, R68, P0 ;  /* 0x0000004433257207 */ /* 0x020fc60000000000 */
[----:B------:R-:W5:Y:S01]  /*21d50*/  SHFL.IDX PT, R64, R64, R3, 0x1c1f ;  /* 0x001c1f0340407589 */ /* 0x000f6200000e0000 */
[----:B0-----:R-:W-:-:S03]  /*21d60*/  SEL R24, R26, R9, P0 ;  /* 0x000000091a187207 */ /* 0x001fc60000000000 */
[----:B------:R-:W0:Y:S01]  /*21d70*/  SHFL.IDX PT, R72, R72, R3, 0x1c1f ;  /* 0x001c1f0348487589 */ /* 0x000e2200000e0000 */
[----:B------:R-:W-:Y:S02]  /*21d80*/  SEL R26, R9, R26, P0 ;  /* 0x0000001a091a7207 */ /* 0x000fe40000000000 */
[----:B--2---:R-:W-:Y:S01]  /*21d90*/  SEL R60, R62, R39, P0 ;  /* 0x000000273e3c7207 */ /* 0x004fe20000000000 */
[----:B------:R-:W2:Y:S01]  /*21da0*/  SHFL.IDX PT, R74, R74, R3, 0x1c1f ;  /* 0x001c1f034a4a7589 */ /* 0x000ea200000e0000 */
[----:B------:R-:W-:Y:S02]  /*21db0*/  SEL R62, R39, R62, P0 ;  /* 0x0000003e273e7207 */ /* 0x000fe40000000000 */
[----:B------:R-:W-:Y:S01]  /*21dc0*/  SEL R9, R43, R2, P0 ;  /* 0x000000022b097207 */ /* 0x000fe20000000000 */
[----:B------:R-:W-:Y:S01]  /*21dd0*/  SHFL.IDX PT, R55, R55, R0, 0x1c1f ;  /* 0x001c1f0037377589 */ /* 0x000fe200000e0000 */
[----:B------:R-:W-:-:S03]  /*21de0*/  SEL R39, R68, R51, P0 ;  /* 0x0000003344277207 */ /* 0x000fc60000000000 */
[----:B------:R-:W-:Y:S01]  /*21df0*/  SHFL.IDX PT, R61, R61, R0, 0x1c1f ;  /* 0x001c1f003d3d7589 */ /* 0x000fe200000e0000 */
[----:B---3--:R-:W-:Y:S02]  /*21e00*/  SEL R28, R30, R21, P0 ;  /* 0x000000151e1c7207 */ /* 0x008fe40000000000 */
[----:B------:R-:W-:Y:S01]  /*21e10*/  SEL R30, R21, R30, P0 ;  /* 0x0000001e151e7207 */ /* 0x000fe20000000000 */
[----:B------:R-:W-:Y:S01]  /*21e20*/  SHFL.IDX PT, R63, R63, R0, 0x1c1f ;  /* 0x001c1f003f3f7589 */ /* 0x000fe200000e0000 */
[----:B----4-:R-:W-:Y:S02]  /*21e30*/  SEL R25, R45, R20, P0 ;  /* 0x000000142d197207 */ /* 0x010fe40000000000 */
[----:B------:R-:W-:Y:S01]  /*21e40*/  SEL R27, R20, R45, P0 ;  /* 0x0000002d141b7207 */ /* 0x000fe20000000000 */
[----:B------:R-:W3:Y:S01]  /*21e50*/  SHFL.IDX PT, R70, R70, R3, 0x1c1f ;  /* 0x001c1f0346467589 */ /* 0x000ee200000e0000 */
[----:B-----5:R-:W-:Y:S02]  /*21e60*/  SEL R29, R47, R64, P0 ;  /* 0x000000402f1d7207 */ /* 0x020fe40000000000 */
[----:B------:R-:W-:Y:S01]  /*21e70*/  SEL R31, R64, R47, P0 ;  /* 0x0000002f401f7207 */ /* 0x000fe20000000000 */
[----:B------:R-:W4:Y:S01]  /*21e80*/  SHFL.IDX PT, R76, R76, R3, 0x1c1f ;  /* 0x001c1f034c4c7589 */ /* 0x000f2200000e0000 */
[----:B0-----:R-:W-:-:S02]  /*21e90*/  SEL R41, R57, R72, P0 ;  /* 0x0000004839297207 */ /* 0x001fc40000000000 */
[----:B------:R-:W-:Y:S01]  /*21ea0*/  SEL R43, R72, R57, P0 ;  /* 0x00000039482b7207 */ /* 0x000fe20000000000 */
[----:B------:R-:W0:Y:S01]  /*21eb0*/  SHFL.IDX PT, R78, R78, R3, 0x1c1f ;  /* 0x001c1f034e4e7589 */ /* 0x000e2200000e0000 */
[----:B--2---:R-:W-:Y:S02]  /*21ec0*/  SEL R49, R59, R74, P0 ;  /* 0x0000004a3b317207 */ /* 0x004fe40000000000 */
[----:B------:R-:W-:Y:S01]  /*21ed0*/  SEL R51, R74, R59, P0 ;  /* 0x0000003b4a337207 */ /* 0x000fe20000000000 */
[----:B------:R-:W2:Y:S04]  /*21ee0*/  SHFL.IDX PT, R80, R80, R3, 0x1c1f ;  /* 0x001c1f0350507589 */ /* 0x000ea800000e0000 */
[----:B------:R5:W1:Y:S01]  /*21ef0*/  SHFL.IDX PT, R65, R65, R0, 0x1c1f ;  /* 0x001c1f0041417589 */ /* 0x000a6200000e0000 */
[----:B---3--:R-:W-:-:S02]  /*21f00*/  SEL R13, R55, R70, P0 ;  /* 0x00000046370d7207 */ /* 0x008fc40000000000 */
[----:B------:R-:W-:Y:S02]  /*21f10*/  SEL R15, R70, R55, P0 ;  /* 0x00000037460f7207 */ /* 0x000fe40000000000 */
[----:B----4-:R-:W-:Y:S02]  /*21f20*/  SEL R45, R61, R76, P0 ;  /* 0x0000004c3d2d7207 */ /* 0x010fe40000000000 */
[----:B------:R-:W-:Y:S02]  /*21f30*/  SEL R47, R76, R61, P0 ;  /* 0x0000003d4c2f7207 */ /* 0x000fe40000000000 */
[----:B0-----:R-:W-:Y:S02]  /*21f40*/  SEL R57, R63, R78, P0 ;  /* 0x0000004e3f397207 */ /* 0x001fe40000000000 */
[----:B------:R-:W-:Y:S02]  /*21f50*/  SEL R59, R78, R63, P0 ;  /* 0x0000003f4e3b7207 */ /* 0x000fe40000000000 */
[----:B--2--5:R-:W-:-:S07]  /*21f60*/  MOV R0, RZ ;  /* 0x000000ff00007202 */ /* 0x024fce0000000f00 */
.L_x_868:
[----:B------:R-:W-:Y:S05]  /*21f70*/  WARPSYNC.ALL ;  /* 0x0000000000007948 */ /* 0x000fea0003800000 */
[----:B------:R-:W-:Y:S01]  /*21f80*/  BAR.SYNC.DEFER_BLOCKING 0x1, 0x100 ;  /* 0x0044000000007b1d */ /* 0x000fe20000010000 */
[----:B-1----:R-:W-:Y:S02]  /*21f90*/  SEL R61, R65, R80, P0 ;  /* 0x00000050413d7207 */ /* 0x002fe40000000000 */
[----:B------:R-:W-:-:S03]  /*21fa0*/  SEL R63, R80, R65, P0 ;  /* 0x00000041503f7207 */ /* 0x000fc60000000000 */
[----:B------:R-:W-:Y:S02]  /*21fb0*/  ULDC.64 UR4, c[0x0][0xc00] ;  /* 0x0003000000047ab9 */ /* 0x000fe40000000a00 */
[----:B------:R-:W0:Y:S01]  /*21fc0*/  LDC R20, c[0x0][0xbe8] ;  /* 0x0002fa00ff147b82 */ /* 0x000e220000000800 */
[----:B------:R-:W-:Y:S01]  /*21fd0*/  ISETP.NE.U32.AND P1, PT, RZ, UR4, PT ;  /* 0x00000004ff007c0c */ /* 0x000fe2000bf25070 */
[----:B------:R-:W2:Y:S01]  /*21fe0*/  LDL R66, [R1+0x54] ;  /* 0x0000540001427983 */ /* 0x000ea20000100800 */
[----:B------:R-:W-:Y:S02]  /*21ff0*/  IADD3 R2, P2, R85, UR4, RZ ;  /* 0x0000000455027c10 */ /* 0x000fe4000ff5e0ff */
[----:B------:R-:W-:Y:S02]  /*22000*/  ISETP.NE.AND.EX P1, PT, RZ, UR5, PT, P1 ;  /* 0x00000005ff007c0c */ /* 0x000fe4000bf25310 */
[----:B------:R-:W-:Y:S01]  /*22010*/  IADD3.X R3, R87, UR5, RZ, P2, !PT ;  /* 0x0000000557037c10 */ /* 0x000fe200097fe4ff */
[----:B------:R-:W-:Y:S01]  /*22020*/  ULDC.64 UR4, c[0x0][0xc08] ;  /* 0x0003020000047ab9 */ /* 0x000fe20000000a00 */
[----:B------:R-:W-:Y:S04]  /*22030*/  STSM.16.M88.4 [R81], R4 ;  /* 0x0000000451007844 */ /* 0x000fe80000000200 */
[----:B------:R1:W-:Y:S04]  /*22040*/  STSM.16.M88.4 [R86], R8 ;  /* 0x0000000856007844 */ /* 0x0003e80000000200 */
[----:B------:R-:W-:Y:S04]  /*22050*/  STSM.16.M88.4 [R84], R24 ;  /* 0x0000001854007844 */ /* 0x000fe80000000200 */
[----:B------:R-:W-:Y:S04]  /*22060*/  STSM.16.M88.4 [R83], R28 ;  /* 0x0000001c53007844 */ /* 0x000fe80000000200 */
[----:B------:R-:W-:Y:S01]  /*22070*/  STSM.16.M88.4 [R82], R32 ;  /* 0x0000002052007844 */ /* 0x000fe20000000200 */
[----:B-1----:R-:W-:-:S03]  /*22080*/  VIADD R8, R98, 0xffffff80 ;  /* 0xffffff8062087836 */ /* 0x002fc60000000000 */
[----:B------:R-:W-:Y:S02]  /*22090*/  STSM.16.M88.4 [R75], R36 ;  /* 0x000000244b007844 */ /* 0x000fe40000000200 */
[----:B------:R-:W-:Y:S02]  /*220a0*/  SHF.R.S32.HI R9, RZ, 0x1f, R8 ;  /* 0x0000001fff097819 */ /* 0x000fe40000011408 */
[----:B------:R1:W-:Y:S02]  /*220b0*/  STSM.16.M88.4 [R77], R12 ;  /* 0x0000000c4d007844 */ /* 0x0003e40000000200 */
[----:B------:R-:W-:Y:S02]  /*220c0*/  LEA.HI R4, R9, R8, RZ, 0x7 ;  /* 0x0000000809047211 */ /* 0x000fe400078f38ff */
[----:B------:R3:W-:Y:S02]  /*220d0*/  STSM.16.M88.4 [R79], R40 ;  /* 0x000000284f007844 */ /* 0x0007e40000000200 */
[----:B------:R-:W-:-:S02]  /*220e0*/  LOP3.LUT R5, R4, 0xffffff80, RZ, 0xc0, !PT ;  /* 0xffffff8004057812 */ /* 0x000fc400078ec0ff */
[----:B------:R3:W-:Y:S03]  /*220f0*/  STSM.16.M88.4 [R67], R48 ;  /* 0x0000003043007844 */ /* 0x0007e60000000200 */
[----:B------:R-:W-:Y:S01]  /*22100*/  IMAD.IADD R10, R8, 0x1, -R5 ;  /* 0x00000001080a7824 */ /* 0x000fe200078e0a05 */
[----:B------:R-:W-:Y:S01]  /*22110*/  LEA.HI R11, R9, R8, RZ, 0x2 ;  /* 0x00000008090b7211 */ /* 0x000fe200078f10ff */
[----:B------:R3:W-:Y:S03]  /*22120*/  STSM.16.M88.4 [R69], R44 ;  /* 0x0000002c45007844 */ /* 0x0007e60000000200 */
[----:B------:R-:W-:Y:S01]  /*22130*/  SHF.R.S32.HI R7, RZ, 0x1f, R10 ;  /* 0x0000001fff077819 */ /* 0x000fe2000001140a */
[----:B------:R3:W-:Y:S03]  /*22140*/  STSM.16.M88.4 [R71], R56 ;  /* 0x0000003847007844 */ /* 0x0007e60000000200 */
[----:B------:R-:W-:Y:S01]  /*22150*/  LEA.HI R5, R7, R10, RZ, 0x2 ;  /* 0x0000000a07057211 */ /* 0x000fe200078f10ff */
[----:B------:R3:W-:Y:S03]  /*22160*/  STSM.16.M88.4 [R73], R60 ;  /* 0x0000003c49007844 */ /* 0x0007e60000000200 */
[--C-:B------:R-:W-:Y:S01]  /*22170*/  SHF.R.S32.HI R6, RZ, 0x2, R5.reuse ;  /* 0x00000002ff067819 */ /* 0x100fe20000011405 */
[----:B------:R-:W-:Y:S01]  /*22180*/  BAR.SYNC.DEFER_BLOCKING 0x1, 0x100 ;  /* 0x0044000000007b1d */ /* 0x000fe20000010000 */
[----:B------:R-:W-:-:S04]  /*22190*/  SHF.R.S32.HI R5, RZ, 0x1f, R5 ;  /* 0x0000001fff057819 */ /* 0x000fc80000011405 */
[----:B------:R-:W-:-:S04]  /*221a0*/  LEA.HI R5, R5, R6, RZ, 0x3 ;  /* 0x0000000605057211 */ /* 0x000fc800078f18ff */
[----:B------:R-:W-:Y:S02]  /*221b0*/  LOP3.LUT R5, R5, 0xfffffff8, RZ, 0xc0, !PT ;  /* 0xfffffff805057812 */ /* 0x000fe400078ec0ff */
[----:B------:R-:W-:Y:S02]  /*221c0*/  ISETP.NE.U32.AND P0, PT, RZ, UR4, PT ;  /* 0x00000004ff007c0c */ /* 0x000fe4000bf05070 */
[----:B------:R-:W-:Y:S01]  /*221d0*/  LOP3.LUT R11, R11, 0xfffffffc, RZ, 0xc0, !PT ;  /* 0xfffffffc0b0b7812 */ /* 0x000fe200078ec0ff */
[----:B-1----:R-:W-:Y:S01]  /*221e0*/  IMAD.IADD R12, R6, 0x1, -R5 ;  /* 0x00000001060c7824 */ /* 0x002fe200078e0a05 */
[----:B------:R-:W-:Y:S02]  /*221f0*/  SHF.R.S32.HI R5, RZ, 0x7, R4 ;  /* 0x00000007ff057819 */ /* 0x000fe40000011404 */
[----:B------:R-:W-:Y:S02]  /*22200*/  ISETP.NE.AND.EX P0, PT, RZ, UR5, PT, P0 ;  /* 0x00000005ff007c0c */ /* 0x000fe4000bf05300 */
[----:B------:R-:W-:-:S02]  /*22210*/  LEA.HI R4, R4, R5, RZ, 0x1 ;  /* 0x0000000504047211 */ /* 0x000fc400078f08ff */
[----:B------:R-:W-:Y:S02]  /*22220*/  IADD3 R13, R8, -R11, RZ ;  /* 0x8000000b080d7210 */ /* 0x000fe40007ffe0ff */
[----:B------:R-:W-:Y:S01]  /*22230*/  LEA.HI R7, R7, R10, RZ, 0x5 ;  /* 0x0000000a07077211 */ /* 0x000fe200078f28ff */
[----:B------:R3:W5:Y:S01]  /*22240*/  @P1 LDG.E R0, desc[UR50][R2.64] ;  /* 0x0000003202001981 */ /* 0x000762000c1e1900 */
[----:B------:R-:W-:Y:S02]  /*22250*/  LOP3.LUT R4, R4, 0x3fffffe, RZ, 0xc0, !PT ;  /* 0x03fffffe04047812 */ /* 0x000fe400078ec0ff */
[----:B------:R-:W-:Y:S02]  /*22260*/  LEA.HI R14, R13, R13, RZ, 0x1 ;  /* 0x0000000d0d0e7211 */ /* 0x000fe400078f08ff */
[----:B------:R-:W-:Y:S01]  /*22270*/  SHF.R.S32.HI R7, RZ, 0x5, R7 ;  /* 0x00000005ff077819 */ /* 0x000fe20000011407 */
[----:B------:R-:W-:Y:S01]  /*22280*/  IMAD.IADD R5, R5, 0x1, -R4 ;  /* 0x0000000105057824 */ /* 0x000fe200078e0a04 */
[----:B------:R-:W-:-:S03]  /*22290*/  LOP3.LUT R14, R14, 0x1ffffffe, RZ, 0xc0, !PT ;  /* 0x1ffffffe0e0e7812 */ /* 0x000fc600078ec0ff */
[----:B------:R-:W-:Y:S01]  /*222a0*/  IMAD R12, R7, 0x10, R12 ;  /* 0x00000010070c7824 */ /* 0x000fe200078e020c */
[----:B------:R-:W-:Y:S01]  /*222b0*/  @P0 IADD3 R4, P3, R85, UR4, RZ ;  /* 0x0000000455040c10 */ /* 0x000fe2000ff7e0ff */
[----:B------:R-:W-:Y:S01]  /*222c0*/  ULDC UR4, c[0x0][0xa88] ;  /* 0x0002a20000047ab9 */ /* 0x000fe20000000800 */
[----:B------:R-:W-:Y:S02]  /*222d0*/  IMAD.IADD R13, R13, 0x1, -R14 ;  /* 0x000000010d0d7824 */ /* 0x000fe400078e0a0e */
[----:B------:R-:W-:Y:S01]  /*222e0*/  LEA R14, R5, R12, 0x6 ;  /* 0x0000000c050e7211 */ /* 0x000fe200078e30ff */
[----:B------:R-:W-:Y:S01]  /*222f0*/  IMAD.U32 R7, RZ, RZ, UR4 ;  /* 0x00000004ff077e24 */ /* 0x000fe2000f8e00ff */
[----:B------:R-:W-:-:S05]  /*22300*/  @P0 IADD3.X R5, R87, UR5, RZ, P3, !PT ;  /* 0x0000000557050c10 */ /* 0x000fca0009ffe4ff */
[----:B------:R3:W5:Y:S01]  /*22310*/  @P0 LDG.E R7, desc[UR50][R4.64] ;  /* 0x0000003204070981 */ /* 0x000762000c1e1900 */
[----:B0-----:R-:W-:-:S13]  /*22320*/  ISETP.NE.AND P2, PT, R20, 0x1, PT ;  /* 0x000000011400780c */ /* 0x001fda0003f45270 */
[----:B------:R-:W0:Y:S08]  /*22330*/  @P2 LDC R6, c[0x0][0xbec] ;  /* 0x0002fb00ff062b82 */ /* 0x000e300000000800 */
[----:B------:R-:W1:Y:S01]  /*22340*/  @P2 LDC R11, c[0x0][0xbf0] ;  /* 0x0002fc00ff0b2b82 */ /* 0x000e620000000800 */
[----:B------:R-:W-:Y:S01]  /*22350*/  IMAD R13, R13, 0x8, R14 ;  /* 0x000000080d0d7824 */ /* 0x000fe200078e020e */
[----:B------:R-:W-:-:S03]  /*22360*/  LEA.HI R21, R9, R8, RZ, 0x3 ;  /* 0x0000000809157211 */ /* 0x000fc600078f18ff */
[----:B--2---:R-:W-:Y:S01]  /*22370*/  IMAD R25, R66, 0x80, R13 ;  /* 0x0000008042197824 */ /* 0x004fe200078e020d */
[----:B01-3--:R-:W-:Y:S06]  /*22380*/  @P0 BRA `(.L_x_609) ;  /* 0x0000000000100947 */ /* 0x00bfec0003800000 */
[----:B------:R-:W-:Y:S05]  /*22390*/  @!P1 BRA `(.L_x_609) ;  /* 0x00000000000c9947 */ /* 0x000fea0003800000 */
[----:B------:R-:W2:Y:S04]  /*223a0*/  LDG.E R4, desc[UR50][R2.64] ;  /* 0x0000003202047981 */ /* 0x000ea8000c1e1900 */
[----:B-----5:R-:W2:Y:S02]  /*223b0*/  LDG.E R7, desc[UR50][R2.64+0x4] ;  /* 0x0000043202077981 */ /* 0x020ea4000c1e1900 */
[----:B--2---:R-:W-:-:S07]  /*223c0*/  IADD3 R7, -R4, R7, RZ ;  /* 0x0000000704077210 */ /* 0x004fce0007ffe1ff */
.L_x_609:
[----:B------:R-:W2:Y:S01]  /*223d0*/  LDL.LU R68, [R1+0x4c] ;  /* 0x00004c0001447983 */ /* 0x000ea20000300800 */
[----:B------:R-:W-:Y:S01]  /*223e0*/  @P2 IMAD.HI.U32 R2, R25, R6, RZ ;  /* 0x0000000619022227 */ /* 0x000fe200078e00ff */
[----:B------:R-:W-:Y:S01]  /*223f0*/  LOP3.LUT R5, R21, 0xfffffff8, RZ, 0xc0, !PT ;  /* 0xfffffff815057812 */ /* 0x000fe200078ec0ff */
[----:B------:R-:W-:Y:S01]  /*22400*/  ULDC.64 UR4, c[0x0][0xb90] ;  /* 0x0002e40000047ab9 */ /* 0x000fe20000000a00 */
[----:B-----5:R-:W-:Y:S01]  /*22410*/  SHF.R.S32.HI R3, RZ, 0x1f, R0 ;  /* 0x0000001fff037819 */ /* 0x020fe20000011400 */
[----:B------:R-:W-:Y:S01]  /*22420*/  IMAD.MOV.U32 R9, RZ, RZ, R25 ;  /* 0x000000ffff097224 */ /* 0x000fe200078e0019 */
[----:B------:R-:W-:Y:S01]  /*22430*/  @P2 SHF.R.U32.HI R9, RZ, R11, R2 ;  /* 0x0000000bff092219 */ /* 0x000fe20000011602 */
[----:B------:R-:W-:Y:S01]  /*22440*/  IMAD.MOV.U32 R2, RZ, RZ, R0 ;  /* 0x000000ffff027224 */ /* 0x000fe200078e0000 */
[----:B------:R-:W-:Y:S01]  /*22450*/  SHF.R.S32.HI R21, RZ, 0x3, R21 ;  /* 0x00000003ff157819 */ /* 0x000fe20000011415 */
[----:B------:R-:W-:Y:S01]  /*22460*/  IMAD.IADD R64, R8, 0x1, -R5 ;  /* 0x0000000108407824 */ /* 0x000fe200078e0a05 */
[----:B------:R-:W-:Y:S01]  /*22470*/  SEL R65, R94, RZ, !P1 ;  /* 0x000000ff5e417207 */ /* 0x000fe20004800000 */
[----:B------:R-:W-:Y:S01]  /*22480*/  IMAD.MOV R15, RZ, RZ, -R9 ;  /* 0x000000ffff0f7224 */ /* 0x000fe200078e0a09 */
[----:B------:R-:W-:Y:S01]  /*22490*/  SEL R62, R90, RZ, !P1 ;  /* 0x000000ff5a3e7207 */ /* 0x000fe20004800000 */
[----:B------:R-:W0:Y:S01]  /*224a0*/  @P2 LDC R69, c[0x0][0xbec] ;  /* 0x0002fb00ff452b82 */ /* 0x000e220000000800 */
[----:B------:R-:W-:-:S07]  /*224b0*/  IMAD R67, R7, R20, RZ ;  /* 0x0000001407437224 */ /* 0x000fce00078e02ff */
[----:B------:R-:W1:Y:S01]  /*224c0*/  @P2 LDC R71, c[0x0][0xbf0] ;  /* 0x0002fc00ff472b82 */ /* 0x000e620000000800 */
[----:B------:R-:W-:Y:S01]  /*224d0*/  BSSY B1, `(.L_x_610) ;  /* 0x00000b5000017945 */ /* 0x000fe20003800000 */
[----:B--2---:R-:W-:-:S05]  /*224e0*/  SHF.R.S32.HI R63, RZ, 0x1f, R68 ;  /* 0x0000001fff3f7819 */ /* 0x004fca0000011444 */
[----:B------:R-:W-:-:S04]  /*224f0*/  IMAD R4, R63, UR4, RZ ;  /* 0x000000043f047c24 */ /* 0x000fc8000f8e02ff */
[C---:B------:R-:W-:Y:S02]  /*22500*/  IMAD R11, R68.reuse, UR5, R4 ;  /* 0x00000005440b7c24 */ /* 0x040fe4000f8e0204 */
[----:B------:R-:W-:Y:S01]  /*22510*/  IMAD.WIDE.U32 R4, R68, UR4, R2 ;  /* 0x0000000444047c25 */ /* 0x000fe2000f8e0002 */
[----:B------:R-:W-:Y:S01]  /*22520*/  SHF.L.U32 R2, R64, 0x3, RZ ;  /* 0x0000000340027819 */ /* 0x000fe200000006ff */
[----:B------:R-:W-:Y:S02]  /*22530*/  ULDC.64 UR4, c[0x0][0xb98] ;  /* 0x0002e60000047ab9 */ /* 0x000fe40000000a00 */
[----:B------:R-:W-:Y:S02]  /*22540*/  IMAD.IADD R5, R5, 0x1, R11 ;  /* 0x0000000105057824 */ /* 0x000fe400078e020b */
[----:B------:R-:W-:Y:S02]  /*22550*/  IMAD R13, R21, 0x40, R2 ;  /* 0x00000040150d7824 */ /* 0x000fe400078e0202 */
[----:B------:R-:W-:-:S02]  /*22560*/  IMAD R11, R20, R15, R25 ;  /* 0x0000000f140b7224 */ /* 0x000fc400078e0219 */
[----:B------:R-:W-:Y:S02]  /*22570*/  IMAD R6, R62, UR4, RZ ;  /* 0x000000043e067c24 */ /* 0x000fe4000f8e02ff */
[----:B------:R-:W-:-:S04]  /*22580*/  IMAD.WIDE.U32 R4, R65, UR4, R4 ;  /* 0x0000000441047c25 */ /* 0x000fc8000f8e0004 */
[----:B------:R-:W-:Y:S01]  /*22590*/  IMAD.WIDE R52, R13, 0x2, R52 ;  /* 0x000000020d347825 */ /* 0x000fe200078e0234 */
[----:B------:R-:W-:Y:S02]  /*225a0*/  SHF.R.S32.HI R13, RZ, 0x1f, R9 ;  /* 0x0000001fff0d7819 */ /* 0x000fe40000011409 */
[----:B------:R-:W-:Y:S01]  /*225b0*/  IADD3 R4, P0, R9, R4, RZ ;  /* 0x0000000409047210 */ /* 0x000fe20007f1e0ff */
[----:B------:R-:W-:Y:S01]  /*225c0*/  IMAD R8, R65, UR5, R6 ;  /* 0x0000000541087c24 */ /* 0x000fe2000f8e0206 */
[----:B------:R-:W-:Y:S01]  /*225d0*/  SHF.R.S32.HI R6, RZ, 0x1f, R11 ;  /* 0x0000001fff067819 */ /* 0x000fe2000001140b */
[----:B------:R-:W-:Y:S01]  /*225e0*/  ULDC.64 UR4, c[0x0][0xb88] ;  /* 0x0002e20000047ab9 */ /* 0x000fe20000000a00 */
[----:B------:R-:W-:Y:S02]  /*225f0*/  IADD3 R9, P5, R52, 0x1000, RZ ;  /* 0x0000100034097810 */ /* 0x000fe40007fbe0ff */
[----:B------:R-:W-:Y:S01]  /*22600*/  IADD3.X R5, R13, R5, R8, P0, !PT ;  /* 0x000000050d057210 */ /* 0x000fe200007fe408 */
[----:B------:R-:W-:Y:S01]  /*22610*/  IMAD R6, R6, UR4, RZ ;  /* 0x0000000406067c24 */ /* 0x000fe2000f8e02ff */
[----:B------:R-:W-:-:S02]  /*22620*/  LOP3.LUT P0, RZ, R10, 0x3, RZ, 0xc0, !PT ;  /* 0x000000030aff7812 */ /* 0x000fc4000780c0ff */
[----:B------:R-:W-:Y:S01]  /*22630*/  IADD3 R29, P3, R52, 0x4000, RZ ;  /* 0x00004000341d7810 */ /* 0x000fe20007f7e0ff */
[----:B------:R-:W-:Y:S01]  /*22640*/  IMAD R13, R11, UR5, R6 ;  /* 0x000000050b0d7c24 */ /* 0x000fe2000f8e0206 */
[----:B------:R-:W-:Y:S01]  /*22650*/  LOP3.LUT R8, R9, 0x380, RZ, 0xc0, !PT ;  /* 0x0000038009087812 */ /* 0x000fe200078ec0ff */
[----:B------:R-:W-:Y:S01]  /*22660*/  IMAD.WIDE.U32 R4, R11, UR4, R4 ;  /* 0x000000040b047c25 */ /* 0x000fe2000f8e0004 */
[----:B------:R-:W-:Y:S01]  /*22670*/  ULDC.64 UR4, c[0x0][0xb50] ;  /* 0x0002d40000047ab9 */ /* 0x000fe20000000a00 */
[----:B------:R-:W-:Y:S02]  /*22680*/  LOP3.LUT R28, R29, 0x380, RZ, 0xc0, !PT ;  /* 0x000003801d1c7812 */ /* 0x000fe400078ec0ff */
[----:B------:R-:W-:Y:S02]  /*22690*/  SHF.R.U64 R8, R8, 0x3, RZ ;  /* 0x0000000308087819 */ /* 0x000fe400000012ff */
[----:B------:R-:W-:Y:S02]  /*226a0*/  IADD3 R5, R5, R13, RZ ;  /* 0x0000000d05057210 */ /* 0x000fe40007ffe0ff */
[----:B------:R-:W-:-:S02]  /*226b0*/  LEA R6, P1, R4, UR4, 0x2 ;  /* 0x0000000404067c11 */ /* 0x000fc4000f8210ff */
[----:B------:R-:W-:Y:S02]  /*226c0*/  IADD3 R13, P4, R52, 0x2000, RZ ;  /* 0x00002000340d7810 */ /* 0x000fe40007f9e0ff */
[----:B------:R-:W-:Y:S01]  /*226d0*/  LEA.HI.X R10, R4, UR5, R5, 0x2, P1 ;  /* 0x00000005040a7c11 */ /* 0x000fe200088f1405 */
[----:B------:R-:W-:Y:S01]  /*226e0*/  ULDC.64 UR4, c[0x0][0xaa0] ;  /* 0x0002a80000047ab9 */ /* 0x000fe20000000a00 */
[----:B------:R-:W-:Y:S01]  /*226f0*/  IADD3 R25, P1, R52, 0x3000, RZ ;  /* 0x0000300034197810 */ /* 0x000fe20007f3e0ff */
[----:B------:R-:W-:Y:S01]  /*22700*/  SHFL.IDX PT, R50, R6, RZ, 0x1c1f ;  /* 0x001c1fff06327589 */ /* 0x000fe200000e0000 */
[----:B------:R-:W-:Y:S01]  /*22710*/  LOP3.LUT R12, R13, 0x380, RZ, 0xc0, !PT ;  /* 0x000003800d0c7812 */ /* 0x000fe200078ec0ff */
[----:B------:R-:W-:Y:S01]  /*22720*/  IMAD R4, R66, 0x80, R14 ;  /* 0x0000008042047824 */ /* 0x000fe200078e020e */
[----:B------:R-:W-:Y:S01]  /*22730*/  LOP3.LUT R24, R25, 0x380, RZ, 0xc0, !PT ;  /* 0x0000038019187812 */ /* 0x000fe200078ec0ff */
[----:B------:R-:W-:Y:S01]  /*22740*/  IMAD R3, R3, UR4, RZ ;  /* 0x0000000403037c24 */ /* 0x000fe2000f8e02ff */
[----:B------:R-:W-:Y:S01]  /*22750*/  SHF.R.U64 R12, R12, 0x3, RZ ;  /* 0x000000030c0c7819 */ /* 0x000fe200000012ff */
[----:B------:R-:W2:Y:S01]  /*22760*/  SHFL.IDX PT, R51, R10, RZ, 0x1c1f ;  /* 0x001c1fff0a337589 */ /* 0x000ea200000e0000 */
[----:B------:R-:W-:-:S02]  /*22770*/  SHF.R.U64 R24, R24, 0x3, RZ ;  /* 0x0000000318187819 */ /* 0x000fc400000012ff */
[----:B------:R-:W-:Y:S01]  /*22780*/  SHF.R.U64 R28, R28, 0x3, RZ ;  /* 0x000000031c1c7819 */ /* 0x000fe200000012ff */
[----:B------:R-:W-:Y:S01]  /*22790*/  IMAD R3, R0, UR5, R3 ;  /* 0x0000000500037c24 */ /* 0x000fe2000f8e0203 */
[----:B------:R-:W-:Y:S01]  /*227a0*/  LOP3.LUT R24, R24, R25, RZ, 0x3c, !PT ;  /* 0x0000001918187212 */ /* 0x000fe200078e3cff */
[--C-:B------:R-:W-:Y:S01]  /*227b0*/  IMAD.X R25, RZ, RZ, R53.reuse, P1 ;  /* 0x000000ffff197224 */ /* 0x100fe200008e0635 */
[----:B------:R-:W-:Y:S01]  /*227c0*/  LOP3.LUT R8, R8, R9, RZ, 0x3c, !PT ;  /* 0x0000000908087212 */ /* 0x000fe200078e3cff */
[----:B------:R-:W-:Y:S01]  /*227d0*/  IMAD.WIDE.U32 R60, R0, UR4, RZ ;  /* 0x00000004003c7c25 */ /* 0x000fe2000f8e00ff */
[----:B------:R-:W-:Y:S01]  /*227e0*/  LOP3.LUT R12, R12, R13, RZ, 0x3c, !PT ;  /* 0x0000000d0c0c7212 */ /* 0x000fe200078e3cff */
[----:B------:R-:W-:Y:S01]  /*227f0*/  ULDC.64 UR4, c[0x0][0xae8] ;  /* 0x0002ba0000047ab9 */ /* 0x000fe20000000a00 */
[----:B------:R-:W-:Y:S01]  /*22800*/  LOP3.LUT R28, R28, R29, RZ, 0x3c, !PT ;  /* 0x0000001d1c1c7212 */ /* 0x000fe200078e3cff */
[--C-:B------:R-:W-:Y:S01]  /*22810*/  IMAD.X R9, RZ, RZ, R53.reuse, P5 ;  /* 0x000000ffff097224 */ /* 0x100fe200028e0635 */
[----:B------:R-:W-:Y:S01]  /*22820*/  IADD3 R41, P1, R52, 0x7000, RZ ;  /* 0x0000700034297810 */ /* 0x000fe20007f3e0ff */
[----:B------:R-:W-:Y:S01]  /*22830*/  IMAD.X R13, RZ, RZ, R53, P4 ;  /* 0x000000ffff0d7224 */ /* 0x000fe200020e0635 */
[----:B------:R-:W-:Y:S01]  /*22840*/  LEA R0, R64, R21, 0x5 ;  /* 0x0000001540007211 */ /* 0x000fe200078e28ff */
[----:B------:R3:W-:Y:S01]  /*22850*/  SHFL.IDX PT, R58, R6, 0x1, 0x1c1f ;  /* 0x003c1f00063a7f89 */ /* 0x0007e200000e0000 */
[----:B------:R-:W-:-:S02]  /*22860*/  IADD3 R33, P5, R52, 0x5000, RZ ;  /* 0x0000500034217810 */ /* 0x000fc40007fbe0ff */
[C---:B------:R-:W-:Y:S01]  /*22870*/  IADD3 R37, P4, R52.reuse, 0x6000, RZ ;  /* 0x0000600034257810 */ /* 0x040fe20007f9e0ff */
[----:B------:R-:W4:Y:S01]  /*22880*/  SHFL.IDX PT, R59, R10, 0x1, 0x1c1f ;  /* 0x003c1f000a3b7f89 */ /* 0x000f2200000e0000 */
[----:B------:R-:W-:Y:S01]  /*22890*/  IADD3.X R29, RZ, R53, RZ, P3, !PT ;  /* 0x00000035ff1d7210 */ /* 0x000fe20001ffe4ff */
[----:B------:R-:W-:Y:S01]  /*228a0*/  IMAD.IADD R61, R61, 0x1, R3 ;  /* 0x000000013d3d7824 */ /* 0x000fe200078e0203 */
[----:B------:R-:W-:Y:S01]  /*228b0*/  IADD3 R45, P3, R52, 0x8000, RZ ;  /* 0x00008000342d7810 */ /* 0x000fe20007f7e0ff */
[----:B------:R-:W-:Y:S01]  /*228c0*/  IMAD R3, R63, UR4, RZ ;  /* 0x000000043f037c24 */ /* 0x000fe2000f8e02ff */
[----:B------:R-:W-:Y:S01]  /*228d0*/  LOP3.LUT R40, R41, 0x380, RZ, 0xc0, !PT ;  /* 0x0000038029287812 */ /* 0x000fe200078ec0ff */
[----:B------:R-:W-:Y:S01]  /*228e0*/  IMAD R64, R66, 0x80, R0 ;  /* 0x0000008042407824 */ /* 0x000fe200078e0200 */
[----:B------:R-:W-:Y:S02]  /*228f0*/  LOP3.LUT R32, R33, 0x380, RZ, 0xc0, !PT ;  /* 0x0000038021207812 */ /* 0x000fe400078ec0ff */
[----:B------:R-:W-:-:S02]  /*22900*/  LOP3.LUT R36, R37, 0x380, RZ, 0xc0, !PT ;  /* 0x0000038025247812 */ /* 0x000fc400078ec0ff */
[----:B------:R-:W-:Y:S01]  /*22910*/  LOP3.LUT R44, R45, 0x380, RZ, 0xc0, !PT ;  /* 0x000003802d2c7812 */ /* 0x000fe200078ec0ff */
[----:B------:R-:W-:Y:S01]  /*22920*/  IMAD R3, R68, UR5, R3 ;  /* 0x0000000544037c24 */ /* 0x000fe2000f8e0203 */
[----:B------:R-:W-:Y:S01]  /*22930*/  SHF.R.U64 R40, R40, 0x3, RZ ;  /* 0x0000000328287819 */ /* 0x000fe200000012ff */
[----:B------:R-:W-:Y:S01]  /*22940*/  IMAD.WIDE.U32 R60, R68, UR4, R60 ;  /* 0x00000004443c7c25 */ /* 0x000fe2000f8e003c */
[----:B------:R-:W-:Y:S01]  /*22950*/  SHF.R.U64 R32, R32, 0x3, RZ ;  /* 0x0000000320207819 */ /* 0x000fe200000012ff */
[----:B------:R-:W-:Y:S01]  /*22960*/  ULDC.64 UR4, c[0x0][0xaf0] ;  /* 0x0002bc0000047ab9 */ /* 0x000fe20000000a00 */
[----:B------:R-:W-:Y:S01]  /*22970*/  SHF.R.U64 R36, R36, 0x3, RZ ;  /* 0x0000000324247819 */ /* 0x000fe200000012ff */
[----:B0-----:R-:W-:Y:S01]  /*22980*/  @P2 IMAD.HI.U32 R0, R64, R69, RZ ;  /* 0x0000004540002227 */ /* 0x001fe200078e00ff */
[----:B------:R-:W-:Y:S02]  /*22990*/  SHF.R.U64 R44, R44, 0x3, RZ ;  /* 0x000000032c2c7819 */ /* 0x000fe400000012ff */
[----:B------:R-:W-:Y:S01]  /*229a0*/  LOP3.LUT R40, R40, R41, RZ, 0x3c, !PT ;  /* 0x0000002928287212 */ /* 0x000fe200078e3cff */
[----:B------:R-:W-:Y:S01]  /*229b0*/  IMAD.IADD R61, R61, 0x1, R3 ;  /* 0x000000013d3d7824 */ /* 0x000fe200078e0203 */
[----:B------:R-:W-:Y:S01]  /*229c0*/  LOP3.LUT R32, R32, R33, RZ, 0x3c, !PT ;  /* 0x0000002120207212 */ /* 0x000fe200078e3cff */
[----:B------:R-:W-:Y:S01]  /*229d0*/  IMAD.MOV.U32 R3, RZ, RZ, R64 ;  /* 0x000000ffff037224 */ /* 0x000fe200078e0040 */
[----:B------:R-:W-:Y:S01]  /*229e0*/  LOP3.LUT R36, R36, R37, RZ, 0x3c, !PT ;  /* 0x0000002524247212 */ /* 0x000fe200078e3cff */
[----:B------:R-:W-:Y:S01]  /*229f0*/  IMAD R62, R62, UR4, RZ ;  /* 0x000000043e3e7c24 */ /* 0x000fe2000f8e02ff */
[----:B------:R-:W-:Y:S01]  /*22a00*/  IADD3.X R41, RZ, R53, RZ, P1, !PT ;  /* 0x00000035ff297210 */ /* 0x000fe20000ffe4ff */
[--C-:B------:R-:W-:Y:S01]  /*22a10*/  IMAD.X R33, RZ, RZ, R53.reuse, P5 ;  /* 0x000000ffff217224 */ /* 0x100fe200028e0635 */
[----:B------:R-:W-:Y:S01]  /*22a20*/  LOP3.LUT R44, R44, R45, RZ, 0x3c, !PT ;  /* 0x0000002d2c2c7212 */ /* 0x000fe200078e3cff */
[--C-:B------:R-:W-:Y:S01]  /*22a30*/  IMAD.X R37, RZ, RZ, R53.reuse, P4 ;  /* 0x000000ffff257224 */ /* 0x100fe200020e0635 */
[C---:B------:R-:W-:Y:S01]  /*22a40*/  ISETP.GE.OR P1, PT, R4.reuse, R67, P0 ;  /* 0x000000430400720c */ /* 0x040fe20000726670 */
[----:B------:R-:W-:Y:S01]  /*22a50*/  IMAD.X R45, RZ, RZ, R53, P3 ;  /* 0x000000ffff2d7224 */ /* 0x000fe200018e0635 */
[----:B-1----:R-:W-:Y:S01]  /*22a60*/  @P2 SHF.R.U32.HI R3, RZ, R71, R0 ;  /* 0x00000047ff032219 */ /* 0x002fe20000011600 */
[----:B------:R-:W-:Y:S01]  /*22a70*/  VIADD R4, R4, 0x8 ;  /* 0x0000000804047836 */ /* 0x000fe20000000000 */
[----:B------:R-:W-:-:S02]  /*22a80*/  IADD3 R49, P5, R52, 0x9000, RZ ;  /* 0x0000900034317810 */ /* 0x000fc40007fbe0ff */
[C---:B------:R-:W-:Y:S01]  /*22a90*/  IADD3 R55, P4, R52.reuse, 0xa000, RZ ;  /* 0x0000a00034377810 */ /* 0x040fe20007f9e0ff */
[C---:B------:R-:W-:Y:S01]  /*22aa0*/  IMAD R63, R65.reuse, UR5, R62 ;  /* 0x00000005413f7c24 */ /* 0x040fe2000f8e023e */
[C---:B------:R-:W-:Y:S01]  /*22ab0*/  IADD3 R7, P3, R52.reuse, 0xb000, RZ ;  /* 0x0000b00034077810 */ /* 0x040fe20007f7e0ff */
[----:B------:R-:W-:Y:S01]  /*22ac0*/  IMAD.WIDE.U32 R60, R65, UR4, R60 ;  /* 0x00000004413c7c25 */ /* 0x000fe2000f8e003c */
[----:B------:R-:W-:Y:S01]  /*22ad0*/  SHF.R.S32.HI R0, RZ, 0x1f, R3 ;  /* 0x0000001fff007819 */ /* 0x000fe20000011403 */
[----:B------:R-:W-:Y:S01]  /*22ae0*/  ULDC.64 UR4, c[0x0][0xae0] ;  /* 0x0002b80000047ab9 */ /* 0x000fe20000000a00 */
[----:B------:R-:W-:Y:S01]  /*22af0*/  IADD3 R65, -R3, RZ, RZ ;  /* 0x000000ff03417210 */ /* 0x000fe20007ffe1ff */
[----:B------:R-:W-:Y:S01]  /*22b00*/  IMAD.X R57, RZ, RZ, R53, P3 ;  /* 0x000000ffff397224 */ /* 0x000fe200018e0635 */
[----:B------:R-:W-:Y:S01]  /*22b10*/  LOP3.LUT R48, R49, 0x380, RZ, 0xc0, !PT ;  /* 0x0000038031307812 */ /* 0x000fe200078ec0ff */
[----:B--2---:R0:W-:Y:S01]  /*22b20*/  @!P1 ST.E desc[UR50][R50.64], R121 ;  /* 0x0000007932009985 */ /* 0x0041e2000c101932 */
[----:B------:R-:W-:-:S02]  /*22b30*/  LOP3.LUT R5, R52, 0x380, RZ, 0xc0, !PT ;  /* 0x0000038034057812 */ /* 0x000fc400078ec0ff */
[----:B------:R-:W-:Y:S02]  /*22b40*/  LOP3.LUT R54, R55, 0x380, RZ, 0xc0, !PT ;  /* 0x0000038037367812 */ /* 0x000fe400078ec0ff */
[----:B------:R-:W-:Y:S02]  /*22b50*/  ISETP.GE.OR P0, PT, R4, R67, P0 ;  /* 0x000000430400720c */ /* 0x000fe40000706670 */
[----:B---3--:R-:W-:Y:S01]  /*22b60*/  LOP3.LUT R6, R7, 0x380, RZ, 0xc0, !PT ;  /* 0x0000038007067812 */ /* 0x008fe200078ec0ff */
[----:B------:R-:W-:Y:S01]  /*22b70*/  IMAD.IADD R61, R61, 0x1, R63 ;  /* 0x000000013d3d7824 */ /* 0x000fe200078e023f */
[----:B------:R-:W-:Y:S01]  /*22b80*/  SHF.R.U64 R48, R48, 0x3, RZ ;  /* 0x0000000330307819 */ /* 0x000fe200000012ff */
[----:B------:R-:W-:Y:S01]  /*22b90*/  IMAD R0, R0, UR4, RZ ;  /* 0x0000000400007c24 */ /* 0x000fe2000f8e02ff */
[----:B------:R-:W-:Y:S01]  /*22ba0*/  SHF.R.U64 R54, R54, 0x3, RZ ;  /* 0x0000000336367819 */ /* 0x000fe200000012ff */
[----:B------:R-:W-:Y:S01]  /*22bb0*/  IMAD R63, R20, R65, R64 ;  /* 0x00000041143f7224 */ /* 0x000fe200078e0240 */
[----:B------:R-:W-:-:S02]  /*22bc0*/  SHF.R.U64 R5, R5, 0x3, RZ ;  /* 0x0000000305057819 */ /* 0x000fc400000012ff */
[----:B------:R-:W-:Y:S01]  /*22bd0*/  SHF.R.U64 R6, R6, 0x3, RZ ;  /* 0x0000000306067819 */ /* 0x000fe200000012ff */
[----:B------:R-:W-:Y:S01]  /*22be0*/  IMAD R65, R3, UR5, R0 ;  /* 0x0000000503417c24 */ /* 0x000fe2000f8e0200 */
[----:B------:R-:W-:Y:S01]  /*22bf0*/  LOP3.LUT R48, R48, R49, RZ, 0x3c, !PT ;  /* 0x0000003130307212 */ /* 0x000fe200078e3cff */
[--C-:B------:R-:W-:Y:S01]  /*22c00*/  IMAD.X R49, RZ, RZ, R53.reuse, P5 ;  /* 0x000000ffff317224 */ /* 0x100fe200028e0635 */
[----:B------:R-:W-:Y:S01]  /*22c10*/  LOP3.LUT R54, R54, R55, RZ, 0x3c, !PT ;  /* 0x0000003736367212 */ /* 0x000fe200078e3cff */
[----:B----4-:R1:W-:Y:S01]  /*22c20*/  @!P0 ST.E desc[UR50][R58.64], R123 ;  /* 0x0000007b3a008985 */ /* 0x0103e2000c101932 */
[----:B------:R-:W-:Y:S01]  /*22c30*/  LOP3.LUT R4, R5, R52, RZ, 0x3c, !PT ;  /* 0x0000003405047212 */ /* 0x000fe200078e3cff */
[----:B------:R-:W-:Y:S01]  /*22c40*/  IMAD.MOV.U32 R5, RZ, RZ, R53 ;  /* 0x000000ffff057224 */ /* 0x000fe200078e0035 */
[----:B------:R-:W-:Y:S01]  /*22c50*/  IADD3.X R55, RZ, R53, RZ, P4, !PT ;  /* 0x00000035ff377210 */ /* 0x000fe200027fe4ff */
[----:B------:R-:W-:Y:S01]  /*22c60*/  IMAD.WIDE.U32 R60, R3, UR4, R60 ;  /* 0x00000004033c7c25 */ /* 0x000fe2000f8e003c */
[----:B------:R-:W-:Y:S01]  /*22c70*/  LOP3.LUT R56, R6, R7, RZ, 0x3c, !PT ;  /* 0x0000000706387212 */ /* 0x000fe200078e3cff */
[----:B------:R-:W-:Y:S01]  /*22c80*/  ULDC.64 UR4, c[0x0][0xad8] ;  /* 0x0002b60000047ab9 */ /* 0x000fe20000000a00 */
[----:B------:R-:W-:Y:S01]  /*22c90*/  SHF.R.S32.HI R0, RZ, 0x1f, R63 ;  /* 0x0000001fff007819 */ /* 0x000fe2000001143f */
[----:B------:R-:W-:Y:S01]  /*22ca0*/  IMAD.IADD R61, R61, 0x1, R65 ;  /* 0x000000013d3d7824 */ /* 0x000fe200078e0241 */
[----:B------:R-:W5:Y:S03]  /*22cb0*/  LD.E.128 R4, desc[UR50][R4.64] ;  /* 0x0000003204047980 */ /* 0x000f66000c101d00 */
[----:B------:R-:W-:Y:S01]  /*22cc0*/  IMAD R0, R0, UR4, RZ ;  /* 0x0000000400007c24 */ /* 0x000fe2000f8e02ff */
[----:B------:R-:W5:Y:S01]  /*22cd0*/  LD.E.128 R8, desc[UR50][R8.64] ;  /* 0x0000003208087980 */ /* 0x000f62000c101d00 */
[----:B------:R-:W-:-:S03]  /*22ce0*/  IMAD R66, R66, 0x80, R21 ;  /* 0x0000008042427824 */ /* 0x000fc600078e0215 */
[----:B------:R-:W5:Y:S01]  /*22cf0*/  LD.E.128 R12, desc[UR50][R12.64] ;  /* 0x000000320c0c7980 */ /* 0x000f62000c101d00 */
[----:B------:R-:W-:-:S03]  /*22d00*/  IMAD R65, R63, UR5, R0 ;  /* 0x000000053f417c24 */ /* 0x000fc6000f8e0200 */
        /* <DEDUP_REMOVED lines=8> */
[----:B0-----:R-:W5:Y:S04]  /*22d90*/  LD.E.128 R48, desc[UR50][R48.64] ;  /* 0x0000003230307980 */ /* 0x001f68000c101d00 */
[----:B------:R-:W5:Y:S04]  /*22da0*/  LD.E.128 R52, desc[UR50][R54.64] ;  /* 0x0000003236347980 */ /* 0x000f68000c101d00 */
[----:B-1----:R-:W5:Y:S01]  /*22db0*/  LD.E.128 R56, desc[UR50][R56.64] ;  /* 0x0000003238387980 */ /* 0x002f62000c101d00 */
[----:B------:R-:W-:Y:S01]  /*22dc0*/  IADD3 R3, R66, 0x20, RZ ;  /* 0x0000002042037810 */ /* 0x000fe20007ffe0ff */
[----:B------:R-:W-:Y:S01]  /*22dd0*/  IMAD.IADD R21, R21, 0x1, R65 ;  /* 0x0000000115157824 */ /* 0x000fe200078e0241 */
[----:B------:R-:W-:Y:S01]  /*22de0*/  LEA R64, P2, R20, UR4, 0x1 ;  /* 0x0000000414407c11 */ /* 0x000fe2000f8408ff */
[----:B------:R-:W-:Y:S01]  /*22df0*/  @!PT LDS RZ, [RZ] ;  /* 0x00000000fffff984 */ /* 0x000fe20000000800 */
[----:B------:R-:W-:Y:S01]  /*22e00*/  @!PT LDS RZ, [RZ] ;  /* 0x00000000fffff984 */ /* 0x000fe20000000800 */
[----:B------:R-:W-:Y:S01]  /*22e10*/  @!PT LDS RZ, [RZ] ;  /* 0x00000000fffff984 */ /* 0x000fe20000000800 */
[----:B------:R-:W-:Y:S01]  /*22e20*/  @!PT LDS RZ, [RZ] ;  /* 0x00000000fffff984 */ /* 0x000fe20000000800 */
[----:B------:R0:W-:Y:S06]  /*22e30*/  MEMBAR.ALL.CTA ;  /* 0x0000000000007992 */ /* 0x0001ec0000008000 */
[----:B0-----:R-:W0:Y:S01]  /*22e40*/  FENCE.VIEW.ASYNC.S ;  /* 0x00000000000073c6 */ /* 0x001e220000000000 */
[-C--:B------:R-:W-:Y:S01]  /*22e50*/  ISETP.GE.AND P1, PT, R3, R67.reuse, PT ;  /* 0x000000430300720c */ /* 0x080fe20003f26270 */
[----:B------:R-:W-:Y:S01]  /*22e60*/  VIADD R0, R18, 0x33420 ;  /* 0x0003342012007836 */ /* 0x000fe20000000000 */
[----:B------:R-:W-:Y:S01]  /*22e70*/  LEA.HI.X R3, R20, UR5, R21, 0x1, P2 ;  /* 0x0000000514037c11 */ /* 0x000fe200090f0c15 */
[C---:B------:R-:W-:Y:S01]  /*22e80*/  VIADD R60, R66.reuse, 0x40 ;  /* 0x00000040423c7836 */ /* 0x040fe20000000000 */
[----:B------:R-:W-:Y:S01]  /*22e90*/  ISETP.GE.AND P2, PT, R66, R67, PT ;  /* 0x000000434200720c */ /* 0x000fe20003f46270 */
[C---:B------:R-:W-:Y:S01]  /*22ea0*/  VIADD R70, R2.reuse, 0x80 ;  /* 0x0000008002467836 */ /* 0x040fe20000000000 */
[----:B------:R-:W-:Y:S01]  /*22eb0*/  PRMT R0, RZ, 0x654, R0 ;  /* 0x00000654ff007816 */ /* 0x000fe20000000000 */
[----:B0-----:R0:W1:Y:S01]  /*22ec0*/  SHFL.IDX PT, R65, R64, RZ, 0x181f ;  /* 0x00181fff40417589 */ /* 0x00106200000e0000 */
[----:B------:R-:W-:-:S02]  /*22ed0*/  IADD3 R68, R2, 0x40, RZ ;  /* 0x0000004002447810 */ /* 0x000fc40007ffe0ff */
[----:B------:R-:W-:Y:S01]  /*22ee0*/  ISETP.GE.AND P0, PT, R60, R67, PT ;  /* 0x000000433c00720c */ /* 0x000fe20003f06270 */
[----:B------:R0:W2:Y:S01]  /*22ef0*/  SHFL.IDX PT, R63, R3, RZ, 0x181f ;  /* 0x00181fff033f7589 */ /* 0x0000a200000e0000 */
[----:B------:R-:W-:Y:S02]  /*22f00*/  SHF.R.S32.HI R72, RZ, 0x1f, R2 ;  /* 0x0000001fff487819 */ /* 0x000fe40000011402 */
[----:B------:R-:W-:Y:S02]  /*22f10*/  SHF.R.S32.HI R69, RZ, 0x1f, R68 ;  /* 0x0000001fff457819 */ /* 0x000fe40000011444 */
[----:B------:R-:W-:Y:S01]  /*22f20*/  SHF.R.S32.HI R71, RZ, 0x1f, R70 ;  /* 0x0000001fff477819 */ /* 0x000fe20000011446 */
[----:B------:R0:W-:Y:S01]  /*22f30*/  SYNCS.ARRIVE.TRANS64.RED.A1T0 RZ, [R0+URZ], RZ ;  /* 0x000000ff00ff79a7 */ /* 0x0001e2000810043f */
[----:B------:R-:W-:Y:S05]  /*22f40*/  @P2 BRA `(.L_x_611) ;  /* 0x0000000000342947 */ /* 0x000fea0003800000 */
[----:B------:R-:W-:Y:S02]  /*22f50*/  ULDC UR4, c[0x0][0xac8] ;  /* 0x0002b20000047ab9 */ /* 0x000fe40000000800 */
[----:B------:R-:W-:Y:S02]  /*22f60*/  ISETP.GE.AND P4, PT, R2, UR4, PT ;  /* 0x0000000402007c0c */ /* 0x000fe4000bf86270 */
[----:B------:R-:W-:Y:S02]  /*22f70*/  ISETP.GE.AND P3, PT, R68, UR4, PT ;  /* 0x0000000444007c0c */ /* 0x000fe4000bf66270 */
[----:B------:R-:W-:-:S09]  /*22f80*/  ISETP.GE.AND P2, PT, R70, UR4, PT ;  /* 0x0000000446007c0c */ /* 0x000fd2000bf46270 */
[----:B-1----:R-:W-:-:S04]  /*22f90*/  @!P4 LEA R20, P5, R2, R65, 0x1 ;  /* 0x000000410214c211 */ /* 0x002fc800078a08ff */
[----:B--2---:R-:W-:Y:S02]  /*22fa0*/  @!P4 LEA.HI.X R21, R2, R63, R72, 0x1, P5 ;  /* 0x0000003f0215c211 */ /* 0x004fe400028f0c48 */
[----:B------:R-:W-:-:S03]  /*22fb0*/  @!P3 LEA R60, P5, R68, R65, 0x1 ;  /* 0x00000041443cb211 */ /* 0x000fc600078a08ff */
[----:B-----5:R3:W-:Y:S01]  /*22fc0*/  @!P4 ST.E.128 desc[UR50][R20.64], R4 ;  /* 0x000000041400c985 */ /* 0x0207e2000c101d32 */
[----:B------:R-:W-:Y:S02]  /*22fd0*/  @!P3 LEA.HI.X R61, R68, R63, R69, 0x1, P5 ;  /* 0x0000003f443db211 */ /* 0x000fe400028f0c45 */
[----:B------:R-:W-:-:S03]  /*22fe0*/  @!P2 LEA R62, P5, R70, R65, 0x1 ;  /* 0x00000041463ea211 */ /* 0x000fc600078a08ff */
[----:B------:R3:W-:Y:S01]  /*22ff0*/  @!P3 ST.E.128 desc[UR50][R60.64], R28 ;  /* 0x0000001c3c00b985 */ /* 0x0007e2000c101d32 */
[----:B------:R-:W-:-:S05]  /*23000*/  @!P2 LEA.HI.X R63, R70, R63, R71, 0x1, P5 ;  /* 0x0000003f463fa211 */ /* 0x000fca00028f0c47 */
[----:B------:R3:W-:Y:S04]  /*23010*/  @!P2 ST.E.128 desc[UR50][R62.64], R44 ;  /* 0x0000002c3e00a985 */ /* 0x0007e8000c101d32 */
.L_x_611:
[----:B------:R-:W-:Y:S05]  /*23020*/  BSYNC B1 ;  /* 0x0000000000017941 */ /* 0x000fea0003800000 */
.L_x_610:
[----:B---3--:R3:W4:Y:S01]  /*23030*/  SHFL.IDX PT, R21, R3, 0x1, 0x181f ;  /* 0x00381f0003157f89 */ /* 0x00872200000e0000 */
[----:B------:R-:W-:Y:S03]  /*23040*/  BSSY B1, `(.L_x_612) ;  /* 0x0000010000017945 */ /* 0x000fe60003800000 */
[----:B-----5:R3:W0:Y:S01]  /*23050*/  SHFL.IDX PT, R7, R64, 0x1, 0x181f ;  /* 0x00381f0040077f89 */ /* 0x02062200000e0000 */
[----:B------:R-:W-:Y:S05]  /*23060*/  @P1 BRA `(.L_x_613) ;  /* 0x0000000000341947 */ /* 0x000fea0003800000 */
[----:B------:R-:W-:Y:S02]  /*23070*/  ULDC UR4, c[0x0][0xac8] ;  /* 0x0002b20000047ab9 */ /* 0x000fe40000000800 */
[----:B------:R-:W-:Y:S02]  /*23080*/  ISETP.GE.AND P3, PT, R2, UR4, PT ;  /* 0x0000000402007c0c */ /* 0x000fe4000bf66270 */
[----:B------:R-:W-:Y:S02]  /*23090*/  ISETP.GE.AND P2, PT, R68, UR4, PT ;  /* 0x0000000444007c0c */ /* 0x000fe4000bf46270 */
[----:B------:R-:W-:-:S09]  /*230a0*/  ISETP.GE.AND P1, PT, R70, UR4, PT ;  /* 0x0000000446007c0c */ /* 0x000fd2000bf26270 */
[-C--:B0-----:R-:W-:Y:S02]  /*230b0*/  @!P3 LEA R4, P5, R2, R7.reuse, 0x1 ;  /* 0x000000070204b211 */ /* 0x081fe400078a08ff */
[----:B------:R-:W-:Y:S02]  /*230c0*/  @!P2 LEA R6, P4, R68, R7, 0x1 ;  /* 0x000000074406a211 */ /* 0x000fe400078808ff */
[----:B----4-:R-:W-:Y:S02]  /*230d0*/  @!P3 LEA.HI.X R5, R2, R21, R72, 0x1, P5 ;  /* 0x000000150205b211 */ /* 0x010fe400028f0c48 */
[----:B------:R-:W-:Y:S02]  /*230e0*/  @!P1 LEA R20, P5, R70, R7, 0x1 ;  /* 0x0000000746149211 */ /* 0x000fe400078a08ff */
[-C--:B------:R-:W-:Y:S01]  /*230f0*/  @!P2 LEA.HI.X R7, R68, R21.reuse, R69, 0x1, P4 ;  /* 0x000000154407a211 */ /* 0x080fe200020f0c45 */
[----:B------:R0:W-:Y:S01]  /*23100*/  @!P3 ST.E.128 desc[UR50][R4.64], R8 ;  /* 0x000000080400b985 */ /* 0x0001e2000c101d32 */
[----:B------:R-:W-:-:S03]  /*23110*/  @!P1 LEA.HI.X R21, R70, R21, R71, 0x1, P5 ;  /* 0x0000001546159211 */ /* 0x000fc600028f0c47 */
[----:B------:R0:W-:Y:S04]  /*23120*/  @!P2 ST.E.128 desc[UR50][R6.64], R32 ;  /* 0x000000200600a985 */ /* 0x0001e8000c101d32 */
[----:B------:R0:W-:Y:S02]  /*23130*/  @!P1 ST.E.128 desc[UR50][R20.64], R48 ;  /* 0x0000003014009985 */ /* 0x0001e4000c101d32 */
.L_x_613:
[----:B------:R-:W-:Y:S05]  /*23140*/  BSYNC B1 ;  /* 0x0000000000017941 */ /* 0x000fea0003800000 */
.L_x_612:
[----:B0-----:R0:W0:Y:S01]  /*23150*/  SHFL.IDX PT, R9, R3, 0x2, 0x181f ;  /* 0x00581f0003097f89 */ /* 0x00102200000e0000 */
[----:B------:R-:W-:Y:S03]  /*23160*/  BSSY B1, `(.L_x_614) ;  /* 0x0000010000017945 */ /* 0x000fe60003800000 */
[----:B------:R0:W0:Y:S01]  /*23170*/  SHFL.IDX PT, R5, R64, 0x2, 0x181f ;  /* 0x00581f0040057f89 */ /* 0x00002200000e0000 */
[----:B------:R-:W-:Y:S05]  /*23180*/  @P0 BRA `(.L_x_615) ;  /* 0x0000000000340947 */ /* 0x000fea0003800000 */
[----:B------:R-:W-:Y:S02]  /*23190*/  ULDC UR4, c[0x0][0xac8] ;  /* 0x0002b20000047ab9 */ /* 0x000fe40000000800 */
[----:B------:R-:W-:Y:S02]  /*231a0*/  ISETP.GE.AND P3, PT, R2, UR4, PT ;  /* 0x0000000402007c0c */ /* 0x000fe4000bf66270 */
[----:B------:R-:W-:Y:S02]  /*231b0*/  ISETP.GE.AND P4, PT, R68, UR4, PT ;  /* 0x0000000444007c0c */ /* 0x000fe4000bf86270 */
[----:B------:R-:W-:-:S09]  /*231c0*/  ISETP.GE.AND P5, PT, R70, UR4, PT ;  /* 0x0000000446007c0c */ /* 0x000fd2000bfa6270 */
[-C--:B0-----:R-:W-:Y:S02]  /*231d0*/  @!P3 LEA R4, P0, R2, R5.reuse, 0x1 ;  /* 0x000000050204b211 */ /* 0x081fe400078008ff */
[-C--:B------:R-:W-:Y:S02]  /*231e0*/  @!P4 LEA R6, P1, R68, R5.reuse, 0x1 ;  /* 0x000000054406c211 */ /* 0x080fe400078208ff */
[----:B------:R-:W-:Y:S02]  /*231f0*/  @!P5 LEA R8, P2, R70, R5, 0x1 ;  /* 0x000000054608d211 */ /* 0x000fe400078408ff */
[-C--:B------:R-:W-:Y:S02]  /*23200*/  @!P3 LEA.HI.X R5, R2, R9.reuse, R72, 0x1, P0 ;  /* 0x000000090205b211 */ /* 0x080fe400000f0c48 */
[-C--:B------:R-:W-:Y:S02]  /*23210*/  @!P4 LEA.HI.X R7, R68, R9.reuse, R69, 0x1, P1 ;  /* 0x000000094407c211 */ /* 0x080fe400008f0c45 */
[----:B------:R-:W-:Y:S01]  /*23220*/  @!P5 LEA.HI.X R9, R70, R9, R71, 0x1, P2 ;  /* 0x000000094609d211 */ /* 0x000fe200010f0c47 */
[----:B------:R0:W-:Y:S04]  /*23230*/  @!P3 ST.E.128 desc[UR50][R4.64], R12 ;  /* 0x0000000c0400b985 */ /* 0x0001e8000c101d32 */
[----:B------:R0:W-:Y:S04]  /*23240*/  @!P4 ST.E.128 desc[UR50][R6.64], R36 ;  /* 0x000000240600c985 */ /* 0x0001e8000c101d32 */
[----:B------:R0:W-:Y:S02]  /*23250*/  @!P5 ST.E.128 desc[UR50][R8.64], R52 ;  /* 0x000000340800d985 */ /* 0x0001e4000c101d32 */
.L_x_615:
[----:B------:R-:W-:Y:S05]  /*23260*/  BSYNC B1 ;  /* 0x0000000000017941 */ /* 0x000fea0003800000 */
.L_x_614:
[----:B------:R-:W-:Y:S01]  /*23270*/  VIADD R0, R66, 0x60 ;  /* 0x0000006042007836 */ /* 0x000fe20000000000 */
[----:B0--3--:R-:W0:Y:S04]  /*23280*/  SHFL.IDX PT, R3, R3, 0x3, 0x181f ;  /* 0x00781f0003037f89 */ /* 0x009e2800000e0000 */
[----:B------:R-:W-:Y:S01]  /*23290*/  ISETP.GE.AND P0, PT, R0, R67, PT ;  /* 0x000000430000720c */ /* 0x000fe20003f06270 */
[----:B------:R3:W0:-:S12]  /*232a0*/  SHFL.IDX PT, R9, R64, 0x3, 0x181f ;  /* 0x00781f0040097f89 */ /* 0x00061800000e0000 */
[----:B---3--:R-:W-:Y:S05]  /*232b0*/  @P0 BRA `(.L_x_616) ;  /* 0x0000000c00940947 */ /* 0x008fea0003800000 */
[----:B------:R-:W-:Y:S02]  /*232c0*/  ULDC UR4, c[0x0][0xac8] ;  /* 0x0002b20000047ab9 */ /* 0x000fe40000000800 */
[----:B------:R-:W-:Y:S02]  /*232d0*/  ISETP.GE.AND P2, PT, R2, UR4, PT ;  /* 0x0000000402007c0c */ /* 0x000fe4000bf46270 */
[----:B------:R-:W-:-:S11]  /*232e0*/  ISETP.GE.AND P3, PT, R68, UR4, PT ;  /* 0x0000000444007c0c */ /* 0x000fd6000bf66270 */
[-C--:B0-----:R-:W-:Y:S02]  /*232f0*/  @!P2 LEA R4, P0, R2, R9.reuse, 0x1 ;  /* 0x000000090204a211 */ /* 0x081fe400078008ff */
[----:B------:R-:W-:Y:S02]  /*23300*/  @!P3 LEA R6, P1, R68, R9, 0x1 ;  /* 0x000000094406b211 */ /* 0x000fe400078208ff */
[-C--:B------:R-:W-:Y:S02]  /*23310*/  @!P2 LEA.HI.X R5, R2, R3.reuse, R72, 0x1, P0 ;  /* 0x000000030205a211 */ /* 0x080fe400000f0c48 */
[----:B------:R-:W-:Y:S02]  /*23320*/  @!P3 LEA.HI.X R7, R68, R3, R69, 0x1, P1 ;  /* 0x000000034407b211 */ /* 0x000fe400008f0c45 */
[----:B------:R-:W-:Y:S01]  /*23330*/  ISETP.GE.AND P0, PT, R70, UR4, PT ;  /* 0x0000000446007c0c */ /* 0x000fe2000bf06270 */
[----:B------:R3:W-:Y:S04]  /*23340*/  @!P2 ST.E.128 desc[UR50][R4.64], R24 ;  /* 0x000000180400a985 */ /* 0x0007e8000c101d32 */
[----:B------:R3:W-:Y:S08]  /*23350*/  @!P3 ST.E.128 desc[UR50][R6.64], R40 ;  /* 0x000000280600b985 */ /* 0x0007f0000c101d32 */
[----:B------:R-:W-:Y:S05]  /*23360*/  @P0 BRA `(.L_x_616) ;  /* 0x0000000c00680947 */ /* 0x000fea0003800000 */
[----:B------:R-:W-:-:S04]  /*23370*/  LEA R2, P0, R70, R9, 0x1 ;  /* 0x0000000946027211 */ /* 0x000fc800078008ff */
[----:B------:R-:W-:-:S05]  /*23380*/  LEA.HI.X R3, R70, R3, R71, 0x1, P0 ;  /* 0x0000000346037211 */ /* 0x000fca00000f0c47 */
[----:B------:R0:W-:Y:S01]  /*23390*/  ST.E.128 desc[UR50][R2.64], R56 ;  /* 0x0000003802007985 */ /* 0x0001e2000c101d32 */
[----:B------:R-:W-:Y:S05]  /*233a0*/  BRA `(.L_x_616) ;  /* 0x0000000c00587947 */ /* 0x000fea0003800000 */
.L_x_607:
[----:B------:R-:W2:Y:S01]  /*233b0*/  LDL R11, [R1+0x48] ;  /* 0x00004800010b7983 */ /* 0x000ea20000100800 */
[----:B------:R-:W-:-:S03]  /*233c0*/  ULDC.64 UR4, c[0x0][0xc00] ;  /* 0x0003000000047ab9 */ /* 0x000fc60000000a00 */
[----:B------:R-:W3:Y:S01]  /*233d0*/  LDL R9, [R1+0x50] ;  /* 0x0000500001097983 */ /* 0x000ee20000100800 */
[----:B------:R-:W-:Y:S01]  /*233e0*/  ISETP.NE.U32.AND P0, PT, RZ, UR4, PT ;  /* 0x00000004ff007c0c */ /* 0x000fe2000bf05070 */
[----:B------:R-:W4:Y:S01]  /*233f0*/  LDC R25, c[0x0][0xbe8] ;  /* 0x0002fa00ff197b82 */ /* 0x000f220000000800 */
[----:B------:R-:W-:Y:S02]  /*23400*/  MOV R0, RZ ;  /* 0x000000ff00007202 */ /* 0x000fe40000000f00 */
[----:B------:R-:W-:Y:S01]  /*23410*/  ISETP.NE.AND.EX P0, PT, RZ, UR5, PT, P0 ;  /* 0x00000005ff007c0c */ /* 0x000fe2000bf05300 */
[C---:B--2---:R-:W-:Y:S01]  /*23420*/  IMAD.SHL.U32 R4, R11.reuse, 0x4, RZ ;  /* 0x000000040b047824 */ /* 0x044fe200078e00ff */
[----:B---3--:R-:W-:-:S04]  /*23430*/  SHF.L.U64.HI R5, R11, 0x2, R9 ;  /* 0x000000020b057819 */ /* 0x008fc80000010209 */
[----:B------:R-:W-:-:S04]  /*23440*/  IADD3 R2, P1, R4, UR4, RZ ;  /* 0x0000000404027c10 */ /* 0x000fc8000ff3e0ff */
[----:B------:R-:W-:Y:S01]  /*23450*/  IADD3.X R3, R5, UR5, RZ, P1, !PT ;  /* 0x0000000505037c10 */ /* 0x000fe20008ffe4ff */
[----:B------:R-:W-:Y:S02]  /*23460*/  ULDC.64 UR4, c[0x0][0xc08] ;  /* 0x0003020000047ab9 */ /* 0x000fe40000000a00 */
[----:B------:R-:W-:Y:S02]  /*23470*/  ISETP.NE.U32.AND P1, PT, RZ, UR4, PT ;  /* 0x00000004ff007c0c */ /* 0x000fe4000bf25070 */
[----:B------:R2:W5:Y:S02]  /*23480*/  @P0 LDG.E R0, desc[UR50][R2.64] ;  /* 0x0000003202000981 */ /* 0x000564000c1e1900 */
[----:B------:R-:W-:-:S13]  /*23490*/  ISETP.NE.AND.EX P1, PT, RZ, UR5, PT, P1 ;  /* 0x00000005ff007c0c */ /* 0x000fda000bf25310 */
[----:B------:R-:W-:Y:S01]  /*234a0*/  @P1 IADD3 R4, P2, R4, UR4, RZ ;  /* 0x0000000404041c10 */ /* 0x000fe2000ff5e0ff */
[----:B------:R-:W-:Y:S02]  /*234b0*/  ULDC UR4, c[0x0][0xa88] ;  /* 0x0002a20000047ab9 */ /* 0x000fe40000000800 */
[----:B------:R-:W-:Y:S01]  /*234c0*/  IMAD.U32 R6, RZ, RZ, UR4 ;  /* 0x00000004ff067e24 */ /* 0x000fe2000f8e00ff */
[----:B------:R-:W-:-:S05]  /*234d0*/  @P1 IADD3.X R5, R5, UR5, RZ, P2, !PT ;  /* 0x0000000505051c10 */ /* 0x000fca00097fe4ff */
[----:B------:R2:W5:Y:S01]  /*234e0*/  @P1 LDG.E R6, desc[UR50][R4.64] ;  /* 0x0000003204061981 */ /* 0x000562000c1e1900 */
[----:B----4-:R-:W-:Y:S01]  /*234f0*/  ISETP.NE.AND P2, PT, R25, 0x1, PT ;  /* 0x000000011900780c */ /* 0x010fe20003f45270 */
[----:B------:R-:W3:-:S12]  /*23500*/  S2R R8, SR_TID.X ;  /* 0x0000000000087919 */ /* 0x000ed80000002100 */
[----:B------:R-:W4:Y:S01]  /*23510*/  @P2 LDC R27, c[0x0][0xbec] ;  /* 0x0002fb00ff1b2b82 */ /* 0x000f220000000800 */
[----:B---3--:R-:W-:-:S05]  /*23520*/  VIADD R14, R8, 0xffffff80 ;  /* 0xffffff80080e7836 */ /* 0x008fca0000000000 */
[----:B------:R-:W-:Y:S02]  /*23530*/  ISETP.GE.AND P3, PT, R14, 0x80, PT ;  /* 0x000000800e00780c */ /* 0x000fe40003f66270 */
[----:B------:R-:W-:Y:S01]  /*23540*/  SHF.R.S32.HI R7, RZ, 0x1f, R14 ;  /* 0x0000001fff077819 */ /* 0x000fe2000001140e */
[----:B--2---:R-:W-:Y:S10]  /*23550*/  @P1 BRA `(.L_x_617) ;  /* 0x0000000000101947 */ /* 0x004ff40003800000 */
[----:B------:R-:W-:Y:S05]  /*23560*/  @!P0 BRA `(.L_x_617) ;  /* 0x00000000000c8947 */ /* 0x000fea0003800000 */
[----:B------:R-:W2:Y:S04]  /*23570*/  LDG.E R5, desc[UR50][R2.64] ;  /* 0x0000003202057981 */ /* 0x000ea8000c1e1900 */
[----:B-----5:R-:W2:Y:S02]  /*23580*/  LDG.E R6, desc[UR50][R2.64+0x4] ;  /* 0x0000043202067981 */ /* 0x020ea4000c1e1900 */
[----:B--2---:R-:W-:-:S07]  /*23590*/  IMAD.IADD R6, R6, 0x1, -R5 ;  /* 0x0000000106067824 */ /* 0x004fce00078e0a05 */
.L_x_617:
[----:B------:R-:W2:Y:S04]  /*235a0*/  LDL R26, [R1+0x4c] ;  /* 0x00004c00011a7983 */ /* 0x000ea80000100800 */
[----:B------:R3:W5:Y:S01]  /*235b0*/  LDL R24, [R1+0x54] ;  /* 0x0000540001187983 */ /* 0x0007620000100800 */
[----:B------:R-:W-:Y:S01]  /*235c0*/  LEA.HI R20, R7, R14, RZ, 0x3 ;  /* 0x0000000e07147211 */ /* 0x000fe200078f18ff */
[----:B------:R-:W-:Y:S01]  /*235d0*/  BSSY B1, `(.L_x_618) ;  /* 0x000002e000017945 */ /* 0x000fe20003800000 */
[----:B------:R-:W-:Y:S02]  /*235e0*/  SEL R13, R11, RZ, !P0 ;  /* 0x000000ff0b0d7207 */ /* 0x000fe40004000000 */
[----:B------:R-:W-:Y:S02]  /*235f0*/  SEL R12, R9, RZ, !P0 ;  /* 0x000000ff090c7207 */ /* 0x000fe40004000000 */
[----:B------:R-:W-:-:S02]  /*23600*/  LOP3.LUT R29, R20, 0xfffffff8, RZ, 0xc0, !PT ;  /* 0xfffffff8141d7812 */ /* 0x000fc400078ec0ff */
[----:B-----5:R-:W-:Y:S02]  /*23610*/  SHF.R.S32.HI R11, RZ, 0x1f, R0 ;  /* 0x0000001fff0b7819 */ /* 0x020fe40000011400 */
[----:B--2---:R-:W-:Y:S01]  /*23620*/  SHF.R.S32.HI R10, RZ, 0x1f, R26 ;  /* 0x0000001fff0a7819 */ /* 0x004fe2000001141a */
[----:B---3--:R-:W-:Y:S06]  /*23630*/  @P3 BRA `(.L_x_619) ;  /* 0x00000000009c3947 */ /* 0x008fec0003800000 */
[----:B------:R-:W2:Y:S01]  /*23640*/  LDC R9, c[0x0][0xbe8] ;  /* 0x0002fa00ff097b82 */ /* 0x000ea20000000800 */
[----:B------:R-:W-:-:S05]  /*23650*/  LEA R2, R24, R8, 0x7 ;  /* 0x0000000818027211 */ /* 0x000fca00078e38ff */
[----:B------:R-:W-:Y:S02]  /*23660*/  VIADD R8, R2, 0xffffff80 ;  /* 0xffffff8002087836 */ /* 0x000fe40000000000 */
[----:B--2---:R-:W-:-:S05]  /*23670*/  IMAD R3, R6, R9, RZ ;  /* 0x0000000906037224 */ /* 0x004fca00078e02ff */
[----:B------:R-:W-:-:S13]  /*23680*/  ISETP.GE.AND P0, PT, R8, R3, PT ;  /* 0x000000030800720c */ /* 0x000fda0003f06270 */
[----:B------:R-:W-:Y:S05]  /*23690*/  @P0 BRA `(.L_x_619) ;  /* 0x0000000000840947 */ /* 0x000fea0003800000 */
[----:B------:R-:W-:Y:S01]  /*236a0*/  ISETP.NE.AND P0, PT, R9, 0x1, PT ;  /* 0x000000010900780c */ /* 0x000fe20003f05270 */
[----:B------:R-:W-:Y:S01]  /*236b0*/  ULDC.64 UR4, c[0x0][0xb90] ;  /* 0x0002e40000047ab9 */ /* 0x000fe20000000a00 */
[----:B------:R-:W-:Y:S01]  /*236c0*/  MOV R3, R11 ;  /* 0x0000000b00037202 */ /* 0x000fe20000000f00 */
[----:B------:R-:W-:Y:S02]  /*236d0*/  IMAD R7, R10, UR4, RZ ;  /* 0x000000040a077c24 */ /* 0x000fe4000f8e02ff */
[----:B------:R-:W-:Y:S02]  /*236e0*/  IMAD.MOV.U32 R2, RZ, RZ, R0 ;  /* 0x000000ffff027224 */ /* 0x000fe400078e0000 */
[----:B------:R-:W-:Y:S02]  /*236f0*/  IMAD.MOV.U32 R5, RZ, RZ, R8 ;  /* 0x000000ffff057224 */ /* 0x000fe400078e0008 */
[----:B------:R-:W-:-:S04]  /*23700*/  IMAD.WIDE.U32 R2, R26, UR4, R2 ;  /* 0x000000041a027c25 */ /* 0x000fc8000f8e0002 */
[----:B------:R-:W2:Y:S01]  /*23710*/  @P0 LDC R15, c[0x0][0xbec] ;  /* 0x0002fb00ff0f0b82 */ /* 0x000ea20000000800 */
[----:B------:R-:W-:Y:S01]  /*23720*/  IMAD R7, R26, UR5, R7 ;  /* 0x000000051a077c24 */ /* 0x000fe2000f8e0207 */
[----:B------:R-:W-:-:S03]  /*23730*/  ULDC.64 UR4, c[0x0][0xb98] ;  /* 0x0002e60000047ab9 */ /* 0x000fc60000000a00 */
[----:B------:R-:W-:-:S03]  /*23740*/  IMAD.IADD R3, R3, 0x1, R7 ;  /* 0x0000000103037824 */ /* 0x000fc600078e0207 */
[----:B------:R-:W3:Y:S01]  /*23750*/  @P0 LDC R21, c[0x0][0xbf0] ;  /* 0x0002fc00ff150b82 */ /* 0x000ee20000000800 */
[----:B------:R-:W-:-:S04]  /*23760*/  IMAD.WIDE.U32 R2, R13, UR4, R2 ;  /* 0x000000040d027c25 */ /* 0x000fc8000f8e0002 */
[----:B--2---:R-:W-:-:S05]  /*23770*/  @P0 IMAD.HI.U32 R4, R8, R15, RZ ;  /* 0x0000000f08040227 */ /* 0x004fca00078e00ff */
[----:B---3--:R-:W-:Y:S01]  /*23780*/  @P0 SHF.R.U32.HI R5, RZ, R21, R4 ;  /* 0x00000015ff050219 */ /* 0x008fe20000011604 */
[----:B------:R-:W-:-:S03]  /*23790*/  IMAD R4, R12, UR4, RZ ;  /* 0x000000040c047c24 */ /* 0x000fc6000f8e02ff */
[----:B------:R-:W-:Y:S01]  /*237a0*/  IADD3 R2, P0, R5, R2, RZ ;  /* 0x0000000205027210 */ /* 0x000fe20007f1e0ff */
[----:B------:R-:W-:-:S04]  /*237b0*/  IMAD.MOV R7, RZ, RZ, -R5 ;  /* 0x000000ffff077224 */ /* 0x000fc800078e0a05 */
[----:B------:R-:W-:Y:S01]  /*237c0*/  IMAD R7, R9, R7, R8 ;  /* 0x0000000709077224 */ /* 0x000fe200078e0208 */
[----:B------:R-:W-:Y:S01]  /*237d0*/  SHF.R.S32.HI R9, RZ, 0x1f, R5 ;  /* 0x0000001fff097819 */ /* 0x000fe20000011405 */
[----:B------:R-:W-:Y:S01]  /*237e0*/  IMAD R8, R13, UR5, R4 ;  /* 0x000000050d087c24 */ /* 0x000fe2000f8e0204 */
[----:B------:R-:W-:Y:S02]  /*237f0*/  ULDC.64 UR4, c[0x0][0xb88] ;  /* 0x0002e20000047ab9 */ /* 0x000fe40000000a00 */
[----:B------:R-:W-:Y:S02]  /*23800*/  SHF.R.S32.HI R4, RZ, 0x1f, R7 ;  /* 0x0000001fff047819 */ /* 0x000fe40000011407 */
[----:B------:R-:W-:-:S03]  /*23810*/  IADD3.X R3, R9, R3, R8, P0, !PT ;  /* 0x0000000309037210 */ /* 0x000fc600007fe408 */
[----:B------:R-:W-:Y:S02]  /*23820*/  IMAD R4, R4, UR4, RZ ;  /* 0x0000000404047c24 */ /* 0x000fe4000f8e02ff */
[----:B------:R-:W-:-:S04]  /*23830*/  IMAD.WIDE.U32 R2, R7, UR4, R2 ;  /* 0x0000000407027c25 */ /* 0x000fc8000f8e0002 */
[----:B------:R-:W-:Y:S01]  /*23840*/  IMAD R5, R7, UR5, R4 ;  /* 0x0000000507057c24 */ /* 0x000fe2000f8e0204 */
[----:B------:R-:W-:Y:S02]  /*23850*/  ULDC.64 UR4, c[0x0][0xb50] ;  /* 0x0002d40000047ab9 */ /* 0x000fe40000000a00 */
[----:B------:R-:W-:Y:S01]  /*23860*/  LEA R4, P0, R2, UR4, 0x2 ;  /* 0x0000000402047c11 */ /* 0x000fe2000f8010ff */
[----:B------:R-:W-:-:S05]  /*23870*/  IMAD.IADD R3, R3, 0x1, R5 ;  /* 0x0000000103037824 */ /* 0x000fca00078e0205 */
[----:B------:R-:W-:Y:S02]  /*23880*/  LEA.HI.X R5, R2, UR5, R3, 0x2, P0 ;  /* 0x0000000502057c11 */ /* 0x000fe400080f1403 */
[----:B------:R-:W-:-:S05]  /*23890*/  MOV R3, 0xff800000 ;  /* 0xff80000000037802 */ /* 0x000fca0000000f00 */
[----:B------:R2:W-:Y:S02]  /*238a0*/  STG.E desc[UR50][R4.64], R3 ;  /* 0x0000000304007986 */ /* 0x0005e4000c101932 */
.L_x_619:
[----:B------:R-:W-:Y:S05]  /*238b0*/  BSYNC B1 ;  /* 0x0000000000017941 */ /* 0x000fea0003800000 */
.L_x_618:
[----:B------:R-:W3:Y:S01]  /*238c0*/  @P2 LDC R9, c[0x0][0xbf0] ;  /* 0x0002fc00ff092b82 */ /* 0x000ee20000000800 */
[----:B------:R-:W-:Y:S01]  /*238d0*/  ULDC.64 UR4, c[0x0][0xaa0] ;  /* 0x0002a80000047ab9 */ /* 0x000fe20000000a00 */
[----:B------:R-:W-:Y:S01]  /*238e0*/  SHF.R.S32.HI R20, RZ, 0x3, R20 ;  /* 0x00000003ff147819 */ /* 0x000fe20000011414 */
[----:B------:R-:W-:Y:S02]  /*238f0*/  IMAD.IADD R29, R14, 0x1, -R29 ;  /* 0x000000010e1d7824 */ /* 0x000fe400078e0a1d */
[----:B--2---:R-:W-:Y:S02]  /*23900*/  IMAD R3, R11, UR4, RZ ;  /* 0x000000040b037c24 */ /* 0x004fe4000f8e02ff */
[----:B------:R-:W-:Y:S02]  /*23910*/  IMAD R4, R29, 0x20, R20 ;  /* 0x000000201d047824 */ /* 0x000fe400078e0214 */
[C---:B------:R-:W-:Y:S02]  /*23920*/  IMAD R5, R0.reuse, UR5, R3 ;  /* 0x0000000500057c24 */ /* 0x040fe4000f8e0203 */
[----:B------:R-:W-:Y:S01]  /*23930*/  IMAD.WIDE.U32 R2, R0, UR4, RZ ;  /* 0x0000000400027c25 */ /* 0x000fe2000f8e00ff */
[----:B------:R-:W-:Y:S01]  /*23940*/  ULDC.64 UR4, c[0x0][0xae8] ;  /* 0x0002ba0000047ab9 */ /* 0x000fe20000000a00 */
[----:B------:R-:W-:-:S02]  /*23950*/  LEA R8, R24, R4, 0x7 ;  /* 0x0000000418087211 */ /* 0x000fc400078e38ff */
[----:B------:R-:W-:Y:S02]  /*23960*/  IMAD R0, R10, UR4, RZ ;  /* 0x000000040a007c24 */ /* 0x000fe4000f8e02ff */
[----:B------:R-:W-:Y:S02]  /*23970*/  IMAD.IADD R3, R3, 0x1, R5 ;  /* 0x0000000103037824 */ /* 0x000fe400078e0205 */
[----:B------:R-:W-:Y:S02]  /*23980*/  IMAD R7, R26, UR5, R0 ;  /* 0x000000051a077c24 */ /* 0x000fe4000f8e0200 */
[----:B----4-:R-:W-:-:S04]  /*23990*/  @P2 IMAD.HI.U32 R0, R8, R27, RZ ;  /* 0x0000001b08002227 */ /* 0x010fc800078e00ff */
[----:B------:R-:W-:Y:S01]  /*239a0*/  IMAD.WIDE.U32 R2, R26, UR4, R2 ;  /* 0x000000041a027c25 */ /* 0x000fe2000f8e0002 */
[----:B------:R-:W-:-:S03]  /*239b0*/  ULDC.64 UR4, c[0x0][0xaf0] ;  /* 0x0002bc0000047ab9 */ /* 0x000fc60000000a00 */
[----:B------:R-:W-:Y:S01]  /*239c0*/  IMAD.MOV.U32 R5, RZ, RZ, R8 ;  /* 0x000000ffff057224 */ /* 0x000fe200078e0008 */
[----:B---3--:R-:W-:Y:S01]  /*239d0*/  @P2 SHF.R.U32.HI R5, RZ, R9, R0 ;  /* 0x00000009ff052219 */ /* 0x008fe20000011600 */
[----:B------:R-:W-:Y:S02]  /*239e0*/  IMAD.IADD R3, R3, 0x1, R7 ;  /* 0x0000000103037824 */ /* 0x000fe400078e0207 */
[----:B------:R-:W-:Y:S01]  /*239f0*/  IMAD R4, R12, UR4, RZ ;  /* 0x000000040c047c24 */ /* 0x000fe2000f8e02ff */
[--C-:B------:R-:W-:Y:S01]  /*23a00*/  SHF.R.S32.HI R0, RZ, 0x1f, R5.reuse ;  /* 0x0000001fff007819 */ /* 0x100fe20000011405 */
[----:B------:R-:W-:Y:S02]  /*23a10*/  IMAD.MOV R7, RZ, RZ, -R5 ;  /* 0x000000ffff077224 */ /* 0x000fe400078e0a05 */
[C---:B------:R-:W-:Y:S02]  /*23a20*/  IMAD R9, R13.reuse, UR5, R4 ;  /* 0x000000050d097c24 */ /* 0x040fe4000f8e0204 */
[----:B------:R-:W-:Y:S01]  /*23a30*/  IMAD.WIDE.U32 R2, R13, UR4, R2 ;  /* 0x000000040d027c25 */ /* 0x000fe2000f8e0002 */
[----:B------:R-:W-:-:S03]  /*23a40*/  ULDC.64 UR4, c[0x0][0xae0] ;  /* 0x0002b80000047ab9 */ /* 0x000fc60000000a00 */
[----:B------:R-:W-:Y:S01]  /*23a50*/  IMAD R7, R25, R7, R8 ;  /* 0x0000000719077224 */ /* 0x000fe200078e0208 */
[----:B------:R-:W-:Y:S01]  /*23a60*/  IADD3 R3, R3, R9, RZ ;  /* 0x0000000903037210 */ /* 0x000fe20007ffe0ff */
[----:B------:R-:W-:Y:S02]  /*23a70*/  IMAD R4, R0, UR4, RZ ;  /* 0x0000000400047c24 */ /* 0x000fe4000f8e02ff */
[----:B------:R-:W-:Y:S01]  /*23a80*/  IMAD.SHL.U32 R29, R29, 0x8, RZ ;  /* 0x000000081d1d7824 */ /* 0x000fe200078e00ff */
[----:B------:R-:W-:Y:S01]  /*23a90*/  SHF.R.S32.HI R0, RZ, 0x1f, R7 ;  /* 0x0000001fff007819 */ /* 0x000fe20000011407 */
[C---:B------:R-:W-:Y:S02]  /*23aa0*/  IMAD R9, R5.reuse, UR5, R4 ;  /* 0x0000000505097c24 */ /* 0x040fe4000f8e0204 */
[----:B------:R-:W-:Y:S01]  /*23ab0*/  IMAD.WIDE.U32 R2, R5, UR4, R2 ;  /* 0x0000000405027c25 */ /* 0x000fe2000f8e0002 */
[----:B------:R-:W-:Y:S01]  /*23ac0*/  ULDC.64 UR4, c[0x0][0xad8] ;  /* 0x0002b60000047ab9 */ /* 0x000fe20000000a00 */
[----:B------:R-:W-:-:S02]  /*23ad0*/  SHF.R.S32.HI R10, RZ, 0x1f, R29 ;  /* 0x0000001fff0a7819 */ /* 0x000fc4000001141d */
[----:B------:R-:W-:Y:S02]  /*23ae0*/  IMAD R0, R0, UR4, RZ ;  /* 0x0000000400007c24 */ /* 0x000fe4000f8e02ff */
[----:B------:R-:W-:Y:S02]  /*23af0*/  IMAD.IADD R3, R3, 0x1, R9 ;  /* 0x0000000103037824 */ /* 0x000fe400078e0209 */
[C---:B------:R-:W-:Y:S02]  /*23b00*/  IMAD R9, R7.reuse, UR5, R0 ;  /* 0x0000000507097c24 */ /* 0x040fe4000f8e0200 */
[----:B------:R-:W-:Y:S01]  /*23b10*/  IMAD.WIDE.U32 R4, R7, UR4, R2 ;  /* 0x0000000407047c25 */ /* 0x000fe2000f8e0002 */
[----:B------:R-:W-:-:S03]  /*23b20*/  ULDC.64 UR4, c[0x0][0xa80] ;  /* 0x0002a00000047ab9 */ /* 0x000fc60000000a00 */
[----:B------:R-:W-:Y:S01]  /*23b30*/  IMAD.IADD R3, R5, 0x1, R9 ;  /* 0x0000000105037824 */ /* 0x000fe200078e0209 */
[C---:B------:R-:W-:Y:S01]  /*23b40*/  LEA R2, P0, R4.reuse, UR4, 0x1 ;  /* 0x0000000404027c11 */ /* 0x040fe2000f8008ff */
[C---:B------:R-:W-:Y:S01]  /*23b50*/  VIADD R9, R29.reuse, 0x80 ;  /* 0x000000801d097836 */ /* 0x040fe20000000000 */
[----:B------:R-:W-:Y:S01]  /*23b60*/  UMOV UR4, 0xffffffff ;  /* 0xffffffff00047882 */ /* 0x000fe20000000000 */
[----:B------:R-:W-:Y:S02]  /*23b70*/  IADD3 R5, R29, 0x40, RZ ;  /* 0x000000401d057810 */ /* 0x000fe40007ffe0ff */
[----:B------:R-:W-:Y:S02]  /*23b80*/  LEA.HI.X R3, R4, UR5, R3, 0x1, P0 ;  /* 0x0000000504037c11 */ /* 0x000fe400080f0c03 */
[----:B------:R-:W-:Y:S02]  /*23b90*/  SHF.R.S32.HI R7, RZ, 0x1f, R5 ;  /* 0x0000001fff077819 */ /* 0x000fe40000011405 */
[----:B------:R-:W-:Y:S01]  /*23ba0*/  SHF.R.S32.HI R8, RZ, 0x1f, R9 ;  /* 0x0000001fff087819 */ /* 0x000fe20000011409 */
[----:B------:R-:W-:Y:S06]  /*23bb0*/  BRA.DIV UR4, `(.L_x_620) ;  /* 0x000000aa04b07947 */ /* 0x000fec000b800000 */
[----:B------:R2:W3:Y:S04]  /*23bc0*/  SHFL.IDX PT, R0, R3, RZ, 0x181f ;  /* 0x00181fff03007589 */ /* 0x0004e800000e0000 */
[----:B------:R2:W4:Y:S02]  /*23bd0*/  SHFL.IDX PT, R14, R2, RZ, 0x181f ;  /* 0x00181fff020e7589 */ /* 0x00052400000e0000 */
.L_x_871:
[----:B------:R-:W-:Y:S01]  /*23be0*/  IMAD R25, R6, R25, RZ ;  /* 0x0000001906197224 */ /* 0x000fe200078e02ff */
[----:B------:R-:W-:Y:S01]  /*23bf0*/  BSSY B1, `(.L_x_621) ;  /* 0x0000011000017945 */ /* 0x000fe20003800000 */
[----:B------:R-:W-:-:S05]  /*23c00*/  IMAD R6, R24, 0x80, R20 ;  /* 0x0000008018067824 */ /* 0x000fca00078e0214 */
[----:B------:R-:W-:-:S13]  /*23c10*/  ISETP.GE.AND P0, PT, R6, R25, PT ;  /* 0x000000190600720c */ /* 0x000fda0003f06270 */
[----:B------:R-:W-:Y:S05]  /*23c20*/  @P0 BRA `(.L_x_622) ;  /* 0x0000000000340947 */ /* 0x000fea0003800000 */
[----:B------:R-:W-:Y:S02]  /*23c30*/  ULDC UR4, c[0x0][0xac8] ;  /* 0x0002b20000047ab9 */ /* 0x000fe40000000800 */
[----:B------:R-:W-:Y:S02]  /*23c40*/  ISETP.GE.AND P3, PT, R29, UR4, PT ;  /* 0x000000041d007c0c */ /* 0x000fe4000bf66270 */
[----:B------:R-:W-:Y:S02]  /*23c50*/  ISETP.GE.AND P4, PT, R5, UR4, PT ;  /* 0x0000000405007c0c */ /* 0x000fe4000bf86270 */
[----:B------:R-:W-:-:S09]  /*23c60*/  ISETP.GE.AND P5, PT, R9, UR4, PT ;  /* 0x0000000409007c0c */ /* 0x000fd2000bfa6270 */
[-C--:B----4-:R-:W-:Y:S02]  /*23c70*/  @!P3 LEA R12, P0, R29, R14.reuse, 0x1 ;  /* 0x0000000e1d0cb211 */ /* 0x090fe400078008ff */
[-C--:B------:R-:W-:Y:S02]  /*23c80*/  @!P4 LEA R20, P1, R5, R14.reuse, 0x1 ;  /* 0x0000000e0514c211 */ /* 0x080fe400078208ff */
[----:B------:R-:W-:Y:S02]  /*23c90*/  @!P5 LEA R14, P2, R9, R14, 0x1 ;  /* 0x0000000e090ed211 */ /* 0x000fe400078408ff */
[-C--:B---3--:R-:W-:Y:S02]  /*23ca0*/  @!P3 LEA.HI.X R13, R29, R0.reuse, R10, 0x1, P0 ;  /* 0x000000001d0db211 */ /* 0x088fe400000f0c0a */
[-C--:B------:R-:W-:Y:S02]  /*23cb0*/  @!P4 LEA.HI.X R21, R5, R0.reuse, R7, 0x1, P1 ;  /* 0x000000000515c211 */ /* 0x080fe400008f0c07 */
[----:B------:R-:W-:Y:S01]  /*23cc0*/  @!P5 LEA.HI.X R15, R9, R0, R8, 0x1, P2 ;  /* 0x00000000090fd211 */ /* 0x000fe200010f0c08 */
[----:B------:R3:W-:Y:S04]  /*23cd0*/  @!P3 ST.E.128 desc[UR50][R12.64], RZ ;  /* 0x000000ff0c00b985 */ /* 0x0007e8000c101d32 */
[----:B------:R3:W-:Y:S04]  /*23ce0*/  @!P4 ST.E.128 desc[UR50][R20.64], RZ ;  /* 0x000000ff1400c985 */ /* 0x0007e8000c101d32 */
[----:B------:R3:W-:Y:S02]  /*23cf0*/  @!P5 ST.E.128 desc[UR50][R14.64], RZ ;  /* 0x000000ff0e00d985 */ /* 0x0007e4000c101d32 */
.L_x_622:
[----:B------:R-:W-:Y:S05]  /*23d00*/  BSYNC B1 ;  /* 0x0000000000017941 */ /* 0x000fea0003800000 */
.L_x_621:
[----:B------:R-:W-:-:S03]  /*23d10*/  UMOV UR4, 0xffffffff ;  /* 0xffffffff00047882 */ /* 0x000fc60000000000 */
[----:B------:R-:W-:Y:S05]  /*23d20*/  BRA.DIV UR4, `(.L_x_623) ;  /* 0x000000aa04887947 */ /* 0x000fea000b800000 */
[----:B---3--:R3:W0:Y:S04]  /*23d30*/  SHFL.IDX PT, R0, R3, 0x1, 0x181f ;  /* 0x00381f0003007f89 */ /* 0x00862800000e0000 */
[----:B----4-:R3:W4:Y:S02]  /*23d40*/  SHFL.IDX PT, R14, R2, 0x1, 0x181f ;  /* 0x00381f00020e7f89 */ /* 0x01072400000e0000 */
.L_x_875:
[----:B------:R-:W-:Y:S01]  /*23d50*/  VIADD R4, R6, 0x20 ;  /* 0x0000002006047836 */ /* 0x000fe20000000000 */
[----:B------:R-:W-:Y:S04]  /*23d60*/  BSSY B1, `(.L_x_624) ;  /* 0x0000010000017945 */ /* 0x000fe80003800000 */
        /* <DEDUP_REMOVED lines=9> */
[-C--:B0-----:R-:W-:Y:S02]  /*23e00*/  @!P3 LEA.HI.X R13, R29, R0.reuse, R10, 0x1, P0 ;  /* 0x000000001d0db211 */ /* 0x081fe400000f0c0a */
[-C--:B------:R-:W-:Y:S02]  /*23e10*/  @!P4 LEA.HI.X R21, R5, R0.reuse, R7, 0x1, P1 ;  /* 0x000000000515c211 */ /* 0x080fe400008f0c07 */
[----:B------:R-:W-:Y:S01]  /*23e20*/  @!P5 LEA.HI.X R15, R9, R0, R8, 0x1, P2 ;  /* 0x00000000090fd211 */ /* 0x000fe200010f0c08 */
[----:B------:R0:W-:Y:S04]  /*23e30*/  @!P3 ST.E.128 desc[UR50][R12.64], RZ ;  /* 0x000000ff0c00b985 */ /* 0x0001e8000c101d32 */
[----:B------:R0:W-:Y:S04]  /*23e40*/  @!P4 ST.E.128 desc[UR50][R20.64], RZ ;  /* 0x000000ff1400c985 */ /* 0x0001e8000c101d32 */
[----:B------:R0:W-:Y:S02]  /*23e50*/  @!P5 ST.E.128 desc[UR50][R14.64], RZ ;  /* 0x000000ff0e00d985 */ /* 0x0001e4000c101d32 */
.L_x_625:
[----:B------:R-:W-:Y:S05]  /*23e60*/  BSYNC B1 ;  /* 0x0000000000017941 */ /* 0x000fea0003800000 */
.L_x_624:
[----:B------:R-:W-:-:S03]  /*23e70*/  UMOV UR4, 0xffffffff ;  /* 0xffffffff00047882 */ /* 0x000fc60000000000 */
[----:B------:R-:W-:Y:S05]  /*23e80*/  BRA.DIV UR4, `(.L_x_626) ;  /* 0x000000aa04787947 */ /* 0x000fea000b800000 */
[----:B0-----:R0:W0:Y:S04]  /*23e90*/  SHFL.IDX PT, R0, R3, 0x2, 0x181f ;  /* 0x00581f0003007f89 */ /* 0x00102800000e0000 */
[----:B----4-:R4:W0:Y:S02]  /*23ea0*/  SHFL.IDX PT, R14, R2, 0x2, 0x181f ;  /* 0x00581f00020e7f89 */ /* 0x01082400000e0000 */
.L_x_879:
[----:B------:R-:W-:Y:S01]  /*23eb0*/  IADD3 R4, R6, 0x40, RZ ;  /* 0x0000004006047810 */ /* 0x000fe20007ffe0ff */
[----:B------:R-:W-:Y:S03]  /*23ec0*/  BSSY B1, `(.L_x_627) ;  /* 0x0000010000017945 */ /* 0x000fe60003800000 */
[----:B------:R-:W-:-:S13]  /*23ed0*/  ISETP.GE.AND P0, PT, R4, R25, PT ;  /* 0x000000190400720c */ /* 0x000fda0003f06270 */
        /* <DEDUP_REMOVED lines=11> */
[----:B------:R0:W-:Y:S04]  /*23f90*/  @!P3 ST.E.128 desc[UR50][R12.64], RZ ;  /* 0x000000ff0c00b985 */ /* 0x0001e8000c101d32 */
[----:B------:R0:W-:Y:S04]  /*23fa0*/  @!P4 ST.E.128 desc[UR50][R20.64], RZ ;  /* 0x000000ff1400c985 */ /* 0x0001e8000c101d32 */
[----:B------:R0:W-:Y:S02]  /*23fb0*/  @!P5 ST.E.128 desc[UR50][R14.64], RZ ;  /* 0x000000ff0e00d985 */ /* 0x0001e4000c101d32 */
.L_x_628:
[----:B------:R-:W-:Y:S05]  /*23fc0*/  BSYNC B1 ;  /* 0x0000000000017941 */ /* 0x000fea0003800000 */
.L_x_627:
[----:B------:R-:W-:-:S03]  /*23fd0*/  UMOV UR4, 0xffffffff ;  /* 0xffffffff00047882 */ /* 0x000fc60000000000 */
[----:B------:R-:W-:Y:S05]  /*23fe0*/  BRA.DIV UR4, `(.L_x_629) ;  /* 0x000000aa04687947 */ /* 0x000fea000b800000 */
[----:B0-----:R0:W0:Y:S04]  /*23ff0*/  SHFL.IDX PT, R0, R3, 0x3, 0x181f ;  /* 0x00781f0003007f89 */ /* 0x00102800000e0000 */
[----:B------:R0:W0:Y:S02]  /*24000*/  SHFL.IDX PT, R14, R2, 0x3, 0x181f ;  /* 0x00781f00020e7f89 */ /* 0x00002400000e0000 */
.L_x_883:
[----:B0-234-:R-:W-:-:S05]  /*24010*/  VIADD R2, R6, 0x60 ;  /* 0x0000006006027836 */ /* 0x01dfca0000000000 */
[----:B------:R-:W-:-:S13]  /*24020*/  ISETP.GE.AND P0, PT, R2, R25, PT ;  /* 0x000000190200720c */ /* 0x000fda0003f06270 */
[----:B------:R-:W-:Y:S05]  /*24030*/  @P0 BRA `(.L_x_616) ;  /* 0x0000000000340947 */ /* 0x000fea0003800000 */
[----:B------:R-:W-:Y:S02]  /*24040*/  ULDC UR4, c[0x0][0xac8] ;  /* 0x0002b20000047ab9 */ /* 0x000fe40000000800 */
[----:B------:R-:W-:Y:S02]  /*24050*/  ISETP.GE.AND P3, PT, R29, UR4, PT ;  /* 0x000000041d007c0c */ /* 0x000fe4000bf66270 */
[----:B------:R-:W-:Y:S02]  /*24060*/  ISETP.GE.AND P4, PT, R5, UR4, PT ;  /* 0x0000000405007c0c */ /* 0x000fe4000bf86270 */
[----:B------:R-:W-:-:S09]  /*24070*/  ISETP.GE.AND P5, PT, R9, UR4, PT ;  /* 0x0000000409007c0c */ /* 0x000fd2000bfa6270 */
[-C--:B------:R-:W-:Y:S02]  /*24080*/  @!P3 LEA R2, P0, R29, R14.reuse, 0x1 ;  /* 0x0000000e1d02b211 */ /* 0x080fe400078008ff */
        /* <DEDUP_REMOVED lines=8> */
.L_x_616:
[----:B------:R-:W-:Y:S05]  /*24110*/  BSYNC B0 ;  /* 0x0000000000007941 */ /* 0x000fea0003800000 */
.L_x_606:
[----:B------:R-:W-:Y:S02]  /*24120*/  ULDC UR4, c[0x0][0xc3c] ;  /* 0x00030f0000047ab9 */ /* 0x000fe40000000800 */
[----:B-1----:R-:W-:-:S13]  /*24130*/  ISETP.GE.AND P0, PT, R223, UR4, PT ;  /* 0x00000004df007c0c */ /* 0x002fda000bf06270 */
[----:B------:R-:W-:Y:S05]  /*24140*/  @!P0 BRA `(.L_x_630) ;  /* 0xfffffdd0003c8947 */ /* 0x000fea000383ffff */
[----:B------:R-:W-:Y:S05]  /*24150*/  BRA `(.L_x_431) ;  /* 0x0000007c00ac7947 */ /* 0x000fea0003800000 */
.L_x_429:
        /* <DEDUP_REMOVED lines=10> */
[----:B------:R0:W1:Y:S01]  /*24200*/  @P0 LDS.128 R16, [R2+0x334d0] ;  /* 0x0334d00002100984 */ /* 0x0000620000000c00 */
[----:B------:R-:W-:Y:S06]  /*24210*/  @P0 BAR.ARV 0x4, 0x180 ;  /* 0x0106000000000b1d */ /* 0x000fec0000002000 */
[----:B------:R-:W-:Y:S05]  /*24220*/  @P0 BRA `(.L_x_631) ;  /* 0x0000000800040947 */ /* 0x000fea0003800000 */
[----:B------:R-:W2:Y:S01]  /*24230*/  S2R R4, SR_TID.X ;  /* 0x0000000000047919 */ /* 0x000ea20000002100 */
[----:B------:R-:W-:Y:S01]  /*24240*/  ULDC UR4, c[0x0][0xc3c] ;  /* 0x00030f0000047ab9 */ /* 0x000fe20000000800 */
[----:B------:R-:W-:Y:S01]  /*24250*/  IMAD.MOV.U32 R0, RZ, RZ, RZ ;  /* 0x000000ffff007224 */ /* 0x000fe200078e00ff */
[----:B------:R-:W3:Y:S01]  /*24260*/  S2UR UR6, SR_CTAID.X ;  /* 0x00000000000679c3 */ /* 0x000ee20000002500 */
[----:B------:R-:W-:Y:S01]  /*24270*/  ULDC UR5, c[0x0][0xc38] ;  /* 0x00030e0000057ab9 */ /* 0x000fe20000000800 */
[----:B--2---:R-:W-:-:S04]  /*24280*/  LOP3.LUT R5, R4, 0x1f, RZ, 0xc0, !PT ;  /* 0x0000001f04057812 */ /* 0x004fc800078ec0ff */
[----:B------:R-:W-:-:S04]  /*24290*/  ISETP.NE.AND P0, PT, R5, 0x1f, PT ;  /* 0x0000001f0500780c */ /* 0x000fc80003f05270 */
[----:B------:R-:W-:-:S13]  /*242a0*/  ISETP.GE.OR P1, PT, R5, UR4, !P0 ;  /* 0x0000000405007c0c */ /* 0x000fda000c726670 */
[----:B0-----:R-:W0:Y:S02]  /*242b0*/  @!P1 LDC.64 R2, c[0x0][0xc80] ;  /* 0x00032000ff029b82 */ /* 0x001e240000000a00 */
[----:B0-----:R-:W-:-:S05]  /*242c0*/  @!P1 IMAD.WIDE.U32 R2, R5, 0x4, R2 ;  /* 0x0000000405029825 */ /* 0x001fca00078e0002 */
[----:B------:R-:W2:Y:S01]  /*242d0*/  @!P1 LDG.E R0, desc[UR50][R2.64] ;  /* 0x0000003202009981 */ /* 0x000ea2000c1e1900 */
[C---:B------:R-:W-:Y:S01]  /*242e0*/  ISETP.NE.AND P1, PT, R5.reuse, RZ, PT ;  /* 0x000000ff0500720c */ /* 0x040fe20003f25270 */
[----:B------:R-:W-:Y:S01]  /*242f0*/  UMOV UR4, URZ ;  /* 0x0000003f00047c82 */ /* 0x000fe20008000000 */
[C---:B------:R-:W-:Y:S02]  /*24300*/  ISETP.GE.U32.AND P2, PT, R5.reuse, 0x2, PT ;  /* 0x000000020500780c */ /* 0x040fe40003f46070 */
[C---:B------:R-:W-:Y:S02]  /*24310*/  ISETP.GE.U32.AND P3, PT, R5.reuse, 0x4, PT ;  /* 0x000000040500780c */ /* 0x040fe40003f66070 */
[C---:B------:R-:W-:Y:S02]  /*24320*/  ISETP.GE.U32.AND P4, PT, R5.reuse, 0x8, PT ;  /* 0x000000080500780c */ /* 0x040fe40003f86070 */
[----:B------:R-:W-:Y:S02]  /*24330*/  ISETP.GE.U32.AND P5, PT, R5, 0x10, PT ;  /* 0x000000100500780c */ /* 0x000fe40003fa6070 */
[----:B-1----:R-:W-:Y:S01]  /*24340*/  MOV R16, RZ ;  /* 0x000000ff00107202 */ /* 0x002fe20000000f00 */
[----:B--2---:R-:W0:Y:S02]  /*24350*/  SHFL.UP PT, R4, R0, 0x1, RZ ;  /* 0x0420000000047989 */ /* 0x004e2400000e00ff */
[----:B0-----:R-:W-:-:S05]  /*24360*/  SEL R7, R4, RZ, P1 ;  /* 0x000000ff04077207 */ /* 0x001fca0000800000 */
[----:B------:R-:W-:-:S05]  /*24370*/  IMAD.IADD R7, R0, 0x1, R7 ;  /* 0x0000000100077824 */ /* 0x000fca00078e0207 */
[----:B------:R-:W0:Y:S02]  /*24380*/  SHFL.UP PT, R4, R7, 0x2, RZ ;  /* 0x0440000007047989 */ /* 0x000e2400000e00ff */
[----:B0-----:R-:W-:-:S04]  /*24390*/  SEL R4, R4, RZ, P2 ;  /* 0x000000ff04047207 */ /* 0x001fc80001000000 */
[----:B------:R-:W-:-:S05]  /*243a0*/  IADD3 R4, R7, R4, RZ ;  /* 0x0000000407047210 */ /* 0x000fca0007ffe0ff */
        /* <DEDUP_REMOVED lines=9> */
[----:B------:R-:W0:Y:S02]  /*24440*/  SHFL.IDX PT, R4, R7, 0x1f, 0x1f ;  /* 0x03e01f0007047f89 */ /* 0x000e2400000e0000 */
[----:B0-----:R-:W-:-:S04]  /*24450*/  IMAD R4, R4, UR5, RZ ;  /* 0x0000000504047c24 */ /* 0x001fc8000f8e02ff */
[----:B------:R-:W-:Y:S01]  /*24460*/  IMAD.MOV.U32 R3, RZ, RZ, R4 ;  /* 0x000000ffff037224 */ /* 0x000fe200078e0004 */
[----:B---3--:R-:W-:-:S13]  /*24470*/  ISETP.GT.AND P6, PT, R4, UR6, PT ;  /* 0x0000000604007c0c */ /* 0x008fda000bfc4270 */
[----:B------:R-:W-:Y:S05]  /*24480*/  @P6 BRA `(.L_x_632) ;  /* 0x00000000009c6947 */ /* 0x000fea0003800000 */
[----:B------:R-:W0:Y:S01]  /*24490*/  LDC R10, c[0x0][0xc3c] ;  /* 0x00030f00ff0a7b82 */ /* 0x000e220000000800 */
[----:B------:R-:W-:Y:S01]  /*244a0*/  IMAD.MOV.U32 R4, RZ, RZ, R3 ;  /* 0x000000ffff047224 */ /* 0x000fe200078e0003 */
[----:B------:R-:W-:Y:S01]  /*244b0*/  UMOV UR4, URZ ;  /* 0x0000003f00047c82 */ /* 0x000fe20008000000 */
[----:B------:R-:W-:Y:S01]  /*244c0*/  ULDC UR7, c[0x0][0xc3c] ;  /* 0x00030f0000077ab9 */ /* 0x000fe20000000800 */
[----:B------:R-:W-:-:S05]  /*244d0*/  ULDC UR5, c[0x0][0xc38] ;  /* 0x00030e0000057ab9 */ /* 0x000fca0000000800 */
.L_x_636:
[----:B------:R-:W-:Y:S01]  /*244e0*/  UIADD3 UR4, UR4, 0x1f, URZ ;  /* 0x0000001f04047890 */ /* 0x000fe2000fffe03f */
[----:B------:R-:W-:-:S05]  /*244f0*/  IMAD.U32 R19, RZ, RZ, UR7 ;  /* 0x00000007ff137e24 */ /* 0x000fca000f8e00ff */
[----:B0-----:R-:W-:-:S13]  /*24500*/  ISETP.LE.AND P6, PT, R10, UR4, PT ;  /* 0x000000040a007c0c */ /* 0x001fda000bfc3270 */
[----:B------:R-:W-:Y:S05]  /*24510*/  @P6 BRA `(.L_x_633) ;  /* 0x0000000400246947 */ /* 0x000fea0003800000 */
[----:B------:R-:W-:Y:S01]  /*24520*/  IADD3 R7, R5, UR4, RZ ;  /* 0x0000000405077c10 */ /* 0x000fe2000fffe0ff */
[----:B------:R-:W-:Y:S01]  /*24530*/  BSSY B0, `(.L_x_634) ;  /* 0x0000007000007945 */ /* 0x000fe20003800000 */
[----:B------:R-:W-:Y:S02]  /*24540*/  IMAD.MOV.U32 R0, RZ, RZ, RZ ;  /* 0x000000ffff007224 */ /* 0x000fe400078e00ff */
[----:B------:R-:W-:-:S13]  /*24550*/  ISETP.GE.OR P6, PT, R7, R10, !P0 ;  /* 0x0000000a0700720c */ /* 0x000fda00047c6670 */
[----:B------:R-:W-:Y:S05]  /*24560*/  @P6 BRA `(.L_x_635) ;  /* 0x00000000000c6947 */ /* 0x000fea0003800000 */
[----:B------:R-:W0:Y:S02]  /*24570*/  LDC.64 R2, c[0x0][0xc80] ;  /* 0x00032000ff027b82 */ /* 0x000e240000000a00 */
[----:B0-----:R-:W-:-:S05]  /*24580*/  IMAD.WIDE R2, R7, 0x4, R2 ;  /* 0x0000000407027825 */ /* 0x001fca00078e0202 */
[----:B------:R0:W5:Y:S02]  /*24590*/  LDG.E R0, desc[UR50][R2.64] ;  /* 0x0000003202007981 */ /* 0x000164000c1e1900 */
.L_x_635:
[----:B------:R-:W-:Y:S05]  /*245a0*/  BSYNC B0 ;  /* 0x0000000000007941 */ /* 0x000fea0003800000 */
.L_x_634:
[----:B0----5:R-:W0:Y:S02]  /*245b0*/  SHFL.UP PT, R2, R0, 0x1, RZ ;  /* 0x0420000000027989 */ /* 0x021e2400000e00ff */
[----:B0-----:R-:W-:-:S05]  /*245c0*/  SEL R3, R2, RZ, P1 ;  /* 0x000000ff02037207 */ /* 0x001fca0000800000 */
[----:B------:R-:W-:-:S05]  /*245d0*/  IMAD.IADD R3, R0, 0x1, R3 ;  /* 0x0000000100037824 */ /* 0x000fca00078e0203 */
[----:B------:R-:W0:Y:S02]  /*245e0*/  SHFL.UP PT, R2, R3, 0x2, RZ ;  /* 0x0440000003027989 */ /* 0x000e2400000e00ff */
        /* <DEDUP_REMOVED lines=13> */
[----:B------:R-:W-:-:S05]  /*246c0*/  IMAD.IADD R4, R3, 0x1, R4 ;  /* 0x0000000103047824 */ /* 0x000fca00078e0204 */
[----:B------:R-:W-:-:S13]  /*246d0*/  ISETP.GT.AND P6, PT, R4, UR6, PT ;  /* 0x0000000604007c0c */ /* 0x000fda000bfc4270 */
[----:B------:R-:W-:Y:S05]  /*246e0*/  @!P6 BRA `(.L_x_636) ;  /* 0xfffffffc007ce947 */ /* 0x000fea000383ffff */
[----:B------:R-:W-:-:S07]  /*246f0*/  MOV R7, R9 ;  /* 0x0000000900077202 */ /* 0x000fce0000000f00 */
.L_x_632:
[----:B------:R-:W-:-:S04]  /*24700*/  IMAD.IADD R8, R4, 0x1, -R3 ;  /* 0x0000000104087824 */ /* 0x000fc800078e0a03 */
[----:B------:R-:W-:-:S05]  /*24710*/  IMAD R2, R7, UR5, R8 ;  /* 0x0000000507027c24 */ /* 0x000fca000f8e0208 */
[----:B------:R-:W-:-:S13]  /*24720*/  ISETP.GT.AND P0, PT, R2, UR6, PT ;  /* 0x0000000602007c0c */ /* 0x000fda000bf04270 */
[----:B------:R-:W-:-:S04]  /*24730*/  VOTE.ANY R4, PT, !P0 ;  /* 0x0000000000047806 */ /* 0x000fc800040e0100 */
[----:B------:R-:W0:Y:S01]  /*24740*/  POPC R19, R4 ;  /* 0x0000000400137309 */ /* 0x000e220000000000 */
[----:B------:R-:W-:Y:S01]  /*24750*/  ISETP.NE.AND P0, PT, R4, RZ, PT ;  /* 0x000000ff0400720c */ /* 0x000fe20003f05270 */
[----:B0-----:R-:W0:Y:S02]  /*24760*/  SHFL.IDX PT, R10, R0, R19, 0x1f ;  /* 0x00001f13000a7589 */ /* 0x001e2400000e0000 */
[----:B0-----:R-:W-:-:S04]  /*24770*/  IABS R9, R10 ;  /* 0x0000000a00097213 */ /* 0x001fc80000000000 */
[----:B------:R-:W0:Y:S08]  /*24780*/  I2F.RP R6, R9 ;  /* 0x0000000900067306 */ /* 0x000e300000209400 */
[----:B0-----:R-:W0:Y:S02]  /*24790*/  MUFU.RCP R6, R6 ;  /* 0x0000000600067308 */ /* 0x001e240000001000 */
[----:B0-----:R-:W-:-:S06]  /*247a0*/  VIADD R2, R6, 0xffffffe ;  /* 0x0ffffffe06027836 */ /* 0x001fcc0000000000 */
[----:B------:R0:W1:Y:S01]  /*247b0*/  F2I.FTZ.U32.TRUNC.NTZ R3, R2 ;  /* 0x0000000200037305 */ /* 0x000062000021f000 */
[----:B------:R-:W-:Y:S05]  /*247c0*/  @!P0 BRA `(.L_x_637) ;  /* 0x0000000000088947 */ /* 0x000fea0003800000 */
[----:B------:R-:W-:-:S06]  /*247d0*/  VIADD R16, R19, 0xffffffff ;  /* 0xffffffff13107836 */ /* 0x000fcc0000000000 */
[----:B------:R2:W3:Y:S02]  /*247e0*/  SHFL.IDX PT, R16, R7, R16, 0x1f ;  /* 0x00001f1007107589 */ /* 0x0004e400000e0000 */
.L_x_637:
[----:B---3--:R-:W-:Y:S01]  /*247f0*/  IMAD R16, R16, UR5, R8 ;  /* 0x0000000510107c24 */ /* 0x008fe2000f8e0208 */
[----:B0-----:R-:W-:Y:S01]  /*24800*/  IABS R2, R10 ;  /* 0x0000000a00027213 */ /* 0x001fe20000000000 */
[----:B------:R-:W-:Y:S01]  /*24810*/  VIADD R19, R19, UR4 ;  /* 0x0000000413137c36 */ /* 0x000fe20008000000 */
[----:B-1----:R-:W-:Y:S02]  /*24820*/  IADD3 R0, RZ, -R3, RZ ;  /* 0x80000003ff007210 */ /* 0x002fe40007ffe0ff */
[----:B------:R-:W-:Y:S01]  /*24830*/  IADD3 R11, -R16, UR6, RZ ;  /* 0x00000006100b7c10 */ /* 0x000fe2000fffe1ff */
[----:B------:R-:W-:Y:S02]  /*24840*/  IMAD.MOV R4, RZ, RZ, -R2 ;  /* 0x000000ffff047224 */ /* 0x000fe400078e0a02 */
[----:B--2---:R-:W-:Y:S01]  /*24850*/  IMAD R7, R0, R9, RZ ;  /* 0x0000000900077224 */ /* 0x004fe200078e02ff */
[----:B------:R-:W-:Y:S01]  /*24860*/  IABS R0, R11 ;  /* 0x0000000b00007213 */ /* 0x000fe20000000000 */
[----:B------:R-:W-:-:S04]  /*24870*/  IMAD.MOV.U32 R2, RZ, RZ, RZ ;  /* 0x000000ffff027224 */ /* 0x000fc800078e00ff */
[----:B------:R-:W-:-:S04]  /*24880*/  IMAD.HI.U32 R2, R3, R7, R2 ;  /* 0x0000000703027227 */ /* 0x000fc800078e0002 */
[----:B------:R-:W-:Y:S01]  /*24890*/  IMAD.MOV.U32 R3, RZ, RZ, R0 ;  /* 0x000000ffff037224 */ /* 0x000fe200078e0000 */
[----:B------:R-:W-:-:S03]  /*248a0*/  MOV R0, R4 ;  /* 0x0000000400007202 */ /* 0x000fc60000000f00 */
        /* <DEDUP_REMOVED lines=10> */
[----:B------:R-:W-:Y:S02]  /*24950*/  @!P2 IADD3 R2, -R2, RZ, RZ ;  /* 0x000000ff0202a210 */ /* 0x000fe40007ffe1ff */
[----:B------:R-:W-:-:S05]  /*24960*/  @!P1 LOP3.LUT R2, RZ, R10, RZ, 0x33, !PT ;  /* 0x0000000aff029212 */ /* 0x000fca00078e33ff */
[--C-:B------:R-:W-:Y:S02]  /*24970*/  IMAD.MOV R17, RZ, RZ, -R2.reuse ;  /* 0x000000ffff117224 */ /* 0x100fe400078e0a02 */
[----:B------:R-:W-:Y:S02]  /*24980*/  IMAD.MOV.U32 R18, RZ, RZ, R2 ;  /* 0x000000ffff127224 */ /* 0x000fe400078e0002 */
[----:B------:R-:W-:Y:S01]  /*24990*/  IMAD R17, R10, R17, R11 ;  /* 0x000000110a117224 */ /* 0x000fe200078e020b */
[----:B------:R-:W-:Y:S06]  /*249a0*/  BRA `(.L_x_638) ;  /* 0x00000000000c7947 */ /* 0x000fec0003800000 */
.L_x_633:
[----:B------:R-:W-:Y:S01]  /*249b0*/  MOV R17, RZ ;  /* 0x000000ff00117202 */ /* 0x000fe20000000f00 */
[----:B------:R-:W-:Y:S02]  /*249c0*/  IMAD.U32 R16, RZ, RZ, UR6 ;  /* 0x00000006ff107e24 */ /* 0x000fe4000f8e00ff */
[----:B------:R-:W-:-:S07]  /*249d0*/  IMAD.MOV.U32 R18, RZ, RZ, RZ ;  /* 0x000000ffff127224 */ /* 0x000fce00078e00ff */
.L_x_638:
[----:B------:R-:W-:-:S13]  /*249e0*/  ISETP.NE.AND P0, PT, R5, RZ, PT ;  /* 0x000000ff0500720c */ /* 0x000fda0003f05270 */
[----:B------:R-:W0:Y:S01]  /*249f0*/  @!P0 S2R R3, SR_CgaCtaId ;  /* 0x0000000000038919 */ /* 0x000e220000008800 */
[----:B------:R-:W-:-:S04]  /*24a00*/  @!P0 MOV R0, 0x400 ;  /* 0x0000040000008802 */ /* 0x000fc80000000f00 */
[----:B0-----:R-:W-:-:S05]  /*24a10*/  @!P0 LEA R0, R3, R0, 0x18 ;  /* 0x0000000003008211 */ /* 0x001fca00078ec0ff */
[----:B------:R2:W-:Y:S01]  /*24a20*/  @!P0 STS.128 [R0+0x334d0], R16 ;  /* 0x0334d01000008388 */ /* 0x0005e20000000c00 */
[----:B------:R-:W-:Y:S06]  /*24a30*/  BAR.ARV 0x5, 0x180 ;  /* 0x0146000000007b1d */ /* 0x000fec0000002000 */
.L_x_631:
[----:B------:R3:W-:Y:S01]  /*24a40*/  STL [R1+0x38], RZ ;  /* 0x000038ff01007387 */ /* 0x0007e20000100800 */
[----:B------:R-:W-:Y:S01]  /*24a50*/  ULDC UR4, c[0x0][0xc3c] ;  /* 0x00030f0000047ab9 */ /* 0x000fe20000000800 */
[----:B------:R-:W-:Y:S01]  /*24a60*/  IMAD.MOV.U32 R33, RZ, RZ, 0x1 ;  /* 0x00000001ff217424 */ /* 0x000fe200078e00ff */
[----:B-1----:R-:W-:Y:S02]  /*24a70*/  ISETP.GE.AND P0, PT, R19, UR4, PT ;  /* 0x0000000413007c0c */ /* 0x002fe4000bf06270 */
[----:B------:R-:W-:-:S11]  /*24a80*/  MOV R29, RZ ;  /* 0x000000ff001d7202 */ /* 0x000fd60000000f00 */
[----:B---3--:R-:W-:Y:S05]  /*24a90*/  @P0 BRA `(.L_x_639) ;  /* 0x0000007000600947 */ /* 0x008fea0003800000 */
[----:B------:R-:W0:Y:S01]  /*24aa0*/  S2R R7, SR_TID.X ;  /* 0x0000000000077919 */ /* 0x000e220000002100 */
[----:B------:R-:W1:Y:S01]  /*24ab0*/  S2UR UR4, SR_CgaCtaId ;  /* 0x00000000000479c3 */ /* 0x000e620000008800 */
[----:B------:R-:W-:Y:S01]  /*24ac0*/  MOV R22, 0x400 ;  /* 0x0000040000167802 */ /* 0x000fe20000000f00 */
[----:B------:R-:W-:Y:S01]  /*24ad0*/  BSSY B7, `(.L_x_639) ;  /* 0x0000714000077945 */ /* 0x000fe20003800000 */
[----:B------:R-:W-:Y:S01]  /*24ae0*/  MOV R34, 0x1 ;  /* 0x0000000100227802 */ /* 0x000fe20000000f00 */
[----:B------:R-:W-:Y:S01]  /*24af0*/  IMAD.MOV.U32 R31, RZ, RZ, RZ ;  /* 0x000000ffff1f7224 */ /* 0x000fe200078e00ff */
[----:B------:R-:W-:Y:S01]  /*24b00*/  MOV R33, 0x1 ;  /* 0x0000000100217802 */ /* 0x000fe20000000f00 */
[----:B------:R-:W-:Y:S01]  /*24b10*/  IMAD.MOV.U32 R29, RZ, RZ, RZ ;  /* 0x000000ffff1d7224 */ /* 0x000fe200078e00ff */
[----:B------:R-:W-:Y:S01]  /*24b20*/  ULDC.64 UR40, c[0x0][0x198] ;  /* 0x0000660000287ab9 */ /* 0x000fe20000000a00 */
[----:B------:R-:W-:Y:S02]  /*24b30*/  ULOP3.LUT UR39, UR36, 0x2, URZ, 0xfc, !UPT ;  /* 0x0000000224277892 */ /* 0x000fe4000f8efc3f */
[----:B------:R-:W-:Y:S01]  /*24b40*/  ULOP3.LUT UR37, UR36, 0x1, URZ, 0xfc, !UPT ;  /* 0x0000000124257892 */ /* 0x000fe2000f8efc3f */
[----:B------:R-:W-:Y:S01]  /*24b50*/  ULDC UR38, c[0x0][0xc] ;  /* 0x0000030000267ab9 */ /* 0x000fe20000000800 */
[C---:B0-----:R-:W-:Y:S01]  /*24b60*/  IMAD.SHL.U32 R2, R7.reuse, 0x40, RZ ;  /* 0x0000004007027824 */ /* 0x041fe200078e00ff */
[C---:B------:R-:W-:Y:S01]  /*24b70*/  LOP3.LUT R12, R7.reuse, 0x7f, RZ, 0xc0, !PT ;  /* 0x0000007f070c7812 */ /* 0x040fe200078ec0ff */
[C---:B------:R-:W-:Y:S01]  /*24b80*/  IMAD.SHL.U32 R37, R7.reuse, 0x10, RZ ;  /* 0x0000001007257824 */ /* 0x040fe200078e00ff */
[----:B------:R-:W-:Y:S01]  /*24b90*/  SHF.R.U32.HI R3, RZ, 0x1, R7 ;  /* 0x00000001ff037819 */ /* 0x000fe20000011607 */
[----:B------:R-:W-:Y:S01]  /*24ba0*/  IMAD.SHL.U32 R6, R7, 0x2, RZ ;  /* 0x0000000207067824 */ /* 0x000fe200078e00ff */
[----:B--2---:R-:W-:Y:S01]  /*24bb0*/  LOP3.LUT R0, R2, 0x180, RZ, 0xc0, !PT ;  /* 0x0000018002007812 */ /* 0x004fe200078ec0ff */
[----:B------:R-:W-:Y:S01]  /*24bc0*/  IMAD.SHL.U32 R4, R12, 0x10, RZ ;  /* 0x000000100c047824 */ /* 0x000fe200078e00ff */
[----:B------:R-:W-:Y:S01]  /*24bd0*/  LOP3.LUT R5, R37, 0x1b0, RZ, 0xc0, !PT ;  /* 0x000001b025057812 */ /* 0x000fe200078ec0ff */
[----:B------:R-:W-:Y:S01]  /*24be0*/  IMAD.SHL.U32 R10, R7, 0x4, RZ ;  /* 0x00000004070a7824 */ /* 0x000fe200078e00ff */
[----:B------:R-:W-:-:S02]  /*24bf0*/  LOP3.LUT R3, R0, 0x30, R3, 0xf8, !PT ;  /* 0x0000003000037812 */ /* 0x000fc400078ef803 */
[----:B------:R-:W-:Y:S02]  /*24c00*/  SHF.L.U32 R0, R7, 0x5, RZ ;  /* 0x0000000507007819 */ /* 0x000fe400000006ff */
[----:B------:R-:W-:Y:S02]  /*24c10*/  LOP3.LUT R8, R5, 0x30, R6, 0x78, !PT ;  /* 0x0000003005087812 */ /* 0x000fe400078e7806 */
[----:B------:R-:W-:Y:S01]  /*24c20*/  LOP3.LUT R6, R4, 0x600, RZ, 0xc0, !PT ;  /* 0x0000060004067812 */ /* 0x000fe200078ec0ff */
[----:B------:R-:W-:Y:S01]  /*24c30*/  IMAD.SHL.U32 R4, R7, 0x8, RZ ;  /* 0x0000000807047824 */ /* 0x000fe200078e00ff */
[----:B------:R-:W-:Y:S02]  /*24c40*/  LOP3.LUT R5, R0, 0x80, RZ, 0xc0, !PT ;  /* 0x0000008000057812 */ /* 0x000fe400078ec0ff */
[----:B------:R-:W-:Y:S02]  /*24c50*/  LOP3.LUT R9, R6, 0x40, R37, 0xf8, !PT ;  /* 0x0000004006097812 */ /* 0x000fe400078ef825 */
[----:B------:R-:W-:-:S02]  /*24c60*/  LOP3.LUT R3, R3, 0x30, R4, 0x78, !PT ;  /* 0x0000003003037812 */ /* 0x000fc400078e7804 */
[----:B------:R-:W-:Y:S02]  /*24c70*/  LOP3.LUT R5, R5, 0x10, R7, 0xf8, !PT ;  /* 0x0000001005057812 */ /* 0x000fe400078ef807 */
[----:B------:R-:W-:Y:S02]  /*24c80*/  LOP3.LUT R7, R6, 0x60, R0, 0xf8, !PT ;  /* 0x0000006006077812 */ /* 0x000fe400078ef800 */
[----:B------:R-:W-:Y:S02]  /*24c90*/  LOP3.LUT R11, R9, R8, RZ, 0xfc, !PT ;  /* 0x00000008090b7212 */ /* 0x000fe400078efcff */
[----:B------:R-:W-:Y:S02]  /*24ca0*/  LOP3.LUT R2, R3, 0x640, R2, 0xf8, !PT ;  /* 0x0000064003027812 */ /* 0x000fe400078ef802 */
[----:B------:R-:W-:Y:S01]  /*24cb0*/  LOP3.LUT R5, R5, 0x10, R10, 0x78, !PT ;  /* 0x0000001005057812 */ /* 0x000fe200078e780a */
[----:B------:R-:W-:Y:S01]  /*24cc0*/  STL [R1+0x10], R11 ;  /* 0x0000100b01007387 */ /* 0x000fe20000100800 */
[----:B------:R-:W-:-:S02]  /*24cd0*/  LOP3.LUT R4, R7, 0x100, R0, 0xf8, !PT ;  /* 0x0000010007047812 */ /* 0x000fc400078ef800 */
[----:B------:R-:W-:Y:S01]  /*24ce0*/  SHF.R.U32.HI R3, RZ, 0x2, R12 ;  /* 0x00000002ff037819 */ /* 0x000fe2000001160c */
[----:B------:R0:W-:Y:S01]  /*24cf0*/  STL [R1+0x18], R2 ;  /* 0x0000180201007387 */ /* 0x0001e20000100800 */
[----:B------:R-:W-:Y:S02]  /*24d00*/  LOP3.LUT R37, R37, 0x30, RZ, 0xc0, !PT ;  /* 0x0000003025257812 */ /* 0x000fe400078ec0ff */
[----:B------:R-:W-:Y:S02]  /*24d10*/  LOP3.LUT R0, R3, 0x60, R0, 0xf8, !PT ;  /* 0x0000006003007812 */ /* 0x000fe400078ef800 */
[----:B------:R-:W-:Y:S02]  /*24d20*/  LOP3.LUT R3, R37, 0x80, RZ, 0xfc, !PT ;  /* 0x0000008025037812 */ /* 0x000fe400078efcff */
[----:B0-----:R-:W-:-:S05]  /*24d30*/  LOP3.LUT R2, R4, R5, RZ, 0xfc, !PT ;  /* 0x0000000504027212 */ /* 0x001fca00078efcff */
[----:B------:R1:W-:Y:S04]  /*24d40*/  STL [R1+0x14], R2 ;  /* 0x0000140201007387 */ /* 0x0003e80000100800 */
[----:B------:R-:W-:Y:S01]  /*24d50*/  STL [R1+0x38], RZ ;  /* 0x000038ff01007387 */ /* 0x000fe20000100800 */
[----:B-1----:R-:W-:-:S05]  /*24d60*/  IMAD.U32 R2, RZ, RZ, UR4 ;  /* 0x00000004ff027e24 */ /* 0x002fca000f8e00ff */
[----:B------:R-:W-:Y:S01]  /*24d70*/  LEA R22, R2, R22, 0x18 ;  /* 0x0000001602167211 */ /* 0x000fe200078ec0ff */
[----:B------:R0:W-:Y:S02]  /*24d80*/  STL [R1+0xc], R2 ;  /* 0x00000c0201007387 */ /* 0x0001e40000100800 */
[----:B0-----:R-:W-:Y:S02]  /*24d90*/  LOP3.LUT R2, R37, 0x40, RZ, 0xfc, !PT ;  /* 0x0000004025027812 */ /* 0x001fe400078efcff */
[----:B------:R-:W-:Y:S01]  /*24da0*/  LOP3.LUT R2, R0, 0x80, RZ, 0xfc, !PT ;  /* 0x0000008000027812 */ /* 0x000fe200078efcff */
[----:B------:R-:W-:-:S05]  /*24db0*/  IMAD.IADD R0, R22, 0x1, R11 ;  /* 0x0000000116007824 */ /* 0x000fca00078e020b */
[----:B------:R0:W-:Y:S02]  /*24dc0*/  STL [R1+0x1c], R0 ;  /* 0x00001c0001007387 */ /* 0x0001e40000100800 */
.L_x_759:
[----:B012-4-:R-:W1:Y:S02]  /*24dd0*/  LDC.64 R2, c[0x0][0xc88] ;  /* 0x00032200ff027b82 */ /* 0x017e640000000a00 */
[----:B-1----:R-:W-:-:S05]  /*24de0*/  IMAD.WIDE R2, R19, 0x4, R2 ;  /* 0x0000000413027825 */ /* 0x002fca00078e0202 */
[----:B------:R-:W0:Y:S01]  /*24df0*/  LDG.E R23, desc[UR50][R2.64] ;  /* 0x0000003202177981 */ /* 0x000e22000c1e1900 */
[----:B------:R-:W-:Y:S05]  /*24e00*/  YIELD ;  /* 0x0000000000007946 */ /* 0x000fea0003800000 */
[----:B------:R-:W-:Y:S01]  /*24e10*/  ULDC.64 UR4, c[0x0][0xa28] ;  /* 0x00028a0000047ab9 */ /* 0x000fe20000000a00 */
[----:B------:R-:W-:Y:S01]  /*24e20*/  ULDC.64 UR8, c[0x0][0xa18] ;  /* 0x0002860000087ab9 */ /* 0x000fe20000000a00 */
[----:B------:R-:W-:Y:S01]  /*24e30*/  ISETP.NE.U32.AND P0, PT, RZ, UR4, PT ;  /* 0x00000004ff007c0c */ /* 0x000fe2000bf05070 */
[----:B------:R-:W-:Y:S01]  /*24e40*/  IMAD.MOV.U32 R9, RZ, RZ, RZ ;  /* 0x000000ffff097224 */ /* 0x000fe200078e00ff */
[----:B------:R-:W-:-:S02]  /*24e50*/  ULDC.64 UR6, c[0x0][0xa10] ;  /* 0x0002840000067ab9 */ /* 0x000fc40000000a00 */
[----:B------:R-:W-:Y:S02]  /*24e60*/  ISETP.NE.AND.EX P0, PT, RZ, UR5, PT, P0 ;  /* 0x00000005ff007c0c */ /* 0x000fe4000bf05300 */
[----:B------:R-:W-:-:S04]  /*24e70*/  ISETP.NE.U32.AND P2, PT, RZ, UR8, PT ;  /* 0x00000008ff007c0c */ /* 0x000fc8000bf45070 */
[----:B------:R-:W-:Y:S02]  /*24e80*/  ISETP.NE.AND.EX P2, PT, RZ, UR9, PT, P2 ;  /* 0x00000009ff007c0c */ /* 0x000fe4000bf45320 */
[----:B------:R-:W-:Y:S02]  /*24e90*/  MOV R27, RZ ;  /* 0x000000ff001b7202 */ /* 0x000fe40000000f00 */
[----:B0-----:R-:W-:-:S03]  /*24ea0*/  SHF.R.S32.HI R0, RZ, 0x1f, R23 ;  /* 0x0000001fff007819 */ /* 0x001fc60000011417 */
[C---:B------:R-:W-:Y:S01]  /*24eb0*/  @P0 LEA R2, P1, R23.reuse, UR4, 0x2 ;  /* 0x0000000417020c11 */ /* 0x040fe2000f8210ff */
[C---:B------:R-:W-:Y:S01]  /*24ec0*/  IMAD.SHL.U32 R25, R23.reuse, 0x4, RZ ;  /* 0x0000000417197824 */ /* 0x040fe200078e00ff */
[C-C-:B------:R-:W-:Y:S01]  /*24ed0*/  SHF.L.U64.HI R26, R23.reuse, 0x2, R0.reuse ;  /* 0x00000002171a7819 */ /* 0x140fe20000010200 */
[----:B------:R0:W-:Y:S01]  /*24ee0*/  STL [R1+0x30], R0 ;  /* 0x0000300001007387 */ /* 0x0001e20000100800 */
[----:B------:R-:W-:Y:S01]  /*24ef0*/  @P0 LEA.HI.X R3, R23, UR5, R0, 0x2, P1 ;  /* 0x0000000517030c11 */ /* 0x000fe200088f1400 */
[----:B------:R-:W-:-:S04]  /*24f00*/  ULDC.64 UR4, c[0x0][0xa00] ;  /* 0x0002800000047ab9 */ /* 0x000fc80000000a00 */
[----:B------:R1:W2:Y:S01]  /*24f10*/  @P0 LDG.E R9, desc[UR50][R2.64] ;  /* 0x0000003202090981 */ /* 0x0002a2000c1e1900 */
[----:B------:R-:W-:Y:S02]  /*24f20*/  ISETP.NE.U32.AND P0, PT, RZ, UR4, PT ;  /* 0x00000004ff007c0c */ /* 0x000fe4000bf05070 */
[----:B------:R-:W-:Y:S01]  /*24f30*/  ISETP.NE.U32.AND P1, PT, RZ, UR6, PT ;  /* 0x00000006ff007c0c */ /* 0x000fe2000bf25070 */
[----:B0-----:R-:W-:Y:S01]  /*24f40*/  IMAD.MOV.U32 R0, RZ, RZ, RZ ;  /* 0x000000ffff007224 */ /* 0x001fe200078e00ff */
[----:B------:R-:W-:Y:S02]  /*24f50*/  ISETP.NE.AND.EX P0, PT, RZ, UR5, PT, P0 ;  /* 0x00000005ff007c0c */ /* 0x000fe4000bf05300 */
[----:B------:R-:W-:Y:S02]  /*24f60*/  ISETP.NE.AND.EX P1, PT, RZ, UR7, PT, P1 ;  /* 0x00000007ff007c0c */ /* 0x000fe4000bf25310 */
[C---:B------:R-:W-:Y:S02]  /*24f70*/  IADD3 R4, P4, R25.reuse, UR6, RZ ;  /* 0x0000000619047c10 */ /* 0x040fe4000ff9e0ff */
[----:B-1----:R-:W-:Y:S01]  /*24f80*/  IADD3 R2, P3, R25, UR4, RZ ;  /* 0x0000000419027c10 */ /* 0x002fe2000ff7e0ff */
[----:B------:R-:W-:Y:S01]  /*24f90*/  ULDC UR4, c[0x0][0x288] ;  /* 0x0000a20000047ab9 */ /* 0x000fe20000000800 */
[----:B------:R-:W-:-:S02]  /*24fa0*/  IADD3.X R5, R26, UR7, RZ, P4, !PT ;  /* 0x000000071a057c10 */ /* 0x000fc4000a7fe4ff */
[C---:B------:R-:W-:Y:S02]  /*24fb0*/  IADD3.X R3, R26.reuse, UR5, RZ, P3, !PT ;  /* 0x000000051a037c10 */ /* 0x040fe40009ffe4ff */
[----:B------:R-:W-:Y:S01]  /*24fc0*/  @P2 IADD3 R6, P3, R25, UR8, RZ ;  /* 0x0000000819062c10 */ /* 0x000fe2000ff7e0ff */
[----:B------:R-:W-:Y:S01]  /*24fd0*/  IMAD.U32 R8, RZ, RZ, UR4 ;  /* 0x00000004ff087e24 */ /* 0x000fe2000f8e00ff */
[----:B------:R-:W-:Y:S01]  /*24fe0*/  ULDC.64 UR4, c[0x0][0x418] ;  /* 0x0001060000047ab9 */ /* 0x000fe20000000a00 */
[----:B------:R-:W5:Y:S01]  /*24ff0*/  @P0 LDG.E R27, desc[UR50][R2.64] ;  /* 0x00000032021b0981 */ /* 0x000f62000c1e1900 */
[----:B------:R-:W-:-:S03]  /*25000*/  @P2 IADD3.X R7, R26, UR9, RZ, P3, !PT ;  /* 0x000000091a072c10 */ /* 0x000fc60009ffe4ff */
[----:B------:R-:W5:Y:S04]  /*25010*/  @P1 LDG.E R0, desc[UR50][R4.64] ;  /* 0x0000003204001981 */ /* 0x000f68000c1e1900 */
[----:B------:R0:W3:Y:S01]  /*25020*/  @P2 LDG.E R8, desc[UR50][R6.64] ;  /* 0x0000003206082981 */ /* 0x0000e2000c1e1900 */
[----:B------:R-:W-:-:S03]  /*25030*/  UISETP.NE.U32.AND UP0, UPT, UR4, URZ, UPT ;  /* 0x0000003f0400728c */ /* 0x000fc6000bf05070 */
[----:B------:R-:W-:Y:S01]  /*25040*/  ULDC UR4, c[0x0][0x424] ;  /* 0x0001090000047ab9 */ /* 0x000fe20000000800 */
[----:B------:R-:W-:-:S03]  /*25050*/  UISETP.NE.AND.EX UP0, UPT, UR5, URZ, UPT, UP0 ;  /* 0x0000003f0500728c */ /* 0x000fc6000bf05300 */
[----:B------:R-:W-:Y:S01]  /*25060*/  ULDC UR5, c[0x0][0x2f0] ;  /* 0x0000bc0000057ab9 */ /* 0x000fe20000000800 */
[----:B------:R-:W-:-:S04]  /*25070*/  USEL UR4, UR4, 0x1, UP0 ;  /* 0x0000000104047887 */ /* 0x000fc80008000000 */
[----:B------:R-:W-:-:S03]  /*25080*/  UIMAD UR4, UR4, UR5, URZ ;  /* 0x00000005040472a4 */ /* 0x000fc6000f8e023f */
[----:B------:R-:W-:Y:S02]  /*25090*/  ULDC UR5, c[0x0][0x348] ;  /* 0x0000d20000057ab9 */ /* 0x000fe40000000800 */
[----:B0-----:R-:W-:Y:S01]  /*250a0*/  IMAD.U32 R6, RZ, RZ, UR5 ;  /* 0x00000005ff067e24 */ /* 0x001fe2000f8e00ff */
[----:B------:R-:W-:Y:S01]  /*250b0*/  MOV R7, UR4 ;  /* 0x0000000400077c02 */ /* 0x000fe20008000f00 */
[----:B--2---:R0:W-:Y:S04]  /*250c0*/  STL [R1+0x4], R9 ;  /* 0x0000040901007387 */ /* 0x0041e80000100800 */
[----:B---3--:R0:W-:Y:S01]  /*250d0*/  STL [R1+0x34], R8 ;  /* 0x0000340801007387 */ /* 0x0081e20000100800 */
[----:B------:R-:W-:Y:S05]  /*250e0*/  @P2 BRA `(.L_x_640) ;  /* 0x0000000000142947 */ /* 0x000fea0003800000 */
[----:B------:R-:W-:Y:S05]  /*250f0*/  @!P0 BRA `(.L_x_640) ;  /* 0x0000000000108947 */ /* 0x000fea0003800000 */
[----:B0-----:R-:W2:Y:S04]  /*25100*/  LDG.E R8, desc[UR50][R2.64] ;  /* 0x0000003202087981 */ /* 0x001ea8000c1e1900 */
[----:B------:R-:W2:Y:S02]  /*25110*/  LDG.E R2, desc[UR50][R2.64+0x4] ;  /* 0x0000043202027981 */ /* 0x000ea4000c1e1900 */
[----:B--2---:R-:W-:-:S05]  /*25120*/  IMAD.IADD R2, R2, 0x1, -R8 ;  /* 0x0000000102027824 */ /* 0x004fca00078e0a08 */
[----:B------:R1:W-:Y:S02]  /*25130*/  STL [R1+0x34], R2 ;  /* 0x0000340201007387 */ /* 0x0003e40000100800 */
.L_x_640:
[----:B------:R-:W-:Y:S01]  /*25140*/  ULDC.64 UR4, c[0x0][0xa20] ;  /* 0x0002880000047ab9 */ /* 0x000fe20000000a00 */
[----:B------:R-:W-:Y:S01]  /*25150*/  IMAD.MOV.U32 R32, RZ, RZ, R23 ;  /* 0x000000ffff207224 */ /* 0x000fe200078e0017 */
[----:B------:R-:W-:-:S04]  /*25160*/  ISETP.NE.U32.AND P0, PT, RZ, UR4, PT ;  /* 0x00000004ff007c0c */ /* 0x000fc8000bf05070 */
[----:B------:R-:W-:-:S13]  /*25170*/  ISETP.NE.AND.EX P0, PT, RZ, UR5, PT, P0 ;  /* 0x00000005ff007c0c */ /* 0x000fda000bf05300 */
[----:B------:R-:W-:Y:S05]  /*25180*/  @!P0 BRA `(.L_x_641) ;  /* 0x0000000000108947 */ /* 0x000fea0003800000 */
[----:B-1----:R-:W-:-:S04]  /*25190*/  IADD3 R2, P0, R25, UR4, RZ ;  /* 0x0000000419027c10 */ /* 0x002fc8000ff1e0ff */
[----:B------:R-:W-:-:S05]  /*251a0*/  IADD3.X R3, R26, UR5, RZ, P0, !PT ;  /* 0x000000051a037c10 */ /* 0x000fca00087fe4ff */
[----:B------:R2:W5:Y:S01]  /*251b0*/  LDG.E R7, desc[UR50][R2.64] ;  /* 0x0000003202077981 */ /* 0x000562000c1e1900 */
[----:B------:R-:W-:Y:S05]  /*251c0*/  BRA `(.L_x_642) ;  /* 0x0000000000247947 */ /* 0x000fea0003800000 */
.L_x_641:
[----:B------:R-:W-:Y:S02]  /*251d0*/  ULDC.64 UR4, c[0x0][0xa08] ;  /* 0x0002820000047ab9 */ /* 0x000fe40000000a00 */
[----:B------:R-:W-:-:S04]  /*251e0*/  ISETP.NE.U32.AND P0, PT, RZ, UR4, PT ;  /* 0x00000004ff007c0c */ /* 0x000fc8000bf05070 */
[----:B------:R-:W-:-:S13]  /*251f0*/  ISETP.NE.AND.EX P0, PT, RZ, UR5, PT, P0 ;  /* 0x00000005ff007c0c */ /* 0x000fda000bf05300 */
[----:B------:R-:W-:Y:S05]  /*25200*/  @!P0 BRA `(.L_x_642) ;  /* 0x0000000000148947 */ /* 0x000fea0003800000 */
[----:B-1----:R-:W1:Y:S02]  /*25210*/  LDC.64 R2, c[0x0][0xa08] ;  /* 0x00028200ff027b82 */ /* 0x002e640000000a00 */
[----:B-1----:R-:W-:-:S05]  /*25220*/  IMAD.WIDE R2, R32, 0x4, R2 ;  /* 0x0000000420027825 */ /* 0x002fca00078e0202 */
[----:B------:R-:W2:Y:S04]  /*25230*/  LDG.E R7, desc[UR50][R2.64] ;  /* 0x0000003202077981 */ /* 0x000ea8000c1e1900 */
[----:B------:R-:W2:Y:S02]  /*25240*/  LDG.E R2, desc[UR50][R2.64+0x4] ;  /* 0x0000043202027981 */ /* 0x000ea4000c1e1900 */
[----:B--2---:R-:W-:-:S07]  /*25250*/  IMAD.IADD R7, R2, 0x1, -R7 ;  /* 0x0000000102077824 */ /* 0x004fce00078e0a07 */
.L_x_642:
[----:B-12---:R-:W2:Y:S04]  /*25260*/  @P1 LDG.E R2, desc[UR50][R4.64] ;  /* 0x0000003204021981 */ /* 0x006ea8000c1e1900 */
[----:B------:R-:W2:Y:S01]  /*25270*/  @P1 LDG.E R4, desc[UR50][R4.64+0x4] ;  /* 0x0000043204041981 */ /* 0x000ea2000c1e1900 */
[----:B-----5:R-:W-:Y:S01]  /*25280*/  IMAD.IADD R7, R7, 0x1, -R9 ;  /* 0x0000000107077824 */ /* 0x020fe200078e0a09 */
[----:B------:R-:W-:Y:S01]  /*25290*/  BSSY B0, `(.L_x_643) ;  /* 0x0000156000007945 */ /* 0x000fe20003800000 */
[----:B--2---:R-:W-:-:S05]  /*252a0*/  @P1 IADD3 R6, -R2, R4, RZ ;  /* 0x0000000402061210 */ /* 0x004fca0007ffe1ff */
[----:B------:R-:W-:-:S04]  /*252b0*/  IMAD.IADD R24, R7, 0x1, R6 ;  /* 0x0000000107187824 */ /* 0x000fc800078e0206 */
[----:B------:R-:W-:-:S04]  /*252c0*/  VIADD R30, R24, 0x9f ;  /* 0x0000009f181e7836 */ /* 0x000fc80000000000 */
[----:B------:R-:W-:-:S05]  /*252d0*/  IMAD.HI R30, R30, 0x66666667, RZ ;  /* 0x666666671e1e7827 */ /* 0x000fca00078e02ff */
[----:B------:R-:W-:-:S04]  /*252e0*/  SHF.R.U32.HI R2, RZ, 0x1f, R30 ;  /* 0x0000001fff027819 */ /* 0x000fc8000001161e */
[----:B------:R-:W-:-:S05]  /*252f0*/  LEA.HI.SX32 R30, R30, R2, 0x1a ;  /* 0x000000021e1e7211 */ /* 0x000fca00078fd2ff */
[----:B------:R-:W-:Y:S01]  /*25300*/  IMAD R2, R30, 0xa0, -R7 ;  /* 0x000000a01e027824 */ /* 0x000fe200078e0a07 */
[----:B------:R-:W-:-:S04]  /*25310*/  IADD3 R7, -R7, RZ, RZ ;  /* 0x000000ff07077210 */ /* 0x000fc80007ffe1ff */
[----:B------:R-:W-:Y:S02]  /*25320*/  VIMNMX R2, R2, R6, PT ;  /* 0x0000000602027248 */ /* 0x000fe40003fe0100 */
[----:B------:R-:W-:-:S04]  /*25330*/  VIMNMX R7, RZ, R7, !PT ;  /* 0x00000007ff077248 */ /* 0x000fc80007fe0100 */
[----:B------:R-:W-:-:S13]  /*25340*/  ISETP.GT.AND P0, PT, R2, R7, PT ;  /* 0x000000070200720c */ /* 0x000fda0003f04270 */
[----:B------:R-:W-:Y:S02]  /*25350*/  @P0 VIADD R5, R2, 0x9f ;  /* 0x0000009f02050836 */ /* 0x000fe40000000000 */
[----:B------:R-:W-:-:S04]  /*25360*/  IMAD.WIDE.U32 R2, R7, -0x33333333, RZ ;  /* 0xcccccccd07027825 */ /* 0x000fc800078e00ff */
[----:B------:R-:W-:Y:S01]  /*25370*/  @P0 IMAD.HI R5, R5, 0x66666667, RZ ;  /* 0x6666666705050827 */ /* 0x000fe200078e02ff */
[----:B------:R-:W-:-:S04]  /*25380*/  SHF.R.U32.HI R4, RZ, 0x7, R3 ;  /* 0x00000007ff047819 */ /* 0x000fc80000011603 */
[----:B------:R-:W-:Y:S01]  /*25390*/  @P0 SHF.R.U32.HI R3, RZ, 0x1f, R5 ;  /* 0x0000001fff030819 */ /* 0x000fe20000011605 */
[----:B------:R-:W-:-:S03]  /*253a0*/  IMAD.MOV.U32 R2, RZ, RZ, R4 ;  /* 0x000000ffff027224 */ /* 0x000fc600078e0004 */
[----:B------:R-:W-:Y:S02]  /*253b0*/  @P0 LEA.HI.SX32 R2, R5, R3, 0x1a ;  /* 0x0000000305020211 */ /* 0x000fe400078fd2ff */
[----:B------:R-:W-:Y:S02]  /*253c0*/  PLOP3.LUT P0, PT, PT, PT, PT, 0x80, 0x0 ;  /* 0x000000000000781c */ /* 0x000fe40003f0f070 */
[----:B------:R-:W-:-:S13]  /*253d0*/  ISETP.GT.AND P2, PT, R2, R4, PT ;  /* 0x000000040200720c */ /* 0x000fda0003f44270 */
[----:B------:R-:W-:Y:S05]  /*253e0*/  @!P2 BRA `(.L_x_644) ;  /* 0x000000140000a947 */ /* 0x000fea0003800000 */
[----:B------:R-:W-:Y:S01]  /*253f0*/  UMOV UR4, 0xffffffff ;  /* 0xffffffff00047882 */ /* 0x000fe20000000000 */
[----:B------:R-:W-:Y:S02]  /*25400*/  SEL R5, R32, RZ, !P1 ;  /* 0x000000ff20057207 */ /* 0x000fe40004800000 */
[----:B------:R-:W-:Y:S05]  /*25410*/  BRA.DIV UR4, `(.L_x_645) ;  /* 0x0000009604a47947 */ /* 0x000fea000b800000 */
[----:B------:R-:W1:Y:S02]  /*25420*/  S2R R3, SR_TID.X ;  /* 0x0000000000037919 */ /* 0x000e640000002100 */
[----:B-1----:R-:W-:-:S04]  /*25430*/  SHF.R.U32.HI R3, RZ, 0x5, R3 ;  /* 0x00000005ff037819 */ /* 0x002fc80000011603 */
[----:B------:R-:W-:-:S05]  /*25440*/  LOP3.LUT R3, R3, 0x3, RZ, 0xc0, !PT ;  /* 0x0000000303037812 */ /* 0x000fca00078ec0ff */
[----:B------:R1:W2:Y:S02]  /*25450*/  SHFL.IDX PT, R14, R3, RZ, 0x1f ;  /* 0x00001fff030e7589 */ /* 0x0002a400000e0000 */
.L_x_886:
[----:B--2---:R-:W-:Y:S02]  /*25460*/  ISETP.NE.AND P0, PT, R14, RZ, PT ;  /* 0x000000ff0e00720c */ /* 0x004fe40003f05270 */
[----:B------:R-:W-:-:S11]  /*25470*/  PLOP3.LUT P6, PT, PT, PT, PT, 0x8, 0x0 ;  /* 0x000000000000781c */ /* 0x000fd60003fce170 */
[----:B------:R-:W-:Y:S05]  /*25480*/  @P0 BRA `(.L_x_646) ;  /* 0x00000000000c0947 */ /* 0x000fea0003800000 */
[----:B------:R-:W-:-:S03]  /*25490*/  UMOV UR4, 0xffffffff ;  /* 0xffffffff00047882 */ /* 0x000fc60000000000 */
[----:B------:R-:W-:Y:S05]  /*254a0*/  BRA.DIV UR4, `(.L_x_647) ;  /* 0x0000009604b47947 */ /* 0x000fea000b800000 */
[----:B------:R-:W-:-:S13]  /*254b0*/  ELECT P6, URZ, PT ;  /* 0x00000000003f782f */ /* 0x000fda00038c0000 */
.L_x_646:
[----:B-1----:R-:W2:Y:S01]  /*254c0*/  LDL R3, [R1+0x38] ;  /* 0x0000380001037983 */ /* 0x002ea20000100800 */
[----:B------:R-:W-:Y:S01]  /*254d0*/  BSSY B1, `(.L_x_648) ;  /* 0x0000008000017945 */ /* 0x000fe20003800000 */
[----:B--2---:R-:W-:-:S05]  /*254e0*/  VIADD R3, R3, 0x1 ;  /* 0x0000000103037836 */ /* 0x004fca0000000000 */
[----:B------:R-:W-:-:S04]  /*254f0*/  LEA.HI R6, R3, R3, RZ, 0x1 ;  /* 0x0000000303067211 */ /* 0x000fc800078f08ff */
[----:B------:R-:W-:-:S04]  /*25500*/  LOP3.LUT R6, R6, 0xfffffffe, RZ, 0xc0, !PT ;  /* 0xfffffffe06067812 */ /* 0x000fc800078ec0ff */
[----:B------:R-:W-:-:S04]  /*25510*/  IADD3 R3, R3, -R6, RZ ;  /* 0x8000000603037210 */ /* 0x000fc80007ffe0ff */
[----:B------:R-:W-:-:S04]  /*25520*/  SHF.L.U32 R3, R3, 0x1f, RZ ;  /* 0x0000001f03037819 */ /* 0x000fc800000006ff */
[----:B------:R-:W1:Y:S02]  /*25530*/  SYNCS.PHASECHK.TRANS64.TRYWAIT P0, [R22+URZ+0x33420], R3 ;  /* 0x03342003160075a7 */ /* 0x000e64000800017f */
[----:B-1----:R-:W-:Y:S05]  /*25540*/  @!P0 BRA `(.L_x_649) ;  /* 0x0000009400ac8947 */ /* 0x002fea0003800000 */
.L_x_889:
[----:B------:R-:W-:Y:S05]  /*25550*/  BSYNC B1 ;  /* 0x0000000000017941 */ /* 0x000fea0003800000 */
.L_x_648:
[----:B------:R-:W-:Y:S04]  /*25560*/  BSSY B1, `(.L_x_650) ;  /* 0x000008b000017945 */ /* 0x000fe80003800000 */
[----:B------:R-:W-:Y:S05]  /*25570*/  @!P6 BRA `(.L_x_651) ;  /* 0x000000080024e947 */ /* 0x000fea0003800000 */
[----:B0-----:R-:W-:Y:S01]  /*25580*/  IMAD R9, R31, 0x8, R22 ;  /* 0x000000081f097824 */ /* 0x001fe200078e0216 */
[----:B------:R-:W-:Y:S01]  /*25590*/  SHF.L.U32 R8, R34, 0x1f, RZ ;  /* 0x0000001f22087819 */ /* 0x000fe200000006ff */
[----:B------:R-:W0:Y:S01]  /*255a0*/  S2R R6, SR_TID.X ;  /* 0x0000000000067919 */ /* 0x000e220000002100 */
[----:B------:R-:W-:Y:S02]  /*255b0*/  BSSY B2, `(.L_x_652) ;  /* 0x0000005000027945 */ /* 0x000fe40003800000 */
[----:B------:R-:W2:Y:S01]  /*255c0*/  SYNCS.PHASECHK.TRANS64.TRYWAIT P0, [R9+URZ+0x334a0], R8 ;  /* 0x0334a008090075a7 */ /* 0x000ea2000800017f */
[----:B0-----:R-:W-:-:S04]  /*255d0*/  LOP3.LUT R6, R6, 0x7f, RZ, 0xc0, !PT ;  /* 0x0000007f06067812 */ /* 0x001fc800078ec0ff */
[----:B------:R-:W-:Y:S01]  /*255e0*/  ISETP.NE.AND P1, PT, R6, RZ, PT ;  /* 0x000000ff0600720c */ /* 0x000fe20003f25270 */
[----:B--2---:R-:W-:-:S12]  /*255f0*/  @!P0 BRA `(.L_x_653) ;  /* 0x0000009400948947 */ /* 0x004fd80003800000 */
.L_x_890:
[----:B------:R-:W-:Y:S05]  /*25600*/  BSYNC B2 ;  /* 0x0000000000027941 */ /* 0x000fea0003800000 */
.L_x_652:
[----:B------:R-:W-:Y:S04]  /*25610*/  BSSY B2, `(.L_x_654) ;  /* 0x0000009000027945 */ /* 0x000fe80003800000 */
[----:B------:R-:W-:Y:S05]  /*25620*/  @P1 BRA `(.L_x_655) ;  /* 0x00000000001c1947 */ /* 0x000fea0003800000 */
[----:B-1----:R-:W1:Y:S02]  /*25630*/  S2R R3, SR_TID.X ;  /* 0x0000000000037919 */ /* 0x002e640000002100 */
[----:B-1----:R-:W-:Y:S01]  /*25640*/  LOP3.LUT R6, R3, 0x1f, RZ, 0xc0, !PT ;  /* 0x0000001f03067812 */ /* 0x002fe200078ec0ff */
[----:B------:R-:W-:-:S03]  /*25650*/  IMAD.MOV.U32 R3, RZ, RZ, 0x7800 ;  /* 0x00007800ff037424 */ /* 0x000fc600078e00ff */
[----:B------:R-:W-:Y:S01]  /*25660*/  ISETP.NE.AND P0, PT, R6, RZ, PT ;  /* 0x000000ff0600720c */ /* 0x000fe20003f05270 */
[----:B------:R2:W-:-:S12]  /*25670*/  SYNCS.ARRIVE.TRANS64 RZ, [R9+URZ+0x33490], R3 ;  /* 0x0334900309ff79a7 */ /* 0x0005d8000800003f */
[----:B--2---:R-:W-:Y:S05]  /*25680*/  @!P0 BRA `(.L_x_655) ;  /* 0x0000000000048947 */ /* 0x004fea0003800000 */
[----:B------:R-:W-:Y:S01]  /*25690*/  BPT.TRAP 0x1 ;  /* 0x000000040000795c */ /* 0x000fe20000300000 */
.L_x_655:
[----:B------:R-:W-:Y:S05]  /*256a0*/  BSYNC B2 ;  /* 0x0000000000027941 */ /* 0x000fea0003800000 */
.L_x_654:
[----:B------:R-:W-:Y:S01]  /*256b0*/  IMAD.MOV.U32 R14, RZ, RZ, RZ ;  /* 0x000000ffff0e7224 */ /* 0x000fe200078e00ff */
[----:B------:R-:W-:Y:S01]  /*256c0*/  UIADD3 UR4, UP0, UR40, 0x570, URZ ;  /* 0x0000057028047890 */ /* 0x000fe2000ff1e03f */
[----:B------:R-:W-:Y:S01]  /*256d0*/  IMAD R6, R2, 0xa0, R0 ;  /* 0x000000a002067824 */ /* 0x000fe200078e0200 */
[----:B------:R-:W-:Y:S01]  /*256e0*/  PLOP3.LUT P0, PT, PT, PT, PT, 0x80, 0x0 ;  /* 0x000000000000781c */ /* 0x000fe20003f0f070 */
[----:B------:R-:W-:Y:S01]  /*256f0*/  IMAD R7, R31, 0x7800, R22 ;  /* 0x000078001f077824 */ /* 0x000fe200078e0216 */
[----:B------:R-:W-:Y:S01]  /*25700*/  R2UR UR10, R14 ;  /* 0x000000000e0a72ca */ /* 0x000fe200000e0000 */
[----:B-1----:R-:W-:Y:S01]  /*25710*/  VIADD R3, R9, 0x33490 ;  /* 0x0003349009037836 */ /* 0x002fe20000000000 */
[----:B------:R-:W-:Y:S01]  /*25720*/  IADD3 R6, R6, -0xa0, RZ ;  /* 0xffffff6006067810 */ /* 0x000fe20007ffe0ff */
[----:B------:R-:W-:Y:S01]  /*25730*/  VIADD R10, R7, 0x24200 ;  /* 0x00024200070a7836 */ /* 0x000fe20000000000 */
[----:B------:R-:W-:Y:S01]  /*25740*/  UIADD3.X UR5, URZ, UR41, URZ, UP0, !UPT ;  /* 0x000000293f057290 */ /* 0x000fe200087fe43f */
[----:B------:R-:W-:Y:S01]  /*25750*/  UMOV UR6, 0x0 ;  /* 0x0000000000067882 */ /* 0x000fe20000000000 */
[----:B------:R-:W-:-:S10]  /*25760*/  UMOV UR7, 0x12f00000 ;  /* 0x12f0000000077882 */ /* 0x000fd40000000000 */
.L_x_656:
[----:B------:R-:W-:-:S13]  /*25770*/  @P0 ELECT P2, URZ, PT ;  /* 0x00000000003f082f */ /* 0x000fda0003840000 */
[----:B------:R-:W-:Y:S02]  /*25780*/  @P2 R2UR UR13, R5 ;  /* 0x00000000050d22ca */ /* 0x000fe400000e0000 */
[----:B------:R-:W-:Y:S02]  /*25790*/  @P2 R2UR UR12, R18 ;  /* 0x00000000120c22ca */ /* 0x000fe400000e0000 */
[----:B------:R-:W-:Y:S02]  /*257a0*/  @P2 R2UR UR11, R6 ;  /* 0x00000000060b22ca */ /* 0x000fe400000e0000 */
[----:B------:R-:W-:Y:S02]  /*257b0*/  @P2 R2UR UR9, R3 ;  /* 0x00000000030922ca */ /* 0x000fe400000e0000 */
[----:B------:R-:W-:Y:S02]  /*257c0*/  @P2 R2UR UR8, R10 ;  /* 0x000000000a0822ca */ /* 0x000fe400000e0000 */
[----:B------:R-:W-:-:S02]  /*257d0*/  @P2 PLOP3.LUT P0, PT, P2, PT, PT, 0x8, 0x0 ;  /* 0x000000000000281c */ /* 0x000fc4000170e170 */
[----:B------:R-:W-:-:S09]  /*257e0*/  PLOP3.LUT P2, PT, PT, PT, PT, 0x8, 0x0 ;  /* 0x000000000000781c */ /* 0x000fd20003f4e170 */
[----:B------:R1:W-:Y:S02]  /*257f0*/  UTMALDG.4D [UR8], [UR4], desc[UR6] ;  /* 0x00000608040075b4 */ /* 0x0003e40008019000 */
[----:B-1----:R-:W-:Y:S05]  /*25800*/  @P0 BRA.U.ANY `(.L_x_656) ;  /* 0xfffffffd00d80947 */ /* 0x002fea000393ffff */
[----:B------:R-:W-:Y:S01]  /*25810*/  IMAD.MOV.U32 R13, RZ, RZ, 0x40 ;  /* 0x00000040ff0d7424 */ /* 0x000fe200078e00ff */
[----:B------:R-:W-:Y:S01]  /*25820*/  PLOP3.LUT P0, PT, PT, PT, PT, 0x80, 0x0 ;  /* 0x000000000000781c */ /* 0x000fe20003f0f070 */
[----:B------:R-:W-:Y:S01]  /*25830*/  UMOV UR6, 0x0 ;  /* 0x0000000000067882 */ /* 0x000fe20000000000 */
[----:B------:R-:W-:Y:S01]  /*25840*/  IADD3 R10, R7, 0x26a00, RZ ;  /* 0x00026a00070a7810 */ /* 0x000fe20007ffe0ff */
[----:B------:R-:W-:Y:S01]  /*25850*/  UMOV UR7, 0x12f00000 ;  /* 0x12f0000000077882 */ /* 0x000fe20000000000 */
[----:B------:R-:W-:-:S15]  /*25860*/  R2UR UR10, R13 ;  /* 0x000000000d0a72ca */ /* 0x000fde00000e0000 */
.L_x_657:
        /* <DEDUP_REMOVED lines=12> */
[----:B------:R-:W-:Y:S01]  /*25930*/  VIADD R10, R7, 0x29200 ;  /* 0x00029200070a7836 */ /* 0x000fe20000000000 */
[----:B------:R-:W-:Y:S01]  /*25940*/  UMOV UR6, 0x0 ;  /* 0x0000000000067882 */ /* 0x000fe20000000000 */
[----:B------:R-:W-:Y:S01]  /*25950*/  UMOV UR7, 0x12f00000 ;  /* 0x12f0000000077882 */ /* 0x000fe20000000000 */
[----:B------:R-:W-:-:S15]  /*25960*/  R2UR UR10, R12 ;  /* 0x000000000c0a72ca */ /* 0x000fde00000e0000 */
.L_x_658:
        /* <DEDUP_REMOVED lines=10> */
[----:B------:R-:W1:Y:S01]  /*25a10*/  SYNCS.PHASECHK.TRANS64.TRYWAIT P0, [R9+URZ+0x334c0], R8 ;  /* 0x0334c008090075a7 */ /* 0x000e62000800017f */
[----:B------:R-:W-:Y:S04]  /*25a20*/  BSSY B2, `(.L_x_659) ;  /* 0x0000002000027945 */ /* 0x000fe80003800000 */
[----:B-1----:R-:W-:Y:S05]  /*25a30*/  @!P0 BRA `(.L_x_660) ;  /* 0x0000009000988947 */ /* 0x002fea0003800000 */
.L_x_891:
[----:B------:R-:W-:Y:S05]  /*25a40*/  BSYNC B2 ;  /* 0x0000000000027941 */ /* 0x000fea0003800000 */
.L_x_659:
[----:B------:R-:W-:Y:S01]  /*25a50*/  BSSY B2, `(.L_x_661) ;  /* 0x000000b000027945 */ /* 0x000fe20003800000 */
[----:B------:R-:W-:Y:S01]  /*25a60*/  IMAD.MOV.U32 R10, RZ, RZ, 0x0 ;  /* 0x00000000ff0a7424 */ /* 0x000fe200078e00ff */
[----:B------:R-:W-:Y:S02]  /*25a70*/  MOV R11, 0x12f00000 ;  /* 0x12f00000000b7802 */ /* 0x000fe40000000f00 */
[----:B------:R-:W-:Y:S05]  /*25a80*/  @P1 BRA `(.L_x_662) ;  /* 0x00000000001c1947 */ /* 0x000fea0003800000 */
[----:B------:R-:W2:Y:S02]  /*25a90*/  S2R R3, SR_TID.X ;  /* 0x0000000000037919 */ /* 0x000ea40000002100 */
[----:B--2---:R-:W-:Y:S01]  /*25aa0*/  LOP3.LUT R15, R3, 0x1f, RZ, 0xc0, !PT ;  /* 0x0000001f030f7812 */ /* 0x004fe200078ec0ff */
[----:B------:R-:W-:-:S03]  /*25ab0*/  IMAD.MOV.U32 R3, RZ, RZ, 0x7800 ;  /* 0x00007800ff037424 */ /* 0x000fc600078e00ff */
[----:B------:R-:W-:Y:S01]  /*25ac0*/  ISETP.NE.AND P0, PT, R15, RZ, PT ;  /* 0x000000ff0f00720c */ /* 0x000fe20003f05270 */
[----:B------:R2:W-:-:S12]  /*25ad0*/  SYNCS.ARRIVE.TRANS64 RZ, [R9+URZ+0x334b0], R3 ;  /* 0x0334b00309ff79a7 */ /* 0x0005d8000800003f */
[----:B--2---:R-:W-:Y:S05]  /*25ae0*/  @!P0 BRA `(.L_x_662) ;  /* 0x0000000000048947 */ /* 0x004fea0003800000 */
[----:B------:R-:W-:Y:S01]  /*25af0*/  BPT.TRAP 0x1 ;  /* 0x000000040000795c */ /* 0x000fe20000300000 */
.L_x_662:
[----:B------:R-:W-:Y:S05]  /*25b00*/  BSYNC B2 ;  /* 0x0000000000027941 */ /* 0x000fea0003800000 */
.L_x_661:
[----:B------:R-:W-:Y:S01]  /*25b10*/  R2UR UR10, R14 ;  /* 0x000000000e0a72ca */ /* 0x000fe200000e0000 */
[----:B------:R-:W-:Y:S01]  /*25b20*/  UIADD3 UR4, UP0, UR40, 0x670, URZ ;  /* 0x0000067028047890 */ /* 0x000fe2000ff1e03f */
[----:B------:R-:W-:Y:S01]  /*25b30*/  R2UR UR6, R10 ;  /* 0x000000000a0672ca */ /* 0x000fe200000e0000 */
[----:B01----:R-:W-:Y:S01]  /*25b40*/  VIADD R9, R9, 0x334b0 ;  /* 0x000334b009097836 */ /* 0x003fe20000000000 */
[----:B------:R-:W-:Y:S01]  /*25b50*/  R2UR UR7, R11 ;  /* 0x000000000b0772ca */ /* 0x000fe200000e0000 */
[----:B------:R-:W-:Y:S01]  /*25b60*/  VIADD R3, R7, 0xf200 ;  /* 0x0000f20007037836 */ /* 0x000fe20000000000 */
[----:B------:R-:W-:Y:S01]  /*25b70*/  PLOP3.LUT P0, PT, PT, PT, PT, 0x80, 0x0 ;  /* 0x000000000000781c */ /* 0x000fe20003f0f070 */
[----:B------:R-:W-:-:S12]  /*25b80*/  UIADD3.X UR5, URZ, UR41, URZ, UP0, !UPT ;  /* 0x000000293f057290 */ /* 0x000fd800087fe43f */
.L_x_663:
        /* <DEDUP_REMOVED lines=9> */
[----:B0-----:R-:W-:Y:S05]  /*25c20*/  @P0 BRA.U.ANY `(.L_x_663) ;  /* 0xfffffffd00d80947 */ /* 0x001fea000393ffff */
[----:B------:R-:W-:Y:S02]  /*25c30*/  R2UR UR10, R13 ;  /* 0x000000000d0a72ca */ /* 0x000fe400000e0000 */
[----:B------:R-:W-:Y:S02]  /*25c40*/  R2UR UR6, R10 ;  /* 0x000000000a0672ca */ /* 0x000fe400000e0000 */
[----:B------:R-:W-:Y:S02]  /*25c50*/  R2UR UR7, R11 ;  /* 0x000000000b0772ca */ /* 0x000fe400000e0000 */
[----:B------:R-:W-:Y:S02]  /*25c60*/  PLOP3.LUT P0, PT, PT, PT, PT, 0x80, 0x0 ;  /* 0x000000000000781c */ /* 0x000fe40003f0f070 */
[----:B------:R-:W-:-:S11]  /*25c70*/  IADD3 R3, R7, 0x11a00, RZ ;  /* 0x00011a0007037810 */ /* 0x000fd60007ffe0ff */
.L_x_664:
        /* <DEDUP_REMOVED lines=10> */
[----:B------:R-:W-:Y:S01]  /*25d20*/  R2UR UR10, R12 ;  /* 0x000000000c0a72ca */ /* 0x000fe200000e0000 */
[----:B------:R-:W-:Y:S01]  /*25d30*/  VIADD R7, R7, 0x14200 ;  /* 0x0001420007077836 */ /* 0x000fe20000000000 */
[----:B------:R-:W-:Y:S02]  /*25d40*/  R2UR UR6, R10 ;  /* 0x000000000a0672ca */ /* 0x000fe400000e0000 */
[----:B------:R-:W-:Y:S02]  /*25d50*/  R2UR UR7, R11 ;  /* 0x000000000b0772ca */ /* 0x000fe400000e0000 */
[----:B------:R-:W-:-:S13]  /*25d60*/  PLOP3.LUT P0, PT, PT, PT, PT, 0x80, 0x0 ;  /* 0x000000000000781c */ /* 0x000fda0003f0f070 */
.L_x_665:
        /* <DEDUP_REMOVED lines=9> */
[----:B--2---:R-:W-:Y:S05]  /*25e00*/  @P0 BRA.U.ANY `(.L_x_665) ;  /* 0xfffffffd00d80947 */ /* 0x004fea000393ffff */
.L_x_651:
[----:B------:R-:W-:Y:S05]  /*25e10*/  BSYNC B1 ;  /* 0x0000000000017941 */ /* 0x000fea0003800000 */
.L_x_650:
[----:B------:R-:W-:Y:S01]  /*25e20*/  VIADD R7, R2, 0xfffffffe ;  /* 0xfffffffe02077836 */ /* 0x000fe20000000000 */
[----:B------:R-:W-:Y:S01]  /*25e30*/  PLOP3.LUT P0, PT, PT, PT, PT, 0x8, 0x0 ;  /* 0x000000000000781c */ /* 0x000fe20003f0e170 */
[----:B------:R-:W-:-:S03]  /*25e40*/  VIADD R31, R31, 0x1 ;  /* 0x000000011f1f7836 */ /* 0x000fc60000000000 */
[----:B------:R-:W-:Y:S02]  /*25e50*/  ISETP.GE.AND P2, PT, R7, R4, PT ;  /* 0x000000040700720c */ /* 0x000fe40003f46270 */
[----:B------:R-:W-:-:S04]  /*25e60*/  ISETP.NE.AND P1, PT, R31, 0x2, PT ;  /* 0x000000021f00780c */ /* 0x000fc80003f25270 */
[----:B------:R-:W-:Y:S02]  /*25e70*/  SEL R2, RZ, 0x1, P1 ;  /* 0x00000001ff027807 */ /* 0x000fe40000800000 */
[----:B------:R-:W-:Y:S02]  /*25e80*/  SEL R31, R31, RZ, P1 ;  /* 0x000000ff1f1f7207 */ /* 0x000fe40000800000 */
[----:B------:R-:W-:-:S03]  /*25e90*/  LOP3.LUT R34, R34, R2, RZ, 0x3c, !PT ;  /* 0x0000000222227212 */ /* 0x000fc600078e3cff */
[----:B------:R-:W-:Y:S05]  /*25ea0*/  @!P2 BRA `(.L_x_644) ;  /* 0x000000080050a947 */ /* 0x000fea0003800000 */
.L_x_682:
[----:B------:R-:W-:Y:S05]  /*25eb0*/  YIELD ;  /* 0x0000000000007946 */ /* 0x000fea0003800000 */
[----:B------:R-:W-:Y:S04]  /*25ec0*/  BSSY B1, `(.L_x_666) ;  /* 0x000008a000017945 */ /* 0x000fe80003800000 */
[----:B------:R-:W-:Y:S05]  /*25ed0*/  @!P6 BRA `(.L_x_667) ;  /* 0x000000080020e947 */ /* 0x000fea0003800000 */
[----:B------:R-:W-:Y:S01]  /*25ee0*/  LEA R6, R31, R22, 0x3 ;  /* 0x000000161f067211 */ /* 0x000fe200078e18ff */
[----:B------:R-:W2:Y:S01]  /*25ef0*/  S2R R2, SR_TID.X ;  /* 0x0000000000027919 */ /* 0x000ea20000002100 */
[----:B-1----:R-:W-:Y:S01]  /*25f00*/  SHF.L.U32 R3, R34, 0x1f, RZ ;  /* 0x0000001f22037819 */ /* 0x002fe200000006ff */
[----:B------:R-:W-:Y:S03]  /*25f10*/  BSSY B2, `(.L_x_668) ;  /* 0x0000005000027945 */ /* 0x000fe60003800000 */
[----:B------:R-:W1:Y:S01]  /*25f20*/  SYNCS.PHASECHK.TRANS64.TRYWAIT P1, [R6+URZ+0x334a0], R3 ;  /* 0x0334a003060075a7 */ /* 0x000e62000802017f */
[----:B--2---:R-:W-:-:S04]  /*25f30*/  LOP3.LUT R2, R2, 0x7f, RZ, 0xc0, !PT ;  /* 0x0000007f02027812 */ /* 0x004fc800078ec0ff */
[----:B------:R-:W-:Y:S01]  /*25f40*/  ISETP.NE.AND P2, PT, R2, RZ, PT ;  /* 0x000000ff0200720c */ /* 0x000fe20003f45270 */
[----:B-1----:R-:W-:-:S12]  /*25f50*/  @!P1 BRA `(.L_x_669) ;  /* 0x0000008c00649947 */ /* 0x002fd80003800000 */
.L_x_892:
[----:B------:R-:W-:Y:S05]  /*25f60*/  BSYNC B2 ;  /* 0x0000000000027941 */ /* 0x000fea0003800000 */
.L_x_668:
[----:B------:R-:W-:Y:S04]  /*25f70*/  BSSY B2, `(.L_x_670) ;  /* 0x0000009000027945 */ /* 0x000fe80003800000 */
[----:B------:R-:W-:Y:S05]  /*25f80*/  @P2 BRA `(.L_x_671) ;  /* 0x00000000001c2947 */ /* 0x000fea0003800000 */
[----:B------:R-:W0:Y:S02]  /*25f90*/  S2R R2, SR_TID.X ;  /* 0x0000000000027919 */ /* 0x000e240000002100 */
[----:B0-----:R-:W-:Y:S01]  /*25fa0*/  LOP3.LUT R8, R2, 0x1f, RZ, 0xc0, !PT ;  /* 0x0000001f02087812 */ /* 0x001fe200078ec0ff */
[----:B------:R-:W-:-:S03]  /*25fb0*/  IMAD.MOV.U32 R2, RZ, RZ, 0x7800 ;  /* 0x00007800ff027424 */ /* 0x000fc600078e00ff */
[----:B------:R-:W-:Y:S01]  /*25fc0*/  ISETP.NE.AND P1, PT, R8, RZ, PT ;  /* 0x000000ff0800720c */ /* 0x000fe20003f25270 */
[----:B------:R2:W-:-:S12]  /*25fd0*/  SYNCS.ARRIVE.TRANS64 RZ, [R6+URZ+0x33490], R2 ;  /* 0x0334900206ff79a7 */ /* 0x0005d8000800003f */
[----:B--2---:R-:W-:Y:S05]  /*25fe0*/  @!P1 BRA `(.L_x_671) ;  /* 0x0000000000049947 */ /* 0x004fea0003800000 */
[----:B------:R-:W-:Y:S01]  /*25ff0*/  BPT.TRAP 0x1 ;  /* 0x000000040000795c */ /* 0x000fe20000300000 */
.L_x_671:
[----:B------:R-:W-:Y:S05]  /*26000*/  BSYNC B2 ;  /* 0x0000000000027941 */ /* 0x000fea0003800000 */
.L_x_670:
[----:B------:R-:W-:Y:S01]  /*26010*/  IMAD.MOV.U32 R11, RZ, RZ, RZ ;  /* 0x000000ffff0b7224 */ /* 0x000fe200078e00ff */
[----:B------:R-:W-:Y:S01]  /*26020*/  UIADD3 UR4, UP0, UR40, 0x570, URZ ;  /* 0x0000057028047890 */ /* 0x000fe2000ff1e03f */
[----:B0-----:R-:W-:Y:S01]  /*26030*/  IMAD R8, R31, 0x7800, R22 ;  /* 0x000078001f087824 */ /* 0x001fe200078e0216 */
[----:B------:R-:W-:Y:S01]  /*26040*/  PLOP3.LUT P1, PT, PT, PT, PT, 0x80, 0x0 ;  /* 0x000000000000781c */ /* 0x000fe20003f2f070 */
[----:B------:R-:W-:Y:S01]  /*26050*/  IMAD R9, R7, 0xa0, R0 ;  /* 0x000000a007097824 */ /* 0x000fe200078e0200 */
[----:B------:R-:W-:Y:S01]  /*26060*/  R2UR UR10, R11 ;  /* 0x000000000b0a72ca */ /* 0x000fe200000e0000 */
[----:B------:R-:W-:Y:S01]  /*26070*/  VIADD R2, R6, 0x33490 ;  /* 0x0003349006027836 */ /* 0x000fe20000000000 */
[----:B------:R-:W-:Y:S01]  /*26080*/  IADD3 R10, R8, 0x24200, RZ ;  /* 0x00024200080a7810 */ /* 0x000fe20007ffe0ff */
[----:B------:R-:W-:Y:S01]  /*26090*/  UIADD3.X UR5, URZ, UR41, URZ, UP0, !UPT ;  /* 0x000000293f057290 */ /* 0x000fe200087fe43f */
[----:B------:R-:W-:Y:S01]  /*260a0*/  UMOV UR6, 0x0 ;  /* 0x0000000000067882 */ /* 0x000fe20000000000 */
[----:B------:R-:W-:-:S10]  /*260b0*/  UMOV UR7, 0x12f00000 ;  /* 0x12f0000000077882 */ /* 0x000fd40000000000 */
.L_x_672:
        /* <DEDUP_REMOVED lines=10> */
[----:B------:R-:W-:Y:S01]  /*26160*/  IMAD.MOV.U32 R13, RZ, RZ, 0x40 ;  /* 0x00000040ff0d7424 */ /* 0x000fe200078e00ff */
[----:B------:R-:W-:Y:S01]  /*26170*/  PLOP3.LUT P1, PT, PT, PT, PT, 0x80, 0x0 ;  /* 0x000000000000781c */ /* 0x000fe20003f2f070 */
[----:B------:R-:W-:Y:S01]  /*26180*/  VIADD R10, R8, 0x26a00 ;  /* 0x00026a00080a7836 */ /* 0x000fe20000000000 */
[----:B------:R-:W-:Y:S01]  /*26190*/  UMOV UR6, 0x0 ;  /* 0x0000000000067882 */ /* 0x000fe20000000000 */
[----:B------:R-:W-:Y:S01]  /*261a0*/  UMOV UR7, 0x12f00000 ;  /* 0x12f0000000077882 */ /* 0x000fe20000000000 */
[----:B------:R-:W-:-:S15]  /*261b0*/  R2UR UR10, R13 ;  /* 0x000000000d0a72ca */ /* 0x000fde00000e0000 */
.L_x_673:
        /* <DEDUP_REMOVED lines=12> */
[----:B------:R-:W-:Y:S01]  /*26280*/  UMOV UR6, 0x0 ;  /* 0x0000000000067882 */ /* 0x000fe20000000000 */
[----:B------:R-:W-:Y:S01]  /*26290*/  IADD3 R10, R8, 0x29200, RZ ;  /* 0x00029200080a7810 */ /* 0x000fe20007ffe0ff */
[----:B------:R-:W-:Y:S01]  /*262a0*/  UMOV UR7, 0x12f00000 ;  /* 0x12f0000000077882 */ /* 0x000fe20000000000 */
[----:B------:R-:W-:-:S15]  /*262b0*/  R2UR UR10, R12 ;  /* 0x000000000c0a72ca */ /* 0x000fde00000e0000 */
.L_x_674:
        /* <DEDUP_REMOVED lines=10> */
[----:B------:R-:W0:Y:S01]  /*26360*/  SYNCS.PHASECHK.TRANS64.TRYWAIT P1, [R6+URZ+0x334c0], R3 ;  /* 0x0334c003060075a7 */ /* 0x000e22000802017f */
[----:B------:R-:W-:Y:S04]  /*26370*/  BSSY B2, `(.L_x_675) ;  /* 0x0000002000027945 */ /* 0x000fe80003800000 */
[----:B0-----:R-:W-:Y:S05]  /*26380*/  @!P1 BRA `(.L_x_676) ;  /* 0x00000088006c9947 */ /* 0x001fea0003800000 */
.L_x_893:
[----:B------:R-:W-:Y:S05]  /*26390*/  BSYNC B2 ;  /* 0x0000000000027941 */ /* 0x000fea0003800000 */
.L_x_675:
[----:B------:R-:W-:Y:S01]  /*263a0*/  BSSY B2, `(.L_x_677) ;  /* 0x000000b000027945 */ /* 0x000fe20003800000 */
[----:B------:R-:W-:Y:S02]  /*263b0*/  IMAD.MOV.U32 R2, RZ, RZ, 0x0 ;  /* 0x00000000ff027424 */ /* 0x000fe400078e00ff */
[----:B01----:R-:W-:Y:S01]  /*263c0*/  IMAD.MOV.U32 R3, RZ, RZ, 0x12f00000 ;  /* 0x12f00000ff037424 */ /* 0x003fe200078e00ff */
[----:B------:R-:W-:Y:S06]  /*263d0*/  @P2 BRA `(.L_x_678) ;  /* 0x00000000001c2947 */ /* 0x000fec0003800000 */
[----:B------:R-:W0:Y:S02]  /*263e0*/  S2R R10, SR_TID.X ;  /* 0x00000000000a7919 */ /* 0x000e240000002100 */
[----:B0-----:R-:W-:Y:S01]  /*263f0*/  LOP3.LUT R14, R10, 0x1f, RZ, 0xc0, !PT ;  /* 0x0000001f0a0e7812 */ /* 0x001fe200078ec0ff */
[----:B------:R-:W-:-:S03]  /*26400*/  IMAD.MOV.U32 R10, RZ, RZ, 0x7800 ;  /* 0x00007800ff0a7424 */ /* 0x000fc600078e00ff */
[----:B------:R-:W-:Y:S01]  /*26410*/  ISETP.NE.AND P1, PT, R14, RZ, PT ;  /* 0x000000ff0e00720c */ /* 0x000fe20003f25270 */
[----:B------:R0:W-:-:S12]  /*26420*/  SYNCS.ARRIVE.TRANS64 RZ, [R6+URZ+0x334b0], R10 ;  /* 0x0334b00a06ff79a7 */ /* 0x0001d8000800003f */
[----:B0-----:R-:W-:Y:S05]  /*26430*/  @!P1 BRA `(.L_x_678) ;  /* 0x0000000000049947 */ /* 0x001fea0003800000 */
[----:B------:R-:W-:Y:S01]  /*26440*/  BPT.TRAP 0x1 ;  /* 0x000000040000795c */ /* 0x000fe20000300000 */
.L_x_678:
[----:B------:R-:W-:Y:S05]  /*26450*/  BSYNC B2 ;  /* 0x0000000000027941 */ /* 0x000fea0003800000 */
.L_x_677:
[----:B------:R-:W-:Y:S01]  /*26460*/  R2UR UR10, R11 ;  /* 0x000000000b0a72ca */ /* 0x000fe200000e0000 */
[----:B------:R-:W-:Y:S01]  /*26470*/  UIADD3 UR4, UP0, UR40, 0x670, URZ ;  /* 0x0000067028047890 */ /* 0x000fe2000ff1e03f */
[----:B------:R-:W-:Y:S01]  /*26480*/  R2UR UR6, R2 ;  /* 0x00000000020672ca */ /* 0x000fe200000e0000 */
[----:B------:R-:W-:Y:S01]  /*26490*/  VIADD R10, R8, 0xf200 ;  /* 0x0000f200080a7836 */ /* 0x000fe20000000000 */
[----:B------:R-:W-:Y:S01]  /*264a0*/  R2UR UR7, R3 ;  /* 0x00000000030772ca */ /* 0x000fe200000e0000 */
[----:B------:R-:W-:Y:S01]  /*264b0*/  UIADD3.X UR5, URZ, UR41, URZ, UP0, !UPT ;  /* 0x000000293f057290 */ /* 0x000fe200087fe43f */
[----:B------:R-:W-:Y:S02]  /*264c0*/  PLOP3.LUT P1, PT, PT, PT, PT, 0x80, 0x0 ;  /* 0x000000000000781c */ /* 0x000fe40003f2f070 */
[----:B------:R-:W-:-:S11]  /*264d0*/  IADD3 R6, R6, 0x334b0, RZ ;  /* 0x000334b006067810 */ /* 0x000fd60007ffe0ff */
.L_x_679:
        /* <DEDUP_REMOVED lines=15> */
.L_x_680:
        /* <DEDUP_REMOVED lines=15> */
.L_x_681:
        /* <DEDUP_REMOVED lines=10> */
.L_x_667:
[----:B------:R-:W-:Y:S05]  /*26760*/  BSYNC B1 ;  /* 0x0000000000017941 */ /* 0x000fea0003800000 */
.L_x_666:
[C---:B------:R-:W-:Y:S01]  /*26770*/  ISETP.GT.AND P2, PT, R7.reuse, R4, PT ;  /* 0x000000040700720c */ /* 0x040fe20003f44270 */
[----:B------:R-:W-:Y:S01]  /*26780*/  VIADD R7, R7, 0xffffffff ;  /* 0xffffffff07077836 */ /* 0x000fe20000000000 */
[----:B------:R-:W-:-:S04]  /*26790*/  IADD3 R31, R31, 0x1, RZ ;  /* 0x000000011f1f7810 */ /* 0x000fc80007ffe0ff */
[----:B------:R-:W-:-:S04]  /*267a0*/  ISETP.NE.AND P1, PT, R31, 0x2, PT ;  /* 0x000000021f00780c */ /* 0x000fc80003f25270 */
[----:B------:R-:W-:Y:S02]  /*267b0*/  SEL R2, RZ, 0x1, P1 ;  /* 0x00000001ff027807 */ /* 0x000fe40000800000 */
[----:B------:R-:W-:Y:S02]  /*267c0*/  SEL R31, R31, RZ, P1 ;  /* 0x000000ff1f1f7207 */ /* 0x000fe40000800000 */
[----:B------:R-:W-:Y:S01]  /*267d0*/  LOP3.LUT R34, R34, R2, RZ, 0x3c, !PT ;  /* 0x0000000222227212 */ /* 0x000fe200078e3cff */
[----:B------:R-:W-:Y:S06]  /*267e0*/  @P2 BRA `(.L_x_682) ;  /* 0xfffffff400b02947 */ /* 0x000fec000383ffff */
.L_x_644:
[----:B------:R-:W-:Y:S05]  /*267f0*/  BSYNC B0 ;  /* 0x0000000000007941 */ /* 0x000fea0003800000 */
.L_x_643:
[----:B------:R-:W-:Y:S05]  /*26800*/  @!P0 WARPSYNC.ALL ;  /* 0x0000000000008948 */ /* 0x000fea0003800000 */
[----:B------:R-:W-:Y:S01]  /*26810*/  @!P0 BAR.SYNC.DEFER_BLOCKING 0xc, 0x180 ;  /* 0x0306000000008b1d */ /* 0x000fe20000010000 */
[----:B------:R-:W-:-:S13]  /*26820*/  ISETP.GT.AND P0, PT, R24, RZ, PT ;  /* 0x000000ff1800720c */ /* 0x000fda0003f04270 */
[----:B------:R-:W-:Y:S05]  /*26830*/  @P0 BRA `(.L_x_683) ;  /* 0x0000000000440947 */ /* 0x000fea0003800000 */
[----:B------:R-:W2:Y:S02]  /*26840*/  S2R R2, SR_TID.X ;  /* 0x0000000000027919 */ /* 0x000ea40000002100 */
[----:B--2---:R-:W-:-:S04]  /*26850*/  LOP3.LUT R2, R2, 0x7f, RZ, 0xc0, !PT ;  /* 0x0000007f02027812 */ /* 0x004fc800078ec0ff */
[----:B------:R-:W-:-:S13]  /*26860*/  ISETP.NE.AND P0, PT, R2, RZ, PT ;  /* 0x000000ff0200720c */ /* 0x000fda0003f05270 */
[----:B------:R-:W-:Y:S05]  /*26870*/  @P0 BRA `(.L_x_684) ;  /* 0x0000004800600947 */ /* 0x000fea0003800000 */
[----:B------:R-:W2:Y:S01]  /*26880*/  S2R R5, SR_LANEID ;  /* 0x0000000000057919 */ /* 0x000ea20000000000 */
[----:B------:R-:W-:Y:S01]  /*26890*/  VOTEU.ANY UR4, UPT, PT ;  /* 0x0000000000047886 */ /* 0x000fe200038e0100 */
[----:B-1----:R-:W1:Y:S01]  /*268a0*/  LDC.64 R2, c[0x0][0xc60] ;  /* 0x00031800ff027b82 */ /* 0x002e620000000a00 */
[----:B------:R-:W2:Y:S02]  /*268b0*/  FLO.U32 R0, UR4 ;  /* 0x0000000400007d00 */ /* 0x000ea400080e0000 */
[----:B--2---:R-:W-:-:S06]  /*268c0*/  ISETP.EQ.U32.AND P0, PT, R0, R5, PT ;  /* 0x000000050000720c */ /* 0x004fcc0003f02070 */
[----:B------:R-:W1:Y:S07]  /*268d0*/  POPC R5, UR4 ;  /* 0x0000000400057d09 */ /* 0x000e6e0008000000 */
[----:B-1----:R-:W2:Y:S01]  /*268e0*/  @P0 ATOMG.E.ADD.STRONG.GPU PT, R3, desc[UR50][R2.64], R5 ;  /* 0x00000005020309a8 */ /* 0x002ea200081ee1f2 */
[----:B------:R-:W1:Y:S02]  /*268f0*/  S2R R4, SR_LTMASK ;  /* 0x0000000000047919 */ /* 0x000e640000003900 */
[----:B-1----:R-:W-:-:S04]  /*26900*/  LOP3.LUT R4, R4, UR4, RZ, 0xc0, !PT ;  /* 0x0000000404047c12 */ /* 0x002fc8000f8ec0ff */
[----:B------:R-:W1:Y:S01]  /*26910*/  POPC R7, R4 ;  /* 0x0000000400077309 */ /* 0x000e620000000000 */
[----:B--2---:R-:W1:Y:S02]  /*26920*/  SHFL.IDX PT, R0, R3, R0, 0x1f ;  /* 0x00001f0003007589 */ /* 0x004e6400000e0000 */
[----:B-1----:R-:W-:Y:S01]  /*26930*/  IADD3 R16, R0, UR38, R7 ;  /* 0x0000002600107c10 */ /* 0x002fe2000fffe007 */
[----:B------:R-:W-:Y:S06]  /*26940*/  BRA `(.L_x_684) ;  /* 0x00000048002c7947 */ /* 0x000fec0003800000 */
.L_x_683:
[----:B------:R-:W-:Y:S01]  /*26950*/  VIADD R0, R22, 0x24200 ;  /* 0x0002420016007836 */ /* 0x000fe20000000000 */
[----:B------:R-:W-:Y:S04]  /*26960*/  BSSY B6, `(.L_x_685) ;  /* 0x0000013000067945 */ /* 0x000fe80003800000 */
[----:B------:R-:W-:-:S13]  /*26970*/  LOP3.LUT P0, RZ, R0, 0x1bf, RZ, 0xc0, !PT ;  /* 0x000001bf00ff7812 */ /* 0x000fda000780c0ff */
[----:B------:R-:W-:Y:S05]  /*26980*/  @!P0 BRA `(.L_x_686) ;  /* 0x0000000000408947 */ /* 0x000fea0003800000 */
[----:B------:R-:W-:Y:S01]  /*26990*/  MOV R2, 0x0 ;  /* 0x0000000000027802 */ /* 0x000fe20000000f00 */
[----:B------:R-:W-:Y:S01]  /*269a0*/  ULDC.64 UR6, c[0x4][0xc0] ;  /* 0x0100300000067ab9 */ /* 0x000fe20000000a00 */
[----:B------:R-:W-:Y:S01]  /*269b0*/  ULDC.64 UR8, c[0x4][0xc8] ;  /* 0x0100320000087ab9 */ /* 0x000fe20000000a00 */
[----:B------:R-:W-:Y:S01]  /*269c0*/  ULDC.64 UR4, c[0x4][0x8] ;  /* 0x0100020000047ab9 */ /* 0x000fe20000000a00 */
[----:B------:R-:W-:Y:S01]  /*269d0*/  IMAD.U32 R4, RZ, RZ, UR6 ;  /* 0x00000006ff047e24 */ /* 0x000fe2000f8e00ff */
[----:B------:R-:W-:Y:S01]  /*269e0*/  MOV R5, UR7 ;  /* 0x0000000700057c02 */ /* 0x000fe20008000f00 */
[----:B-1----:R-:W1:Y:S01]  /*269f0*/  LDC.64 R2, c[0x4][R2] ;  /* 0x0100000002027b82 */ /* 0x002e620000000a00 */
[----:B------:R-:W-:Y:S01]  /*26a00*/  IMAD.U32 R6, RZ, RZ, UR8 ;  /* 0x00000008ff067e24 */ /* 0x000fe2000f8e00ff */
[----:B------:R-:W-:Y:S01]  /*26a10*/  MOV R11, UR5 ;  /* 0x00000005000b7c02 */ /* 0x000fe20008000f00 */
[----:B------:R-:W-:Y:S02]  /*26a20*/  IMAD.U32 R7, RZ, RZ, UR9 ;  /* 0x00000009ff077e24 */ /* 0x000fe4000f8e00ff */
[----:B------:R-:W-:-:S02]  /*26a30*/  IMAD.U32 R10, RZ, RZ, UR4 ;  /* 0x00000004ff0a7e24 */ /* 0x000fc4000f8e00ff */
[----:B0-----:R-:W-:Y:S02]  /*26a40*/  IMAD.MOV.U32 R8, RZ, RZ, 0x70 ;  /* 0x00000070ff087424 */ /* 0x001fe400078e00ff */
[----:B------:R-:W-:Y:S02]  /*26a50*/  IMAD.MOV.U32 R12, RZ, RZ, 0x1 ;  /* 0x00000001ff0c7424 */ /* 0x000fe400078e00ff */
[----:B------:R-:W-:-:S07]  /*26a60*/  IMAD.MOV.U32 R13, RZ, RZ, RZ ;  /* 0x000000ffff0d7224 */ /* 0x000fce00078e00ff */
[----:B------:R-:W-:-:S07]  /*26a70*/  LEPC R20, `(.L_x_686) ;  /* 0x000000001014794e */ /* 0x000fce0000000000 */
[----:B-1----:R-:W-:Y:S05]  /*26a80*/  CALL.ABS.NOINC R2 ;  /* 0x0000000002007343 */ /* 0x002fea0003c00000 */
.L_x_686:
[----:B------:R-:W-:Y:S05]  /*26a90*/  BSYNC B6 ;  /* 0x0000000000067941 */ /* 0x000fea0003800000 */
.L_x_685:
[----:B------:R-:W-:Y:S01]  /*26aa0*/  IADD3 R0, R22, 0xf200, RZ ;  /* 0x0000f20016007810 */ /* 0x000fe20007ffe0ff */
[----:B------:R-:W-:Y:S01]  /*26ab0*/  BSSY B6, `(.L_x_687) ;  /* 0x0000015000067945 */ /* 0x000fe20003800000 */
[----:B------:R-:W-:Y:S02]  /*26ac0*/  LOP3.LUT R36, R36, 0xfffffffe, RZ, 0xc0, !PT ;  /* 0xfffffffe24247812 */ /* 0x000fe400078ec0ff */
[----:B------:R-:W-:-:S13]  /*26ad0*/  LOP3.LUT P0, RZ, R0, 0x1bf, RZ, 0xc0, !PT ;  /* 0x000001bf00ff7812 */ /* 0x000fda000780c0ff */
[----:B------:R-:W-:Y:S01]  /*26ae0*/  @P0 LOP3.LUT R36, R36, 0x1, RZ, 0xfc, !PT ;  /* 0x0000000124240812 */ /* 0x000fe200078efcff */
[----:B------:R-:W-:Y:S06]  /*26af0*/  @!P0 BRA `(.L_x_688) ;  /* 0x0000000000408947 */ /* 0x000fec0003800000 */
        /* <DEDUP_REMOVED lines=8> */
[----:B------:R-:W-:Y:S01]  /*26b80*/  MOV R12, 0x1 ;  /* 0x00000001000c7802 */ /* 0x000fe20000000f00 */
[----:B------:R-:W-:Y:S02]  /*26b90*/  IMAD.U32 R6, RZ, RZ, UR8 ;  /* 0x00000008ff067e24 */ /* 0x000fe4000f8e00ff */
[----:B------:R-:W-:-:S02]  /*26ba0*/  IMAD.U32 R10, RZ, RZ, UR4 ;  /* 0x00000004ff0a7e24 */ /* 0x000fc4000f8e00ff */
[----:B------:R-:W-:Y:S02]  /*26bb0*/  IMAD.U32 R11, RZ, RZ, UR5 ;  /* 0x00000005ff0b7e24 */ /* 0x000fe4000f8e00ff */
[----:B0-----:R-:W-:Y:S02]  /*26bc0*/  IMAD.MOV.U32 R8, RZ, RZ, 0x70 ;  /* 0x00000070ff087424 */ /* 0x001fe400078e00ff */
[----:B------:R-:W-:-:S07]  /*26bd0*/  IMAD.MOV.U32 R13, RZ, RZ, RZ ;  /* 0x000000ffff0d7224 */ /* 0x000fce00078e00ff */
[----:B------:R-:W-:-:S07]  /*26be0*/  LEPC R20, `(.L_x_688) ;  /* 0x000000001014794e */ /* 0x000fce0000000000 */
[----:B-1----:R-:W-:Y:S05]  /*26bf0*/  CALL.ABS.NOINC R2 ;  /* 0x0000000002007343 */ /* 0x002fea0003c00000 */
.L_x_688:
[----:B------:R-:W-:Y:S05]  /*26c00*/  BSYNC B6 ;  /* 0x0000000000067941 */ /* 0x000fea0003800000 */
.L_x_687:
        /* <DEDUP_REMOVED lines=20> */
.L_x_690:
[----:B------:R-:W-:Y:S05]  /*26d50*/  BSYNC B6 ;  /* 0x0000000000067941 */ /* 0x000fea0003800000 */
.L_x_689:
[----:B------:R-:W-:Y:S01]  /*26d60*/  LOP3.LUT P6, RZ, R36, 0x1, RZ, 0xc0, !PT ;  /* 0x0000000124ff7812 */ /* 0x000fe200078cc0ff */
[----:B------:R-:W-:-:S12]  /*26d70*/  BSSY B6, `(.L_x_691) ;  /* 0x0000012000067945 */ /* 0x000fd80003800000 */
[----:B------:R-:W-:Y:S05]  /*26d80*/  @!P6 BRA `(.L_x_692) ;  /* 0x000000000040e947 */ /* 0x000fea0003800000 */
[----:B------:R-:W-:Y:S01]  /*26d90*/  MOV R2, 0x0 ;  /* 0x0000000000027802 */ /* 0x000fe20000000f00 */
[----:B------:R-:W-:Y:S01]  /*26da0*/  ULDC.64 UR4, c[0x4][0xc0] ;  /* 0x0100300000047ab9 */ /* 0x000fe20000000a00 */
[----:B------:R-:W-:Y:S01]  /*26db0*/  ULDC.64 UR6, c[0x4][0xc8] ;  /* 0x0100320000067ab9 */ /* 0x000fe20000000a00 */
[----:B------:R-:W-:Y:S01]  /*26dc0*/  ULDC.64 UR8, c[0x4][0x20] ;  /* 0x0100080000087ab9 */ /* 0x000fe20000000a00 */
[----:B------:R-:W-:Y:S01]  /*26dd0*/  MOV R4, UR4 ;  /* 0x0000000400047c02 */ /* 0x000fe20008000f00 */
[----:B------:R-:W-:Y:S01]  /*26de0*/  IMAD.U32 R5, RZ, RZ, UR5 ;  /* 0x00000005ff057e24 */ /* 0x000fe2000f8e00ff */
[----:B-1----:R-:W1:Y:S01]  /*26df0*/  LDC.64 R2, c[0x4][R2] ;  /* 0x0100000002027b82 */ /* 0x002e620000000a00 */
[----:B------:R-:W-:Y:S01]  /*26e00*/  IMAD.U32 R6, RZ, RZ, UR6 ;  /* 0x00000006ff067e24 */ /* 0x000fe2000f8e00ff */
[----:B------:R-:W-:Y:S01]  /*26e10*/  MOV R10, UR8 ;  /* 0x00000008000a7c02 */ /* 0x000fe20008000f00 */
[----:B------:R-:W-:Y:S01]  /*26e20*/  IMAD.U32 R7, RZ, RZ, UR7 ;  /* 0x00000007ff077e24 */ /* 0x000fe2000f8e00ff */
[----:B------:R-:W-:Y:S01]  /*26e30*/  MOV R13, RZ ;  /* 0x000000ff000d7202 */ /* 0x000fe20000000f00 */
[----:B------:R-:W-:-:S02]  /*26e40*/  IMAD.U32 R11, RZ, RZ, UR9 ;  /* 0x00000009ff0b7e24 */ /* 0x000fc4000f8e00ff */
[----:B0-----:R-:W-:Y:S02]  /*26e50*/  IMAD.MOV.U32 R8, RZ, RZ, 0x70 ;  /* 0x00000070ff087424 */ /* 0x001fe400078e00ff */
[----:B------:R-:W-:-:S07]  /*26e60*/  IMAD.MOV.U32 R12, RZ, RZ, 0x1 ;  /* 0x00000001ff0c7424 */ /* 0x000fce00078e00ff */
[----:B------:R-:W-:-:S07]  /*26e70*/  LEPC R20, `(.L_x_692) ;  /* 0x000000001014794e */ /* 0x000fce0000000000 */
[----:B-1----:R-:W-:Y:S05]  /*26e80*/  CALL.ABS.NOINC R2 ;  /* 0x0000000002007343 */ /* 0x002fea0003c00000 */
.L_x_692:
[----:B------:R-:W-:Y:S05]  /*26e90*/  BSYNC B6 ;  /* 0x0000000000067941 */ /* 0x000fea0003800000 */
.L_x_691:
[----:B------:R-:W2:Y:S01]  /*26ea0*/  LDL R21, [R1+0x4] ;  /* 0x0000040001157983 */ /* 0x000ea20000100800 */
[----:B------:R-:W-:Y:S01]  /*26eb0*/  ULDC.64 UR4, c[0x0][0x9f8] ;  /* 0x00027e0000047ab9 */ /* 0x000fe20000000a00 */
[----:B------:R-:W3:Y:S01]  /*26ec0*/  LDC R11, c[0x0][0x430] ;  /* 0x00010c00ff0b7b82 */ /* 0x000ee20000000800 */
[----:B------:R-:W-:Y:S01]  /*26ed0*/  ISETP.NE.U32.AND P0, PT, RZ, UR4, PT ;  /* 0x00000004ff007c0c */ /* 0x000fe2000bf05070 */
[----:B------:R-:W4:Y:S03]  /*26ee0*/  S2R R20, SR_TID.X ;  /* 0x0000000000147919 */ /* 0x000f260000002100 */
[----:B------:R-:W-:-:S13]  /*26ef0*/  ISETP.NE.AND.EX P0, PT, RZ, UR5, PT, P0 ;  /* 0x00000005ff007c0c */ /* 0x000fda000bf05300 */
[----:B------:R-:W-:-:S04]  /*26f00*/  @P0 IADD3 R2, P1, R25, UR4, RZ ;  /* 0x0000000419020c10 */ /* 0x000fc8000ff3e0ff */
[----:B-1----:R-:W-:-:S05]  /*26f10*/  @P0 IADD3.X R3, R26, UR5, RZ, P1, !PT ;  /* 0x000000051a030c10 */ /* 0x002fca0008ffe4ff */
[----:B------:R1:W2:Y:S01]  /*26f20*/  @P0 LDG.E R32, desc[UR50][R2.64] ;  /* 0x0000003202200981 */ /* 0x0002a2000c1e1900 */
[----:B---3--:R-:W-:Y:S01]  /*26f30*/  ISETP.NE.AND P0, PT, R11, 0x1, PT ;  /* 0x000000010b00780c */ /* 0x008fe20003f05270 */
[----:B------:R-:W-:Y:S01]  /*26f40*/  IMAD.MOV.U32 R7, RZ, RZ, 0xa0 ;  /* 0x000000a0ff077424 */ /* 0x000fe200078e00ff */
[----:B------:R-:W3:Y:S03]  /*26f50*/  S2R R28, SR_TID.X ;  /* 0x00000000001c7919 */ /* 0x000ee60000002100 */
[----:B------:R-:W-:Y:S01]  /*26f60*/  IMAD R6, R30, R7, -0xa0 ;  /* 0xffffff601e067424 */ /* 0x000fe200078e0207 */
[----:B----4-:R-:W-:-:S04]  /*26f70*/  LOP3.LUT R20, R20, 0x7f, RZ, 0xc0, !PT ;  /* 0x0000007f14147812 */ /* 0x010fc800078ec0ff */
[----:B------:R-:W-:-:S03]  /*26f80*/  SHF.R.U32.HI R20, RZ, 0x2, R20 ;  /* 0x00000002ff147819 */ /* 0x000fc60000011614 */
[----:B------:R-:W4:Y:S08]  /*26f90*/  @P0 LDC R5, c[0x0][0x434] ;  /* 0x00010d00ff050b82 */ /* 0x000f300000000800 */
[----:B-1----:R-:W1:Y:S08]  /*26fa0*/  @P0 LDC R3, c[0x0][0x438] ;  /* 0x00010e00ff030b82 */ /* 0x002e700000000800 */
[----:B------:R-:W1:Y:S01]  /*26fb0*/  @P0 LDC R0, c[0x0][0x434] ;  /* 0x00010d00ff000b82 */ /* 0x000e620000000800 */
[----:B---3--:R-:W-:-:S07]  /*26fc0*/  IMAD.SHL.U32 R28, R28, 0x20, RZ ;  /* 0x000000201c1c7824 */ /* 0x008fce00078e00ff */
[----:B------:R-:W3:Y:S01]  /*26fd0*/  @P0 LDC R2, c[0x0][0x438] ;  /* 0x00010e00ff020b82 */ /* 0x000ee20000000800 */
[----:B------:R-:W-:Y:S02]  /*26fe0*/  LOP3.LUT R28, R20, 0x60, R28, 0xf8, !PT ;  /* 0x00000060141c7812 */ /* 0x000fe400078ef81c */
[----:B------:R-:W0:Y:S03]  /*26ff0*/  S2R R20, SR_TID.X ;  /* 0x0000000000147919 */ /* 0x000e260000002100 */
[----:B------:R-:W-:-:S05]  /*27000*/  IMAD.IADD R4, R28, 0x1, R6 ;  /* 0x000000011c047824 */ /* 0x000fca00078e0206 */
[----:B------:R-:W-:Y:S02]  /*27010*/  ISETP.GE.AND P1, PT, R4, R24, PT ;  /* 0x000000180400720c */ /* 0x000fe40003f26270 */
[C---:B0-----:R-:W-:Y:S01]  /*27020*/  LOP3.LUT R28, R20.reuse, 0x7f, RZ, 0xc0, !PT ;  /* 0x0000007f141c7812 */ /* 0x041fe200078ec0ff */
[----:B------:R-:W-:-:S03]  /*27030*/  IMAD.SHL.U32 R20, R20, 0x20, RZ ;  /* 0x0000002014147824 */ /* 0x000fc600078e00ff */
[----:B------:R-:W-:-:S04]  /*27040*/  SHF.R.U32.HI R28, RZ, 0x2, R28 ;  /* 0x00000002ff1c7819 */ /* 0x000fc8000001161c */
[----:B------:R-:W-:-:S04]  /*27050*/  LOP3.LUT R20, R28, 0x60, R20, 0xf8, !PT ;  /* 0x000000601c147812 */ /* 0x000fc800078ef814 */
[----:B------:R-:W-:-:S05]  /*27060*/  LOP3.LUT R20, R20, 0x80, RZ, 0xfc, !PT ;  /* 0x0000008014147812 */ /* 0x000fca00078efcff */
[----:B------:R-:W-:Y:S01]  /*27070*/  IMAD.IADD R6, R20, 0x1, R6 ;  /* 0x0000000114067824 */ /* 0x000fe200078e0206 */
[----:B------:R-:W-:Y:S01]  /*27080*/  LOP3.LUT R36, R36, 0xfffffff7, RZ, 0xc0, !PT ;  /* 0xfffffff724247812 */ /* 0x000fe200078ec0ff */
[----:B------:R-:W-:Y:S01]  /*27090*/  UMOV UR4, 0xffffffff ;  /* 0xffffffff00047882 */ /* 0x000fe20000000000 */
[-C--:B--2---:R-:W-:Y:S02]  /*270a0*/  IADD3 R10, R4, R21.reuse, RZ ;  /* 0x00000015040a7210 */ /* 0x084fe40007ffe0ff */
[----:B------:R-:W-:-:S03]  /*270b0*/  IADD3 R8, R6, R21, RZ ;  /* 0x0000001506087210 */ /* 0x000fc60007ffe0ff */
[----:B----4-:R-:W-:-:S04]  /*270c0*/  @P0 IMAD.HI.U32 R5, R10, R5, RZ ;  /* 0x000000050a050227 */ /* 0x010fc800078e00ff */
[----:B------:R-:W-:Y:S01]  /*270d0*/  IMAD.MOV.U32 R9, RZ, RZ, R10 ;  /* 0x000000ffff097224 */ /* 0x000fe200078e000a */
[----:B-1----:R-:W-:Y:S01]  /*270e0*/  @P0 SHF.R.U32.HI R9, RZ, R3, R5 ;  /* 0x00000003ff090219 */ /* 0x002fe20000011605 */
[----:B------:R-:W-:Y:S01]  /*270f0*/  @P0 IMAD.HI.U32 R3, R8, R0, RZ ;  /* 0x0000000008030227 */ /* 0x000fe200078e00ff */
[----:B------:R-:W0:Y:S02]  /*27100*/  @!P1 LDC.64 R4, c[0x0][0x418] ;  /* 0x00010600ff049b82 */ /* 0x000e240000000a00 */
[----:B------:R-:W-:Y:S01]  /*27110*/  @!P1 SHF.R.S32.HI R7, RZ, 0x1f, R9 ;  /* 0x0000001fff079819 */ /* 0x000fe20000011409 */
[----:B------:R-:W-:Y:S01]  /*27120*/  IMAD.MOV.U32 R0, RZ, RZ, R8 ;  /* 0x000000ffff007224 */ /* 0x000fe200078e0008 */
[----:B---3--:R-:W-:Y:S02]  /*27130*/  @P0 SHF.R.U32.HI R0, RZ, R2, R3 ;  /* 0x00000002ff000219 */ /* 0x008fe40000011603 */
[----:B------:R-:W-:Y:S01]  /*27140*/  ISETP.GE.AND P0, PT, R6, R24, PT ;  /* 0x000000180600720c */ /* 0x000fe20003f06270 */
[----:B------:R-:W-:Y:S01]  /*27150*/  @!P1 IMAD.MOV.U32 R6, RZ, RZ, R9 ;  /* 0x000000ffff069224 */ /* 0x000fe200078e0009 */
[----:B------:R-:W1:Y:S02]  /*27160*/  @!P1 LDC.64 R2, c[0x0][0x428] ;  /* 0x00010a00ff029b82 */ /* 0x000e640000000a00 */
[----:B------:R-:W-:-:S02]  /*27170*/  ISETP.GT.U32.OR P0, PT, R20, 0x9f, P0 ;  /* 0x0000009f1400780c */ /* 0x000fc40000704470 */
[----:B------:R-:W-:-:S05]  /*27180*/  SHF.R.S32.HI R14, RZ, 0x1f, R32 ;  /* 0x0000001fff0e7819 */ /* 0x000fca0000011420 */
[----:B------:R2:W-:Y:S01]  /*27190*/  STL [R1+0x8], R14 ;  /* 0x0000080e01007387 */ /* 0x0005e20000100800 */
[----:B-1----:R-:W-:-:S04]  /*271a0*/  @!P1 IMAD.WIDE.U32 R6, R32, R2, R6 ;  /* 0x0000000220069225 */ /* 0x002fc800078e0006 */
[----:B------:R-:W-:Y:S01]  /*271b0*/  @!P1 IMAD R2, R14, R2, RZ ;  /* 0x000000020e029224 */ /* 0x000fe200078e02ff */
[----:B0-----:R-:W-:-:S03]  /*271c0*/  @!P1 LEA R12, P2, R6, R4, 0x2 ;  /* 0x00000004060c9211 */ /* 0x001fc600078410ff */
[----:B------:R-:W-:-:S04]  /*271d0*/  @!P1 IMAD R3, R32, R3, R2 ;  /* 0x0000000320039224 */ /* 0x000fc800078e0202 */
[----:B------:R-:W-:Y:S01]  /*271e0*/  @!P1 IMAD.IADD R3, R7, 0x1, R3 ;  /* 0x0000000107039824 */ /* 0x000fe200078e0203 */
[----:B------:R-:W-:-:S04]  /*271f0*/  @!P0 SHF.R.S32.HI R7, RZ, 0x1f, R0 ;  /* 0x0000001fff078819 */ /* 0x000fc80000011400 */
[----:B------:R-:W-:Y:S01]  /*27200*/  @!P1 LEA.HI.X R13, R6, R5, R3, 0x2, P2 ;  /* 0x00000005060d9211 */ /* 0x000fe200010f1403 */
[----:B------:R-:W-:Y:S01]  /*27210*/  @!P0 IMAD.MOV.U32 R6, RZ, RZ, R0 ;  /* 0x000000ffff068224 */ /* 0x000fe200078e0000 */
[----:B------:R-:W0:Y:S01]  /*27220*/  @!P0 LDC.64 R2, c[0x0][0x428] ;  /* 0x00010a00ff028b82 */ /* 0x000e220000000a00 */
[----:B------:R-:W-:-:S05]  /*27230*/  IADD3 R5, -R9, RZ, RZ ;  /* 0x000000ff09057210 */ /* 0x000fca0007ffe1ff */
[----:B------:R-:W-:Y:S02]  /*27240*/  IMAD R5, R11, R5, R10 ;  /* 0x000000050b057224 */ /* 0x000fe400078e020a */
[----:B------:R-:W1:Y:S01]  /*27250*/  LDC R9, c[0x0][0x2f4] ;  /* 0x0000bd00ff097b82 */ /* 0x000e620000000800 */
[-C--:B0-----:R-:W-:Y:S02]  /*27260*/  @!P0 IMAD R4, R14, R2.reuse, RZ ;  /* 0x000000020e048224 */ /* 0x081fe400078e02ff */
[----:B------:R-:W-:-:S04]  /*27270*/  @!P0 IMAD.WIDE.U32 R6, R32, R2, R6 ;  /* 0x0000000220068225 */ /* 0x000fc800078e0006 */
[----:B------:R-:W-:Y:S02]  /*27280*/  @!P0 IMAD R4, R32, R3, R4 ;  /* 0x0000000320048224 */ /* 0x000fe400078e0204 */
[----:B------:R-:W0:Y:S02]  /*27290*/  @!P0 LDC.64 R2, c[0x0][0x418] ;  /* 0x00010600ff028b82 */ /* 0x000e240000000a00 */
[----:B------:R-:W-:Y:S01]  /*272a0*/  @!P0 IMAD.IADD R4, R4, 0x1, R7 ;  /* 0x0000000104048824 */ /* 0x000fe200078e0207 */
[----:B------:R-:W-:Y:S02]  /*272b0*/  MOV R10, UR39 ;  /* 0x00000027000a7c02 */ /* 0x000fe40008000f00 */
[----:B0-----:R-:W-:-:S04]  /*272c0*/  @!P0 LEA R2, P2, R6, R2, 0x2 ;  /* 0x0000000206028211 */ /* 0x001fc800078410ff */
[----:B------:R-:W-:Y:S02]  /*272d0*/  @!P0 LEA.HI.X R3, R6, R3, R4, 0x2, P2 ;  /* 0x0000000306038211 */ /* 0x000fe400010f1404 */
[----:B------:R-:W-:Y:S02]  /*272e0*/  CS2R R6, SRZ ;  /* 0x0000000000067805 */ /* 0x000fe4000001ff00 */
[----:B------:R-:W-:-:S04]  /*272f0*/  ISETP.GT.U32.AND P2, PT, R20, 0x9f, PT ;  /* 0x0000009f1400780c */ /* 0x000fc80003f44070 */
[----:B------:R0:W5:Y:S01]  /*27300*/  @!P1 LDG.E R6, desc[UR50][R12.64] ;  /* 0x000000320c069981 */ /* 0x000162000c1e1900 */
[C---:B-1----:R-:W-:Y:S02]  /*27310*/  ISETP.GE.AND P1, PT, R37.reuse, R9, PT ;  /* 0x000000092500720c */ /* 0x042fe40003f26270 */
[----:B------:R-:W-:Y:S01]  /*27320*/  ISETP.NE.AND P3, PT, R10, 0x3, PT ;  /* 0x000000030a00780c */ /* 0x000fe20003f65270 */
[----:B------:R0:W5:Y:S01]  /*27330*/  @!P0 LDG.E R7, desc[UR50][R2.64] ;  /* 0x0000003202078981 */ /* 0x000162000c1e1900 */
[----:B--2---:R-:W-:Y:S01]  /*27340*/  LOP3.LUT R14, R37, 0x40, RZ, 0xfc, !PT ;  /* 0x00000040250e7812 */ /* 0x004fe200078efcff */
[----:B------:R-:W-:-:S03]  /*27350*/  IMAD.MOV R0, RZ, RZ, -R0 ;  /* 0x000000ffff007224 */ /* 0x000fc600078e0a00 */
[----:B------:R-:W-:Y:S02]  /*27360*/  @P2 LOP3.LUT R36, R36, 0x8, RZ, 0xfc, !PT ;  /* 0x0000000824242812 */ /* 0x000fe400078efcff */
[----:B------:R-:W-:Y:S01]  /*27370*/  ISETP.GE.AND P0, PT, R14, R9, PT ;  /* 0x000000090e00720c */ /* 0x000fe20003f06270 */
[----:B------:R-:W-:Y:S01]  /*27380*/  IMAD R8, R11, R0, R8 ;  /* 0x000000000b087224 */ /* 0x000fe200078e0208 */
[----:B------:R-:W-:Y:S02]  /*27390*/  LOP3.LUT R36, R36, 0xffffffef, RZ, 0xc0, !PT ;  /* 0xffffffef24247812 */ /* 0x000fe400078ec0ff */
[----:B------:R-:W-:Y:S02]  /*273a0*/  LOP3.LUT R14, R37, 0x80, RZ, 0xfc, !PT ;  /* 0x00000080250e7812 */ /* 0x000fe400078efcff */
[----:B------:R-:W-:-:S04]  /*273b0*/  LOP3.LUT R36, R36, 0xfffffffb, RZ, 0xc0, !PT ;  /* 0xfffffffb24247812 */ /* 0x000fc800078ec0ff */
[----:B------:R-:W-:-:S04]  /*273c0*/  @P1 LOP3.LUT R36, R36, 0x4, RZ, 0xfc, !PT ;  /* 0x0000000424241812 */ /* 0x000fc800078efcff */
[----:B------:R-:W-:-:S04]  /*273d0*/  @P3 LOP3.LUT R36, R36, 0x10, RZ, 0xfc, !PT ;  /* 0x0000001024243812 */ /* 0x000fc800078efcff */
[----:B------:R-:W-:-:S04]  /*273e0*/  LOP3.LUT R36, R36, 0xfffffffd, RZ, 0xc0, !PT ;  /* 0xfffffffd24247812 */ /* 0x000fc800078ec0ff */
[----:B------:R-:W-:Y:S02]  /*273f0*/  @P0 LOP3.LUT R36, R36, 0x2, RZ, 0xfc, !PT ;  /* 0x0000000224240812 */ /* 0x000fe400078efcff */
[----:B------:R-:W-:Y:S02]  /*27400*/  ISETP.GE.AND P0, PT, R14, R9, PT ;  /* 0x000000090e00720c */ /* 0x000fe40003f06270 */
[----:B------:R-:W-:-:S11]  /*27410*/  LOP3.LUT R36, R36, 0xfffffffe, RZ, 0xc0, !PT ;  /* 0xfffffffe24247812 */ /* 0x000fd600078ec0ff */
[----:B------:R-:W-:Y:S01]  /*27420*/  @P0 LOP3.LUT R36, R36, 0x1, RZ, 0xfc, !PT ;  /* 0x0000000124240812 */ /* 0x000fe200078efcff */
[----:B0-----:R-:W-:Y:S06]  /*27430*/  BRA.DIV UR4, `(.L_x_693) ;  /* 0x0000007a04547947 */ /* 0x001fec000b800000 */
.L_x_896:
[----:B------:R-:W-:Y:S01]  /*27440*/  SHF.R.S32.HI R0, RZ, 0x1f, R18 ;  /* 0x0000001fff007819 */ /* 0x000fe20000011412 */
[----:B------:R-:W-:-:S04]  /*27450*/  VIADD R11, R30, 0xffffffff ;  /* 0xffffffff1e0b7836 */ /* 0x000fc80000000000 */
[----:B------:R0:W-:Y:S01]  /*27460*/  STL [R1], R0 ;  /* 0x0000000001007387 */ /* 0x0001e20000100800 */
[----:B------:R-:W-:Y:S05]  /*27470*/  @!P3 BRA `(.L_x_694) ;  /* 0x000000000004b947 */ /* 0x000fea0003800000 */
[----:B------:R-:W-:Y:S01]  /*27480*/  BPT.TRAP 0x1 ;  /* 0x000000040000795c */ /* 0x000fe20000300000 */
.L_x_694:
[----:B------:R-:W-:Y:S01]  /*27490*/  IMAD R4, R29, 0x8, R22 ;  /* 0x000000081d047824 */ /* 0x000fe200078e0216 */
[----:B0-----:R-:W-:Y:S01]  /*274a0*/  SHF.L.U32 R0, R33, 0x1f, RZ ;  /* 0x0000001f21007819 */ /* 0x001fe200000006ff */
[----:B------:R-:W-:Y:S03]  /*274b0*/  BSSY B0, `(.L_x_695) ;  /* 0x0000006000007945 */ /* 0x000fe60003800000 */
[----:B------:R0:W1:Y:S01]  /*274c0*/  SYNCS.PHASECHK.TRANS64.TRYWAIT P0, [R4+URZ+0x33480], R0 ;  /* 0x03348000040075a7 */ /* 0x000062000800017f */
[----:B------:R0:W-:Y:S02]  /*274d0*/  STL [R1+0x2c], R0 ;  /* 0x00002c0001007387 */ /* 0x0001e40000100800 */
[----:B0-----:R-:W-:-:S05]  /*274e0*/  SHF.R.S32.HI R0, RZ, 0x1f, R5 ;  /* 0x0000001fff007819 */ /* 0x001fca0000011405 */
[----:B------:R0:W-:Y:S02]  /*274f0*/  STL [R1+0x24], R0 ;  /* 0x0000240001007387 */ /* 0x0001e40000100800 */
[----:B01----:R-:W-:Y:S05]  /*27500*/  @!P0 BRA `(.L_x_696) ;  /* 0x0000007800548947 */ /* 0x003fea0003800000 */
.L_x_897:
[----:B------:R-:W-:Y:S05]  /*27510*/  BSYNC B0 ;  /* 0x0000000000007941 */ /* 0x000fea0003800000 */
.L_x_695:
[----:B0-----:R-:W2:Y:S01]  /*27520*/  LDL R0, [R1+0x24] ;  /* 0x0000240001007983 */ /* 0x001ea20000100800 */
[----:B------:R-:W-:-:S03]  /*27530*/  ULDC.64 UR4, c[0x0][0x328] ;  /* 0x0000ca0000047ab9 */ /* 0x000fc60000000a00 */
[----:B------:R-:W3:Y:S04]  /*27540*/  LDL R9, [R1] ;  /* 0x0000000001097983 */ /* 0x000ee80000100800 */
[----:B------:R-:W4:Y:S01]  /*27550*/  LDL R12, [R1+0x10] ;  /* 0x00001000010c7983 */ /* 0x000f220000100800 */
[----:B------:R-:W-:Y:S01]  /*27560*/  IMAD.WIDE.U32 R2, R5, UR4, RZ ;  /* 0x0000000405027c25 */ /* 0x000fe2000f8e00ff */
[----:B-----5:R-:W-:Y:S01]  /*27570*/  SHF.R.S32.HI R10, RZ, 0x1f, R6 ;  /* 0x0000001fff0a7819 */ /* 0x020fe20000011406 */
[----:B------:R-:W-:Y:S01]  /*27580*/  ULDC.64 UR6, c[0x0][0x338] ;  /* 0x0000ce0000067ab9 */ /* 0x000fe20000000a00 */
[----:B------:R-:W0:Y:S01]  /*27590*/  S2R R13, SR_TID.X ;  /* 0x00000000000d7919 */ /* 0x000e220000002100 */
[----:B------:R-:W-:Y:S01]  /*275a0*/  ULDC.64 UR8, c[0x0][0x330] ;  /* 0x0000cc0000087ab9 */ /* 0x000fe20000000a00 */
[----:B------:R-:W-:Y:S01]  /*275b0*/  SHF.R.S32.HI R35, RZ, 0x1f, R8 ;  /* 0x0000001fff237819 */ /* 0x000fe20000011408 */
[----:B------:R-:W-:Y:S01]  /*275c0*/  ULDC.64 UR10, c[0x0][0x318] ;  /* 0x0000c600000a7ab9 */ /* 0x000fe20000000a00 */
[----:B------:R1:W-:Y:S01]  /*275d0*/  STL [R1+0x28], R10 ;  /* 0x0000280a01007387 */ /* 0x0003e20000100800 */
[----:B------:R-:W-:-:S02]  /*275e0*/  SHF.R.S32.HI R28, RZ, 0x1f, R7 ;  /* 0x0000001fff1c7819 */ /* 0x000fc40000011407 */
[----:B------:R-:W-:Y:S02]  /*275f0*/  LOP3.LUT R36, R36, 0xffffffdf, RZ, 0xc0, !PT ;  /* 0xffffffdf24247812 */ /* 0x000fe400078ec0ff */
[----:B0-----:R-:W-:-:S04]  /*27600*/  LOP3.LUT R13, R13, 0x7f, RZ, 0xc0, !PT ;  /* 0x0000007f0d0d7812 */ /* 0x001fc800078ec0ff */
[----:B------:R-:W-:Y:S01]  /*27610*/  SHF.R.U32.HI R13, RZ, 0x2, R13 ;  /* 0x00000002ff0d7819 */ /* 0x000fe2000001160d */
[----:B--2---:R-:W-:-:S04]  /*27620*/  IMAD R0, R0, UR4, RZ ;  /* 0x0000000400007c24 */ /* 0x004fc8000f8e02ff */
[----:B------:R-:W-:-:S04]  /*27630*/  IMAD R0, R5, UR5, R0 ;  /* 0x0000000505007c24 */ /* 0x000fc8000f8e0200 */
[----:B------:R-:W-:Y:S02]  /*27640*/  IMAD.IADD R3, R3, 0x1, R0 ;  /* 0x0000000103037824 */ /* 0x000fe400078e0200 */
[----:B------:R-:W-:Y:S02]  /*27650*/  IMAD R0, R10, UR6, RZ ;  /* 0x000000060a007c24 */ /* 0x000fe4000f8e02ff */
[----:B------:R-:W-:-:S04]  /*27660*/  IMAD.WIDE.U32 R2, R6, UR6, R2 ;  /* 0x0000000606027c25 */ /* 0x000fc8000f8e0002 */
[----:B------:R-:W-:-:S05]  /*27670*/  IMAD R0, R6, UR7, R0 ;  /* 0x0000000706007c24 */ /* 0x000fca000f8e0200 */
[----:B------:R-:W-:Y:S01]  /*27680*/  IADD3 R3, R3, R0, RZ ;  /* 0x0000000003037210 */ /* 0x000fe20007ffe0ff */
[----:B---3--:R-:W-:Y:S02]  /*27690*/  IMAD R0, R9, UR8, RZ ;  /* 0x0000000809007c24 */ /* 0x008fe4000f8e02ff */
[----:B------:R-:W-:-:S04]  /*276a0*/  IMAD.WIDE.U32 R2, R18, UR8, R2 ;  /* 0x0000000812027c25 */ /* 0x000fc8000f8e0002 */
[----:B------:R-:W-:Y:S01]  /*276b0*/  IMAD R0, R18, UR9, R0 ;  /* 0x0000000912007c24 */ /* 0x000fe2000f8e0200 */
[----:B-1----:R-:W-:Y:S01]  /*276c0*/  IADD3 R10, P0, R2, UR10, RZ ;  /* 0x0000000a020a7c10 */ /* 0x002fe2000ff1e0ff */
[----:B------:R-:W-:-:S03]  /*276d0*/  IMAD R2, R35, UR4, RZ ;  /* 0x0000000423027c24 */ /* 0x000fc6000f8e02ff */
[----:B------:R-:W-:Y:S01]  /*276e0*/  IADD3.X R20, R3, UR11, R0, P0, !PT ;  /* 0x0000000b03147c10 */ /* 0x000fe200087fe400 */
[C---:B------:R-:W-:Y:S02]  /*276f0*/  IMAD R9, R8.reuse, UR5, R2 ;  /* 0x0000000508097c24 */ /* 0x040fe4000f8e0202 */
[----:B------:R-:W-:-:S04]  /*27700*/  IMAD.WIDE.U32 R2, R8, UR4, RZ ;  /* 0x0000000408027c25 */ /* 0x000fc8000f8e00ff */
[----:B------:R-:W-:Y:S02]  /*27710*/  IMAD.IADD R3, R3, 0x1, R9 ;  /* 0x0000000103037824 */ /* 0x000fe400078e0209 */
[----:B------:R-:W-:Y:S02]  /*27720*/  IMAD R9, R28, UR6, RZ ;  /* 0x000000061c097c24 */ /* 0x000fe4000f8e02ff */
[----:B------:R-:W-:-:S04]  /*27730*/  IMAD.WIDE.U32 R2, R7, UR6, R2 ;  /* 0x0000000607027c25 */ /* 0x000fc8000f8e0002 */
[----:B------:R-:W-:-:S04]  /*27740*/  IMAD R9, R7, UR7, R9 ;  /* 0x0000000707097c24 */ /* 0x000fc8000f8e0209 */
[----:B------:R-:W-:Y:S02]  /*27750*/  IMAD.IADD R3, R3, 0x1, R9 ;  /* 0x0000000103037824 */ /* 0x000fe400078e0209 */
[----:B------:R-:W-:Y:S02]  /*27760*/  IMAD R9, R11, -0xa0, R24 ;  /* 0xffffff600b097824 */ /* 0x000fe400078e0218 */
[----:B------:R-:W-:-:S04]  /*27770*/  IMAD.WIDE.U32 R2, R18, UR8, R2 ;  /* 0x0000000812027c25 */ /* 0x000fc8000f8e0002 */
[----:B------:R-:W-:Y:S01]  /*27780*/  IMAD.IADD R9, R9, 0x1, -R13 ;  /* 0x0000000109097824 */ /* 0x000fe200078e0a0d */
[----:B------:R-:W-:-:S04]  /*27790*/  IADD3 R26, P0, R2, UR10, RZ ;  /* 0x0000000a021a7c10 */ /* 0x000fc8000ff1e0ff */
[----:B------:R-:W-:Y:S02]  /*277a0*/  IADD3.X R25, R0, UR11, R3, P0, !PT ;  /* 0x0000000b00197c10 */ /* 0x000fe400087fe403 */
[----:B------:R-:W-:Y:S01]  /*277b0*/  ISETP.GE.AND P0, PT, R9, 0x1, PT ;  /* 0x000000010900780c */ /* 0x000fe20003f06270 */
[----:B------:R-:W-:Y:S01]  /*277c0*/  UMOV UR4, 0xffffffff ;  /* 0xffffffff00047882 */ /* 0x000fe20000000000 */
[----:B----4-:R-:W-:-:S11]  /*277d0*/  IMAD R21, R29, 0x7800, R12 ;  /* 0x000078001d157824 */ /* 0x010fd600078e020c */
[----:B------:R-:W-:Y:S01]  /*277e0*/  @P0 LOP3.LUT R36, R36, 0x20, RZ, 0xfc, !PT ;  /* 0x0000002024240812 */ /* 0x000fe200078efcff */
[----:B------:R-:W-:Y:S06]  /*277f0*/  BRA.DIV UR4, `(.L_x_697) ;  /* 0x0000007604b07947 */ /* 0x000fec000b800000 */
[----:B------:R-:W0:Y:S01]  /*27800*/  SHFL.IDX PT, R2, R10, RZ, 0x1c1f ;  /* 0x001c1fff0a027589 */ /* 0x000e2200000e0000 */
[----:B------:R-:W1:Y:S01]  /*27810*/  LDC R12, c[0x0][0x2f4] ;  /* 0x0000bd00ff0c7b82 */ /* 0x000e620000000800 */
[C---:B------:R-:W-:Y:S02]  /*27820*/  LOP3.LUT R13, R37.reuse, 0x40, RZ, 0xfc, !PT ;  /* 0x00000040250d7812 */ /* 0x040fe400078efcff */
[----:B------:R-:W2:Y:S01]  /*27830*/  SHFL.IDX PT, R0, R20, RZ, 0x1c1f ;  /* 0x001c1fff14007589 */ /* 0x000ea200000e0000 */
[----:B------:R-:W-:Y:S02]  /*27840*/  LOP3.LUT R11, R37, 0x80, RZ, 0xfc, !PT ;  /* 0x00000080250b7812 */ /* 0x000fe400078efcff */
[C---:B------:R-:W-:Y:S02]  /*27850*/  ISETP.GE.AND P6, PT, R9.reuse, 0x81, PT ;  /* 0x000000810900780c */ /* 0x040fe40003fc6270 */
[----:B------:R-:W-:Y:S02]  /*27860*/  LOP3.LUT R36, R36, 0xffffffbf, RZ, 0xc0, !PT ;  /* 0xffffffbf24247812 */ /* 0x000fe400078ec0ff */
[----:B------:R-:W-:-:S02]  /*27870*/  ISETP.GE.AND P5, PT, R9, 0x21, PT ;  /* 0x000000210900780c */ /* 0x000fc40003fa6270 */
[----:B------:R-:W-:-:S07]  /*27880*/  ISETP.GE.AND P4, PT, R9, 0x41, PT ;  /* 0x000000410900780c */ /* 0x000fce0003f86270 */
[----:B------:R-:W-:Y:S02]  /*27890*/  @P6 LOP3.LUT R36, R36, 0x40, RZ, 0xfc, !PT ;  /* 0x0000004024246812 */ /* 0x000fe400078efcff */
[C---:B0-----:R-:W-:Y:S02]  /*278a0*/  IADD3 R2, P0, R37.reuse, R2, RZ ;  /* 0x0000000225027210 */ /* 0x041fe40007f1e0ff */
[----:B-1----:R-:W-:Y:S02]  /*278b0*/  ISETP.GE.AND P3, PT, R37, R12, PT ;  /* 0x0000000c2500720c */ /* 0x002fe40003f66270 */
[----:B--2---:R-:W-:Y:S01]  /*278c0*/  IADD3.X R3, RZ, R0, RZ, P0, !PT ;  /* 0x00000000ff037210 */ /* 0x004fe200007fe4ff */
[----:B------:R-:W-:Y:S01]  /*278d0*/  IMAD.IADD R0, R22, 0x1, R21 ;  /* 0x0000000116007824 */ /* 0x000fe200078e0215 */
[----:B------:R-:W-:Y:S02]  /*278e0*/  ISETP.LT.OR P0, PT, R9, 0x1, P3 ;  /* 0x000000010900780c */ /* 0x000fe40001f01670 */
[----:B------:R-:W-:-:S04]  /*278f0*/  ISETP.GE.AND P2, PT, R13, R12, PT ;  /* 0x0000000c0d00720c */ /* 0x000fc80003f46270 */
[----:B------:R-:W-:-:S07]  /*27900*/  ISETP.LT.OR P1, PT, R9, 0x1, P2 ;  /* 0x000000010900780c */ /* 0x000fce0001721670 */
[----:B------:R-:W-:Y:S01]  /*27910*/  @!PT LDS RZ, [RZ] ;  /* 0x00000000fffff984 */ /* 0x000fe20000000800 */
[----:B------:R-:W-:Y:S01]  /*27920*/  LDGSTS.E.BYPASS.LTC128B.128 [R0+0xf200], desc[UR50][R2.64], !P0 ;  /* 0x0f20000002007fae */ /* 0x000fe2000c101d72 */
[----:B------:R-:W-:-:S05]  /*27930*/  ISETP.GE.AND P0, PT, R11, R12, PT ;  /* 0x0000000c0b00720c */ /* 0x000fca0003f06270 */
[----:B------:R-:W-:Y:S01]  /*27940*/  LDGSTS.E.BYPASS.LTC128B.128 [R0+0x11a00], desc[UR50][R2.64+0x40], !P1 ;  /* 0x11a0004002007fae */ /* 0x000fe2000c901d72 */
[----:B------:R-:W-:-:S13]  /*27950*/  ISETP.LT.OR P1, PT, R9, 0x1, P0 ;  /* 0x000000010900780c */ /* 0x000fda0000721670 */
[----:B------:R0:W-:Y:S04]  /*27960*/  LDGSTS.E.BYPASS.LTC128B.128 [R0+0x14200], desc[UR50][R2.64+0x80], !P1 ;  /* 0x1420008002007fae */ /* 0x0001e8000c901d72 */
[----:B0-----:R-:W0:Y:S04]  /*27970*/  SHFL.IDX PT, R2, R10, 0x1, 0x1c1f ;  /* 0x003c1f000a027f89 */ /* 0x001e2800000e0000 */
[----:B------:R-:W1:Y:S01]  /*27980*/  SHFL.IDX PT, R3, R20, 0x1, 0x1c1f ;  /* 0x003c1f0014037f89 */ /* 0x000e6200000e0000 */
[----:B0-----:R-:W-:-:S05]  /*27990*/  IADD3 R2, P1, R37, R2, RZ ;  /* 0x0000000225027210 */ /* 0x001fca0007f3e0ff */
[----:B-1----:R-:W-:Y:S01]  /*279a0*/  IMAD.X R3, RZ, RZ, R3, P1 ;  /* 0x000000ffff037224 */ /* 0x002fe200008e0603 */
[----:B------:R-:W-:-:S13]  /*279b0*/  ISETP.LT.OR P1, PT, R9, 0x21, P3 ;  /* 0x000000210900780c */ /* 0x000fda0001f21670 */
[----:B------:R-:W-:Y:S01]  /*279c0*/  LDGSTS.E.BYPASS.LTC128B.128 [R0+0xfa00], desc[UR50][R2.64], !P1 ;  /* 0x0fa0000002007fae */ /* 0x000fe2000c901d72 */
[----:B------:R-:W-:-:S13]  /*279d0*/  ISETP.LT.OR P1, PT, R9, 0x21, P2 ;  /* 0x000000210900780c */ /* 0x000fda0001721670 */
[----:B------:R-:W-:Y:S01]  /*279e0*/  LDGSTS.E.BYPASS.LTC128B.128 [R0+0x12200], desc[UR50][R2.64+0x40], !P1 ;  /* 0x1220004002007fae */ /* 0x000fe2000c901d72 */
[----:B------:R-:W-:-:S13]  /*279f0*/  ISETP.LT.OR P1, PT, R9, 0x21, P0 ;  /* 0x000000210900780c */ /* 0x000fda0000721670 */
[----:B------:R0:W-:Y:S04]  /*27a00*/  LDGSTS.E.BYPASS.LTC128B.128 [R0+0x14a00], desc[UR50][R2.64+0x80], !P1 ;  /* 0x14a0008002007fae */ /* 0x0001e8000c901d72 */
[----:B0-----:R-:W0:Y:S04]  /*27a10*/  SHFL.IDX PT, R2, R10, 0x2, 0x1c1f ;  /* 0x005c1f000a027f89 */ /* 0x001e2800000e0000 */
[----:B------:R-:W1:Y:S04]  /*27a20*/  SHFL.IDX PT, R3, R20, 0x2, 0x1c1f ;  /* 0x005c1f0014037f89 */ /* 0x000e6800000e0000 */
[----:B------:R-:W-:Y:S01]  /*27a30*/  SHFL.IDX PT, R20, R20, 0x3, 0x1c1f ;  /* 0x007c1f0014147f89 */ /* 0x000fe200000e0000 */
        /* <DEDUP_REMOVED lines=8> */
[----:B0-----:R-:W0:Y:S02]  /*27ac0*/  SHFL.IDX PT, R2, R10, 0x3, 0x1c1f ;  /* 0x007c1f000a027f89 */ /* 0x001e2400000e0000 */
[----:B0-----:R-:W-:-:S04]  /*27ad0*/  IADD3 R2, P1, R37, R2, RZ ;  /* 0x0000000225027210 */ /* 0x001fc80007f3e0ff */
[----:B------:R-:W-:Y:S02]  /*27ae0*/  IADD3.X R3, RZ, R20, RZ, P1, !PT ;  /* 0x00000014ff037210 */ /* 0x000fe40000ffe4ff */
[----:B------:R-:W-:-:S13]  /*27af0*/  ISETP.LT.OR P1, PT, R9, 0x61, P3 ;  /* 0x000000610900780c */ /* 0x000fda0001f21670 */
[----:B------:R-:W-:Y:S01]  /*27b00*/  LDGSTS.E.BYPASS.LTC128B.128 [R0+0x10a00], desc[UR50][R2.64], !P1 ;  /* 0x10a0000002007fae */ /* 0x000fe2000c901d72 */
[----:B------:R-:W-:-:S13]  /*27b10*/  ISETP.LT.OR P1, PT, R9, 0x61, P2 ;  /* 0x000000610900780c */ /* 0x000fda0001721670 */
[----:B------:R-:W-:Y:S01]  /*27b20*/  LDGSTS.E.BYPASS.LTC128B.128 [R0+0x13200], desc[UR50][R2.64+0x40], !P1 ;  /* 0x1320004002007fae */ /* 0x000fe2000c901d72 */
[----:B------:R-:W-:-:S13]  /*27b30*/  ISETP.LT.OR P1, PT, R9, 0x61, P0 ;  /* 0x000000610900780c */ /* 0x000fda0000721670 */
[----:B------:R0:W-:Y:S01]  /*27b40*/  LDGSTS.E.BYPASS.LTC128B.128 [R0+0x15a00], desc[UR50][R2.64+0x80], !P1 ;  /* 0x15a0008002007fae */ /* 0x0001e2000c901d72 */
[----:B------:R-:W-:-:S03]  /*27b50*/  ISETP.GE.AND P1, PT, R9, 0x61, PT ;  /* 0x000000610900780c */ /* 0x000fc60003f26270 */
[----:B0-----:R0:W1:Y:S04]  /*27b60*/  SHFL.IDX PT, R3, R25, RZ, 0x1c1f ;  /* 0x001c1fff19037589 */ /* 0x00106800000e0000 */
[----:B------:R0:W2:Y:S06]  /*27b70*/  SHFL.IDX PT, R2, R26, RZ, 0x1c1f ;  /* 0x001c1fff1a027589 */ /* 0x0000ac00000e0000 */
.L_x_909:
[C---:B------:R-:W-:Y:S02]  /*27b80*/  ISETP.LT.OR P3, PT, R9.reuse, 0x81, P3 ;  /* 0x000000810900780c */ /* 0x040fe40001f61670 */
[C---:B------:R-:W-:Y:S02]  /*27b90*/  ISETP.LT.OR P2, PT, R9.reuse, 0x81, P2 ;  /* 0x000000810900780c */ /* 0x040fe40001741670 */
[----:B------:R-:W-:Y:S02]  /*27ba0*/  ISETP.LT.OR P0, PT, R9, 0x81, P0 ;  /* 0x000000810900780c */ /* 0x000fe40000701670 */
[----:B--2---:R-:W-:-:S05]  /*27bb0*/  IADD3 R2, P6, R37, R2, RZ ;  /* 0x0000000225027210 */ /* 0x004fca0007fde0ff */
[----:B-1----:R-:W-:-:S05]  /*27bc0*/  IMAD.X R3, RZ, RZ, R3, P6 ;  /* 0x000000ffff037224 */ /* 0x002fca00030e0603 */
        /* <DEDUP_REMOVED lines=8> */
.L_x_698:
        /* <DEDUP_REMOVED lines=11> */
.L_x_699:
[----:B------:R1:W-:Y:S01]  /*27d00*/  SYNCS.ARRIVE.TRANS64.A1T0 RZ, [R4+URZ+0x33470], RZ ;  /* 0x033470ff04ff79a7 */ /* 0x0003e2000810003f */
[----:B------:R-:W-:Y:S05]  /*27d10*/  @!P3 BRA `(.L_x_700) ;  /* 0x000000000004b947 */ /* 0x000fea0003800000 */
[----:B------:R-:W-:Y:S01]  /*27d20*/  BPT.TRAP 0x1 ;  /* 0x000000040000795c */ /* 0x000fe20000300000 */
.L_x_700:
[----:B------:R-:W2:Y:S01]  /*27d30*/  LDL R2, [R1+0x2c] ;  /* 0x00002c0001027983 */ /* 0x000ea20000100800 */
[----:B------:R-:W-:Y:S01]  /*27d40*/  BSSY B0, `(.L_x_701) ;  /* 0x0000003000007945 */ /* 0x000fe20003800000 */
[----:B--2---:R-:W2:Y:S03]  /*27d50*/  SYNCS.PHASECHK.TRANS64.TRYWAIT P0, [R4+URZ+0x33440], R2 ;  /* 0x03344002040075a7 */ /* 0x004ea6000800017f */
[----:B--2---:R-:W-:Y:S05]  /*27d60*/  @!P0 BRA `(.L_x_702) ;  /* 0x0000007800548947 */ /* 0x004fea0003800000 */
.L_x_910:
[----:B------:R-:W-:Y:S05]  /*27d70*/  BSYNC B0 ;  /* 0x0000000000007941 */ /* 0x000fea0003800000 */
.L_x_701:
[----:B--2---:R-:W2:Y:S01]  /*27d80*/  LDL.LU R2, [R1+0x24] ;  /* 0x0000240001027983 */ /* 0x004ea20000300800 */
[----:B------:R-:W-:Y:S01]  /*27d90*/  ULDC.64 UR4, c[0x0][0x300] ;  /* 0x0000c00000047ab9 */ /* 0x000fe20000000a00 */
[----:B------:R-:W-:Y:S02]  /*27da0*/  ULDC.64 UR6, c[0x0][0x310] ;  /* 0x0000c40000067ab9 */ /* 0x000fe40000000a00 */
[----:B------:R-:W3:Y:S04]  /*27db0*/  LDL.LU R11, [R1+0x28] ;  /* 0x00002800010b7983 */ /* 0x000ee80000300800 */
[----:B------:R-:W4:Y:S01]  /*27dc0*/  LDL R12, [R1] ;  /* 0x00000000010c7983 */ /* 0x000f220000100800 */
[----:B--2---:R-:W-:Y:S02]  /*27dd0*/  IMAD R9, R2, UR4, RZ ;  /* 0x0000000402097c24 */ /* 0x004fe4000f8e02ff */
[----:B------:R-:W-:-:S04]  /*27de0*/  IMAD.WIDE.U32 R2, R5, UR4, RZ ;  /* 0x0000000405027c25 */ /* 0x000fc8000f8e00ff */
[----:B------:R-:W-:Y:S02]  /*27df0*/  IMAD R9, R5, UR5, R9 ;  /* 0x0000000505097c24 */ /* 0x000fe4000f8e0209 */
[----:B---3--:R-:W-:Y:S02]  /*27e00*/  IMAD R5, R11, UR6, RZ ;  /* 0x000000060b057c24 */ /* 0x008fe4000f8e02ff */
[----:B------:R-:W-:Y:S02]  /*27e10*/  IMAD.IADD R3, R3, 0x1, R9 ;  /* 0x0000000103037824 */ /* 0x000fe400078e0209 */
[C---:B------:R-:W-:Y:S02]  /*27e20*/  IMAD R5, R6.reuse, UR7, R5 ;  /* 0x0000000706057c24 */ /* 0x040fe4000f8e0205 */
[----:B------:R-:W-:-:S04]  /*27e30*/  IMAD.WIDE.U32 R2, R6, UR6, R2 ;  /* 0x0000000606027c25 */ /* 0x000fc8000f8e0002 */
[----:B------:R-:W-:Y:S01]  /*27e40*/  IMAD.MOV.U32 R10, RZ, RZ, R2 ;  /* 0x000000ffff0a7224 */ /* 0x000fe200078e0002 */
[----:B------:R-:W-:Y:S01]  /*27e50*/  IADD3 R11, R3, R5, RZ ;  /* 0x00000005030b7210 */ /* 0x000fe20007ffe0ff */
[----:B------:R-:W-:Y:S02]  /*27e60*/  IMAD R5, R35, UR4, RZ ;  /* 0x0000000423057c24 */ /* 0x000fe4000f8e02ff */
[----:B------:R-:W-:-:S04]  /*27e70*/  IMAD.WIDE.U32 R2, R8, UR4, RZ ;  /* 0x0000000408027c25 */ /* 0x000fc8000f8e00ff */
[----:B------:R-:W-:Y:S01]  /*27e80*/  IMAD R5, R8, UR5, R5 ;  /* 0x0000000508057c24 */ /* 0x000fe2000f8e0205 */
[----:B------:R-:W-:Y:S01]  /*27e90*/  ULDC.64 UR4, c[0x0][0x308] ;  /* 0x0000c20000047ab9 */ /* 0x000fe20000000a00 */
[----:B------:R-:W-:Y:S02]  /*27ea0*/  IMAD R9, R28, UR6, RZ ;  /* 0x000000061c097c24 */ /* 0x000fe4000f8e02ff */
[----:B------:R-:W-:Y:S02]  /*27eb0*/  IMAD.IADD R3, R3, 0x1, R5 ;  /* 0x0000000103037824 */ /* 0x000fe400078e0205 */
[C---:B------:R-:W-:Y:S02]  /*27ec0*/  IMAD R9, R7.reuse, UR7, R9 ;  /* 0x0000000707097c24 */ /* 0x040fe4000f8e0209 */
[----:B------:R-:W-:Y:S01]  /*27ed0*/  IMAD.WIDE.U32 R2, R7, UR6, R2 ;  /* 0x0000000607027c25 */ /* 0x000fe2000f8e0002 */
[----:B------:R-:W-:-:S03]  /*27ee0*/  ULDC.64 UR6, c[0x0][0x2e8] ;  /* 0x0000ba0000067ab9 */ /* 0x000fc60000000a00 */
[----:B------:R-:W-:-:S04]  /*27ef0*/  IMAD.WIDE.U32 R6, R18, UR4, R10 ;  /* 0x0000000412067c25 */ /* 0x000fc8000f8e000a */
[----:B----4-:R-:W-:Y:S01]  /*27f00*/  IMAD R8, R12, UR4, RZ ;  /* 0x000000040c087c24 */ /* 0x010fe2000f8e02ff */
        /* <DEDUP_REMOVED lines=9> */
[----:B------:R-:W2:Y:S01]  /*27fa0*/  SHFL.IDX PT, R3, R5, RZ, 0x1c1f ;  /* 0x001c1fff05037589 */ /* 0x000ea200000e0000 */
[----:B------:R-:W-:Y:S01]  /*27fb0*/  LOP3.LUT R36, R36, 0xfffffeff, RZ, 0xc0, !PT ;  /* 0xfffffeff24247812 */ /* 0x000fe200078ec0ff */
[----:B------:R-:W3:Y:S01]  /*27fc0*/  LDC R10, c[0x0][0x2f4] ;  /* 0x0000bd00ff0a7b82 */ /* 0x000ee20000000800 */
[C---:B------:R-:W-:Y:S01]  /*27fd0*/  LOP3.LUT R11, R37.reuse, 0x40, RZ, 0xfc, !PT ;  /* 0x00000040250b7812 */ /* 0x040fe200078efcff */
[----:B------:R-:W4:Y:S01]  /*27fe0*/  SHFL.IDX PT, R2, R6, RZ, 0x1c1f ;  /* 0x001c1fff06027589 */ /* 0x000f2200000e0000 */
[----:B------:R-:W-:Y:S02]  /*27ff0*/  @P1 LOP3.LUT R36, R36, 0x100, RZ, 0xfc, !PT ;  /* 0x0000010024241812 */ /* 0x000fe400078efcff */
[----:B------:R-:W-:Y:S01]  /*28000*/  LOP3.LUT R9, R37, 0x80, RZ, 0xfc, !PT ;  /* 0x0000008025097812 */ /* 0x000fe200078efcff */
[----:B------:R-:W-:Y:S01]  /*28010*/  SHFL.IDX PT, R8, R8, RZ, 0x1c1f ;  /* 0x001c1fff08087589 */ /* 0x000fe200000e0000 */
[----:B------:R-:W-:-:S13]  /*28020*/  LOP3.LUT P1, RZ, R36, 0x20, RZ, 0xc0, !PT ;  /* 0x0000002024ff7812 */ /* 0x000fda000782c0ff */
[C---:B--2---:R-:W-:Y:S02]  /*28030*/  @P1 IADD3 R3, P0, R37.reuse, R3, RZ ;  /* 0x0000000325031210 */ /* 0x044fe40007f1e0ff */
[----:B---3--:R-:W-:Y:S02]  /*28040*/  ISETP.GE.AND P6, PT, R37, R10, PT ;  /* 0x0000000a2500720c */ /* 0x008fe40003fc6270 */
[----:B----4-:R-:W-:Y:S02]  /*28050*/  @P1 IADD3.X R2, RZ, R2, RZ, P0, !PT ;  /* 0x00000002ff021210 */ /* 0x010fe400007fe4ff */
[----:B------:R-:W-:Y:S02]  /*28060*/  ISETP.GE.AND P3, PT, R11, R10, PT ;  /* 0x0000000a0b00720c */ /* 0x000fe40003f66270 */
[----:B------:R-:W-:Y:S02]  /*28070*/  @P1 LOP3.LUT R3, R3, R2, RZ, 0x3c, !PT ;  /* 0x0000000203031212 */ /* 0x000fe400078e3cff */
[----:B------:R-:W-:-:S02]  /*28080*/  ISETP.GE.AND P2, PT, R9, R10, PT ;  /* 0x0000000a0900720c */ /* 0x000fc40003f46270 */
[----:B------:R-:W-:-:S04]  /*28090*/  @P1 LOP3.LUT R2, R3, R2, RZ, 0x3c, !PT ;  /* 0x0000000203021212 */ /* 0x000fc800078e3cff */
[----:B------:R-:W-:-:S05]  /*280a0*/  @P1 LOP3.LUT R3, R3, R2, RZ, 0x3c, !PT ;  /* 0x0000000203031212 */ /* 0x000fca00078e3cff */
[----:B------:R-:W-:Y:S04]  /*280b0*/  @P1 LDGSTS.E.BYPASS.LTC128B.128 [R0+0x24200], desc[UR50][R2.64], !P6 ;  /* 0x2420000002001fae */ /* 0x000fe8000f101d72 */
[----:B------:R-:W-:Y:S04]  /*280c0*/  @P1 LDGSTS.E.BYPASS.LTC128B.128 [R0+0x26a00], desc[UR50][R2.64+0x40], !P3 ;  /* 0x26a0004002001fae */ /* 0x000fe8000d901d72 */
[----:B------:R2:W-:Y:S01]  /*280d0*/  @P1 LDGSTS.E.BYPASS.LTC128B.128 [R0+0x29200], desc[UR50][R2.64+0x80], !P2 ;  /* 0x2920008002001fae */ /* 0x0005e2000d101d72 */
[----:B------:R-:W-:-:S03]  /*280e0*/  LOP3.LUT P1, RZ, R36, 0x100, RZ, 0xc0, !PT ;  /* 0x0000010024ff7812 */ /* 0x000fc6000782c0ff */
[----:B--2---:R-:W2:Y:S04]  /*280f0*/  SHFL.IDX PT, R3, R5, 0x1, 0x1c1f ;  /* 0x003c1f0005037f89 */ /* 0x004ea800000e0000 */
[----:B------:R-:W3:Y:S01]  /*28100*/  SHFL.IDX PT, R2, R6, 0x1, 0x1c1f ;  /* 0x003c1f0006027f89 */ /* 0x000ee200000e0000 */
[----:B--2---:R-:W-:-:S05]  /*28110*/  @P5 IADD3 R3, P0, R37, R3, RZ ;  /* 0x0000000325035210 */ /* 0x004fca0007f1e0ff */
[----:B---3--:R-:W-:-:S05]  /*28120*/  @P5 IMAD.X R2, RZ, RZ, R2, P0 ;  /* 0x000000ffff025224 */ /* 0x008fca00000e0602 */
[----:B------:R-:W-:-:S04]  /*28130*/  @P5 LOP3.LUT R3, R3, R2, RZ, 0x3c, !PT ;  /* 0x0000000203035212 */ /* 0x000fc800078e3cff */
[----:B------:R-:W-:-:S04]  /*28140*/  @P5 LOP3.LUT R2, R3, R2, RZ, 0x3c, !PT ;  /* 0x0000000203025212 */ /* 0x000fc800078e3cff */
[----:B------:R-:W-:-:S05]  /*28150*/  @P5 LOP3.LUT R3, R3, R2, RZ, 0x3c, !PT ;  /* 0x0000000203035212 */ /* 0x000fca00078e3cff */
[----:B------:R-:W-:Y:S04]  /*28160*/  @P5 LDGSTS.E.BYPASS.LTC128B.128 [R0+0x24a00], desc[UR50][R2.64], !P6 ;  /* 0x24a0000002005fae */ /* 0x000fe8000f101d72 */
[----:B------:R-:W-:Y:S04]  /*28170*/  @P5 LDGSTS.E.BYPASS.LTC128B.128 [R0+0x27200], desc[UR50][R2.64+0x40], !P3 ;  /* 0x2720004002005fae */ /* 0x000fe8000d901d72 */
[----:B------:R2:W-:Y:S04]  /*28180*/  @P5 LDGSTS.E.BYPASS.LTC128B.128 [R0+0x29a00], desc[UR50][R2.64+0x80], !P2 ;  /* 0x29a0008002005fae */ /* 0x0005e8000d101d72 */
[----:B--2---:R-:W2:Y:S04]  /*28190*/  SHFL.IDX PT, R3, R5, 0x2, 0x1c1f ;  /* 0x005c1f0005037f89 */ /* 0x004ea800000e0000 */
[----:B------:R-:W3:Y:S04]  /*281a0*/  SHFL.IDX PT, R2, R6, 0x2, 0x1c1f ;  /* 0x005c1f0006027f89 */ /* 0x000ee800000e0000 */
[----:B------:R-:W4:Y:S04]  /*281b0*/  SHFL.IDX PT, R5, R5, 0x3, 0x1c1f ;  /* 0x007c1f0005057f89 */ /* 0x000f2800000e0000 */
[----:B------:R-:W5:Y:S01]  /*281c0*/  SHFL.IDX PT, R6, R6, 0x3, 0x1c1f ;  /* 0x007c1f0006067f89 */ /* 0x000f6200000e0000 */
[----:B--2---:R-:W-:-:S05]  /*281d0*/  @P4 IADD3 R3, P0, R37, R3, RZ ;  /* 0x0000000325034210 */ /* 0x004fca0007f1e0ff */
[----:B---3--:R-:W-:-:S05]  /*281e0*/  @P4 IMAD.X R2, RZ, RZ, R2, P0 ;  /* 0x000000ffff024224 */ /* 0x008fca00000e0602 */
[----:B------:R-:W-:-:S04]  /*281f0*/  @P4 LOP3.LUT R3, R3, R2, RZ, 0x3c, !PT ;  /* 0x0000000203034212 */ /* 0x000fc800078e3cff */
[----:B------:R-:W-:-:S04]  /*28200*/  @P4 LOP3.LUT R2, R3, R2, RZ, 0x3c, !PT ;  /* 0x0000000203024212 */ /* 0x000fc800078e3cff */
[----:B------:R-:W-:-:S05]  /*28210*/  @P4 LOP3.LUT R3, R3, R2, RZ, 0x3c, !PT ;  /* 0x0000000203034212 */ /* 0x000fca00078e3cff */
[----:B------:R-:W-:Y:S04]  /*28220*/  @P4 LDGSTS.E.BYPASS.LTC128B.128 [R0+0x25200], desc[UR50][R2.64], !P6 ;  /* 0x2520000002004fae */ /* 0x000fe8000f101d72 */
[----:B------:R-:W-:Y:S04]  /*28230*/  @P4 LDGSTS.E.BYPASS.LTC128B.128 [R0+0x27a00], desc[UR50][R2.64+0x40], !P3 ;  /* 0x27a0004002004fae */ /* 0x000fe8000d901d72 */
[----:B------:R4:W-:Y:S02]  /*28240*/  @P4 LDGSTS.E.BYPASS.LTC128B.128 [R0+0x2a200], desc[UR50][R2.64+0x80], !P2 ;  /* 0x2a20008002004fae */ /* 0x0009e4000d101d72 */
[----:B----4-:R-:W-:-:S05]  /*28250*/  @P1 IADD3 R2, P0, R37, R5, RZ ;  /* 0x0000000525021210 */ /* 0x010fca0007f1e0ff */
[----:B-----5:R-:W-:-:S05]  /*28260*/  @P1 IMAD.X R3, RZ, RZ, R6, P0 ;  /* 0x000000ffff031224 */ /* 0x020fca00000e0606 */
[----:B------:R-:W-:Y:S04]  /*28270*/  @P1 LDGSTS.E.BYPASS.LTC128B.128 [R0+0x25a00], desc[UR50][R2.64], !P6 ;  /* 0x25a0000002001fae */ /* 0x000fe8000f101d72 */
[----:B------:R-:W-:Y:S04]  /*28280*/  @P1 LDGSTS.E.BYPASS.LTC128B.128 [R0+0x28200], desc[UR50][R2.64+0x40], !P3 ;  /* 0x2820004002001fae */ /* 0x000fe8000d901d72 */
[----:B------:R2:W-:Y:S04]  /*28290*/  @P1 LDGSTS.E.BYPASS.LTC128B.128 [R0+0x2aa00], desc[UR50][R2.64+0x80], !P2 ;  /* 0x2aa0008002001fae */ /* 0x0005e8000d101d72 */
[----:B--2---:R2:W3:Y:S02]  /*282a0*/  SHFL.IDX PT, R2, R7, RZ, 0x1c1f ;  /* 0x001c1fff07027589 */ /* 0x0044e400000e0000 */
.L_x_922:
[----:B------:R-:W-:Y:S01]  /*282b0*/  LOP3.LUT P0, RZ, R36, 0x40, RZ, 0xc0, !PT ;  /* 0x0000004024ff7812 */ /* 0x000fe2000780c0ff */
[----:B------:R-:W-:-:S12]  /*282c0*/  BSSY B0, `(.L_x_704) ;  /* 0x0000010000007945 */ /* 0x000fd80003800000 */
[----:B------:R-:W-:Y:S05]  /*282d0*/  @!P0 BRA `(.L_x_705) ;  /* 0x0000000000388947 */ /* 0x000fea0003800000 */
[----:B------:R-:W4:Y:S01]  /*282e0*/  LDC R6, c[0x0][0x2f4] ;  /* 0x0000bd00ff067b82 */ /* 0x000f220000000800 */
[C---:B--2---:R-:W-:Y:S02]  /*282f0*/  LOP3.LUT R7, R37.reuse, 0x40, RZ, 0xfc, !PT ;  /* 0x0000004025077812 */ /* 0x044fe400078efcff */
[C---:B------:R-:W-:Y:S02]  /*28300*/  LOP3.LUT R5, R37.reuse, 0x80, RZ, 0xfc, !PT ;  /* 0x0000008025057812 */ /* 0x040fe400078efcff */
[----:B---3--:R-:W-:-:S04]  /*28310*/  IADD3 R2, P0, R37, R2, RZ ;  /* 0x0000000225027210 */ /* 0x008fc80007f1e0ff */
[----:B------:R-:W-:Y:S02]  /*28320*/  IADD3.X R3, RZ, R8, RZ, P0, !PT ;  /* 0x00000008ff037210 */ /* 0x000fe400007fe4ff */
[-C--:B----4-:R-:W-:Y:S02]  /*28330*/  ISETP.GE.AND P3, PT, R37, R6.reuse, PT ;  /* 0x000000062500720c */ /* 0x090fe40003f66270 */
        /* <DEDUP_REMOVED lines=8> */
.L_x_705:
[----:B------:R-:W-:Y:S05]  /*283c0*/  BSYNC B0 ;  /* 0x0000000000007941 */ /* 0x000fea0003800000 */
.L_x_704:
[----:B------:R-:W-:Y:S01]  /*283d0*/  NOP ;  /* 0x0000000000007918 */ /* 0x000fe20000000000 */
[----:B------:R-:W-:-:S13]  /*283e0*/  PLOP3.LUT P0, PT, PT, PT, PT, 0x80, 0x0 ;  /* 0x000000000000781c */ /* 0x000fda0003f0f070 */
.L_x_706:
[----:B------:R-:W-:Y:S02]  /*283f0*/  PLOP3.LUT P1, PT, P1, P0, PT, 0xa2, 0x0 ;  /* 0x000000000000781c */ /* 0x000fe40000f21472 */
[----:B------:R-:W-:-:S08]  /*28400*/  @P0 R2UR P1, UR4, R4 ;  /* 0x00000000040402ca */ /* 0x000fd00000020000 */
[----:B------:R-:W-:-:S05]  /*28410*/  @P0 PLOP3.LUT P0, PT, P1, PT, PT, 0x80, 0x0 ;  /* 0x000000000000081c */ /* 0x000fca0000f0f070 */
[----:B------:R-:W-:Y:S01]  /*28420*/  @!P1 SYNCS.ARRIVE.TRANS64.RED.A0T1 RZ, [UR4+0x33430], RZ ;  /* 0x033430ffffff99a7 */ /* 0x000fe20008200404 */
[----:B------:R-:W-:Y:S07]  /*28430*/  @!P1 ARRIVES.LDGSTSBAR.64.TRANSCNT [UR4+0x33430] ;  /* 0x03343000ff0099b0 */ /* 0x000fee0008000a84 */
[----:B------:R-:W-:Y:S05]  /*28440*/  @P0 BRA.U.ANY `(.L_x_706) ;  /* 0xfffffffd00e80947 */ /* 0x000fea000393ffff */
[----:B------:R-:W-:Y:S01]  /*28450*/  NOP ;  /* 0x0000000000007918 */ /* 0x000fe20000000000 */
[----:B----4-:R-:W-:-:S05]  /*28460*/  IMAD.U32 R0, RZ, RZ, UR39 ;  /* 0x00000027ff007e24 */ /* 0x010fca000f8e00ff */
[----:B------:R-:W-:-:S13]  /*28470*/  ISETP.NE.AND P2, PT, R0, 0x3, PT ;  /* 0x000000030000780c */ /* 0x000fda0003f45270 */
[----:B------:R-:W-:Y:S05]  /*28480*/  @!P2 BRA `(.L_x_707) ;  /* 0x000000000004a947 */ /* 0x000fea0003800000 */
[----:B------:R-:W-:Y:S01]  /*28490*/  BPT.TRAP 0x1 ;  /* 0x000000040000795c */ /* 0x000fe20000300000 */
.L_x_707:
[----:B------:R4:W5:Y:S01]  /*284a0*/  LDL.LU R3, [R1+0x30] ;  /* 0x0000300001037983 */ /* 0x0009620000300800 */
[----:B------:R4:W-:Y:S02]  /*284b0*/  SYNCS.ARRIVE.TRANS64.A1T0 RZ, [R4+URZ+0x33430], RZ ;  /* 0x033430ff04ff79a7 */ /* 0x0009e4000810003f */
[----:B------:R-:W-:Y:S05]  /*284c0*/  WARPSYNC.ALL ;  /* 0x0000000000007948 */ /* 0x000fea0003800000 */
[----:B------:R-:W-:Y:S01]  /*284d0*/  ULDC.64 UR6, c[0x0][0xa00] ;  /* 0x0002800000067ab9 */ /* 0x000fe20000000a00 */
[----:B---3--:R-:W-:Y:S01]  /*284e0*/  VIADD R2, R22, 0x1e200 ;  /* 0x0001e20016027836 */ /* 0x008fe20000000000 */
[----:B------:R-:W-:Y:S01]  /*284f0*/  BAR.SYNC.DEFER_BLOCKING 0x8, 0x180 ;  /* 0x0206000000007b1d */ /* 0x000fe20000010000 */
[----:B------:R-:W-:Y:S02]  /*28500*/  ISETP.NE.U32.AND P0, PT, RZ, UR6, PT ;  /* 0x00000006ff007c0c */ /* 0x000fe4000bf05070 */
[----:B------:R-:W-:-:S02]  /*28510*/  SHF.R.S32.HI R0, RZ, 0x1f, R27 ;  /* 0x0000001fff007819 */ /* 0x000fc4000001141b */
[----:B------:R-:W-:Y:S01]  /*28520*/  ISETP.NE.AND.EX P0, PT, RZ, UR7, PT, P0 ;  /* 0x00000007ff007c0c */ /* 0x000fe2000bf05300 */
[----:B------:R-:W-:Y:S01]  /*28530*/  ULDC.64 UR4, c[0x0][0x298] ;  /* 0x0000a60000047ab9 */ /* 0x000fe20000000a00 */
[----:B------:R-:W-:Y:S01]  /*28540*/  BSSY B6, `(.L_x_708) ;  /* 0x0000019000067945 */ /* 0x000fe20003800000 */
[----:B------:R-:W-:Y:S01]  /*28550*/  IMAD R0, R0, UR4, RZ ;  /* 0x0000000400007c24 */ /* 0x000fe2000f8e02ff */
[----:B------:R-:W-:-:S03]  /*28560*/  SEL R23, R23, RZ, !P0 ;  /* 0x000000ff17177207 */ /* 0x000fc60004000000 */
[C---:B------:R-:W-:Y:S02]  /*28570*/  IMAD R0, R27.reuse, UR5, R0 ;  /* 0x000000051b007c24 */ /* 0x040fe4000f8e0200 */
[----:B0-----:R-:W-:-:S04]  /*28580*/  IMAD.WIDE.U32 R26, R27, UR4, RZ ;  /* 0x000000041b1a7c25 */ /* 0x001fc8000f8e00ff */
[----:B------:R-:W-:Y:S01]  /*28590*/  IMAD.IADD R25, R27, 0x1, R0 ;  /* 0x000000011b197824 */ /* 0x000fe200078e0200 */
[----:B-----5:R-:W-:Y:S02]  /*285a0*/  SEL R28, R3, RZ, !P0 ;  /* 0x000000ff031c7207 */ /* 0x020fe40004000000 */
[----:B------:R-:W-:-:S13]  /*285b0*/  LOP3.LUT P0, RZ, R2, 0x1bf, RZ, 0xc0, !PT ;  /* 0x000001bf02ff7812 */ /* 0x000fda000780c0ff */
[----:B------:R-:W-:Y:S05]  /*285c0*/  @!P0 BRA `(.L_x_709) ;  /* 0x0000000000408947 */ /* 0x000fea0003800000 */
[----:B------:R-:W-:Y:S01]  /*285d0*/  MOV R2, 0x0 ;  /* 0x0000000000027802 */ /* 0x000fe20000000f00 */
[----:B------:R-:W-:Y:S01]  /*285e0*/  ULDC.64 UR4, c[0x4][0xc0] ;  /* 0x0100300000047ab9 */ /* 0x000fe20000000a00 */
[----:B------:R-:W-:Y:S01]  /*285f0*/  ULDC.64 UR6, c[0x4][0xc8] ;  /* 0x0100320000067ab9 */ /* 0x000fe20000000a00 */
[----:B------:R-:W-:Y:S01]  /*28600*/  ULDC.64 UR8, c[0x4][0x28] ;  /* 0x01000a0000087ab9 */ /* 0x000fe20000000a00 */
[----:B-1--4-:R-:W-:Y:S01]  /*28610*/  MOV R4, UR4 ;  /* 0x0000000400047c02 */ /* 0x012fe20008000f00 */
[----:B------:R-:W-:Y:S01]  /*28620*/  IMAD.U32 R5, RZ, RZ, UR5 ;  /* 0x00000005ff057e24 */ /* 0x000fe2000f8e00ff */
[----:B------:R-:W0:Y:S01]  /*28630*/  LDC.64 R2, c[0x4][R2] ;  /* 0x0100000002027b82 */ /* 0x000e220000000a00 */
[----:B------:R-:W-:Y:S01]  /*28640*/  IMAD.U32 R6, RZ, RZ, UR6 ;  /* 0x00000006ff067e24 */ /* 0x000fe2000f8e00ff */
[----:B------:R-:W-:Y:S01]  /*28650*/  MOV R10, UR8 ;  /* 0x00000008000a7c02 */ /* 0x000fe20008000f00 */
[----:B--2---:R-:W-:Y:S01]  /*28660*/  IMAD.U32 R7, RZ, RZ, UR7 ;  /* 0x00000007ff077e24 */ /* 0x004fe2000f8e00ff */
[----:B------:R-:W-:Y:S01]  /*28670*/  MOV R13, RZ ;  /* 0x000000ff000d7202 */ /* 0x000fe20000000f00 */
[----:B------:R-:W-:-:S02]  /*28680*/  IMAD.U32 R11, RZ, RZ, UR9 ;  /* 0x00000009ff0b7e24 */ /* 0x000fc4000f8e00ff */
[----:B------:R-:W-:Y:S02]  /*28690*/  IMAD.MOV.U32 R8, RZ, RZ, 0x70 ;  /* 0x00000070ff087424 */ /* 0x000fe400078e00ff */
[----:B------:R-:W-:-:S07]  /*286a0*/  IMAD.MOV.U32 R12, RZ, RZ, 0x1 ;  /* 0x00000001ff0c7424 */ /* 0x000fce00078e00ff */
[----:B------:R-:W-:-:S07]  /*286b0*/  LEPC R20, `(.L_x_709) ;  /* 0x000000001014794e */ /* 0x000fce0000000000 */
[----:B0-----:R-:W-:Y:S05]  /*286c0*/  CALL.ABS.NOINC R2 ;  /* 0x0000000002007343 */ /* 0x001fea0003c00000 */
.L_x_709:
[----:B------:R-:W-:Y:S05]  /*286d0*/  BSYNC B6 ;  /* 0x0000000000067941 */ /* 0x000fea0003800000 */
.L_x_708:
[----:B------:R-:W3:Y:S01]  /*286e0*/  LDL R20, [R1] ;  /* 0x0000000001147983 */ /* 0x000ee20000100800 */
[----:B--2---:R-:W0:Y:S01]  /*286f0*/  LDC R7, c[0x0][0x448] ;  /* 0x00011200ff077b82 */ /* 0x004e220000000800 */
[----:B------:R-:W-:Y:S01]  /*28700*/  ULDC.64 UR4, c[0x0][0x2d8] ;  /* 0x0000b60000047ab9 */ /* 0x000fe20000000a00 */
[----:B------:R-:W-:Y:S01]  /*28710*/  IMAD.MOV.U32 R2, RZ, RZ, R26 ;  /* 0x000000ffff027224 */ /* 0x000fe200078e001a */
[----:B------:R2:W5:Y:S01]  /*28720*/  LDL R10, [R1+0x34] ;  /* 0x00003400010a7983 */ /* 0x0005620000100800 */
[----:B------:R-:W-:-:S03]  /*28730*/  IMAD.MOV.U32 R3, RZ, RZ, R25 ;  /* 0x000000ffff037224 */ /* 0x000fc600078e0019 */
[----:B------:R2:W5:Y:S01]  /*28740*/  LDL R8, [R1+0x1c] ;  /* 0x00001c0001087983 */ /* 0x0005620000100800 */
[----:B------:R-:W-:Y:S01]  /*28750*/  IMAD.WIDE.U32 R2, R18, UR4, R2 ;  /* 0x0000000412027c25 */ /* 0x000fe2000f8e0002 */
[----:B0-----:R-:W-:-:S13]  /*28760*/  ISETP.NE.AND P0, PT, R7, 0x1, PT ;  /* 0x000000010700780c */ /* 0x001fda0003f05270 */
[----:B-1--4-:R-:W0:Y:S01]  /*28770*/  @P0 LDC R4, c[0x0][0x44c] ;  /* 0x00011300ff040b82 */ /* 0x012e220000000800 */
[----:B------:R-:W-:Y:S01]  /*28780*/  IMAD.SHL.U32 R17, R17, 0x80, RZ ;  /* 0x0000008011117824 */ /* 0x000fe200078e00ff */
[C---:B------:R-:W-:Y:S02]  /*28790*/  LOP3.LUT R9, R37.reuse, 0x40, RZ, 0xfc, !PT ;  /* 0x0000004025097812 */ /* 0x040fe400078efcff */
[----:B------:R-:W-:Y:S01]  /*287a0*/  LOP3.LUT R11, R37, 0x80, RZ, 0xfc, !PT ;  /* 0x00000080250b7812 */ /* 0x000fe200078efcff */
[----:B---3--:R-:W-:Y:S02]  /*287b0*/  IMAD R0, R20, UR4, RZ ;  /* 0x0000000414007c24 */ /* 0x008fe4000f8e02ff */
[----:B------:R-:W1:Y:S02]  /*287c0*/  S2R R20, SR_TID.X ;  /* 0x0000000000147919 */ /* 0x000e640000002100 */
[----:B------:R-:W-:Y:S01]  /*287d0*/  IMAD R0, R18, UR5, R0 ;  /* 0x0000000512007c24 */ /* 0x000fe2000f8e0200 */
[----:B------:R-:W-:-:S03]  /*287e0*/  ULDC.64 UR4, c[0x0][0x2e0] ;  /* 0x0000b80000047ab9 */ /* 0x000fc60000000a00 */
[----:B------:R-:W-:Y:S02]  /*287f0*/  IMAD.IADD R3, R3, 0x1, R0 ;  /* 0x0000000103037824 */ /* 0x000fe400078e0200 */
[----:B------:R-:W-:Y:S02]  /*28800*/  IMAD R0, R28, UR4, RZ ;  /* 0x000000041c007c24 */ /* 0x000fe4000f8e02ff */
[----:B------:R-:W-:-:S04]  /*28810*/  IMAD.WIDE.U32 R2, R23, UR4, R2 ;  /* 0x0000000417027c25 */ /* 0x000fc8000f8e0002 */
[----:B------:R-:W-:Y:S01]  /*28820*/  IMAD R0, R23, UR5, R0 ;  /* 0x0000000517007c24 */ /* 0x000fe2000f8e0200 */
[----:B------:R-:W-:-:S04]  /*28830*/  ULDC.64 UR4, c[0x0][0x2d0] ;  /* 0x0000b40000047ab9 */ /* 0x000fc80000000a00 */
[----:B------:R-:W-:Y:S02]  /*28840*/  IADD3 R3, R3, R0, RZ ;  /* 0x0000000003037210 */ /* 0x000fe40007ffe0ff */
[----:B------:R-:W3:Y:S01]  /*28850*/  @P0 LDC R0, c[0x0][0x450] ;  /* 0x00011400ff000b82 */ /* 0x000ee20000000800 */
[C---:B-1----:R-:W-:Y:S01]  /*28860*/  LOP3.LUT R21, R20.reuse, 0x7f, RZ, 0xc0, !PT ;  /* 0x0000007f14157812 */ /* 0x042fe200078ec0ff */
[----:B------:R-:W-:-:S03]  /*28870*/  IMAD.SHL.U32 R20, R20, 0x20, RZ ;  /* 0x0000002014147824 */ /* 0x000fc600078e00ff */
[----:B------:R-:W-:-:S04]  /*28880*/  SHF.R.U32.HI R21, RZ, 0x2, R21 ;  /* 0x00000002ff157819 */ /* 0x000fc80000011615 */
[----:B------:R-:W-:-:S04]  /*28890*/  LOP3.LUT R20, R21, 0x60, R20, 0xf8, !PT ;  /* 0x0000006015147812 */ /* 0x000fc800078ef814 */
[----:B------:R-:W-:-:S05]  /*288a0*/  LOP3.LUT R5, R20, R17, RZ, 0xfc, !PT ;  /* 0x0000001114057212 */ /* 0x000fca00078efcff */
[----:B0-----:R-:W-:-:S04]  /*288b0*/  @P0 IMAD.HI.U32 R6, R5, R4, RZ ;  /* 0x0000000405060227 */ /* 0x001fc800078e00ff */
[----:B------:R-:W-:Y:S01]  /*288c0*/  IMAD.MOV.U32 R4, RZ, RZ, R5 ;  /* 0x000000ffff047224 */ /* 0x000fe200078e0005 */
[----:B---3--:R-:W-:Y:S01]  /*288d0*/  @P0 SHF.R.U32.HI R4, RZ, R0, R6 ;  /* 0x00000000ff040219 */ /* 0x008fe20000011606 */
[----:B------:R-:W0:Y:S03]  /*288e0*/  S2R R20, SR_TID.X ;  /* 0x0000000000147919 */ /* 0x000e260000002100 */
[----:B------:R-:W-:-:S05]  /*288f0*/  IADD3 R0, -R4, RZ, RZ ;  /* 0x000000ff04007210 */ /* 0x000fca0007ffe1ff */
[----:B------:R-:W-:Y:S01]  /*28900*/  IMAD R0, R7, R0, R5 ;  /* 0x0000000007007224 */ /* 0x000fe200078e0205 */
[----:B------:R-:W-:Y:S01]  /*28910*/  SHF.R.S32.HI R5, RZ, 0x1f, R4 ;  /* 0x0000001fff057819 */ /* 0x000fe20000011404 */
[----:B------:R-:W-:-:S04]  /*28920*/  IMAD.WIDE.U32 R2, R4, UR4, R2 ;  /* 0x0000000404027c25 */ /* 0x000fc8000f8e0002 */
[----:B------:R-:W-:-:S04]  /*28930*/  IMAD R5, R5, UR4, RZ ;  /* 0x0000000405057c24 */ /* 0x000fc8000f8e02ff */
[----:B------:R-:W-:Y:S01]  /*28940*/  IMAD R5, R4, UR5, R5 ;  /* 0x0000000504057c24 */ /* 0x000fe2000f8e0205 */
        /* <DEDUP_REMOVED lines=9> */
[----:B0-----:R-:W-:Y:S02]  /*289e0*/  LOP3.LUT R20, R20, 0x7f, RZ, 0xc0, !PT ;  /* 0x0000007f14147812 */ /* 0x001fe400078ec0ff */
[----:B------:R-:W-:Y:S01]  /*289f0*/  IADD3.X R4, R3, UR5, R4, P0, !PT ;  /* 0x0000000503047c10 */ /* 0x000fe200087fe404 */
[----:B------:R-:W-:Y:S01]  /*28a00*/  UMOV UR5, 0xffffffff ;  /* 0xffffffff00057882 */ /* 0x000fe20000000000 */
[----:B------:R-:W-:Y:S02]  /*28a10*/  ISETP.GE.AND P3, PT, R37, UR4, PT ;  /* 0x0000000425007c0c */ /* 0x000fe4000bf66270 */
[----:B------:R-:W-:-:S02]  /*28a20*/  ISETP.GE.AND P2, PT, R9, UR4, PT ;  /* 0x0000000409007c0c */ /* 0x000fc4000bf46270 */
[----:B------:R-:W-:Y:S02]  /*28a30*/  ISETP.GE.AND P0, PT, R11, UR4, PT ;  /* 0x000000040b007c0c */ /* 0x000fe4000bf06270 */
[----:B------:R-:W-:Y:S01]  /*28a40*/  SHF.R.U32.HI R9, RZ, 0x2, R20 ;  /* 0x00000002ff097819 */ /* 0x000fe20000011614 */
[----:B--2---:R-:W-:Y:S10]  /*28a50*/  BRA.DIV UR5, `(.L_x_710) ;  /* 0x00000076050c7947 */ /* 0x004ff4000b800000 */
[----:B------:R-:W0:Y:S01]  /*28a60*/  SHFL.IDX PT, R3, R0, RZ, 0x1c1f ;  /* 0x001c1fff00037589 */ /* 0x000e2200000e0000 */
[----:B-----5:R-:W-:Y:S02]  /*28a70*/  IMAD R5, R10, R7, RZ ;  /* 0x000000070a057224 */ /* 0x020fe400078e02ff */
[----:B------:R-:W-:Y:S01]  /*28a80*/  IMAD.IADD R17, R9, 0x1, R17 ;  /* 0x0000000109117824 */ /* 0x000fe200078e0211 */
[----:B------:R-:W1:Y:S04]  /*28a90*/  SHFL.IDX PT, R2, R4, RZ, 0x1c1f ;  /* 0x001c1fff04027589 */ /* 0x000e6800000e0000 */
[C---:B------:R-:W-:Y:S01]  /*28aa0*/  ISETP.GE.AND P1, PT, R17.reuse, R5, PT ;  /* 0x000000051100720c */ /* 0x040fe20003f26270 */
[----:B------:R-:W-:Y:S01]  /*28ab0*/  SHFL.IDX PT, R14, R0, 0x3, 0x1c1f ;  /* 0x007c1f00000e7f89 */ /* 0x000fe200000e0000 */
[----:B------:R-:W-:-:S11]  /*28ac0*/  IADD3 R6, R17, 0x20, RZ ;  /* 0x0000002011067810 */ /* 0x000fd60007ffe0ff */
[----:B0-----:R-:W-:-:S05]  /*28ad0*/  @!P1 IADD3 R3, P4, R37, R3, RZ ;  /* 0x0000000325039210 */ /* 0x001fca0007f9e0ff */
[----:B-1----:R-:W-:-:S05]  /*28ae0*/  @!P1 IMAD.X R2, RZ, RZ, R2, P4 ;  /* 0x000000ffff029224 */ /* 0x002fca00020e0602 */
[----:B------:R-:W-:-:S04]  /*28af0*/  @!P1 LOP3.LUT R3, R3, R2, RZ, 0x3c, !PT ;  /* 0x0000000203039212 */ /* 0x000fc800078e3cff */
[----:B------:R-:W-:-:S04]  /*28b00*/  @!P1 LOP3.LUT R2, R3, R2, RZ, 0x3c, !PT ;  /* 0x0000000203029212 */ /* 0x000fc800078e3cff */
[----:B------:R-:W-:-:S05]  /*28b10*/  @!P1 LOP3.LUT R3, R3, R2, RZ, 0x3c, !PT ;  /* 0x0000000203039212 */ /* 0x000fca00078e3cff */
[----:B------:R-:W-:Y:S04]  /*28b20*/  @!P1 LDGSTS.E.BYPASS.LTC128B.128 [R8+0x1e200], desc[UR50][R2.64], !P3 ;  /* 0x1e20000002089fae */ /* 0x000fe8000d901d72 */
[----:B------:R-:W-:Y:S04]  /*28b30*/  @!P1 LDGSTS.E.BYPASS.LTC128B.128 [R8+0x20200], desc[UR50][R2.64+0x40], !P2 ;  /* 0x2020004002089fae */ /* 0x000fe8000d101d72 */
[----:B------:R0:W-:Y:S01]  /*28b40*/  @!P1 LDGSTS.E.BYPASS.LTC128B.128 [R8+0x22200], desc[UR50][R2.64+0x80], !P0 ;  /* 0x2220008002089fae */ /* 0x0001e2000c101d72 */
[----:B------:R-:W-:Y:S01]  /*28b50*/  ISETP.GE.AND P1, PT, R6, R5, PT ;  /* 0x000000050600720c */ /* 0x000fe20003f26270 */
[----:B------:R-:W-:-:S02]  /*28b60*/  VIADD R6, R17, 0x40 ;  /* 0x0000004011067836 */ /* 0x000fc40000000000 */
[----:B0-----:R-:W0:Y:S04]  /*28b70*/  SHFL.IDX PT, R3, R0, 0x1, 0x1c1f ;  /* 0x003c1f0000037f89 */ /* 0x001e2800000e0000 */
[----:B------:R-:W1:Y:S06]  /*28b80*/  SHFL.IDX PT, R2, R4, 0x1, 0x1c1f ;  /* 0x003c1f0004027f89 */ /* 0x000e6c00000e0000 */
        /* <DEDUP_REMOVED lines=8> */
[----:B------:R-:W-:-:S03]  /*28c10*/  ISETP.GE.AND P1, PT, R6, R5, PT ;  /* 0x000000050600720c */ /* 0x000fc60003f26270 */
[----:B0-----:R-:W0:Y:S04]  /*28c20*/  SHFL.IDX PT, R3, R0, 0x2, 0x1c1f ;  /* 0x005c1f0000037f89 */ /* 0x001e2800000e0000 */
[----:B------:R-:W1:Y:S04]  /*28c30*/  SHFL.IDX PT, R2, R4, 0x2, 0x1c1f ;  /* 0x005c1f0004027f89 */ /* 0x000e6800000e0000 */
[----:B------:R-:W2:Y:S02]  /*28c40*/  SHFL.IDX PT, R4, R4, 0x3, 0x1c1f ;  /* 0x007c1f0004047f89 */ /* 0x000ea400000e0000 */
[----:B0-----:R-:W-:-:S05]  /*28c50*/  @!P1 IADD3 R3, P4, R37, R3, RZ ;  /* 0x0000000325039210 */ /* 0x001fca0007f9e0ff */
[----:B-1----:R-:W-:-:S05]  /*28c60*/  @!P1 IMAD.X R2, RZ, RZ, R2, P4 ;  /* 0x000000ffff029224 */ /* 0x002fca00020e0602 */
[----:B------:R-:W-:-:S04]  /*28c70*/  @!P1 LOP3.LUT R3, R3, R2, RZ, 0x3c, !PT ;  /* 0x0000000203039212 */ /* 0x000fc800078e3cff */
[----:B------:R-:W-:-:S04]  /*28c80*/  @!P1 LOP3.LUT R2, R3, R2, RZ, 0x3c, !PT ;  /* 0x0000000203029212 */ /* 0x000fc800078e3cff */
[----:B------:R-:W-:-:S05]  /*28c90*/  @!P1 LOP3.LUT R3, R3, R2, RZ, 0x3c, !PT ;  /* 0x0000000203039212 */ /* 0x000fca00078e3cff */
[----:B------:R0:W-:Y:S04]  /*28ca0*/  @!P1 LDGSTS.E.BYPASS.LTC128B.128 [R8+0x1f200], desc[UR50][R2.64], !P3 ;  /* 0x1f20000002089fae */ /* 0x0001e8000d901d72 */
[----:B------:R0:W-:Y:S04]  /*28cb0*/  @!P1 LDGSTS.E.BYPASS.LTC128B.128 [R8+0x21200], desc[UR50][R2.64+0x40], !P2 ;  /* 0x2120004002089fae */ /* 0x0001e8000d101d72 */
[----:B--2---:R0:W-:Y:S02]  /*28cc0*/  @!P1 LDGSTS.E.BYPASS.LTC128B.128 [R8+0x23200], desc[UR50][R2.64+0x80], !P0 ;  /* 0x2320008002089fae */ /* 0x0041e4000c101d72 */
.L_x_931:
[----:B------:R-:W-:Y:S01]  /*28cd0*/  IADD3 R0, R17, 0x60, RZ ;  /* 0x0000006011007810 */ /* 0x000fe20007ffe0ff */
[----:B------:R-:W-:Y:S03]  /*28ce0*/  BSSY B0, `(.L_x_711) ;  /* 0x000000b000007945 */ /* 0x000fe60003800000 */
[----:B------:R-:W-:-:S13]  /*28cf0*/  ISETP.GE.AND P1, PT, R0, R5, PT ;  /* 0x000000050000720c */ /* 0x000fda0003f26270 */
[----:B------:R-:W-:Y:S05]  /*28d00*/  @P1 BRA `(.L_x_712) ;  /* 0x0000000000201947 */ /* 0x000fea0003800000 */
[----:B0-----:R-:W-:-:S05]  /*28d10*/  IADD3 R2, P1, R37, R14, RZ ;  /* 0x0000000e25027210 */ /* 0x001fca0007f3e0ff */
[----:B------:R-:W-:-:S05]  /*28d20*/  IMAD.X R3, RZ, RZ, R4, P1 ;  /* 0x000000ffff037224 */ /* 0x000fca00008e0604 */
[----:B------:R-:W-:Y:S01]  /*28d30*/  @!PT LDS RZ, [RZ] ;  /* 0x00000000fffff984 */ /* 0x000fe20000000800 */
[----:B------:R-:W-:Y:S01]  /*28d40*/  @!PT LDS RZ, [RZ] ;  /* 0x00000000fffff984 */ /* 0x000fe20000000800 */
[----:B------:R-:W-:Y:S01]  /*28d50*/  @!PT LDS RZ, [RZ] ;  /* 0x00000000fffff984 */ /* 0x000fe20000000800 */
[----:B------:R1:W-:Y:S04]  /*28d60*/  LDGSTS.E.BYPASS.LTC128B.128 [R8+0x1fa00], desc[UR50][R2.64], !P3 ;  /* 0x1fa0000002087fae */ /* 0x0003e8000d901d72 */
[----:B------:R1:W-:Y:S04]  /*28d70*/  LDGSTS.E.BYPASS.LTC128B.128 [R8+0x21a00], desc[UR50][R2.64+0x40], !P2 ;  /* 0x21a0004002087fae */ /* 0x0003e8000d101d72 */
[----:B------:R1:W-:Y:S02]  /*28d80*/  LDGSTS.E.BYPASS.LTC128B.128 [R8+0x23a00], desc[UR50][R2.64+0x80], !P0 ;  /* 0x23a0008002087fae */ /* 0x0003e4000c101d72 */
.L_x_712:
[----:B------:R-:W-:Y:S05]  /*28d90*/  BSYNC B0 ;  /* 0x0000000000007941 */ /* 0x000fea0003800000 */
.L_x_711:
[----:B------:R-:W-:Y:S01]  /*28da0*/  NOP ;  /* 0x0000000000007918 */ /* 0x000fe20000000000 */
[----:B------:R-:W-:-:S13]  /*28db0*/  PLOP3.LUT P0, PT, PT, PT, PT, 0x80, 0x0 ;  /* 0x000000000000781c */ /* 0x000fda0003f0f070 */
.L_x_713:
[----:B------:R-:W-:Y:S02]  /*28dc0*/  PLOP3.LUT P1, PT, P1, P0, PT, 0xa2, 0x0 ;  /* 0x000000000000781c */ /* 0x000fe40000f21472 */
[----:B------:R-:W-:-:S08]  /*28dd0*/  @P0 R2UR P1, UR4, R22 ;  /* 0x00000000160402ca */ /* 0x000fd00000020000 */
[----:B------:R-:W-:-:S05]  /*28de0*/  @P0 PLOP3.LUT P0, PT, P1, PT, PT, 0x80, 0x0 ;  /* 0x000000000000081c */ /* 0x000fca0000f0f070 */
[----:B------:R-:W-:Y:S01]  /*28df0*/  @!P1 SYNCS.ARRIVE.TRANS64.RED.A0T1 RZ, [UR4+0x33400], RZ ;  /* 0x033400ffffff99a7 */ /* 0x000fe20008200404 */
[----:B------:R-:W-:Y:S07]  /*28e00*/  @!P1 ARRIVES.LDGSTSBAR.64.TRANSCNT [UR4+0x33400] ;  /* 0x03340000ff0099b0 */ /* 0x000fee0008000a84 */
[----:B------:R-:W-:Y:S05]  /*28e10*/  @P0 BRA.U.ANY `(.L_x_713) ;  /* 0xfffffffd00e80947 */ /* 0x000fea000393ffff */
[----:B01----:R-:W2:Y:S02]  /*28e20*/  LDL.LU R2, [R1+0x38] ;  /* 0x0000380001027983 */ /* 0x003ea40000300800 */
[----:B--2---:R-:W-:-:S05]  /*28e30*/  VIADD R2, R2, 0x1 ;  /* 0x0000000102027836 */ /* 0x004fca0000000000 */
[----:B------:R0:W-:Y:S01]  /*28e40*/  STL [R1+0x38], R2 ;  /* 0x0000380201007387 */ /* 0x0001e20000100800 */
[----:B------:R-:W-:-:S04]  /*28e50*/  LEA.HI R0, R2, R2, RZ, 0x1 ;  /* 0x0000000202007211 */ /* 0x000fc800078f08ff */
[----:B------:R-:W-:-:S05]  /*28e60*/  LOP3.LUT R0, R0, 0xfffffffe, RZ, 0xc0, !PT ;  /* 0xfffffffe00007812 */ /* 0x000fca00078ec0ff */
[----:B------:R-:W-:-:S05]  /*28e70*/  IMAD.IADD R0, R2, 0x1, -R0 ;  /* 0x0000000102007824 */ /* 0x000fca00078e0a00 */
[----:B------:R-:W-:Y:S01]  /*28e80*/  SHF.L.U32 R3, R0, 0x1f, RZ ;  /* 0x0000001f00037819 */ /* 0x000fe200000006ff */
[----:B------:R-:W-:Y:S01]  /*28e90*/  NOP ;  /* 0x0000000000007918 */ /* 0x000fe20000000000 */
[----:B------:R0:W-:Y:S01]  /*28ea0*/  SYNCS.ARRIVE.TRANS64.A1T0 RZ, [R22+URZ+0x33400], RZ ;  /* 0x033400ff16ff79a7 */ /* 0x0001e2000810003f */
[----:B------:R-:W-:Y:S01]  /*28eb0*/  BSSY B0, `(.L_x_714) ;  /* 0x0000003000007945 */ /* 0x000fe20003800000 */
[----:B------:R-:W1:Y:S03]  /*28ec0*/  SYNCS.PHASECHK.TRANS64.TRYWAIT P0, [R22+URZ+0x33420], R3 ;  /* 0x03342003160075a7 */ /* 0x000e66000800017f */
[----:B01----:R-:W-:Y:S05]  /*28ed0*/  @!P0 BRA `(.L_x_715) ;  /* 0x0000007400448947 */ /* 0x003fea0003800000 */
.L_x_932:
[----:B------:R-:W-:Y:S05]  /*28ee0*/  BSYNC B0 ;  /* 0x0000000000007941 */ /* 0x000fea0003800000 */
.L_x_714:
[----:B------:R-:W-:-:S13]  /*28ef0*/  ISETP.GE.AND P0, PT, R24, 0xa1, PT ;  /* 0x000000a11800780c */ /* 0x000fda0003f06270 */
[----:B------:R-:W-:Y:S05]  /*28f00*/  @!P0 BRA `(.L_x_716) ;  /* 0x0000001800488947 */ /* 0x000fea0003800000 */
[----:B------:R-:W-:Y:S01]  /*28f10*/  IADD3 R30, R30, -0x2, RZ ;  /* 0xfffffffe1e1e7810 */ /* 0x000fe20007ffe0ff */
[----:B------:R-:W-:Y:S02]  /*28f20*/  IMAD.MOV.U32 R17, RZ, RZ, R29 ;  /* 0x000000ffff117224 */ /* 0x000fe400078e001d */
[----:B------:R-:W-:-:S07]  /*28f30*/  IMAD.MOV.U32 R20, RZ, RZ, R33 ;  /* 0x000000ffff147224 */ /* 0x000fce00078e0021 */
.L_x_736:
[----:B--2---:R-:W2:Y:S01]  /*28f40*/  LDL R5, [R1+0x4] ;  /* 0x0000040001057983 */ /* 0x004ea20000100800 */
[----:B-1----:R-:W1:Y:S03]  /*28f50*/  LDC R6, c[0x0][0x430] ;  /* 0x00010c00ff067b82 */ /* 0x002e660000000800 */
[----:B------:R-:W3:Y:S01]  /*28f60*/  LDL R9, [R1+0x8] ;  /* 0x0000080001097983 */ /* 0x000ee20000100800 */
[----:B------:R-:W4:Y:S01]  /*28f70*/  S2R R0, SR_TID.X ;  /* 0x0000000000007919 */ /* 0x000f220000002100 */
[----:B0-----:R-:W0:Y:S01]  /*28f80*/  S2R R3, SR_TID.X ;  /* 0x0000000000037919 */ /* 0x001e220000002100 */
[----:B------:R-:W0:Y:S01]  /*28f90*/  S2R R8, SR_TID.X ;  /* 0x0000000000087919 */ /* 0x000e220000002100 */
[----:B-1----:R-:W-:-:S13]  /*28fa0*/  ISETP.NE.AND P0, PT, R6, 0x1, PT ;  /* 0x000000010600780c */ /* 0x002fda0003f05270 */
[----:B------:R-:W1:Y:S01]  /*28fb0*/  @P0 LDC R2, c[0x0][0x434] ;  /* 0x00010d00ff020b82 */ /* 0x000e620000000800 */
[----:B----4-:R-:W-:-:S04]  /*28fc0*/  LOP3.LUT R0, R0, 0x7f, RZ, 0xc0, !PT ;  /* 0x0000007f00007812 */ /* 0x010fc800078ec0ff */
[----:B------:R-:W-:Y:S01]  /*28fd0*/  SHF.R.U32.HI R0, RZ, 0x2, R0 ;  /* 0x00000002ff007819 */ /* 0x000fe20000011600 */
[----:B0-----:R-:W-:-:S05]  /*28fe0*/  IMAD.SHL.U32 R4, R3, 0x20, RZ ;  /* 0x0000002003047824 */ /* 0x001fca00078e00ff */
[----:B------:R-:W-:Y:S02]  /*28ff0*/  LOP3.LUT R4, R0, 0x60, R4, 0xf8, !PT ;  /* 0x0000006000047812 */ /* 0x000fe400078ef804 */
[----:B------:R-:W0:Y:S01]  /*29000*/  @P0 LDC R0, c[0x0][0x438] ;  /* 0x00010e00ff000b82 */ /* 0x000e220000000800 */
[----:B------:R-:W-:Y:S01]  /*29010*/  LOP3.LUT R3, R3, 0x7f, RZ, 0xc0, !PT ;  /* 0x0000007f03037812 */ /* 0x000fe200078ec0ff */
[----:B------:R-:W-:Y:S01]  /*29020*/  IMAD.SHL.U32 R8, R8, 0x20, RZ ;  /* 0x0000002008087824 */ /* 0x000fe200078e00ff */
[----:B------:R-:W-:Y:S05]  /*29030*/  YIELD ;  /* 0x0000000000007946 */ /* 0x000fea0003800000 */
[----:B------:R-:W-:Y:S01]  /*29040*/  ULDC.64 UR4, c[0x0][0x428] ;  /* 0x00010a0000047ab9 */ /* 0x000fe20000000a00 */
[----:B------:R-:W-:Y:S01]  /*29050*/  ULDC.64 UR6, c[0x0][0x418] ;  /* 0x0001060000067ab9 */ /* 0x000fe20000000a00 */
[----:B--2---:R-:W-:-:S05]  /*29060*/  IMAD R7, R30, 0xa0, R5 ;  /* 0x000000a01e077824 */ /* 0x004fca00078e0205 */
[----:B------:R-:W-:Y:S02]  /*29070*/  IADD3 R5, R4, R7, RZ ;  /* 0x0000000704057210 */ /* 0x000fe40007ffe0ff */
[----:B------:R-:W-:-:S03]  /*29080*/  SHF.R.U32.HI R4, RZ, 0x2, R3 ;  /* 0x00000002ff047819 */ /* 0x000fc60000011603 */
[----:B-1----:R-:W-:Y:S01]  /*29090*/  @P0 IMAD.HI.U32 R3, R5, R2, RZ ;  /* 0x0000000205030227 */ /* 0x002fe200078e00ff */
[----:B------:R-:W-:Y:S02]  /*290a0*/  LOP3.LUT R8, R4, 0x60, R8, 0xf8, !PT ;  /* 0x0000006004087812 */ /* 0x000fe400078ef808 */
[----:B------:R-:W1:Y:S01]  /*290b0*/  @P0 LDC R4, c[0x0][0x434] ;  /* 0x00010d00ff040b82 */ /* 0x000e620000000800 */
[----:B------:R-:W-:Y:S01]  /*290c0*/  IMAD.MOV.U32 R2, RZ, RZ, R5 ;  /* 0x000000ffff027224 */ /* 0x000fe200078e0005 */
[----:B0-----:R-:W-:-:S06]  /*290d0*/  @P0 SHF.R.U32.HI R2, RZ, R0, R3 ;  /* 0x00000000ff020219 */ /* 0x001fcc0000011603 */
[----:B------:R-:W0:Y:S01]  /*290e0*/  @P0 LDC R0, c[0x0][0x438] ;  /* 0x00010e00ff000b82 */ /* 0x000e220000000800 */
[----:B------:R-:W-:-:S05]  /*290f0*/  LOP3.LUT R8, R8, 0x80, RZ, 0xfc, !PT ;  /* 0x0000008008087812 */ /* 0x000fca00078efcff */
[----:B------:R-:W-:-:S04]  /*29100*/  IMAD.IADD R7, R8, 0x1, R7 ;  /* 0x0000000108077824 */ /* 0x000fc800078e0207 */
[----:B-1----:R-:W-:Y:S01]  /*29110*/  @P0 IMAD.HI.U32 R3, R7, R4, RZ ;  /* 0x0000000407030227 */ /* 0x002fe200078e00ff */
[----:B------:R-:W-:-:S04]  /*29120*/  MOV R4, R7 ;  /* 0x0000000700047202 */ /* 0x000fc80000000f00 */
[----:B0-----:R-:W-:Y:S01]  /*29130*/  @P0 SHF.R.U32.HI R4, RZ, R0, R3 ;  /* 0x00000000ff040219 */ /* 0x001fe20000011603 */
[----:B------:R-:W-:-:S04]  /*29140*/  IMAD.MOV R3, RZ, RZ, -R2 ;  /* 0x000000ffff037224 */ /* 0x000fc800078e0a02 */
[----:B------:R-:W-:Y:S02]  /*29150*/  IMAD.MOV R0, RZ, RZ, -R4 ;  /* 0x000000ffff007224 */ /* 0x000fe400078e0a04 */
[C---:B------:R-:W-:Y:S01]  /*29160*/  IMAD R5, R6.reuse, R3, R5 ;  /* 0x0000000306057224 */ /* 0x040fe200078e0205 */
[--C-:B------:R-:W-:Y:S01]  /*29170*/  SHF.R.S32.HI R3, RZ, 0x1f, R2.reuse ;  /* 0x0000001fff037819 */ /* 0x100fe20000011402 */
[----:B------:R-:W-:Y:S02]  /*29180*/  IMAD R6, R6, R0, R7 ;  /* 0x0000000006067224 */ /* 0x000fe400078e0207 */
[----:B---3--:R-:W-:Y:S02]  /*29190*/  IMAD R0, R9, UR4, RZ ;  /* 0x0000000409007c24 */ /* 0x008fe4000f8e02ff */
[----:B------:R-:W-:-:S04]  /*291a0*/  IMAD.WIDE.U32 R2, R32, UR4, R2 ;  /* 0x0000000420027c25 */ /* 0x000fc8000f8e0002 */
[----:B------:R-:W-:Y:S01]  /*291b0*/  IMAD R0, R32, UR5, R0 ;  /* 0x0000000520007c24 */ /* 0x000fe2000f8e0200 */
[----:B------:R-:W-:Y:S02]  /*291c0*/  ISETP.GT.U32.AND P1, PT, R8, 0x9f, PT ;  /* 0x0000009f0800780c */ /* 0x000fe40003f24070 */
[----:B------:R-:W-:Y:S01]  /*291d0*/  LEA R8, P0, R2, UR6, 0x2 ;  /* 0x0000000602087c11 */ /* 0x000fe2000f8010ff */
[----:B------:R-:W-:-:S05]  /*291e0*/  IMAD.IADD R3, R0, 0x1, R3 ;  /* 0x0000000100037824 */ /* 0x000fca00078e0203 */
[----:B------:R-:W-:-:S05]  /*291f0*/  LEA.HI.X R9, R2, UR7, R3, 0x2, P0 ;  /* 0x0000000702097c11 */ /* 0x000fca00080f1403 */
[----:B------:R-:W2:Y:S01]  /*29200*/  LDG.E R8, desc[UR50][R8.64] ;  /* 0x0000003208087981 */ /* 0x000ea2000c1e1900 */
[----:B------:R-:W-:Y:S02]  /*29210*/  @!P1 SHF.R.S32.HI R3, RZ, 0x1f, R4 ;  /* 0x0000001fff039819 */ /* 0x000fe40000011404 */
[----:B------:R-:W-:Y:S02]  /*29220*/  @!P1 MOV R2, R4 ;  /* 0x0000000400029202 */ /* 0x000fe40000000f00 */
[----:B------:R-:W-:-:S03]  /*29230*/  MOV R12, UR39 ;  /* 0x00000027000c7c02 */ /* 0x000fc60008000f00 */
[----:B------:R-:W-:Y:S01]  /*29240*/  @!P1 IMAD.WIDE.U32 R2, R32, UR4, R2 ;  /* 0x0000000420029c25 */ /* 0x000fe2000f8e0002 */
[----:B------:R-:W-:-:S03]  /*29250*/  ISETP.NE.AND P2, PT, R12, 0x3, PT ;  /* 0x000000030c00780c */ /* 0x000fc60003f45270 */
[----:B------:R-:W-:Y:S01]  /*29260*/  @!P1 IMAD.IADD R0, R0, 0x1, R3 ;  /* 0x0000000100009824 */ /* 0x000fe200078e0203 */
[C---:B------:R-:W-:Y:S01]  /*29270*/  @!P1 LEA R10, P0, R2.reuse, UR6, 0x2 ;  /* 0x00000006020a9c11 */ /* 0x040fe2000f8010ff */
[----:B------:R-:W-:Y:S02]  /*29280*/  VIADD R29, R17, 0x1 ;  /* 0x00000001111d7836 */ /* 0x000fe40000000000 */
[----:B------:R-:W-:Y:S01]  /*29290*/  IMAD.MOV.U32 R7, RZ, RZ, RZ ;  /* 0x000000ffff077224 */ /* 0x000fe200078e00ff */
[----:B------:R-:W-:Y:S02]  /*292a0*/  @!P1 LEA.HI.X R11, R2, UR7, R0, 0x2, P0 ;  /* 0x00000007020b9c11 */ /* 0x000fe400080f1400 */
[----:B------:R-:W-:-:S03]  /*292b0*/  ISETP.NE.AND P0, PT, R29, 0x2, PT ;  /* 0x000000021d00780c */ /* 0x000fc60003f05270 */
[----:B------:R0:W5:Y:S01]  /*292c0*/  @!P1 LDG.E R7, desc[UR50][R10.64] ;  /* 0x000000320a079981 */ /* 0x000162000c1e1900 */
[----:B------:R-:W-:Y:S02]  /*292d0*/  SEL R33, RZ, 0x1, P0 ;  /* 0x00000001ff217807 */ /* 0x000fe40000000000 */
[C---:B------:R-:W-:Y:S01]  /*292e0*/  ISETP.GT.AND P1, PT, R30.reuse, RZ, PT ;  /* 0x000000ff1e00720c */ /* 0x040fe20003f24270 */
[----:B------:R-:W-:Y:S01]  /*292f0*/  VIADD R30, R30, 0xffffffff ;  /* 0xffffffff1e1e7836 */ /* 0x000fe20000000000 */
[----:B------:R-:W-:Y:S02]  /*29300*/  SEL R29, R29, RZ, P0 ;  /* 0x000000ff1d1d7207 */ /* 0x000fe40000000000 */
[----:B------:R-:W-:Y:S02]  /*29310*/  LOP3.LUT R33, R20, R33, RZ, 0x3c, !PT ;  /* 0x0000002114217212 */ /* 0x000fe400078e3cff */
[----:B--2---:R-:W-:Y:S01]  /*29320*/  SHF.R.S32.HI R27, RZ, 0x1f, R8 ;  /* 0x0000001fff1b7819 */ /* 0x004fe20000011408 */
[----:B0-----:R-:W-:Y:S06]  /*29330*/  @!P2 BRA `(.L_x_717) ;  /* 0x000000000004a947 */ /* 0x001fec0003800000 */
[----:B------:R-:W-:Y:S01]  /*29340*/  BPT.TRAP 0x1 ;  /* 0x000000040000795c */ /* 0x000fe20000300000 */
.L_x_717:
[----:B------:R-:W-:Y:S01]  /*29350*/  IMAD R4, R29, 0x8, R22 ;  /* 0x000000081d047824 */ /* 0x000fe200078e0216 */
[----:B------:R-:W-:Y:S01]  /*29360*/  SHF.L.U32 R28, R33, 0x1f, RZ ;  /* 0x0000001f211c7819 */ /* 0x000fe200000006ff */
[----:B------:R-:W-:Y:S01]  /*29370*/  BSSY B0, `(.L_x_718) ;  /* 0x0000004000007945 */ /* 0x000fe20003800000 */
[----:B------:R-:W-:Y:S02]  /*29380*/  SHF.R.S32.HI R26, RZ, 0x1f, R5 ;  /* 0x0000001fff1a7819 */ /* 0x000fe40000011405 */
[----:B------:R-:W0:Y:S02]  /*29390*/  SYNCS.PHASECHK.TRANS64.TRYWAIT P0, [R4+URZ+0x33480], R28 ;  /* 0x0334801c040075a7 */ /* 0x000e24000800017f */
[----:B0-----:R-:W-:Y:S05]  /*293a0*/  @!P0 BRA `(.L_x_719) ;  /* 0x0000007000248947 */ /* 0x001fea0003800000 */
.L_x_933:
[----:B------:R-:W-:Y:S05]  /*293b0*/  BSYNC B0 ;  /* 0x0000000000007941 */ /* 0x000fea0003800000 */
.L_x_718:
[----:B------:R-:W2:Y:S01]  /*293c0*/  LDL R9, [R1] ;  /* 0x0000000001097983 */ /* 0x000ea20000100800 */
[----:B------:R-:W-:Y:S01]  /*293d0*/  ULDC.64 UR4, c[0x0][0x328] ;  /* 0x0000ca0000047ab9 */ /* 0x000fe20000000a00 */
[----:B------:R-:W-:Y:S02]  /*293e0*/  ULDC.64 UR6, c[0x0][0x338] ;  /* 0x0000ce0000067ab9 */ /* 0x000fe40000000a00 */
[----:B------:R-:W3:Y:S01]  /*293f0*/  LDL R14, [R1+0x10] ;  /* 0x00001000010e7983 */ /* 0x000ee20000100800 */
        /* <DEDUP_REMOVED lines=8> */
[----:B------:R-:W-:-:S02]  /*29480*/  LOP3.LUT R13, R37, 0x80, RZ, 0xfc, !PT ;  /* 0x00000080250d7812 */ /* 0x000fc400078efcff */
[----:B------:R-:W-:Y:S01]  /*29490*/  IMAD.IADD R3, R3, 0x1, R0 ;  /* 0x0000000103037824 */ /* 0x000fe200078e0200 */
[----:B------:R-:W-:Y:S01]  /*294a0*/  LOP3.LUT R12, R37, 0x40, RZ, 0xfc, !PT ;  /* 0x00000040250c7812 */ /* 0x000fe200078efcff */
[----:B------:R-:W-:Y:S02]  /*294b0*/  IMAD R0, R27, UR6, RZ ;  /* 0x000000061b007c24 */ /* 0x000fe4000f8e02ff */
[----:B------:R-:W-:-:S04]  /*294c0*/  IMAD.WIDE.U32 R2, R8, UR6, R2 ;  /* 0x0000000608027c25 */ /* 0x000fc8000f8e0002 */
[----:B------:R-:W-:-:S05]  /*294d0*/  IMAD R0, R8, UR7, R0 ;  /* 0x0000000708007c24 */ /* 0x000fca000f8e0200 */
[----:B------:R-:W-:Y:S01]  /*294e0*/  IADD3 R3, R3, R0, RZ ;  /* 0x0000000003037210 */ /* 0x000fe20007ffe0ff */
[----:B------:R-:W-:Y:S02]  /*294f0*/  IMAD R0, R24, UR4, RZ ;  /* 0x0000000418007c24 */ /* 0x000fe4000f8e02ff */
[----:B------:R-:W-:Y:S01]  /*29500*/  IMAD.WIDE.U32 R2, R18, UR8, R2 ;  /* 0x0000000812027c25 */ /* 0x000fe2000f8e0002 */
[----:B-1----:R-:W-:-:S03]  /*29510*/  ISETP.GE.AND P2, PT, R13, R11, PT ;  /* 0x0000000b0d00720c */ /* 0x002fc60003f46270 */
[----:B------:R-:W-:Y:S01]  /*29520*/  IMAD R0, R6, UR5, R0 ;  /* 0x0000000506007c24 */ /* 0x000fe2000f8e0200 */
[-C--:B------:R-:W-:Y:S02]  /*29530*/  ISETP.GE.AND P3, PT, R12, R11.reuse, PT ;  /* 0x0000000b0c00720c */ /* 0x080fe40003f66270 */
[----:B------:R-:W-:Y:S01]  /*29540*/  ISETP.GE.AND P4, PT, R37, R11, PT ;  /* 0x0000000b2500720c */ /* 0x000fe20003f86270 */
[----:B--2---:R-:W-:Y:S01]  /*29550*/  IMAD R23, R9, UR8, RZ ;  /* 0x0000000809177c24 */ /* 0x004fe2000f8e02ff */
[----:B------:R-:W-:-:S03]  /*29560*/  IADD3 R9, P0, R2, UR10, RZ ;  /* 0x0000000a02097c10 */ /* 0x000fc6000ff1e0ff */
[----:B------:R-:W-:Y:S02]  /*29570*/  IMAD R23, R18, UR9, R23 ;  /* 0x0000000912177c24 */ /* 0x000fe4000f8e0217 */
[----:B---3--:R-:W-:-:S03]  /*29580*/  IMAD R35, R29, 0x7800, R14 ;  /* 0x000078001d237824 */ /* 0x008fc600078e020e */
[----:B------:R-:W-:Y:S01]  /*29590*/  IADD3.X R10, R23, UR11, R3, P0, !PT ;  /* 0x0000000b170a7c10 */ /* 0x000fe200087fe403 */
        /* <DEDUP_REMOVED lines=15> */
[----:B--2---:R-:W-:Y:S01]  /*29690*/  IMAD.X R3, RZ, RZ, R0, P0 ;  /* 0x000000ffff037224 */ /* 0x004fe200000e0600 */
[----:B------:R-:W-:Y:S02]  /*296a0*/  IADD3 R0, R22, R35, RZ ;  /* 0x0000002316007210 */ /* 0x000fe40007ffe0ff */
        /* <DEDUP_REMOVED lines=25> */
.L_x_945:
[----:B--2---:R-:W-:-:S04]  /*29840*/  IADD3 R2, P0, R37, R2, RZ ;  /* 0x0000000225027210 */ /* 0x004fc80007f1e0ff */
[----:B------:R-:W-:Y:S02]  /*29850*/  IADD3.X R3, RZ, R23, RZ, P0, !PT ;  /* 0x00000017ff037210 */ /* 0x000fe400007fe4ff */
[----:B------:R-:W-:-:S03]  /*29860*/  PLOP3.LUT P0, PT, PT, PT, PT, 0x80, 0x0 ;  /* 0x000000000000781c */ /* 0x000fc60003f0f070 */
[----:B------:R-:W-:Y:S01]  /*29870*/  @!PT LDS RZ, [RZ] ;  /* 0x00000000fffff984 */ /* 0x000fe20000000800 */
[----:B------:R-:W-:Y:S01]  /*29880*/  @!PT LDS RZ, [RZ] ;  /* 0x00000000fffff984 */ /* 0x000fe20000000800 */
[----:B------:R-:W-:Y:S01]  /*29890*/  @!PT LDS RZ, [RZ] ;  /* 0x00000000fffff984 */ /* 0x000fe20000000800 */
[----:B------:R2:W-:Y:S04]  /*298a0*/  LDGSTS.E.BYPASS.LTC128B.128 [R0+0x11200], desc[UR50][R2.64], !P4 ;  /* 0x1120000002007fae */ /* 0x0005e8000e101d72 */
[----:B------:R2:W-:Y:S04]  /*298b0*/  LDGSTS.E.BYPASS.LTC128B.128 [R0+0x13a00], desc[UR50][R2.64+0x40], !P3 ;  /* 0x13a0004002007fae */ /* 0x0005e8000d901d72 */
[----:B------:R2:W-:Y:S01]  /*298c0*/  LDGSTS.E.BYPASS.LTC128B.128 [R0+0x16200], desc[UR50][R2.64+0x80], !P2 ;  /* 0x1620008002007fae */ /* 0x0005e2000d101d72 */
[----:B------:R-:W-:Y:S01]  /*298d0*/  NOP ;  /* 0x0000000000007918 */ /* 0x000fe20000000000 */
.L_x_721:
        /* <DEDUP_REMOVED lines=11> */
.L_x_722:
[----:B------:R2:W-:Y:S01]  /*29990*/  SYNCS.ARRIVE.TRANS64.A1T0 RZ, [R4+URZ+0x33470], RZ ;  /* 0x033470ff04ff79a7 */ /* 0x0005e2000810003f */
[----:B------:R-:W-:Y:S05]  /*299a0*/  @!P3 BRA `(.L_x_723) ;  /* 0x000000000004b947 */ /* 0x000fea0003800000 */
[----:B------:R-:W-:Y:S01]  /*299b0*/  BPT.TRAP 0x1 ;  /* 0x000000040000795c */ /* 0x000fe20000300000 */
.L_x_723:
[----:B------:R-:W3:Y:S01]  /*299c0*/  SYNCS.PHASECHK.TRANS64.TRYWAIT P0, [R4+URZ+0x33440], R28 ;  /* 0x0334401c040075a7 */ /* 0x000ee2000800017f */
[----:B------:R-:W-:Y:S04]  /*299d0*/  BSSY B0, `(.L_x_724) ;  /* 0x0000002000007945 */ /* 0x000fe80003800000 */
[----:B---3--:R-:W-:Y:S05]  /*299e0*/  @!P0 BRA `(.L_x_725) ;  /* 0x0000007000288947 */ /* 0x008fea0003800000 */
.L_x_946:
[----:B------:R-:W-:Y:S05]  /*299f0*/  BSYNC B0 ;  /* 0x0000000000007941 */ /* 0x000fea0003800000 */
.L_x_724:
[----:B------:R-:W4:Y:S01]  /*29a00*/  LDL R10, [R1] ;  /* 0x00000000010a7983 */ /* 0x000f220000100800 */
[----:B------:R-:W-:Y:S01]  /*29a10*/  ULDC.64 UR4, c[0x0][0x300] ;  /* 0x0000c00000047ab9 */ /* 0x000fe20000000a00 */
[----:B------:R-:W-:Y:S01]  /*29a20*/  ULDC.64 UR6, c[0x0][0x310] ;  /* 0x0000c40000067ab9 */ /* 0x000fe20000000a00 */
[----:B------:R-:W-:Y:S01]  /*29a30*/  IMAD R9, R26, UR4, RZ ;  /* 0x000000041a097c24 */ /* 0x000fe2000f8e02ff */
[----:B------:R-:W-:Y:S01]  /*29a40*/  LOP3.LUT R12, R37, 0x80, RZ, 0xfc, !PT ;  /* 0x00000080250c7812 */ /* 0x000fe200078efcff */
[----:B------:R-:W-:Y:S01]  /*29a50*/  IMAD.WIDE.U32 R2, R5, UR4, RZ ;  /* 0x0000000405027c25 */ /* 0x000fe2000f8e00ff */
[----:B------:R-:W-:-:S03]  /*29a60*/  LOP3.LUT R11, R37, 0x40, RZ, 0xfc, !PT ;  /* 0x00000040250b7812 */ /* 0x000fc600078efcff */
[----:B------:R-:W-:Y:S02]  /*29a70*/  IMAD R9, R5, UR5, R9 ;  /* 0x0000000505097c24 */ /* 0x000fe4000f8e0209 */
[----:B------:R-:W-:Y:S02]  /*29a80*/  IMAD R27, R27, UR6, RZ ;  /* 0x000000061b1b7c24 */ /* 0x000fe4000f8e02ff */
[----:B------:R-:W-:Y:S02]  /*29a90*/  IMAD.IADD R3, R3, 0x1, R9 ;  /* 0x0000000103037824 */ /* 0x000fe400078e0209 */
[----:B------:R-:W-:Y:S02]  /*29aa0*/  IMAD R5, R24, UR4, RZ ;  /* 0x0000000418057c24 */ /* 0x000fe4000f8e02ff */
[----:B------:R-:W-:-:S04]  /*29ab0*/  IMAD.WIDE.U32 R2, R8, UR6, R2 ;  /* 0x0000000608027c25 */ /* 0x000fc8000f8e0002 */
[----:B------:R-:W-:Y:S02]  /*29ac0*/  IMAD R8, R8, UR7, R27 ;  /* 0x0000000708087c24 */ /* 0x000fe4000f8e021b */
[C---:B------:R-:W-:Y:S02]  /*29ad0*/  IMAD R5, R6.reuse, UR5, R5 ;  /* 0x0000000506057c24 */ /* 0x040fe4000f8e0205 */
[----:B------:R-:W-:Y:S01]  /*29ae0*/  IMAD.IADD R9, R3, 0x1, R8 ;  /* 0x0000000103097824 */ /* 0x000fe200078e0208 */
[----:B------:R-:W-:Y:S01]  /*29af0*/  MOV R8, R2 ;  /* 0x0000000200087202 */ /* 0x000fe20000000f00 */
        /* <DEDUP_REMOVED lines=8> */
[----:B------:R-:W-:Y:S01]  /*29b80*/  IMAD.IADD R3, R3, 0x1, R6 ;  /* 0x0000000103037824 */ /* 0x000fe200078e0206 */
[----:B------:R-:W-:Y:S01]  /*29b90*/  IADD3 R5, P0, R8, UR6, RZ ;  /* 0x0000000608057c10 */ /* 0x000fe2000ff1e0ff */
[----:B------:R-:W-:-:S04]  /*29ba0*/  IMAD.WIDE.U32 R2, R18, UR4, R2 ;  /* 0x0000000412027c25 */ /* 0x000fc8000f8e0002 */
[----:B----4-:R-:W-:Y:S01]  /*29bb0*/  IMAD R7, R10, UR4, RZ ;  /* 0x000000040a077c24 */ /* 0x010fe2000f8e02ff */
[----:B------:R-:W-:Y:S01]  /*29bc0*/  UMOV UR4, 0xffffffff ;  /* 0xffffffff00047882 */ /* 0x000fe20000000000 */
[----:B------:R-:W4:Y:S02]  /*29bd0*/  LDC R10, c[0x0][0x2f4] ;  /* 0x0000bd00ff0a7b82 */ /* 0x000f240000000800 */
[----:B------:R-:W-:-:S05]  /*29be0*/  IMAD R7, R18, UR5, R7 ;  /* 0x0000000512077c24 */ /* 0x000fca000f8e0207 */
[----:B------:R-:W-:Y:S02]  /*29bf0*/  IADD3.X R8, R7, UR7, R9, P0, !PT ;  /* 0x0000000707087c10 */ /* 0x000fe400087fe409 */
[----:B------:R-:W-:-:S04]  /*29c00*/  IADD3 R6, P0, R2, UR6, RZ ;  /* 0x0000000602067c10 */ /* 0x000fc8000ff1e0ff */
[----:B------:R-:W-:Y:S02]  /*29c10*/  IADD3.X R7, R7, UR7, R3, P0, !PT ;  /* 0x0000000707077c10 */ /* 0x000fe400087fe403 */
[-C--:B----4-:R-:W-:Y:S02]  /*29c20*/  ISETP.GE.AND P2, PT, R12, R10.reuse, PT ;  /* 0x0000000a0c00720c */ /* 0x090fe40003f46270 */
[-C--:B------:R-:W-:Y:S02]  /*29c30*/  ISETP.GE.AND P3, PT, R11, R10.reuse, PT ;  /* 0x0000000a0b00720c */ /* 0x080fe40003f66270 */
[----:B------:R-:W-:Y:S01]  /*29c40*/  ISETP.GE.AND P4, PT, R37, R10, PT ;  /* 0x0000000a2500720c */ /* 0x000fe20003f86270 */
[----:B------:R-:W-:-:S12]  /*29c50*/  BRA.DIV UR4, `(.L_x_726) ;  /* 0x0000006e04a07947 */ /* 0x000fd8000b800000 */
        /* <DEDUP_REMOVED lines=11> */
[----:B------:R-:W5:Y:S01]  /*29d10*/  SHFL.IDX PT, R3, R8, 0x1, 0x1c1f ;  /* 0x003c1f0008037f89 */ /* 0x000f6200000e0000 */
[----:B----4-:R-:W-:-:S04]  /*29d20*/  IADD3 R2, P0, R37, R2, RZ ;  /* 0x0000000225027210 */ /* 0x010fc80007f1e0ff */
[----:B-----5:R-:W-:-:S05]  /*29d30*/  IADD3.X R3, RZ, R3, RZ, P0, !PT ;  /* 0x00000003ff037210 */ /* 0x020fca00007fe4ff */
[----:B------:R-:W-:Y:S04]  /*29d40*/  LDGSTS.E.BYPASS.LTC128B.128 [R0+0x24a00], desc[UR50][R2.64], !P4 ;  /* 0x24a0000002007fae */ /* 0x000fe8000e101d72 */
[----:B------:R-:W-:Y:S04]  /*29d50*/  LDGSTS.E.BYPASS.LTC128B.128 [R0+0x27200], desc[UR50][R2.64+0x40], !P3 ;  /* 0x2720004002007fae */ /* 0x000fe8000d901d72 */
[----:B------:R4:W-:Y:S04]  /*29d60*/  LDGSTS.E.BYPASS.LTC128B.128 [R0+0x29a00], desc[UR50][R2.64+0x80], !P2 ;  /* 0x29a0008002007fae */ /* 0x0009e8000d101d72 */
[----:B----4-:R-:W4:Y:S02]  /*29d70*/  SHFL.IDX PT, R2, R5, 0x2, 0x1c1f ;  /* 0x005c1f0005027f89 */ /* 0x010f2400000e0000 */
[----:B----4-:R-:W-:-:S05]  /*29d80*/  IADD3 R2, P0, R37, R2, RZ ;  /* 0x0000000225027210 */ /* 0x010fca0007f1e0ff */
[----:B------:R-:W-:Y:S02]  /*29d90*/  IMAD.X R3, RZ, RZ, R9, P0 ;  /* 0x000000ffff037224 */ /* 0x000fe400000e0609 */
[----:B------:R-:W-:Y:S04]  /*29da0*/  SHFL.IDX PT, R9, R8, 0x3, 0x1c1f ;  /* 0x007c1f0008097f89 */ /* 0x000fe800000e0000 */
[----:B------:R-:W-:Y:S04]  /*29db0*/  LDGSTS.E.BYPASS.LTC128B.128 [R0+0x25200], desc[UR50][R2.64], !P4 ;  /* 0x2520000002007fae */ /* 0x000fe8000e101d72 */
[----:B------:R-:W-:Y:S04]  /*29dc0*/  LDGSTS.E.BYPASS.LTC128B.128 [R0+0x27a00], desc[UR50][R2.64+0x40], !P3 ;  /* 0x27a0004002007fae */ /* 0x000fe8000d901d72 */
[----:B------:R4:W-:Y:S04]  /*29dd0*/  LDGSTS.E.BYPASS.LTC128B.128 [R0+0x2a200], desc[UR50][R2.64+0x80], !P2 ;  /* 0x2a20008002007fae */ /* 0x0009e8000d101d72 */
[----:B----4-:R-:W4:Y:S02]  /*29de0*/  SHFL.IDX PT, R2, R5, 0x3, 0x1c1f ;  /* 0x007c1f0005027f89 */ /* 0x010f2400000e0000 */
[----:B----4-:R-:W-:-:S05]  /*29df0*/  IADD3 R2, P0, R37, R2, RZ ;  /* 0x0000000225027210 */ /* 0x010fca0007f1e0ff */
[----:B------:R-:W-:-:S05]  /*29e00*/  IMAD.X R3, RZ, RZ, R9, P0 ;  /* 0x000000ffff037224 */ /* 0x000fca00000e0609 */
[----:B------:R4:W-:Y:S04]  /*29e10*/  LDGSTS.E.BYPASS.LTC128B.128 [R0+0x25a00], desc[UR50][R2.64], !P4 ;  /* 0x25a0000002007fae */ /* 0x0009e8000e101d72 */
[----:B------:R4:W-:Y:S04]  /*29e20*/  LDGSTS.E.BYPASS.LTC128B.128 [R0+0x28200], desc[UR50][R2.64+0x40], !P3 ;  /* 0x2820004002007fae */ /* 0x0009e8000d901d72 */
[----:B------:R4:W-:Y:S02]  /*29e30*/  LDGSTS.E.BYPASS.LTC128B.128 [R0+0x2aa00], desc[UR50][R2.64+0x80], !P2 ;  /* 0x2aa0008002007fae */ /* 0x0009e4000d101d72 */
.L_x_958:
[----:B----4-:R-:W-:-:S05]  /*29e40*/  IADD3 R2, P0, R37, R14, RZ ;  /* 0x0000000e25027210 */ /* 0x010fca0007f1e0ff */
        /* <DEDUP_REMOVED lines=9> */
.L_x_727:
[----:B------:R-:W-:Y:S02]  /*29ee0*/  PLOP3.LUT P2, PT, P2, P0, PT, 0xa2, 0x0 ;  /* 0x000000000000781c */ /* 0x000fe40001741472 */
[----:B------:R-:W-:-:S08]  /*29ef0*/  @P0 R2UR P2, UR4, R4 ;  /* 0x00000000040402ca */ /* 0x000fd00000040000 */
[----:B------:R-:W-:-:S05]  /*29f00*/  @P0 PLOP3.LUT P0, PT, P2, PT, PT, 0x80, 0x0 ;  /* 0x000000000000081c */ /* 0x000fca000170f070 */
[----:B------:R-:W-:Y:S01]  /*29f10*/  @!P2 SYNCS.ARRIVE.TRANS64.RED.A0T1 RZ, [UR4+0x33430], RZ ;  /* 0x033430ffffffa9a7 */ /* 0x000fe20008200404 */
[----:B------:R-:W-:Y:S07]  /*29f20*/  @!P2 ARRIVES.LDGSTSBAR.64.TRANSCNT [UR4+0x33430] ;  /* 0x03343000ff00a9b0 */ /* 0x000fee0008000a84 */
[----:B------:R-:W-:Y:S05]  /*29f30*/  @P0 BRA.U.ANY `(.L_x_727) ;  /* 0xfffffffd00e80947 */ /* 0x000fea000393ffff */
[----:B------:R-:W-:Y:S01]  /*29f40*/  NOP ;  /* 0x0000000000007918 */ /* 0x000fe20000000000 */
[----:B----4-:R-:W-:-:S04]  /*29f50*/  MOV R0, UR39 ;  /* 0x0000002700007c02 */ /* 0x010fc80008000f00 */
[----:B------:R-:W-:-:S13]  /*29f60*/  ISETP.NE.AND P3, PT, R0, 0x3, PT ;  /* 0x000000030000780c */ /* 0x000fda0003f65270 */
[----:B------:R-:W-:Y:S05]  /*29f70*/  @!P3 BRA `(.L_x_728) ;  /* 0x000000000004b947 */ /* 0x000fea0003800000 */
[----:B------:R-:W-:Y:S01]  /*29f80*/  BPT.TRAP 0x1 ;  /* 0x000000040000795c */ /* 0x000fe20000300000 */
.L_x_728:
[----:B------:R-:W-:Y:S01]  /*29f90*/  IMAD.U32 R0, RZ, RZ, UR37 ;  /* 0x00000025ff007e24 */ /* 0x000fe2000f8e00ff */
[----:B------:R4:W-:Y:S04]  /*29fa0*/  SYNCS.ARRIVE.TRANS64.A1T0 RZ, [R4+URZ+0x33430], RZ ;  /* 0x033430ff04ff79a7 */ /* 0x0009e8000810003f */
[----:B------:R-:W-:-:S13]  /*29fb0*/  ISETP.NE.AND P0, PT, R0, 0x3, PT ;  /* 0x000000030000780c */ /* 0x000fda0003f05270 */
[----:B----4-:R-:W-:Y:S05]  /*29fc0*/  @!P0 BRA `(.L_x_729) ;  /* 0x0000000000048947 */ /* 0x010fea0003800000 */
[----:B------:R-:W-:Y:S01]  /*29fd0*/  BPT.TRAP 0x1 ;  /* 0x000000040000795c */ /* 0x000fe20000300000 */
.L_x_729:
[----:B------:R-:W-:Y:S01]  /*29fe0*/  LOP3.LUT R3, R20, 0x1, RZ, 0x3c, !PT ;  /* 0x0000000114037812 */ /* 0x000fe200078e3cff */
[----:B------:R-:W-:Y:S01]  /*29ff0*/  IMAD R0, R17, 0x8, R22 ;  /* 0x0000000811007824 */ /* 0x000fe200078e0216 */
[----:B------:R-:W-:Y:S02]  /*2a000*/  BSSY B0, `(.L_x_730) ;  /* 0x0000004000007945 */ /* 0x000fe40003800000 */
[----:B------:R-:W-:-:S04]  /*2a010*/  SHF.L.U32 R3, R3, 0x1f, RZ ;  /* 0x0000001f03037819 */ /* 0x000fc800000006ff */
[----:B------:R-:W4:Y:S02]  /*2a020*/  SYNCS.PHASECHK.TRANS64.TRYWAIT P2, [R0+URZ+0x33470], R3 ;  /* 0x03347003000075a7 */ /* 0x000f24000804017f */
[----:B----4-:R-:W-:Y:S05]  /*2a030*/  @!P2 BRA `(.L_x_731) ;  /* 0x000000700020a947 */ /* 0x010fea0003800000 */
.L_x_959:
[----:B------:R-:W-:Y:S05]  /*2a040*/  BSYNC B0 ;  /* 0x0000000000007941 */ /* 0x000fea0003800000 */
.L_x_730:
[----:B------:R-:W-:-:S05]  /*2a050*/  IMAD.U32 R2, RZ, RZ, UR39 ;  /* 0x00000027ff027e24 */ /* 0x000fca000f8e00ff */
[----:B------:R-:W-:-:S13]  /*2a060*/  ISETP.NE.AND P2, PT, R2, 0x3, PT ;  /* 0x000000030200780c */ /* 0x000fda0003f45270 */
[----:B------:R-:W-:Y:S05]  /*2a070*/  @!P2 BRA `(.L_x_732) ;  /* 0x000000000004a947 */ /* 0x000fea0003800000 */
[----:B------:R-:W-:Y:S01]  /*2a080*/  BPT.TRAP 0x1 ;  /* 0x000000040000795c */ /* 0x000fe20000300000 */
.L_x_732:
[----:B----4-:R-:W-:Y:S01]  /*2a090*/  SHF.L.U32 R3, R20, 0x1f, RZ ;  /* 0x0000001f14037819 */ /* 0x010fe200000006ff */
[----:B------:R-:W-:-:S03]  /*2a0a0*/  IMAD R2, R17, 0x7800, RZ ;  /* 0x0000780011027824 */ /* 0x000fc600078e02ff */
[----:B------:R-:W4:Y:S02]  /*2a0b0*/  SYNCS.PHASECHK.TRANS64.TRYWAIT P2, [R0+URZ+0x33460], R3 ;  /* 0x03346003000075a7 */ /* 0x000f24000804017f */
[----:B----4-:R-:W-:Y:S05]  /*2a0c0*/  @!P2 BRA `(.L_x_733) ;  /* 0x000000700010a947 */ /* 0x010fea0003800000 */
.L_x_960:
[----:B0-23--:R-:W4:Y:S04]  /*2a0d0*/  LDL R4, [R1+0x18] ;  /* 0x0000180001047983 */ /* 0x00df280000100800 */
[----:B------:R-:W2:Y:S01]  /*2a0e0*/  LDL R8, [R1+0x14] ;  /* 0x0000140001087983 */ /* 0x000ea20000100800 */
[----:B------:R-:W-:Y:S05]  /*2a0f0*/  WARPSYNC.ALL ;  /* 0x0000000000007948 */ /* 0x000fea0003800000 */
[----:B------:R-:W-:-:S05]  /*2a100*/  IMAD.U32 R17, RZ, RZ, UR39 ;  /* 0x00000027ff117e24 */ /* 0x000fca000f8e00ff */
[----:B------:R-:W-:Y:S02]  /*2a110*/  ISETP.NE.AND P2, PT, R17, 0x3, PT ;  /* 0x000000031100780c */ /* 0x000fe40003f45270 */
[----:B----4-:R-:W-:-:S04]  /*2a120*/  LOP3.LUT R3, R2, R4, RZ, 0xfc, !PT ;  /* 0x0000000402037212 */ /* 0x010fc800078efcff */
[----:B------:R-:W-:Y:S02]  /*2a130*/  IADD3 R3, R22, R3, RZ ;  /* 0x0000000316037210 */ /* 0x000fe40007ffe0ff */
[----:B--2---:R-:W-:-:S03]  /*2a140*/  LOP3.LUT R2, R2, R8, RZ, 0xfc, !PT ;  /* 0x0000000802027212 */ /* 0x004fc600078efcff */
[----:B------:R-:W0:Y:S02]  /*2a150*/  LDSM.16.MT88.4 R4, [R3+0xf200] ;  /* 0x00f200000304783b */ /* 0x000e240000004200 */
[----:B------:R-:W-:Y:S01]  /*2a160*/  IMAD.IADD R2, R22, 0x1, R2 ;  /* 0x0000000116027824 */ /* 0x000fe200078e0202 */
[C-C-:B0-----:R-:W-:Y:S02]  /*2a170*/  PRMT R12, R4.reuse, 0x6420, R5.reuse ;  /* 0x00006420040c7816 */ /* 0x141fe40000000005 */
[----:B------:R-:W-:Y:S02]  /*2a180*/  PRMT R13, R4, 0x7531, R5 ;  /* 0x00007531040d7816 */ /* 0x000fe40000000005 */
[C-C-:B------:R-:W-:Y:S02]  /*2a190*/  PRMT R14, R6.reuse, 0x6420, R7.reuse ;  /* 0x00006420060e7816 */ /* 0x140fe40000000007 */
        /* <DEDUP_REMOVED lines=94> */
.L_x_734:
[----:B--2---:R2:W-:Y:S01]  /*2a780*/  SYNCS.ARRIVE.TRANS64.A1T0 RZ, [R0+URZ+0x33450], RZ ;  /* 0x033450ff00ff79a7 */ /* 0x0045e2000810003f */
[----:B------:R-:W-:Y:S06]  /*2a790*/  BAR.SYNC.DEFER_BLOCKING 0x2, 0x80 ;  /* 0x0082000000007b1d */ /* 0x000fec0000010000 */
[----:B------:R-:W-:Y:S05]  /*2a7a0*/  @!P0 BRA `(.L_x_735) ;  /* 0x0000000000048947 */ /* 0x000fea0003800000 */
[----:B------:R-:W-:Y:S01]  /*2a7b0*/  BPT.TRAP 0x1 ;  /* 0x000000040000795c */ /* 0x000fe20000300000 */
.L_x_735:
[----:B0-----:R-:W3:Y:S01]  /*2a7c0*/  LDL R2, [R1+0xc] ;  /* 0x00000c0001027983 */ /* 0x001ee20000100800 */
[----:B--2---:R-:W-:Y:S01]  /*2a7d0*/  VIADD R0, R0, 0x33480 ;  /* 0x0003348000007836 */ /* 0x004fe20000000000 */
[----:B------:R-:W-:Y:S01]  /*2a7e0*/  MOV R17, R29 ;  /* 0x0000001d00117202 */ /* 0x000fe20000000f00 */
[----:B------:R-:W-:-:S03]  /*2a7f0*/  IMAD.MOV.U32 R20, RZ, RZ, R33 ;  /* 0x000000ffff147224 */ /* 0x000fc600078e0021 */
[----:B---3--:R-:W-:-:S04]  /*2a800*/  PRMT R0, R2, 0x654, R0 ;  /* 0x0000065402007816 */ /* 0x008fc80000000000 */
[----:B------:R2:W-:Y:S01]  /*2a810*/  SYNCS.ARRIVE.TRANS64.RED.A1T0 RZ, [R0+URZ], RZ ;  /* 0x000000ff00ff79a7 */ /* 0x0005e2000810043f */
[----:B------:R-:W-:Y:S05]  /*2a820*/  @P1 BRA `(.L_x_736) ;  /* 0xffffffe400c41947 */ /* 0x000fea000383ffff */
.L_x_716:
[----:B--2---:R-:W2:Y:S01]  /*2a830*/  S2R R0, SR_TID.X ;  /* 0x0000000000007919 */ /* 0x004ea20000002100 */
[----:B------:R-:W-:Y:S01]  /*2a840*/  BSSY B0, `(.L_x_737) ;  /* 0x0000012000007945 */ /* 0x000fe20003800000 */
[----:B--2---:R-:W-:Y:S01]  /*2a850*/  LOP3.LUT R2, R0, 0x7f, RZ, 0xc0, !PT ;  /* 0x0000007f00027812 */ /* 0x004fe200078ec0ff */
[----:B------:R-:W-:-:S03]  /*2a860*/  IMAD.U32 R0, RZ, RZ, UR37 ;  /* 0x00000025ff007e24 */ /* 0x000fc6000f8e00ff */
[----:B------:R-:W-:Y:S02]  /*2a870*/  ISETP.NE.AND P1, PT, R2, RZ, PT ;  /* 0x000000ff0200720c */ /* 0x000fe40003f25270 */
[----:B------:R-:W-:-:S11]  /*2a880*/  ISETP.NE.AND P0, PT, R0, 0x3, PT ;  /* 0x000000030000780c */ /* 0x000fd60003f05270 */
[----:B------:R-:W-:Y:S05]  /*2a890*/  @P1 BRA `(.L_x_738) ;  /* 0x0000000000301947 */ /* 0x000fea0003800000 */
[----:B------:R-:W2:Y:S01]  /*2a8a0*/  S2R R5, SR_LANEID ;  /* 0x0000000000057919 */ /* 0x000ea20000000000 */
[----:B------:R-:W-:Y:S01]  /*2a8b0*/  VOTEU.ANY UR4, UPT, PT ;  /* 0x0000000000047886 */ /* 0x000fe200038e0100 */
[----:B0-----:R-:W0:Y:S01]  /*2a8c0*/  LDC.64 R2, c[0x0][0xc60] ;  /* 0x00031800ff027b82 */ /* 0x001e220000000a00 */
[----:B------:R-:W2:Y:S02]  /*2a8d0*/  FLO.U32 R0, UR4 ;  /* 0x0000000400007d00 */ /* 0x000ea400080e0000 */
[----:B--2---:R-:W-:-:S06]  /*2a8e0*/  ISETP.EQ.U32.AND P1, PT, R0, R5, PT ;  /* 0x000000050000720c */ /* 0x004fcc0003f22070 */
[----:B------:R-:W0:Y:S07]  /*2a8f0*/  POPC R5, UR4 ;  /* 0x0000000400057d09 */ /* 0x000e2e0008000000 */
[----:B0-----:R-:W2:Y:S01]  /*2a900*/  @P1 ATOMG.E.ADD.STRONG.GPU PT, R3, desc[UR50][R2.64], R5 ;  /* 0x00000005020319a8 */ /* 0x001ea200081ee1f2 */
[----:B------:R-:W0:Y:S02]  /*2a910*/  S2R R4, SR_LTMASK ;  /* 0x0000000000047919 */ /* 0x000e240000003900 */
[----:B0-----:R-:W-:-:S04]  /*2a920*/  LOP3.LUT R4, R4, UR4, RZ, 0xc0, !PT ;  /* 0x0000000404047c12 */ /* 0x001fc8000f8ec0ff */
[----:B------:R-:W0:Y:S01]  /*2a930*/  POPC R7, R4 ;  /* 0x0000000400077309 */ /* 0x000e220000000000 */
[----:B--2---:R-:W0:Y:S02]  /*2a940*/  SHFL.IDX PT, R0, R3, R0, 0x1f ;  /* 0x00001f0003007589 */ /* 0x004e2400000e0000 */
[----:B0-----:R-:W-:-:S07]  /*2a950*/  IADD3 R16, R0, UR38, R7 ;  /* 0x0000002600107c10 */ /* 0x001fce000fffe007 */
.L_x_738:
[----:B------:R-:W-:Y:S05]  /*2a960*/  BSYNC B0 ;  /* 0x0000000000007941 */ /* 0x000fea0003800000 */
.L_x_737:
[----:B------:R-:W-:Y:S05]  /*2a970*/  @!P0 BRA `(.L_x_739) ;  /* 0x0000000000048947 */ /* 0x000fea0003800000 */
[----:B------:R-:W-:Y:S01]  /*2a980*/  BPT.TRAP 0x1 ;  /* 0x000000040000795c */ /* 0x000fe20000300000 */
.L_x_739:
[----:B------:R-:W-:Y:S01]  /*2a990*/  LOP3.LUT R0, R33, 0x1, RZ, 0x3c, !PT ;  /* 0x0000000121007812 */ /* 0x000fe200078e3cff */
[----:B0-----:R-:W-:Y:S01]  /*2a9a0*/  IMAD R3, R29, 0x8, R22 ;  /* 0x000000081d037824 */ /* 0x001fe200078e0216 */
[----:B------:R-:W-:Y:S02]  /*2a9b0*/  BSSY B0, `(.L_x_740) ;  /* 0x0000004000007945 */ /* 0x000fe40003800000 */
[----:B------:R-:W-:-:S04]  /*2a9c0*/  SHF.L.U32 R0, R0, 0x1f, RZ ;  /* 0x0000001f00007819 */ /* 0x000fc800000006ff */
[----:B------:R-:W0:Y:S02]  /*2a9d0*/  SYNCS.PHASECHK.TRANS64.TRYWAIT P1, [R3+URZ+0x33470], R0 ;  /* 0x03347000030075a7 */ /* 0x000e24000802017f */
[----:B0-----:R-:W-:Y:S05]  /*2a9e0*/  @!P1 BRA `(.L_x_741) ;  /* 0x0000006400dc9947 */ /* 0x001fea0003800000 */
.L_x_961:
[----:B------:R-:W-:Y:S05]  /*2a9f0*/  BSYNC B0 ;  /* 0x0000000000007941 */ /* 0x000fea0003800000 */
.L_x_740:
[----:B------:R-:W-:-:S04]  /*2aa00*/  MOV R2, UR39 ;  /* 0x0000002700027c02 */ /* 0x000fc80008000f00 */
[----:B------:R-:W-:-:S13]  /*2aa10*/  ISETP.NE.AND P1, PT, R2, 0x3, PT ;  /* 0x000000030200780c */ /* 0x000fda0003f25270 */
[----:B------:R-:W-:Y:S05]  /*2aa20*/  @!P1 BRA `(.L_x_742) ;  /* 0x0000000000049947 */ /* 0x000fea0003800000 */
[----:B------:R-:W-:Y:S01]  /*2aa30*/  BPT.TRAP 0x1 ;  /* 0x000000040000795c */ /* 0x000fe20000300000 */
.L_x_742:
[----:B0-----:R-:W-:-:S04]  /*2aa40*/  SHF.L.U32 R0, R33, 0x1f, RZ ;  /* 0x0000001f21007819 */ /* 0x001fc800000006ff */
[----:B------:R-:W0:Y:S02]  /*2aa50*/  SYNCS.PHASECHK.TRANS64.TRYWAIT P1, [R3+URZ+0x33460], R0 ;  /* 0x03346000030075a7 */ /* 0x000e24000802017f */
[----:B0-----:R-:W-:Y:S05]  /*2aa60*/  @!P1 BRA `(.L_x_743) ;  /* 0x0000006400d09947 */ /* 0x001fea0003800000 */
.L_x_962:
        /* <DEDUP_REMOVED lines=108> */
.L_x_744:
[----:B--2---:R2:W-:Y:S01]  /*2b130*/  SYNCS.ARRIVE.TRANS64.A1T0 RZ, [R3+URZ+0x33450], RZ ;  /* 0x033450ff03ff79a7 */ /* 0x0045e2000810003f */
[----:B------:R-:W-:Y:S06]  /*2b140*/  BAR.SYNC.DEFER_BLOCKING 0x2, 0x80 ;  /* 0x0082000000007b1d */ /* 0x000fec0000010000 */
[----:B------:R-:W-:Y:S05]  /*2b150*/  @!P0 BRA `(.L_x_745) ;  /* 0x0000000000048947 */ /* 0x000fea0003800000 */
[----:B------:R-:W-:Y:S01]  /*2b160*/  BPT.TRAP 0x1 ;  /* 0x000000040000795c */ /* 0x000fe20000300000 */
.L_x_745:
[----:B------:R-:W3:Y:S01]  /*2b170*/  LDL R0, [R1+0xc] ;  /* 0x00000c0001007983 */ /* 0x000ee20000100800 */
[----:B--2---:R-:W-:Y:S01]  /*2b180*/  IADD3 R3, R3, 0x33480, RZ ;  /* 0x0003348003037810 */ /* 0x004fe20007ffe0ff */
[----:B------:R-:W-:-:S05]  /*2b190*/  VIADD R29, R29, 0x1 ;  /* 0x000000011d1d7836 */ /* 0x000fca0000000000 */
[----:B------:R-:W-:-:S04]  /*2b1a0*/  ISETP.NE.AND P0, PT, R29, 0x2, PT ;  /* 0x000000021d00780c */ /* 0x000fc80003f05270 */
[----:B------:R-:W-:Y:S02]  /*2b1b0*/  SEL R29, R29, RZ, P0 ;  /* 0x000000ff1d1d7207 */ /* 0x000fe40000000000 */
[----:B---3--:R-:W-:Y:S02]  /*2b1c0*/  PRMT R3, R0, 0x654, R3 ;  /* 0x0000065400037816 */ /* 0x008fe40000000003 */
[----:B------:R-:W-:Y:S02]  /*2b1d0*/  SEL R0, RZ, 0x1, P0 ;  /* 0x00000001ff007807 */ /* 0x000fe40000000000 */
[----:B------:R2:W-:Y:S02]  /*2b1e0*/  SYNCS.ARRIVE.TRANS64.RED.A1T0 RZ, [R3+URZ], RZ ;  /* 0x000000ff03ff79a7 */ /* 0x0005e4000810043f */
[----:B------:R-:W-:-:S07]  /*2b1f0*/  LOP3.LUT R33, R33, R0, RZ, 0x3c, !PT ;  /* 0x0000000021217212 */ /* 0x000fce00078e3cff */
.L_x_684:
[----:B------:R-:W-:-:S13]  /*2b200*/  LOP3.LUT P0, RZ, R36, 0x80, RZ, 0xc0, !PT ;  /* 0x0000008024ff7812 */ /* 0x000fda000780c0ff */
[----:B------:R-:W-:Y:S05]  /*2b210*/  @!P0 BRA `(.L_x_746) ;  /* 0x0000000000288947 */ /* 0x000fea0003800000 */
[----:B------:R-:W-:Y:S05]  /*2b220*/  WARPSYNC.ALL ;  /* 0x0000000000007948 */ /* 0x000fea0003800000 */
[----:B------:R-:W3:Y:S08]  /*2b230*/  S2UR UR4, SR_CgaCtaId ;  /* 0x00000000000479c3 */ /* 0x000ef00000008800 */
[----:B------:R-:W-:Y:S01]  /*2b240*/  BAR.SYNC.DEFER_BLOCKING 0x5, 0x180 ;  /* 0x0146000000007b1d */ /* 0x000fe20000010000 */
[----:B-1----:R-:W-:Y:S01]  /*2b250*/  MOV R22, 0x400 ;  /* 0x0000040000167802 */ /* 0x002fe20000000f00 */
[----:B---3--:R-:W-:-:S05]  /*2b260*/  IMAD.U32 R0, RZ, RZ, UR4 ;  /* 0x00000004ff007e24 */ /* 0x008fca000f8e00ff */
[----:B------:R-:W-:Y:S01]  /*2b270*/  LEA R22, R0, R22, 0x18 ;  /* 0x0000001600167211 */ /* 0x000fe200078ec0ff */
[----:B------:R1:W-:Y:S04]  /*2b280*/  STL [R1+0xc], R0 ;  /* 0x00000c0001007387 */ /* 0x0003e80000100800 */
[----:B------:R1:W3:Y:S01]  /*2b290*/  LDS.128 R16, [R22+0x334d0] ;  /* 0x0334d00016107984 */ /* 0x0002e20000000c00 */
[----:B------:R-:W-:Y:S06]  /*2b2a0*/  BAR.ARV 0x4, 0x180 ;  /* 0x0106000000007b1d */ /* 0x000fec0000002000 */
[----:B------:R-:W-:Y:S05]  /*2b2b0*/  BRA `(.L_x_747) ;  /* 0x0000000800487947 */ /* 0x000fea0003800000 */
.L_x_746:
[----:B------:R-:W0:Y:S01]  /*2b2c0*/  S2R R0, SR_TID.X ;  /* 0x0000000000007919 */ /* 0x000e220000002100 */
[----:B------:R-:W-:Y:S01]  /*2b2d0*/  UMOV UR4, 0xffffffff ;  /* 0xffffffff00047882 */ /* 0x000fe20000000000 */
[----:B0-----:R-:W-:-:S04]  /*2b2e0*/  LOP3.LUT R8, R0, 0x1f, RZ, 0xc0, !PT ;  /* 0x0000001f00087812 */ /* 0x001fc800078ec0ff */
[----:B------:R-:W-:Y:S01]  /*2b2f0*/  ISETP.NE.AND P0, PT, R8, 0x1f, PT ;  /* 0x0000001f0800780c */ /* 0x000fe20003f05270 */
[----:B------:R-:W-:-:S12]  /*2b300*/  BRA.DIV UR4, `(.L_x_748) ;  /* 0x0000005e04bc7947 */ /* 0x000fd8000b800000 */
[----:B------:R-:W-:Y:S01]  /*2b310*/  IMAD.IADD R5, R19, 0x1, R8 ;  /* 0x0000000113057824 */ /* 0x000fe200078e0208 */
[----:B------:R-:W-:-:S04]  /*2b320*/  ULDC UR4, c[0x0][0xc3c] ;  /* 0x00030f0000047ab9 */ /* 0x000fc80000000800 */
[----:B------:R-:W-:-:S13]  /*2b330*/  ISETP.GE.OR P1, PT, R5, UR4, !P0 ;  /* 0x0000000405007c0c */ /* 0x000fda000c726670 */
[----:B-12---:R-:W0:Y:S02]  /*2b340*/  @!P1 LDC.64 R2, c[0x0][0xc80] ;  /* 0x00032000ff029b82 */ /* 0x006e240000000a00 */
[----:B0-----:R-:W-:-:S06]  /*2b350*/  @!P1 IMAD.WIDE R2, R5, 0x4, R2 ;  /* 0x0000000405029825 */ /* 0x001fcc00078e0202 */
[----:B------:R-:W2:Y:S01]  /*2b360*/  @!P1 LDG.E R2, desc[UR50][R2.64] ;  /* 0x0000003202029981 */ /* 0x000ea2000c1e1900 */
[----:B------:R-:W-:Y:S02]  /*2b370*/  MOV R5, RZ ;  /* 0x000000ff00057202 */ /* 0x000fe40000000f00 */
[C---:B------:R-:W-:Y:S01]  /*2b380*/  ISETP.GE.U32.AND P2, PT, R8.reuse, 0x2, PT ;  /* 0x000000020800780c */ /* 0x040fe20003f46070 */
[----:B------:R-:W-:Y:S01]  /*2b390*/  SHFL.IDX PT, R0, R16, RZ, 0x1f ;  /* 0x00001fff10007589 */ /* 0x000fe200000e0000 */
[C---:B------:R-:W-:Y:S02]  /*2b3a0*/  ISETP.GE.U32.AND P3, PT, R8.reuse, 0x4, PT ;  /* 0x000000040800780c */ /* 0x040fe40003f66070 */
[C---:B------:R-:W-:Y:S01]  /*2b3b0*/  ISETP.GE.U32.AND P4, PT, R8.reuse, 0x8, PT ;  /* 0x000000080800780c */ /* 0x040fe20003f86070 */
[----:B------:R-:W-:Y:S01]  /*2b3c0*/  SHFL.IDX PT, R4, R16, 0x1, 0x1f ;  /* 0x00201f0010047f89 */ /* 0x000fe200000e0000 */
[C---:B------:R-:W-:Y:S01]  /*2b3d0*/  ISETP.GE.U32.AND P5, PT, R8.reuse, 0x10, PT ;  /* 0x000000100800780c */ /* 0x040fe20003fa6070 */
[----:B--2---:R-:W-:Y:S01]  /*2b3e0*/  @!P1 IMAD.MOV.U32 R5, RZ, RZ, R2 ;  /* 0x000000ffff059224 */ /* 0x004fe200078e0002 */
[----:B------:R-:W-:-:S04]  /*2b3f0*/  ISETP.NE.AND P1, PT, R8, RZ, PT ;  /* 0x000000ff0800720c */ /* 0x000fc80003f25270 */
[----:B------:R-:W0:Y:S02]  /*2b400*/  SHFL.UP PT, R14, R5, 0x1, RZ ;  /* 0x04200000050e7989 */ /* 0x000e2400000e00ff */
        /* <DEDUP_REMOVED lines=14> */
[----:B------:R0:W1:Y:S02]  /*2b4f0*/  SHFL.IDX PT, R14, R2, 0x1f, 0x1f ;  /* 0x03e01f00020e7f89 */ /* 0x00006400000e0000 */
.L_x_972:
[----:B------:R-:W-:Y:S02]  /*2b500*/  ULDC UR4, c[0x0][0xc38] ;  /* 0x00030e0000047ab9 */ /* 0x000fe40000000800 */
[----:B------:R-:W-:-:S04]  /*2b510*/  IMAD.U32 R7, RZ, RZ, UR4 ;  /* 0x00000004ff077e24 */ /* 0x000fc8000f8e00ff */
[----:B-1----:R-:W-:-:S05]  /*2b520*/  IMAD R14, R14, R7, RZ ;  /* 0x000000070e0e7224 */ /* 0x002fca00078e02ff */
[----:B------:R-:W-:-:S04]  /*2b530*/  IADD3 R9, R4, R14, RZ ;  /* 0x0000000e04097210 */ /* 0x000fc80007ffe0ff */
[----:B------:R-:W-:-:S13]  /*2b540*/  ISETP.GT.AND P6, PT, R9, R0, PT ;  /* 0x000000000900720c */ /* 0x000fda0003fc4270 */
[----:B------:R-:W-:Y:S05]  /*2b550*/  @P6 BRA `(.L_x_749) ;  /* 0x00000000009c6947 */ /* 0x000fea0003800000 */
.L_x_754:
[----:B0-----:R-:W0:Y:S01]  /*2b560*/  LDC R2, c[0x0][0xc3c] ;  /* 0x00030f00ff027b82 */ /* 0x001e220000000800 */
[----:B------:R-:W-:-:S05]  /*2b570*/  VIADD R19, R19, 0x1f ;  /* 0x0000001f13137836 */ /* 0x000fca0000000000 */
[----:B0-----:R-:W-:-:S13]  /*2b580*/  ISETP.GE.AND P6, PT, R19, R2, PT ;  /* 0x000000021300720c */ /* 0x001fda0003fc6270 */
[----:B------:R-:W-:Y:S05]  /*2b590*/  @P6 BRA `(.L_x_750) ;  /* 0x0000000400446947 */ /* 0x000fea0003800000 */
[----:B------:R-:W0:Y:S01]  /*2b5a0*/  S2R R3, SR_TID.X ;  /* 0x0000000000037919 */ /* 0x000e220000002100 */
[----:B------:R-:W-:Y:S01]  /*2b5b0*/  BSSY B0, `(.L_x_751) ;  /* 0x0000009000007945 */ /* 0x000fe20003800000 */
[----:B------:R-:W-:Y:S01]  /*2b5c0*/  IMAD.MOV.U32 R5, RZ, RZ, RZ ;  /* 0x000000ffff057224 */ /* 0x000fe200078e00ff */
[----:B0-----:R-:W-:-:S05]  /*2b5d0*/  LOP3.LUT R3, R3, 0x1f, RZ, 0xc0, !PT ;  /* 0x0000001f03037812 */ /* 0x001fca00078ec0ff */
[----:B------:R-:W-:-:S05]  /*2b5e0*/  IMAD.IADD R7, R19, 0x1, R3 ;  /* 0x0000000113077824 */ /* 0x000fca00078e0203 */
[----:B------:R-:W-:-:S13]  /*2b5f0*/  ISETP.GE.OR P6, PT, R7, R2, !P0 ;  /* 0x000000020700720c */ /* 0x000fda00047c6670 */
[----:B------:R-:W-:Y:S05]  /*2b600*/  @P6 BRA `(.L_x_752) ;  /* 0x00000000000c6947 */ /* 0x000fea0003800000 */
[----:B------:R-:W0:Y:S02]  /*2b610*/  LDC.64 R2, c[0x0][0xc80] ;  /* 0x00032000ff027b82 */ /* 0x000e240000000a00 */
[----:B0-----:R-:W-:-:S05]  /*2b620*/  IMAD.WIDE R2, R7, 0x4, R2 ;  /* 0x0000000407027825 */ /* 0x001fca00078e0202 */
[----:B------:R0:W5:Y:S02]  /*2b630*/  LDG.E R5, desc[UR50][R2.64] ;  /* 0x0000003202057981 */ /* 0x000164000c1e1900 */
.L_x_752:
[----:B------:R-:W-:Y:S05]  /*2b640*/  BSYNC B0 ;  /* 0x0000000000007941 */ /* 0x000fea0003800000 */
.L_x_751:
[----:B------:R-:W-:-:S03]  /*2b650*/  UMOV UR4, 0xffffffff ;  /* 0xffffffff00047882 */ /* 0x000fc60000000000 */
[----:B------:R-:W-:Y:S05]  /*2b660*/  BRA.DIV UR4, `(.L_x_753) ;  /* 0x0000006204087947 */ /* 0x000fea000b800000 */
[----:B-----5:R-:W1:Y:S02]  /*2b670*/  SHFL.UP PT, R14, R5, 0x1, RZ ;  /* 0x04200000050e7989 */ /* 0x020e6400000e00ff */
[----:B-1----:R-:W-:-:S04]  /*2b680*/  SEL R14, R14, RZ, P1 ;  /* 0x000000ff0e0e7207 */ /* 0x002fc80000800000 */
        /* <DEDUP_REMOVED lines=13> */
[----:B------:R0:W1:Y:S02]  /*2b760*/  SHFL.IDX PT, R14, R2, 0x1f, 0x1f ;  /* 0x03e01f00020e7f89 */ /* 0x00006400000e0000 */
.L_x_980:
[----:B------:R-:W-:Y:S02]  /*2b770*/  ULDC UR4, c[0x0][0xc38] ;  /* 0x00030e0000047ab9 */ /* 0x000fe40000000800 */
[----:B------:R-:W-:-:S04]  /*2b780*/  IMAD.U32 R7, RZ, RZ, UR4 ;  /* 0x00000004ff077e24 */ /* 0x000fc8000f8e00ff */
[----:B-1----:R-:W-:-:S04]  /*2b790*/  IMAD R14, R14, R7, RZ ;  /* 0x000000070e0e7224 */ /* 0x002fc800078e02ff */
[----:B------:R-:W-:-:S05]  /*2b7a0*/  IMAD.IADD R9, R14, 0x1, R9 ;  /* 0x000000010e097824 */ /* 0x000fca00078e0209 */
[----:B------:R-:W-:-:S13]  /*2b7b0*/  ISETP.GT.AND P6, PT, R9, R0, PT ;  /* 0x000000000900720c */ /* 0x000fda0003fc4270 */
[----:B------:R-:W-:Y:S05]  /*2b7c0*/  @!P6 BRA `(.L_x_754) ;  /* 0xfffffffc0064e947 */ /* 0x000fea000383ffff */
.L_x_749:
[----:B------:R-:W-:Y:S01]  /*2b7d0*/  IMAD.IADD R16, R9, 0x1, -R14 ;  /* 0x0000000109107824 */ /* 0x000fe200078e0a0e */
[----:B------:R-:W-:-:S03]  /*2b7e0*/  UMOV UR4, 0xffffffff ;  /* 0xffffffff00047882 */ /* 0x000fc60000000000 */
[----:B------:R-:W-:-:S05]  /*2b7f0*/  IMAD R3, R2, R7, R16 ;  /* 0x0000000702037224 */ /* 0x000fca00078e0210 */
[----:B------:R-:W-:Y:S01]  /*2b800*/  ISETP.GT.AND P6, PT, R3, R0, PT ;  /* 0x000000000300720c */ /* 0x000fe20003fc4270 */
[----:B------:R-:W-:-:S12]  /*2b810*/  BRA.DIV UR4, `(.L_x_755) ;  /* 0x0000006204587947 */ /* 0x000fd8000b800000 */
[----:B------:R-:W-:-:S04]  /*2b820*/  VOTE.ANY R3, PT, !P6 ;  /* 0x0000000000037806 */ /* 0x000fc800070e0100 */
[----:B------:R-:W1:Y:S02]  /*2b830*/  POPC R4, R3 ;  /* 0x0000000300047309 */ /* 0x000e640000000000 */
[----:B-1----:R1:W2:Y:S02]  /*2b840*/  SHFL.IDX PT, R5, R5, R4, 0x1f ;  /* 0x00001f0405057589 */ /* 0x0022a400000e0000 */
.L_x_984:
[----:B------:R-:W-:Y:S02]  /*2b850*/  ISETP.NE.AND P0, PT, R3, RZ, PT ;  /* 0x000000ff0300720c */ /* 0x000fe40003f05270 */
[----:B------:R-:W-:-:S11]  /*2b860*/  MOV R14, RZ ;  /* 0x000000ff000e7202 */ /* 0x000fd60000000f00 */
[----:B------:R-:W-:Y:S05]  /*2b870*/  @!P0 BRA `(.L_x_756) ;  /* 0x0000000000108947 */ /* 0x000fea0003800000 */
[----:B------:R-:W-:Y:S01]  /*2b880*/  UMOV UR4, 0xffffffff ;  /* 0xffffffff00047882 */ /* 0x000fe20000000000 */
[----:B------:R-:W-:Y:S02]  /*2b890*/  VIADD R12, R4, 0xffffffff ;  /* 0xffffffff040c7836 */ /* 0x000fe40000000000 */
[----:B------:R-:W-:Y:S05]  /*2b8a0*/  BRA.DIV UR4, `(.L_x_757) ;  /* 0x00000062047c7947 */ /* 0x000fea000b800000 */
[----:B------:R3:W4:Y:S02]  /*2b8b0*/  SHFL.IDX PT, R14, R2, R12, 0x1f ;  /* 0x00001f0c020e7589 */ /* 0x00072400000e0000 */
.L_x_756:
[----:B--2---:R-:W-:Y:S01]  /*2b8c0*/  IABS R6, R5 ;  /* 0x0000000500067213 */ /* 0x004fe20000000000 */
[----:B----4-:R-:W-:Y:S01]  /*2b8d0*/  IMAD R16, R14, R7, R16 ;  /* 0x000000070e107224 */ /* 0x010fe200078e0210 */
[----:B------:R-:W-:Y:S02]  /*2b8e0*/  IADD3 R19, R4, R19, RZ ;  /* 0x0000001304137210 */ /* 0x000fe40007ffe0ff */
[----:B------:R-:W2:Y:S01]  /*2b8f0*/  I2F.RP R8, R6 ;  /* 0x0000000600087306 */ /* 0x000ea20000209400 */
[----:B------:R-:W-:-:S07]  /*2b900*/  IMAD.IADD R0, R0, 0x1, -R16 ;  /* 0x0000000100007824 */ /* 0x000fce00078e0a10 */
[----:B--2---:R-:W0:Y:S02]  /*2b910*/  MUFU.RCP R8, R8 ;  /* 0x0000000800087308 */ /* 0x004e240000001000 */
[----:B0--3--:R-:W-:-:S06]  /*2b920*/  VIADD R2, R8, 0xffffffe ;  /* 0x0ffffffe08027836 */ /* 0x009fcc0000000000 */
[----:B------:R0:W2:Y:S02]  /*2b930*/  F2I.FTZ.U32.TRUNC.NTZ R3, R2 ;  /* 0x0000000200037305 */ /* 0x0000a4000021f000 */
[----:B0-----:R-:W-:Y:S01]  /*2b940*/  MOV R2, RZ ;  /* 0x000000ff00027202 */ /* 0x001fe20000000f00 */
[----:B--2---:R-:W-:-:S04]  /*2b950*/  IMAD.MOV R7, RZ, RZ, -R3 ;  /* 0x000000ffff077224 */ /* 0x004fc800078e0a03 */
[----:B------:R-:W-:-:S04]  /*2b960*/  IMAD R7, R7, R6, RZ ;  /* 0x0000000607077224 */ /* 0x000fc800078e02ff */
        /* <DEDUP_REMOVED lines=9> */
[----:B------:R-:W-:Y:S01]  /*2ba00*/  @!P1 IMAD.IADD R7, R7, 0x1, -R6 ;  /* 0x0000000107079824 */ /* 0x000fe200078e0a06 */
[----:B------:R-:W-:Y:S02]  /*2ba10*/  @!P1 IADD3 R3, R3, 0x1, RZ ;  /* 0x0000000103039810 */ /* 0x000fe40007ffe0ff */
        /* <DEDUP_REMOVED lines=9> */
.L_x_750:
[----:B------:R-:W-:Y:S01]  /*2bab0*/  UMOV UR4, URZ ;  /* 0x0000003f00047c82 */ /* 0x000fe20008000000 */
[----:B------:R-:W-:Y:S01]  /*2bac0*/  UMOV UR5, URZ ;  /* 0x0000003f00057c82 */ /* 0x000fe20008000000 */
[----:B------:R-:W-:Y:S01]  /*2bad0*/  ULDC UR6, c[0x0][0xc3c] ;  /* 0x00030f0000067ab9 */ /* 0x000fe20000000800 */
[----:B------:R-:W-:Y:S01]  /*2bae0*/  IMAD.MOV.U32 R16, RZ, RZ, R0 ;  /* 0x000000ffff107224 */ /* 0x000fe200078e0000 */
[----:B------:R-:W-:Y:S01]  /*2baf0*/  MOV R18, UR5 ;  /* 0x0000000500127c02 */ /* 0x000fe20008000f00 */
[----:B------:R-:W-:Y:S02]  /*2bb00*/  IMAD.U32 R17, RZ, RZ, UR4 ;  /* 0x00000004ff117e24 */ /* 0x000fe4000f8e00ff */
[----:B------:R-:W-:-:S07]  /*2bb10*/  IMAD.U32 R19, RZ, RZ, UR6 ;  /* 0x00000006ff137e24 */ /* 0x000fce000f8e00ff */
.L_x_758:
[----:B------:R4:W2:Y:S01]  /*2bb20*/  LDL R2, [R1+0xc] ;  /* 0x00000c0001027983 */ /* 0x0008a20000100800 */
[----:B------:R-:W0:Y:S01]  /*2bb30*/  S2R R0, SR_TID.X ;  /* 0x0000000000007919 */ /* 0x000e220000002100 */
[----:B------:R-:W-:Y:S05]  /*2bb40*/  WARPSYNC.ALL ;  /* 0x0000000000007948 */ /* 0x000fea0003800000 */
[----:B0-----:R-:W-:Y:S01]  /*2bb50*/  LOP3.LUT R0, R0, 0x1f, RZ, 0xc0, !PT ;  /* 0x0000001f00007812 */ /* 0x001fe200078ec0ff */
[----:B------:R-:W-:Y:S03]  /*2bb60*/  BAR.SYNC.DEFER_BLOCKING 0x4, 0x180 ;  /* 0x0106000000007b1d */ /* 0x000fe60000010000 */
[----:B------:R-:W-:-:S13]  /*2bb70*/  ISETP.NE.AND P0, PT, R0, RZ, PT ;  /* 0x000000ff0000720c */ /* 0x000fda0003f05270 */
[----:B------:R-:W-:Y:S01]  /*2bb80*/  @!P0 MOV R0, 0x400 ;  /* 0x0000040000008802 */ /* 0x000fe20000000f00 */
[----:B--2---:R-:W0:Y:S03]  /*2bb90*/  @!P0 S2R R2, SR_CgaCtaId ;  /* 0x0000000000028919 */ /* 0x004e260000008800 */
[----:B0-----:R-:W-:Y:S01]  /*2bba0*/  @!P0 LEA R22, R2, R0, 0x18 ;  /* 0x0000000002168211 */ /* 0x001fe200078ec0ff */
[----:B------:R4:W-:Y:S04]  /*2bbb0*/  @!P0 STL [R1+0xc], R2 ;  /* 0x00000c0201008387 */ /* 0x0009e80000100800 */
[----:B------:R4:W-:Y:S01]  /*2bbc0*/  @!P0 STS.128 [R22+0x334d0], R16 ;  /* 0x0334d01016008388 */ /* 0x0009e20000000c00 */
[----:B------:R-:W-:Y:S06]  /*2bbd0*/  BAR.ARV 0x5, 0x180 ;  /* 0x0146000000007b1d */ /* 0x000fec0000002000 */
.L_x_747:
[----:B------:R-:W-:Y:S02]  /*2bbe0*/  ULDC UR4, c[0x0][0xc3c] ;  /* 0x00030f0000047ab9 */ /* 0x000fe40000000800 */
[----:B---3--:R-:W-:-:S13]  /*2bbf0*/  ISETP.GE.AND P0, PT, R19, UR4, PT ;  /* 0x0000000413007c0c */ /* 0x008fda000bf06270 */
[----:B------:R-:W-:Y:S05]  /*2bc00*/  @!P0 BRA `(.L_x_759) ;  /* 0xffffff9000708947 */ /* 0x000fea000383ffff */
[----:B------:R-:W-:Y:S05]  /*2bc10*/  BSYNC B7 ;  /* 0x0000000000077941 */ /* 0x000fea0003800000 */
.L_x_639:
[----:B-12---:R-:W2:Y:S01]  /*2bc20*/  LDL.LU R0, [R1+0x38] ;  /* 0x0000380001007983 */ /* 0x006ea20000300800 */
[----:B------:R-:W-:Y:S01]  /*2bc30*/  BSSY B0, `(.L_x_760) ;  /* 0x000000b000007945 */ /* 0x000fe20003800000 */
[----:B------:R-:W1:Y:S01]  /*2bc40*/  S2R R5, SR_CgaCtaId ;  /* 0x0000000000057919 */ /* 0x000e620000008800 */
[----:B--2---:R-:W-:-:S05]  /*2bc50*/  VIADD R0, R0, 0x1 ;  /* 0x0000000100007836 */ /* 0x004fca0000000000 */
[----:B0---4-:R-:W-:-:S04]  /*2bc60*/  LEA.HI R2, R0, R0, RZ, 0x1 ;  /* 0x0000000000027211 */ /* 0x011fc800078f08ff */
[----:B------:R-:W-:Y:S02]  /*2bc70*/  LOP3.LUT R3, R2, 0xfffffffe, RZ, 0xc0, !PT ;  /* 0xfffffffe02037812 */ /* 0x000fe400078ec0ff */
[----:B------:R-:W-:-:S03]  /*2bc80*/  MOV R2, 0x400 ;  /* 0x0000040000027802 */ /* 0x000fc60000000f00 */
[----:B------:R-:W-:Y:S01]  /*2bc90*/  IMAD.IADD R0, R0, 0x1, -R3 ;  /* 0x0000000100007824 */ /* 0x000fe200078e0a03 */
[----:B-1----:R-:W-:-:S04]  /*2bca0*/  LEA R5, R5, R2, 0x18 ;  /* 0x0000000205057211 */ /* 0x002fc800078ec0ff */
[----:B------:R-:W-:-:S04]  /*2bcb0*/  SHF.L.U32 R0, R0, 0x1f, RZ ;  /* 0x0000001f00007819 */ /* 0x000fc800000006ff */
[----:B------:R-:W0:Y:S02]  /*2bcc0*/  SYNCS.PHASECHK.TRANS64.TRYWAIT P0, [R5+URZ+0x33420], R0 ;  /* 0x03342000050075a7 */ /* 0x000e24000800017f */
[----:B0-----:R-:W-:Y:S05]  /*2bcd0*/  @!P0 BRA `(.L_x_761) ;  /* 0x0000005c00948947 */ /* 0x001fea0003800000 */
.L_x_987:
[----:B------:R-:W-:Y:S05]  /*2bce0*/  BSYNC B0 ;  /* 0x0000000000007941 */ /* 0x000fea0003800000 */
.L_x_760:
[----:B------:R-:W-:-:S03]  /*2bcf0*/  UMOV UR4, 0xffffffff ;  /* 0xffffffff00047882 */ /* 0x000fc60000000000 */
[----:B------:R-:W-:Y:S05]  /*2bd00*/  BRA.DIV UR4, `(.L_x_762) ;  /* 0x0000005e049c7947 */ /* 0x000fea000b800000 */
[----:B0-----:R-:W0:Y:S02]  /*2bd10*/  S2R R0, SR_TID.X ;  /* 0x0000000000007919 */ /* 0x001e240000002100 */
[----:B0-----:R-:W-:-:S04]  /*2bd20*/  SHF.R.U32.HI R0, RZ, 0x5, R0 ;  /* 0x00000005ff007819 */ /* 0x001fc80000011600 */
[----:B------:R-:W-:-:S05]  /*2bd30*/  LOP3.LUT R0, R0, 0x3, RZ, 0xc0, !PT ;  /* 0x0000000300007812 */ /* 0x000fca00078ec0ff */
[----:B------:R0:W1:Y:S02]  /*2bd40*/  SHFL.IDX PT, R14, R0, RZ, 0x1f ;  /* 0x00001fff000e7589 */ /* 0x00006400000e0000 */
.L_x_990:
[----:B-1----:R-:W-:-:S13]  /*2bd50*/  ISETP.NE.AND P0, PT, R14, RZ, PT ;  /* 0x000000ff0e00720c */ /* 0x002fda0003f05270 */
[----:B------:R-:W-:Y:S05]  /*2bd60*/  @P0 BRA `(.L_x_431) ;  /* 0x0000000000a80947 */ /* 0x000fea0003800000 */
[----:B------:R-:W-:-:S03]  /*2bd70*/  UMOV UR4, 0xffffffff ;  /* 0xffffffff00047882 */ /* 0x000fc60000000000 */
[----:B------:R-:W-:Y:S05]  /*2bd80*/  BRA.DIV UR4, `(.L_x_763) ;  /* 0x0000005e04b07947 */ /* 0x000fea000b800000 */
[----:B------:R-:W-:-:S13]  /*2bd90*/  ELECT P6, URZ, PT ;  /* 0x00000000003f782f */ /* 0x000fda00038c0000 */
.L_x_993:
[----:B------:R-:W-:Y:S05]  /*2bda0*/  @!P6 BRA `(.L_x_431) ;  /* 0x000000000098e947 */ /* 0x000fea0003800000 */
[----:B------:R-:W-:-:S06]  /*2bdb0*/  ULOP3.LUT UR4, UR36, 0x2, URZ, 0xfc, !UPT ;  /* 0x0000000224047892 */ /* 0x000fcc000f8efc3f */
[----:B0-----:R-:W-:-:S04]  /*2bdc0*/  MOV R0, UR4 ;  /* 0x0000000400007c02 */ /* 0x001fc80008000f00 */
[----:B------:R-:W-:-:S13]  /*2bdd0*/  ISETP.NE.AND P0, PT, R0, 0x3, PT ;  /* 0x000000030000780c */ /* 0x000fda0003f05270 */
[----:B------:R-:W-:Y:S05]  /*2bde0*/  @!P0 BRA `(.L_x_764) ;  /* 0x0000000000048947 */ /* 0x000fea0003800000 */
[----:B------:R-:W-:Y:S01]  /*2bdf0*/  BPT.TRAP 0x1 ;  /* 0x000000040000795c */ /* 0x000fe20000300000 */
.L_x_764:
[----:B------:R-:W-:Y:S01]  /*2be00*/  IMAD R3, R29, 0x8, R5 ;  /* 0x000000081d037824 */ /* 0x000fe200078e0205 */
[----:B------:R-:W-:Y:S01]  /*2be10*/  SHF.L.U32 R2, R33, 0x1f, RZ ;  /* 0x0000001f21027819 */ /* 0x000fe200000006ff */
[----:B------:R-:W-:-:S03]  /*2be20*/  VIADD R29, R29, 0x1 ;  /* 0x000000011d1d7836 */ /* 0x000fc60000000000 */
[----:B------:R-:W0:Y:S02]  /*2be30*/  SYNCS.PHASECHK.TRANS64.TRYWAIT P1, [R3+URZ+0x33440], R2 ;  /* 0x03344002030075a7 */ /* 0x000e24000802017f */
[----:B------:R-:W-:-:S04]  /*2be40*/  ISETP.NE.AND P2, PT, R29, 0x2, PT ;  /* 0x000000021d00780c */ /* 0x000fc80003f45270 */
[----:B------:R-:W-:Y:S01]  /*2be50*/  SEL R0, RZ, 0x1, P2 ;  /* 0x00000001ff007807 */ /* 0x000fe20001000000 */
[----:B0-----:R-:W-:Y:S08]  /*2be60*/  @!P1 BRA `(.L_x_765) ;  /* 0x0000005c00989947 */ /* 0x001ff00003800000 */
.L_x_994:
[----:B------:R-:W-:Y:S02]  /*2be70*/  SEL R29, R29, RZ, P2 ;  /* 0x000000ff1d1d7207 */ /* 0x000fe40001000000 */
[----:B------:R-:W-:Y:S01]  /*2be80*/  LOP3.LUT R0, R33, R0, RZ, 0x3c, !PT ;  /* 0x0000000021007212 */ /* 0x000fe200078e3cff */
[----:B------:R-:W-:Y:S06]  /*2be90*/  @!P0 BRA `(.L_x_766) ;  /* 0x0000000000048947 */ /* 0x000fec0003800000 */
[----:B------:R-:W-:Y:S01]  /*2bea0*/  BPT.TRAP 0x1 ;  /* 0x000000040000795c */ /* 0x000fe20000300000 */
.L_x_766:
[----:B------:R-:W-:Y:S01]  /*2beb0*/  IMAD R29, R29, 0x8, R5 ;  /* 0x000000081d1d7824 */ /* 0x000fe200078e0205 */
[----:B------:R-:W-:-:S04]  /*2bec0*/  SHF.L.U32 R0, R0, 0x1f, RZ ;  /* 0x0000001f00007819 */ /* 0x000fc800000006ff */
[----:B------:R-:W1:Y:S02]  /*2bed0*/  SYNCS.PHASECHK.TRANS64.TRYWAIT P1, [R29+URZ+0x33440], R0 ;  /* 0x033440001d0075a7 */ /* 0x000e64000802017f */
[----:B-1----:R-:W-:Y:S05]  /*2bee0*/  @!P1 BRA `(.L_x_767) ;  /* 0x0000005c008c9947 */ /* 0x002fea0003800000 */
.L_x_995:
[----:B------:R-:W-:Y:S05]  /*2bef0*/  @!P0 BRA `(.L_x_768) ;  /* 0x0000000000048947 */ /* 0x000fea0003800000 */
[----:B------:R-:W-:Y:S01]  /*2bf00*/  BPT.TRAP 0x1 ;  /* 0x000000040000795c */ /* 0x000fe20000300000 */
.L_x_768:
[----:B------:R-:W2:Y:S02]  /*2bf10*/  SYNCS.PHASECHK.TRANS64.TRYWAIT P1, [R3+URZ+0x33460], R2 ;  /* 0x03346002030075a7 */ /* 0x000ea4000802017f */
[----:B--2---:R-:W-:Y:S05]  /*2bf20*/  @!P1 BRA `(.L_x_769) ;  /* 0x0000005c00909947 */ /* 0x004fea0003800000 */
.L_x_996:
[----:B------:R-:W-:Y:S05]  /*2bf30*/  @!P0 BRA `(.L_x_770) ;  /* 0x0000000000048947 */ /* 0x000fea0003800000 */
[----:B------:R-:W-:Y:S01]  /*2bf40*/  BPT.TRAP 0x1 ;  /* 0x000000040000795c */ /* 0x000fe20000300000 */
.L_x_770:
[----:B------:R-:W3:Y:S02]  /*2bf50*/  SYNCS.PHASECHK.TRANS64.TRYWAIT P1, [R29+URZ+0x33460], R0 ;  /* 0x033460001d0075a7 */ /* 0x000ee4000802017f */
[----:B---3--:R-:W-:Y:S05]  /*2bf60*/  @!P1 BRA `(.L_x_771) ;  /* 0x0000005c00949947 */ /* 0x008fea0003800000 */
.L_x_997:
[----:B------:R-:W-:Y:S05]  /*2bf70*/  @!P0 BRA `(.L_x_772) ;  /* 0x0000000000048947 */ /* 0x000fea0003800000 */
[----:B------:R-:W-:Y:S01]  /*2bf80*/  BPT.TRAP 0x1 ;  /* 0x000000040000795c */ /* 0x000fe20000300000 */
.L_x_772:
[----:B------:R-:W4:Y:S02]  /*2bf90*/  SYNCS.PHASECHK.TRANS64.TRYWAIT P1, [R3+URZ+0x33480], R2 ;  /* 0x03348002030075a7 */ /* 0x000f24000802017f */
[----:B----4-:R-:W-:Y:S05]  /*2bfa0*/  @!P1 BRA `(.L_x_773) ;  /* 0x0000005c00989947 */ /* 0x010fea0003800000 */
.L_x_998:
[----:B------:R-:W-:Y:S05]  /*2bfb0*/  @!P0 BRA `(.L_x_774) ;  /* 0x0000000000048947 */ /* 0x000fea0003800000 */
[----:B------:R-:W-:Y:S01]  /*2bfc0*/  BPT.TRAP 0x1 ;  /* 0x000000040000795c */ /* 0x000fe20000300000 */
.L_x_774:
[----:B------:R0:W0:Y:S02]  /*2bfd0*/  SYNCS.PHASECHK.TRANS64.TRYWAIT P0, [R29+URZ+0x33480], R0 ;  /* 0x033480001d0075a7 */ /* 0x000024000800017f */
[----:B0-----:R-:W-:Y:S05]  /*2bfe0*/  @!P0 NANOSLEEP.SYNCS 0x989680 ;  /* 0x009896800000895d */ /* 0x001fea0003900000 */
[----:B------:R-:W0:Y:S02]  /*2bff0*/  @!P0 SYNCS.PHASECHK.TRANS64 P0, [R29+URZ+0x33480], R0 ;  /* 0x033480001d0085a7 */ /* 0x000e24000800007f */
[----:B0-----:R-:W-:Y:S05]  /*2c000*/  @!P0 BRA `(.L_x_774) ;  /* 0xfffffffc00f08947 */ /* 0x001fea000383ffff */
.L_x_431:
[----:B------:R-:W-:Y:S05]  /*2c010*/  BSYNC B8 ;  /* 0x0000000000087941 */ /* 0x000fea0003800000 */
.L_x_428:
[----:B------:R-:W-:Y:S05]  /*2c020*/  EXIT ;  /* 0x000000000000794d */ /* 0x000fea0003800000 */
.L_x_449:
[----:B-1----:R1:W2:Y:S02]  /*2c030*/  SYNCS.PHASECHK.TRANS64.TRYWAIT P5, [R93+URZ+0x33490], R94 ;  /* 0x0334905e5d0075a7 */ /* 0x0022a400080a017f */
[----:B--2---:R-:W-:Y:S05]  /*2c040*/  @!P5 NANOSLEEP.SYNCS 0x989680 ;  /* 0x009896800000d95d */ /* 0x004fea0003900000 */
[----:B------:R-:W2:Y:S02]  /*2c050*/  @!P5 SYNCS.PHASECHK.TRANS64 P5, [R93+URZ+0x33490], R94 ;  /* 0x0334905e5d00d5a7 */ /* 0x000ea400080a007f */
[----:B--2---:R-:W-:Y:S05]  /*2c060*/  @!P5 BRA `(.L_x_449) ;  /* 0xfffffffc00f0d947 */ /* 0x004fea000383ffff */
[----:B------:R-:W-:Y:S05]  /*2c070*/  BRA `(.L_x_775) ;  /* 0xfffffd7000d87947 */ /* 0x000fea000383ffff */
.L_x_450:
[----:B------:R-:W-:Y:S01]  /*2c080*/  BSSY B1, `(.L_x_776) ;  /* 0x0000008000017945 */ /* 0x000fe20003800000 */
[----:B0-----:R-:W-:Y:S01]  /*2c090*/  MOV R13, R119 ;  /* 0x00000077000d7202 */ /* 0x001fe20000000f00 */
[----:B------:R-:W-:Y:S02]  /*2c0a0*/  IMAD.MOV.U32 R12, RZ, RZ, RZ ;  /* 0x000000ffff0c7224 */ /* 0x000fe400078e00ff */
[----:B------:R-:W-:Y:S02]  /*2c0b0*/  IMAD.MOV.U32 R11, RZ, RZ, 0x1e1f ;  /* 0x00001e1fff0b7424 */ /* 0x000fe400078e00ff */
[----:B------:R-:W-:-:S07]  /*2c0c0*/  IMAD.MOV.U32 R15, RZ, RZ, -0x1 ;  /* 0xffffffffff0f7424 */ /* 0x000fce00078e00ff */
[----:B-1----:R-:W-:Y:S05]  /*2c0d0*/  WARPSYNC.COLLECTIVE R15, `(.L_x_777) ;  /* 0x000000000f087348 */ /* 0x002fea0003c00000 */
[----:B------:R0:W2:Y:S02]  /*2c0e0*/  SHFL.IDX P6, R14, R13, R12, R11 ;  /* 0x0000000c0d0e7389 */ /* 0x0000a400000c000b */
[----:B012---:R-:W-:Y:S01]  /*2c0f0*/  ENDCOLLECTIVE ;  /* 0x000000000000791b */ /* 0x007fe20003800000 */
.L_x_777:
[----:B------:R-:W-:Y:S05]  /*2c100*/  BSYNC B1 ;  /* 0x0000000000017941 */ /* 0x000fea0003800000 */
.L_x_776:
[----:B------:R-:W-:Y:S01]  /*2c110*/  IMAD.MOV.U32 R13, RZ, RZ, R120 ;  /* 0x000000ffff0d7224 */ /* 0x000fe200078e0078 */
[----:B------:R-:W-:Y:S01]  /*2c120*/  MOV R15, 0xffffffff ;  /* 0xffffffff000f7802 */ /* 0x000fe20000000f00 */
[----:B------:R-:W-:Y:S01]  /*2c130*/  IMAD.MOV.U32 R12, RZ, RZ, RZ ;  /* 0x000000ffff0c7224 */ /* 0x000fe200078e00ff */
[----:B------:R-:W-:Y:S01]  /*2c140*/  MOV R143, R14 ;  /* 0x0000000e008f7202 */ /* 0x000fe20000000f00 */
[----:B------:R-:W-:-:S07]  /*2c150*/  IMAD.MOV.U32 R11, RZ, RZ, 0x1e1f ;  /* 0x00001e1fff0b7424 */ /* 0x000fce00078e00ff */
[----:B------:R-:W-:Y:S05]  /*2c160*/  WARPSYNC.COLLECTIVE R15, `(.L_x_778) ;  /* 0x000000000f087348 */ /* 0x000fea0003c00000 */
[----:B------:R0:W1:Y:S02]  /*2c170*/  SHFL.IDX P6, R14, R13, R12, R11 ;  /* 0x0000000c0d0e7389 */ /* 0x00006400000c000b */
[----:B01----:R-:W-:Y:S01]  /*2c180*/  ENDCOLLECTIVE ;  /* 0x000000000000791b */ /* 0x003fe20003800000 */
.L_x_778:
[----:B------:R-:W-:Y:S01]  /*2c190*/  IMAD.MOV.U32 R145, RZ, RZ, R14 ;  /* 0x000000ffff917224 */ /* 0x000fe200078e000e */
[----:B------:R-:W-:Y:S06]  /*2c1a0*/  BRA `(.L_x_779) ;  /* 0xfffffd7000a07947 */ /* 0x000fec000383ffff */
.L_x_475:
[----:B------:R-:W-:Y:S01]  /*2c1b0*/  BSSY B1, `(.L_x_780) ;  /* 0x0000008000017945 */ /* 0x000fe20003800000 */
[----:B0-----:R-:W-:Y:S01]  /*2c1c0*/  IMAD.MOV.U32 R13, RZ, RZ, R119 ;  /* 0x000000ffff0d7224 */ /* 0x001fe200078e0077 */
[----:B------:R-:W-:Y:S01]  /*2c1d0*/  MOV R11, 0x1e1f ;  /* 0x00001e1f000b7802 */ /* 0x000fe20000000f00 */
[----:B------:R-:W-:Y:S02]  /*2c1e0*/  IMAD.MOV.U32 R12, RZ, RZ, 0x1 ;  /* 0x00000001ff0c7424 */ /* 0x000fe400078e00ff */
[----:B------:R-:W-:-:S07]  /*2c1f0*/  IMAD.MOV.U32 R15, RZ, RZ, -0x1 ;  /* 0xffffffffff0f7424 */ /* 0x000fce00078e00ff */
[----:B-1234-:R-:W-:Y:S05]  /*2c200*/  WARPSYNC.COLLECTIVE R15, `(.L_x_781) ;  /* 0x000000000f087348 */ /* 0x01efea0003c00000 */
[----:B------:R0:W0:Y:S02]  /*2c210*/  SHFL.IDX P6, R14, R13, R12, R11 ;  /* 0x0000000c0d0e7389 */ /* 0x00002400000c000b */
[----:B01234-:R-:W-:Y:S01]  /*2c220*/  ENDCOLLECTIVE ;  /* 0x000000000000791b */ /* 0x01ffe20003800000 */
.L_x_781:
[----:B------:R-:W-:Y:S05]  /*2c230*/  BSYNC B1 ;  /* 0x0000000000017941 */ /* 0x000fea0003800000 */
.L_x_780:
[----:B------:R-:W-:Y:S01]  /*2c240*/  IMAD.MOV.U32 R13, RZ, RZ, R120 ;  /* 0x000000ffff0d7224 */ /* 0x000fe200078e0078 */
[----:B------:R-:W-:Y:S01]  /*2c250*/  MOV R12, 0x1 ;  /* 0x00000001000c7802 */ /* 0x000fe20000000f00 */
[----:B------:R-:W-:Y:S02]  /*2c260*/  IMAD.MOV.U32 R11, RZ, RZ, 0x1e1f ;  /* 0x00001e1fff0b7424 */ /* 0x000fe400078e00ff */
[----:B------:R-:W-:Y:S02]  /*2c270*/  IMAD.MOV.U32 R15, RZ, RZ, -0x1 ;  /* 0xffffffffff0f7424 */ /* 0x000fe400078e00ff */
[----:B------:R-:W-:-:S07]  /*2c280*/  IMAD.MOV.U32 R119, RZ, RZ, R14 ;  /* 0x000000ffff777224 */ /* 0x000fce00078e000e */
[----:B------:R-:W-:Y:S05]  /*2c290*/  WARPSYNC.COLLECTIVE R15, `(.L_x_782) ;  /* 0x000000000f087348 */ /* 0x000fea0003c00000 */
[----:B------:R0:W1:Y:S02]  /*2c2a0*/  SHFL.IDX P6, R14, R13, R12, R11 ;  /* 0x0000000c0d0e7389 */ /* 0x00006400000c000b */
[----:B01----:R-:W-:Y:S01]  /*2c2b0*/  ENDCOLLECTIVE ;  /* 0x000000000000791b */ /* 0x003fe20003800000 */
.L_x_782:
[----:B------:R-:W-:Y:S01]  /*2c2c0*/  IMAD.MOV.U32 R63, RZ, RZ, R14 ;  /* 0x000000ffff3f7224 */ /* 0x000fe200078e000e */
[----:B------:R-:W-:Y:S06]  /*2c2d0*/  BRA `(.L_x_783) ;  /* 0xfffffd9c006c7947 */ /* 0x000fec000383ffff */
.L_x_505:
[----:B-1----:R1:W2:Y:S02]  /*2c2e0*/  SYNCS.PHASECHK.TRANS64.TRYWAIT P5, [R93+URZ+0x33490], R94 ;  /* 0x0334905e5d0075a7 */ /* 0x0022a400080a017f */
[----:B--2---:R-:W-:Y:S05]  /*2c2f0*/  @!P5 NANOSLEEP.SYNCS 0x989680 ;  /* 0x009896800000d95d */ /* 0x004fea0003900000 */
[----:B------:R-:W2:Y:S02]  /*2c300*/  @!P5 SYNCS.PHASECHK.TRANS64 P5, [R93+URZ+0x33490], R94 ;  /* 0x0334905e5d00d5a7 */ /* 0x000ea400080a007f */
[----:B--2---:R-:W-:Y:S05]  /*2c310*/  @!P5 BRA `(.L_x_505) ;  /* 0xfffffffc00f0d947 */ /* 0x004fea000383ffff */
[----:B------:R-:W-:Y:S05]  /*2c320*/  BRA `(.L_x_784) ;  /* 0xfffffdd000907947 */ /* 0x000fea000383ffff */
.L_x_506:
        /* <DEDUP_REMOVED lines=8> */
.L_x_786:
[----:B------:R-:W-:Y:S05]  /*2c3b0*/  BSYNC B1 ;  /* 0x0000000000017941 */ /* 0x000fea0003800000 */
.L_x_785:
        /* <DEDUP_REMOVED lines=8> */
.L_x_787:
[----:B------:R-:W-:Y:S01]  /*2c440*/  IMAD.MOV.U32 R156, RZ, RZ, R14 ;  /* 0x000000ffff9c7224 */ /* 0x000fe200078e000e */
[----:B------:R-:W-:Y:S06]  /*2c450*/  BRA `(.L_x_788) ;  /* 0xfffffdd0005c7947 */ /* 0x000fec000383ffff */
.L_x_519:
        /* <DEDUP_REMOVED lines=8> */
.L_x_790:
[----:B------:R-:W-:Y:S05]  /*2c4e0*/  BSYNC B1 ;  /* 0x0000000000017941 */ /* 0x000fea0003800000 */
.L_x_789:
        /* <DEDUP_REMOVED lines=8> */
.L_x_791:
[----:B------:R-:W-:Y:S01]  /*2c570*/  IMAD.MOV.U32 R120, RZ, RZ, R14 ;  /* 0x000000ffff787224 */ /* 0x000fe200078e000e */
[----:B------:R-:W-:Y:S06]  /*2c580*/  BRA `(.L_x_792) ;  /* 0xfffffdfc00b47947 */ /* 0x000fec000383ffff */
.L_x_532:
[----:B0-----:R0:W1:Y:S02]  /*2c590*/  SYNCS.PHASECHK.TRANS64.TRYWAIT P3, [R93+URZ+0x33490], R94 ;  /* 0x0334905e5d0075a7 */ /* 0x001064000806017f */
[----:B-1----:R-:W-:Y:S05]  /*2c5a0*/  @!P3 NANOSLEEP.SYNCS 0x989680 ;  /* 0x009896800000b95d */ /* 0x002fea0003900000 */
[----:B------:R-:W1:Y:S02]  /*2c5b0*/  @!P3 SYNCS.PHASECHK.TRANS64 P3, [R93+URZ+0x33490], R94 ;  /* 0x0334905e5d00b5a7 */ /* 0x000e64000806007f */
[----:B-1----:R-:W-:Y:S05]  /*2c5c0*/  @!P3 BRA `(.L_x_532) ;  /* 0xfffffffc00f0b947 */ /* 0x002fea000383ffff */
[----:B------:R-:W-:Y:S05]  /*2c5d0*/  BRA `(.L_x_793) ;  /* 0xfffffe2c00647947 */ /* 0x000fea000383ffff */
.L_x_533:
[----:B------:R-:W-:Y:S01]  /*2c5e0*/  BSSY B1, `(.L_x_794) ;  /* 0x0000008000017945 */ /* 0x000fe20003800000 */
[----:B------:R-:W-:Y:S01]  /*2c5f0*/  MOV R13, R50 ;  /* 0x00000032000d7202 */ /* 0x000fe20000000f00 */
[----:B------:R-:W-:Y:S02]  /*2c600*/  IMAD.MOV.U32 R12, RZ, RZ, RZ ;  /* 0x000000ffff0c7224 */ /* 0x000fe400078e00ff */
[----:B------:R-:W-:Y:S02]  /*2c610*/  IMAD.MOV.U32 R11, RZ, RZ, 0x1e1f ;  /* 0x00001e1fff0b7424 */ /* 0x000fe400078e00ff */
[----:B------:R-:W-:-:S07]  /*2c620*/  IMAD.MOV.U32 R15, RZ, RZ, -0x1 ;  /* 0xffffffffff0f7424 */ /* 0x000fce00078e00ff */
[----:B0-----:R-:W-:Y:S05]  /*2c630*/  WARPSYNC.COLLECTIVE R15, `(.L_x_795) ;  /* 0x000000000f087348 */ /* 0x001fea0003c00000 */
[----:B------:R1:W2:Y:S02]  /*2c640*/  SHFL.IDX P6, R14, R13, R12, R11 ;  /* 0x0000000c0d0e7389 */ /* 0x0002a400000c000b */
[----:B012---:R-:W-:Y:S01]  /*2c650*/  ENDCOLLECTIVE ;  /* 0x000000000000791b */ /* 0x007fe20003800000 */
.L_x_795:
[----:B------:R-:W-:Y:S05]  /*2c660*/  BSYNC B1 ;  /* 0x0000000000017941 */ /* 0x000fea0003800000 */
.L_x_794:
        /* <DEDUP_REMOVED lines=8> */
.L_x_796:
[----:B------:R-:W-:Y:S01]  /*2c6f0*/  IMAD.MOV.U32 R43, RZ, RZ, R14 ;  /* 0x000000ffff2b7224 */ /* 0x000fe200078e000e */
[----:B------:R-:W-:Y:S06]  /*2c700*/  BRA `(.L_x_797) ;  /* 0xfffffe2c00987947 */ /* 0x000fec000383ffff */
.L_x_536:
[----:B------:R-:W-:Y:S01]  /*2c710*/  BSSY B1, `(.L_x_798) ;  /* 0x0000008000017945 */ /* 0x000fe20003800000 */
[----:B----4-:R-:W-:Y:S01]  /*2c720*/  IMAD.MOV.U32 R13, RZ, RZ, R50 ;  /* 0x000000ffff0d7224 */ /* 0x010fe200078e0032 */
[----:B------:R-:W-:Y:S01]  /*2c730*/  MOV R11, 0x1e1f ;  /* 0x00001e1f000b7802 */ /* 0x000fe20000000f00 */
[----:B------:R-:W-:Y:S02]  /*2c740*/  IMAD.MOV.U32 R12, RZ, RZ, 0x1 ;  /* 0x00000001ff0c7424 */ /* 0x000fe400078e00ff */
[----:B------:R-:W-:-:S07]  /*2c750*/  IMAD.MOV.U32 R15, RZ, RZ, -0x1 ;  /* 0xffffffffff0f7424 */ /* 0x000fce00078e00ff */
[----:B0123--:R-:W-:Y:S05]  /*2c760*/  WARPSYNC.COLLECTIVE R15, `(.L_x_799) ;  /* 0x000000000f087348 */ /* 0x00ffea0003c00000 */
[----:B------:R4:W0:Y:S02]  /*2c770*/  SHFL.IDX P6, R14, R13, R12, R11 ;  /* 0x0000000c0d0e7389 */ /* 0x00082400000c000b */
[----:B01234-:R-:W-:Y:S01]  /*2c780*/  ENDCOLLECTIVE ;  /* 0x000000000000791b */ /* 0x01ffe20003800000 */
.L_x_799:
[----:B------:R-:W-:Y:S05]  /*2c790*/  BSYNC B1 ;  /* 0x0000000000017941 */ /* 0x000fea0003800000 */
.L_x_798:
        /* <DEDUP_REMOVED lines=8> */
.L_x_800:
[----:B------:R-:W-:Y:S01]  /*2c820*/  IMAD.MOV.U32 R43, RZ, RZ, R14 ;  /* 0x000000ffff2b7224 */ /* 0x000fe200078e000e */
[----:B------:R-:W-:Y:S06]  /*2c830*/  BRA `(.L_x_801) ;  /* 0xfffffe2c00fc7947 */ /* 0x000fec000383ffff */
.L_x_540:
[----:B------:R0:W0:Y:S02]  /*2c840*/  SYNCS.PHASECHK.TRANS64.TRYWAIT P2, [R93+URZ+0x334b0], R94 ;  /* 0x0334b05e5d0075a7 */ /* 0x000024000804017f */
[----:B0-----:R-:W-:Y:S05]  /*2c850*/  @!P2 NANOSLEEP.SYNCS 0x989680 ;  /* 0x009896800000a95d */ /* 0x001fea0003900000 */
[----:B------:R-:W0:Y:S02]  /*2c860*/  @!P2 SYNCS.PHASECHK.TRANS64 P2, [R93+URZ+0x334b0], R94 ;  /* 0x0334b05e5d00a5a7 */ /* 0x000e24000804007f */
[----:B0-----:R-:W-:Y:S05]  /*2c870*/  @!P2 BRA `(.L_x_540) ;  /* 0xfffffffc00f0a947 */ /* 0x001fea000383ffff */
[----:B------:R-:W-:Y:S05]  /*2c880*/  BRA `(.L_x_802) ;  /* 0xfffffe3000dc7947 */ /* 0x000fea000383ffff */
.L_x_548:
[----:B------:R-:W-:Y:S01]  /*2c890*/  BSSY B0, `(.L_x_803) ;  /* 0x0000007000007945 */ /* 0x000fe20003800000 */
[----:B------:R-:W-:Y:S01]  /*2c8a0*/  MOV R12, RZ ;  /* 0x000000ff000c7202 */ /* 0x000fe20000000f00 */
[----:B------:R-:W-:Y:S02]  /*2c8b0*/  IMAD.MOV.U32 R11, RZ, RZ, 0x1f ;  /* 0x0000001fff0b7424 */ /* 0x000fe400078e00ff */
[----:B------:R-:W-:-:S07]  /*2c8c0*/  IMAD.MOV.U32 R15, RZ, RZ, -0x1 ;  /* 0xffffffffff0f7424 */ /* 0x000fce00078e00ff */
[----:B------:R-:W-:Y:S05]  /*2c8d0*/  WARPSYNC.COLLECTIVE R15, `(.L_x_804) ;  /* 0x000000000f087348 */ /* 0x000fea0003c00000 */
[----:B------:R0:W1:Y:S02]  /*2c8e0*/  SHFL.IDX P6, R14, R13, R12, R11 ;  /* 0x0000000c0d0e7389 */ /* 0x00006400000c000b */
[----:B01----:R-:W-:Y:S01]  /*2c8f0*/  ENDCOLLECTIVE ;  /* 0x000000000000791b */ /* 0x003fe20003800000 */
.L_x_804:
[----:B------:R-:W-:Y:S05]  /*2c900*/  BSYNC B0 ;  /* 0x0000000000007941 */ /* 0x000fea0003800000 */
.L_x_803:
[----:B------:R-:W-:Y:S01]  /*2c910*/  IMAD.MOV.U32 R220, RZ, RZ, R14 ;  /* 0x000000ffffdc7224 */ /* 0x000fe200078e000e */
[----:B------:R-:W-:Y:S06]  /*2c920*/  BRA `(.L_x_805) ;  /* 0xfffffe3c00c87947 */ /* 0x000fec000383ffff */
.L_x_558:
[----:B------:R-:W-:Y:S01]  /*2c930*/  BSSY B1, `(.L_x_806) ;  /* 0x0000008000017945 */ /* 0x000fe20003800000 */
[----:B------:R-:W-:Y:S01]  /*2c940*/  MOV R13, R26 ;  /* 0x0000001a000d7202 */ /* 0x000fe20000000f00 */
[----:B------:R-:W-:Y:S02]  /*2c950*/  IMAD.MOV.U32 R12, RZ, RZ, RZ ;  /* 0x000000ffff0c7224 */ /* 0x000fe400078e00ff */
[----:B------:R-:W-:Y:S02]  /*2c960*/  IMAD.MOV.U32 R11, RZ, RZ, 0x1e1f ;  /* 0x00001e1fff0b7424 */ /* 0x000fe400078e00ff */
[----:B------:R-:W-:-:S07]  /*2c970*/  IMAD.MOV.U32 R15, RZ, RZ, -0x1 ;  /* 0xffffffffff0f7424 */ /* 0x000fce00078e00ff */
[----:B------:R-:W-:Y:S05]  /*2c980*/  WARPSYNC.COLLECTIVE R15, `(.L_x_807) ;  /* 0x000000000f087348 */ /* 0x000fea0003c00000 */
[----:B------:R0:W1:Y:S02]  /*2c990*/  SHFL.IDX P6, R14, R13, R12, R11 ;  /* 0x0000000c0d0e7389 */ /* 0x00006400000c000b */
[----:B01----:R-:W-:Y:S01]  /*2c9a0*/  ENDCOLLECTIVE ;  /* 0x000000000000791b */ /* 0x003fe20003800000 */
.L_x_807:
[----:B------:R-:W-:Y:S05]  /*2c9b0*/  BSYNC B1 ;  /* 0x0000000000017941 */ /* 0x000fea0003800000 */
.L_x_806:
        /* <DEDUP_REMOVED lines=8> */
.L_x_808:
[----:B------:R-:W-:Y:S02]  /*2ca40*/  IMAD.MOV.U32 R13, RZ, RZ, R27 ;  /* 0x000000ffff0d7224 */ /* 0x000fe400078e001b */
[----:B------:R-:W-:-:S07]  /*2ca50*/  IMAD.MOV.U32 R3, RZ, RZ, R14 ;  /* 0x000000ffff037224 */ /* 0x000fce00078e000e */
[----:B------:R-:W-:Y:S05]  /*2ca60*/  WARPSYNC.COLLECTIVE R15, `(.L_x_809) ;  /* 0x000000000f087348 */ /* 0x000fea0003c00000 */
[----:B------:R0:W1:Y:S02]  /*2ca70*/  SHFL.IDX P6, R14, R13, R12, R11 ;  /* 0x0000000c0d0e7389 */ /* 0x00006400000c000b */
[----:B01----:R-:W-:Y:S01]  /*2ca80*/  ENDCOLLECTIVE ;  /* 0x000000000000791b */ /* 0x003fe20003800000 */
.L_x_809:
[----:B------:R-:W-:Y:S01]  /*2ca90*/  MOV R13, R28 ;  /* 0x0000001c000d7202 */ /* 0x000fe20000000f00 */
[----:B------:R-:W-:-:S07]  /*2caa0*/  IMAD.MOV.U32 R4, RZ, RZ, R14 ;  /* 0x000000ffff047224 */ /* 0x000fce00078e000e */
[----:B------:R-:W-:Y:S05]  /*2cab0*/  WARPSYNC.COLLECTIVE R15, `(.L_x_810) ;  /* 0x000000000f087348 */ /* 0x000fea0003c00000 */
[----:B------:R0:W1:Y:S02]  /*2cac0*/  SHFL.IDX P6, R14, R13, R12, R11 ;  /* 0x0000000c0d0e7389 */ /* 0x00006400000c000b */
[----:B01----:R-:W-:Y:S01]  /*2cad0*/  ENDCOLLECTIVE ;  /* 0x000000000000791b */ /* 0x003fe20003800000 */
.L_x_810:
[----:B------:R-:W-:Y:S05]  /*2cae0*/  BRA `(.L_x_811) ;  /* 0xfffffe44006c7947 */ /* 0x000fea000383ffff */
.L_x_562:
[----:B0-----:R0:W1:Y:S02]  /*2caf0*/  SYNCS.PHASECHK.TRANS64.TRYWAIT P0, [R18+URZ+0x33400], R3 ;  /* 0x03340003120075a7 */ /* 0x001064000800017f */
[----:B-1----:R-:W-:Y:S05]  /*2cb00*/  @!P0 NANOSLEEP.SYNCS 0x989680 ;  /* 0x009896800000895d */ /* 0x002fea0003900000 */
[----:B------:R-:W1:Y:S02]  /*2cb10*/  @!P0 SYNCS.PHASECHK.TRANS64 P0, [R18+URZ+0x33400], R3 ;  /* 0x03340003120085a7 */ /* 0x000e64000800007f */
[----:B-1----:R-:W-:Y:S05]  /*2cb20*/  @!P0 BRA `(.L_x_562) ;  /* 0xfffffffc00f08947 */ /* 0x002fea000383ffff */
[----:B------:R-:W-:Y:S05]  /*2cb30*/  BRA `(.L_x_812) ;  /* 0xfffffe4800d47947 */ /* 0x000fea000383ffff */
.L_x_574:
[----:B------:R-:W-:Y:S01]  /*2cb40*/  BSSY B1, `(.L_x_813) ;  /* 0x0000008000017945 */ /* 0x000fe20003800000 */
[----:B------:R-:W-:Y:S01]  /*2cb50*/  IMAD.MOV.U32 R13, RZ, RZ, R26 ;  /* 0x000000ffff0d7224 */ /* 0x000fe200078e001a */
[----:B------:R-:W-:Y:S01]  /*2cb60*/  MOV R15, 0xffffffff ;  /* 0xffffffff000f7802 */ /* 0x000fe20000000f00 */
[----:B------:R-:W-:Y:S02]  /*2cb70*/  IMAD.MOV.U32 R12, RZ, RZ, RZ ;  /* 0x000000ffff0c7224 */ /* 0x000fe400078e00ff */
[----:B------:R-:W-:-:S07]  /*2cb80*/  IMAD.MOV.U32 R11, RZ, RZ, 0x1e1f ;  /* 0x00001e1fff0b7424 */ /* 0x000fce00078e00ff */
[----:B------:R-:W-:Y:S05]  /*2cb90*/  WARPSYNC.COLLECTIVE R15, `(.L_x_814) ;  /* 0x000000000f087348 */ /* 0x000fea0003c00000 */
[----:B------:R0:W1:Y:S02]  /*2cba0*/  SHFL.IDX P6, R14, R13, R12, R11 ;  /* 0x0000000c0d0e7389 */ /* 0x00006400000c000b */
[----:B01----:R-:W-:Y:S01]  /*2cbb0*/  ENDCOLLECTIVE ;  /* 0x000000000000791b */ /* 0x003fe20003800000 */
.L_x_814:
[----:B------:R-:W-:Y:S05]  /*2cbc0*/  BSYNC B1 ;  /* 0x0000000000017941 */ /* 0x000fea0003800000 */
.L_x_813:
[----:B------:R-:W-:Y:S01]  /*2cbd0*/  IMAD.MOV.U32 R13, RZ, RZ, R24 ;  /* 0x000000ffff0d7224 */ /* 0x000fe200078e0018 */
[----:B------:R-:W-:Y:S01]  /*2cbe0*/  MOV R11, 0x1e1f ;  /* 0x00001e1f000b7802 */ /* 0x000fe20000000f00 */
[----:B------:R-:W-:Y:S02]  /*2cbf0*/  IMAD.MOV.U32 R12, RZ, RZ, RZ ;  /* 0x000000ffff0c7224 */ /* 0x000fe400078e00ff */
[----:B------:R-:W-:Y:S02]  /*2cc00*/  IMAD.MOV.U32 R15, RZ, RZ, -0x1 ;  /* 0xffffffffff0f7424 */ /* 0x000fe400078e00ff */
[----:B------:R-:W-:-:S07]  /*2cc10*/  IMAD.MOV.U32 R3, RZ, RZ, R14 ;  /* 0x000000ffff037224 */ /* 0x000fce00078e000e */
[----:B------:R-:W-:Y:S05]  /*2cc20*/  WARPSYNC.COLLECTIVE R15, `(.L_x_815) ;  /* 0x000000000f087348 */ /* 0x000fea0003c00000 */
[----:B------:R0:W1:Y:S02]  /*2cc30*/  SHFL.IDX P6, R14, R13, R12, R11 ;  /* 0x0000000c0d0e7389 */ /* 0x00006400000c000b */
[----:B01----:R-:W-:Y:S01]  /*2cc40*/  ENDCOLLECTIVE ;  /* 0x000000000000791b */ /* 0x003fe20003800000 */
.L_x_815:
[----:B------:R-:W-:Y:S02]  /*2cc50*/  IMAD.MOV.U32 R13, RZ, RZ, R27 ;  /* 0x000000ffff0d7224 */ /* 0x000fe400078e001b */
[----:B------:R-:W-:-:S07]  /*2cc60*/  IMAD.MOV.U32 R5, RZ, RZ, R14 ;  /* 0x000000ffff057224 */ /* 0x000fce00078e000e */
[----:B------:R-:W-:Y:S05]  /*2cc70*/  WARPSYNC.COLLECTIVE R15, `(.L_x_816) ;  /* 0x000000000f087348 */ /* 0x000fea0003c00000 */
[----:B------:R0:W1:Y:S02]  /*2cc80*/  SHFL.IDX P6, R14, R13, R12, R11 ;  /* 0x0000000c0d0e7389 */ /* 0x00006400000c000b */
[----:B01----:R-:W-:Y:S01]  /*2cc90*/  ENDCOLLECTIVE ;  /* 0x000000000000791b */ /* 0x003fe20003800000 */
.L_x_816:
[----:B------:R-:W-:Y:S01]  /*2cca0*/  IMAD.MOV.U32 R13, RZ, RZ, R28 ;  /* 0x000000ffff0d7224 */ /* 0x000fe200078e001c */
[----:B------:R-:W-:-:S07]  /*2ccb0*/  MOV R7, R14 ;  /* 0x0000000e00077202 */ /* 0x000fce0000000f00 */
[----:B------:R-:W-:Y:S05]  /*2ccc0*/  WARPSYNC.COLLECTIVE R15, `(.L_x_817) ;  /* 0x000000000f087348 */ /* 0x000fea0003c00000 */
[----:B------:R0:W1:Y:S02]  /*2ccd0*/  SHFL.IDX P6, R14, R13, R12, R11 ;  /* 0x0000000c0d0e7389 */ /* 0x00006400000c000b */
[----:B01----:R-:W-:Y:S01]  /*2cce0*/  ENDCOLLECTIVE ;  /* 0x000000000000791b */ /* 0x003fe20003800000 */
.L_x_817:
[----:B------:R-:W-:Y:S05]  /*2ccf0*/  BRA `(.L_x_818) ;  /* 0xfffffe7800787947 */ /* 0x000fea000383ffff */
.L_x_578:
[----:B0-----:R0:W1:Y:S02]  /*2cd00*/  SYNCS.PHASECHK.TRANS64.TRYWAIT P0, [R18+URZ+0x33400], R3 ;  /* 0x03340003120075a7 */ /* 0x001064000800017f */
[----:B-1----:R-:W-:Y:S05]  /*2cd10*/  @!P0 NANOSLEEP.SYNCS 0x989680 ;  /* 0x009896800000895d */ /* 0x002fea0003900000 */
[----:B------:R-:W1:Y:S02]  /*2cd20*/  @!P0 SYNCS.PHASECHK.TRANS64 P0, [R18+URZ+0x33400], R3 ;  /* 0x03340003120085a7 */ /* 0x000e64000800007f */
[----:B-1----:R-:W-:Y:S05]  /*2cd30*/  @!P0 BRA `(.L_x_578) ;  /* 0xfffffffc00f08947 */ /* 0x002fea000383ffff */
[----:B------:R-:W-:Y:S05]  /*2cd40*/  BRA `(.L_x_819) ;  /* 0xfffffe7c00887947 */ /* 0x000fea000383ffff */
.L_x_586:
[----:B-1----:R1:W2:Y:S02]  /*2cd50*/  SYNCS.PHASECHK.TRANS64.TRYWAIT P1, [R0+URZ+0x33430], R3 ;  /* 0x03343003000075a7 */ /* 0x0022a4000802017f */
[----:B--2---:R-:W-:Y:S05]  /*2cd60*/  @!P1 NANOSLEEP.SYNCS 0x989680 ;  /* 0x009896800000995d */ /* 0x004fea0003900000 */
[----:B------:R-:W2:Y:S02]  /*2cd70*/  @!P1 SYNCS.PHASECHK.TRANS64 P1, [R0+URZ+0x33430], R3 ;  /* 0x03343003000095a7 */ /* 0x000ea4000802007f */
[----:B--2---:R-:W-:Y:S05]  /*2cd80*/  @!P1 BRA `(.L_x_586) ;  /* 0xfffffffc00f09947 */ /* 0x004fea000383ffff */
[----:B------:R-:W-:Y:S05]  /*2cd90*/  BRA `(.L_x_585) ;  /* 0xfffffeac00d87947 */ /* 0x000fea000383ffff */
.L_x_593:
[----:B--2---:R2:W3:Y:S02]  /*2cda0*/  SYNCS.PHASECHK.TRANS64.TRYWAIT P2, [R5+URZ+0x33430], R4 ;  /* 0x03343004050075a7 */ /* 0x0044e4000804017f */
[----:B---3--:R-:W-:Y:S05]  /*2cdb0*/  @!P2 NANOSLEEP.SYNCS 0x989680 ;  /* 0x009896800000a95d */ /* 0x008fea0003900000 */
[----:B------:R-:W3:Y:S02]  /*2cdc0*/  @!P2 SYNCS.PHASECHK.TRANS64 P2, [R5+URZ+0x33430], R4 ;  /* 0x033430040500a5a7 */ /* 0x000ee4000804007f */
[----:B---3--:R-:W-:Y:S05]  /*2cdd0*/  @!P2 BRA `(.L_x_593) ;  /* 0xfffffffc00f0a947 */ /* 0x008fea000383ffff */
[----:B------:R-:W-:Y:S05]  /*2cde0*/  BRA `(.L_x_592) ;  /* 0xfffffef400187947 */ /* 0x000fea000383ffff */
.L_x_597:
[----:B-1----:R1:W2:Y:S02]  /*2cdf0*/  SYNCS.PHASECHK.TRANS64.TRYWAIT P1, [R4+URZ+0x33450], R3 ;  /* 0x03345003040075a7 */ /* 0x0022a4000802017f */
[----:B--2---:R-:W-:Y:S05]  /*2ce00*/  @!P1 NANOSLEEP.SYNCS 0x989680 ;  /* 0x009896800000995d */ /* 0x004fea0003900000 */
[----:B------:R-:W2:Y:S02]  /*2ce10*/  @!P1 SYNCS.PHASECHK.TRANS64 P1, [R4+URZ+0x33450], R3 ;  /* 0x03345003040095a7 */ /* 0x000ea4000802007f */
[----:B--2---:R-:W-:Y:S05]  /*2ce20*/  @!P1 BRA `(.L_x_597) ;  /* 0xfffffffc00f09947 */ /* 0x004fea000383ffff */
[----:B------:R-:W-:Y:S05]  /*2ce30*/  BRA `(.L_x_594) ;  /* 0xffffff0400587947 */ /* 0x000fea000383ffff */
.L_x_604:
[----:B-1----:R1:W2:Y:S02]  /*2ce40*/  SYNCS.PHASECHK.TRANS64.TRYWAIT P1, [R13+URZ+0x33450], R0 ;  /* 0x033450000d0075a7 */ /* 0x0022a4000802017f */
[----:B--2---:R-:W-:Y:S05]  /*2ce50*/  @!P1 NANOSLEEP.SYNCS 0x989680 ;  /* 0x009896800000995d */ /* 0x004fea0003900000 */
[----:B------:R-:W2:Y:S02]  /*2ce60*/  @!P1 SYNCS.PHASECHK.TRANS64 P1, [R13+URZ+0x33450], R0 ;  /* 0x033450000d0095a7 */ /* 0x000ea4000802007f */
[----:B--2---:R-:W-:Y:S05]  /*2ce70*/  @!P1 BRA `(.L_x_604) ;  /* 0xfffffffc00f09947 */ /* 0x004fea000383ffff */
[----:B------:R-:W-:Y:S05]  /*2ce80*/  BRA `(.L_x_603) ;  /* 0xffffff30007c7947 */ /* 0x000fea000383ffff */
.L_x_608:
[----:B------:R-:W-:Y:S01]  /*2ce90*/  SEL R7, R25, R120, P0 ;  /* 0x0000007819077207 */ /* 0x000fe20000000000 */
[----:B------:R-:W-:Y:S01]  /*2cea0*/  IMAD.MOV.U32 R11, RZ, RZ, 0x1c1f ;  /* 0x00001c1fff0b7424 */ /* 0x000fe200078e00ff */
[----:B------:R-:W-:Y:S02]  /*2ceb0*/  SEL R8, R120, R25, P0 ;  /* 0x0000001978087207 */ /* 0x000fe40000000000 */
[----:B------:R-:W-:Y:S02]  /*2cec0*/  SEL R25, R12, R39, P0 ;  /* 0x000000270c197207 */ /* 0x000fe40000000000 */
[----:B------:R-:W-:Y:S01]  /*2ced0*/  SEL R28, R39, R12, P0 ;  /* 0x0000000c271c7207 */ /* 0x000fe20000000000 */
[----:B------:R-:W-:Y:S01]  /*2cee0*/  IMAD.MOV.U32 R12, RZ, RZ, R0 ;  /* 0x000000ffff0c7224 */ /* 0x000fe200078e0000 */
[----:B------:R-:W-:Y:S02]  /*2cef0*/  MOV R15, 0xffffffff ;  /* 0xffffffff000f7802 */ /* 0x000fe40000000f00 */
[----:B------:R-:W-:-:S02]  /*2cf00*/  SEL R9, R24, R41, P0 ;  /* 0x0000002918097207 */ /* 0x000fc40000000000 */
[----:B------:R-:W-:-:S07]  /*2cf10*/  SEL R20, R41, R24, P0 ;  /* 0x0000001829147207 */ /* 0x000fce0000000000 */
[----:B01----:R-:W-:Y:S05]  /*2cf20*/  WARPSYNC.COLLECTIVE R15, `(.L_x_820) ;  /* 0x000000000f087348 */ /* 0x003fea0003c00000 */
[----:B------:R2:W3:Y:S02]  /*2cf30*/  SHFL.IDX P6, R14, R13, R12, R11 ;  /* 0x0000000c0d0e7389 */ /* 0x0004e400000c000b */
[----:B0123--:R-:W-:Y:S01]  /*2cf40*/  ENDCOLLECTIVE ;  /* 0x000000000000791b */ /* 0x00ffe20003800000 */
.L_x_820:
[----:B------:R-:W-:Y:S02]  /*2cf50*/  SEL R41, R54, R5, P0 ;  /* 0x0000000536297207 */ /* 0x000fe40000000000 */
[----:B------:R-:W-:Y:S02]  /*2cf60*/  SEL R54, R5, R54, P0 ;  /* 0x0000003605367207 */ /* 0x000fe40000000000 */
[----:B------:R-:W-:Y:S02]  /*2cf70*/  SEL R21, R122, R35, P0 ;  /* 0x000000237a157207 */ /* 0x000fe40000000000 */
[----:B------:R-:W-:Y:S02]  /*2cf80*/  SEL R24, R35, R122, P0 ;  /* 0x0000007a23187207 */ /* 0x000fe40000000000 */
[----:B------:R-:W-:Y:S02]  /*2cf90*/  SEL R31, R44, R57, P0 ;  /* 0x000000392c1f7207 */ /* 0x000fe40000000000 */
[----:B------:R-:W-:-:S02]  /*2cfa0*/  SEL R42, R57, R44, P0 ;  /* 0x0000002c392a7207 */ /* 0x000fc40000000000 */
[----:B------:R-:W-:Y:S01]  /*2cfb0*/  SEL R57, R34, R91, P0 ;  /* 0x0000005b22397207 */ /* 0x000fe20000000000 */
[----:B------:R-:W-:Y:S01]  /*2cfc0*/  IMAD.MOV.U32 R13, RZ, RZ, R2 ;  /* 0x000000ffff0d7224 */ /* 0x000fe200078e0002 */
[----:B------:R-:W-:Y:S01]  /*2cfd0*/  SEL R72, R91, R34, P0 ;  /* 0x000000225b487207 */ /* 0x000fe20000000000 */
[----:B------:R-:W-:Y:S01]  /*2cfe0*/  IMAD.MOV.U32 R12, RZ, RZ, R3 ;  /* 0x000000ffff0c7224 */ /* 0x000fe200078e0003 */
[----:B------:R-:W-:Y:S02]  /*2cff0*/  SEL R27, R40, R43, P0 ;  /* 0x0000002b281b7207 */ /* 0x000fe40000000000 */
[----:B------:R-:W-:Y:S02]  /*2d000*/  SEL R32, R43, R40, P0 ;  /* 0x000000282b207207 */ /* 0x000fe40000000000 */
[----:B------:R-:W-:Y:S02]  /*2d010*/  SEL R43, R56, R45, P0 ;  /* 0x0000002d382b7207 */ /* 0x000fe40000000000 */
[----:B------:R-:W-:Y:S01]  /*2d020*/  SEL R56, R45, R56, P0 ;  /* 0x000000382d387207 */ /* 0x000fe20000000000 */
[----:B------:R-:W-:Y:S01]  /*2d030*/  IMAD.MOV.U32 R6, RZ, RZ, R14 ;  /* 0x000000ffff067224 */ /* 0x000fe200078e000e */
[----:B------:R-:W-:-:S07]  /*2d040*/  SEL R45, R60, R47, P0 ;  /* 0x0000002f3c2d7207 */ /* 0x000fce0000000000 */
[----:B------:R-:W-:Y:S05]  /*2d050*/  WARPSYNC.COLLECTIVE R15, `(.L_x_821) ;  /* 0x000000000f087348 */ /* 0x000fea0003c00000 */
[----:B------:R0:W1:Y:S02]  /*2d060*/  SHFL.IDX P6, R14, R13, R12, R11 ;  /* 0x0000000c0d0e7389 */ /* 0x00006400000c000b */
[----:B01----:R-:W-:Y:S01]  /*2d070*/  ENDCOLLECTIVE ;  /* 0x000000000000791b */ /* 0x003fe20003800000 */
.L_x_821:
        /* <DEDUP_REMOVED lines=13> */
[----:B------:R-:W-:-:S02]  /*2d150*/  SEL R29, R36, R37, P0 ;  /* 0x00000025241d7207 */ /* 0x000fc40000000000 */
[----:B------:R-:W-:-:S07]  /*2d160*/  MOV R5, R14 ;  /* 0x0000000e00057202 */ /* 0x000fce0000000f00 */
[----:B------:R-:W-:Y:S05]  /*2d170*/  WARPSYNC.COLLECTIVE R15, `(.L_x_822) ;  /* 0x000000000f087348 */ /* 0x000fea0003c00000 */
[----:B------:R0:W1:Y:S02]  /*2d180*/  SHFL.IDX P6, R14, R13, R12, R11 ;  /* 0x0000000c0d0e7389 */ /* 0x00006400000c000b */
[----:B01----:R-:W-:Y:S01]  /*2d190*/  ENDCOLLECTIVE ;  /* 0x000000000000791b */ /* 0x003fe20003800000 */
.L_x_822:
        /* <DEDUP_REMOVED lines=8> */
[----:B------:R-:W-:Y:S02]  /*2d220*/  MOV R13, R8 ;  /* 0x00000008000d7202 */ /* 0x000fe40000000f00 */
        /* <DEDUP_REMOVED lines=9> */
.L_x_823:
[----:B------:R-:W-:Y:S02]  /*2d2c0*/  SEL R78, R93, R78, P0 ;  /* 0x0000004e5d4e7207 */ /* 0x000fe40000000000 */
[----:B------:R-:W-:Y:S02]  /*2d2d0*/  SEL R65, R80, R119, P0 ;  /* 0x0000007750417207 */ /* 0x000fe40000000000 */
[----:B------:R-:W-:Y:S02]  /*2d2e0*/  SEL R80, R119, R80, P0 ;  /* 0x0000005077507207 */ /* 0x000fe40000000000 */
[----:B------:R-:W-:Y:S02]  /*2d2f0*/  SEL R4, R6, R5, P0 ;  /* 0x0000000506047207 */ /* 0x000fe40000000000 */
[----:B------:R-:W-:Y:S01]  /*2d300*/  SEL R6, R5, R6, P0 ;  /* 0x0000000605067207 */ /* 0x000fe20000000000 */
[----:B------:R-:W-:Y:S01]  /*2d310*/  IMAD.MOV.U32 R13, RZ, RZ, R9 ;  /* 0x000000ffff0d7224 */ /* 0x000fe200078e0009 */
[----:B------:R-:W-:Y:S01]  /*2d320*/  MOV R12, R0 ;  /* 0x00000000000c7202 */ /* 0x000fe20000000f00 */
[----:B------:R-:W-:-:S07]  /*2d330*/  IMAD.MOV.U32 R7, RZ, RZ, R14 ;  /* 0x000000ffff077224 */ /* 0x000fce00078e000e */
[----:B------:R-:W-:Y:S05]  /*2d340*/  WARPSYNC.COLLECTIVE R15, `(.L_x_824) ;  /* 0x000000000f087348 */ /* 0x000fea0003c00000 */
[----:B------:R0:W1:Y:S02]  /*2d350*/  SHFL.IDX P6, R14, R13, R12, R11 ;  /* 0x0000000c0d0e7389 */ /* 0x00006400000c000b */
[----:B01----:R-:W-:Y:S01]  /*2d360*/  ENDCOLLECTIVE ;  /* 0x000000000000791b */ /* 0x003fe20003800000 */
.L_x_824:
[----:B------:R-:W-:Y:S02]  /*2d370*/  SEL R8, R10, R7, P0 ;  /* 0x000000070a087207 */ /* 0x000fe40000000000 */
[----:B------:R-:W-:Y:S01]  /*2d380*/  SEL R10, R7, R10, P0 ;  /* 0x0000000a070a7207 */ /* 0x000fe20000000000 */
[----:B------:R-:W-:Y:S02]  /*2d390*/  IMAD.MOV.U32 R13, RZ, RZ, R20 ;  /* 0x000000ffff0d7224 */ /* 0x000fe400078e0014 */
[----:B------:R-:W-:Y:S02]  /*2d3a0*/  IMAD.MOV.U32 R12, RZ, RZ, R3 ;  /* 0x000000ffff0c7224 */ /* 0x000fe400078e0003 */
[----:B------:R-:W-:-:S07]  /*2d3b0*/  IMAD.MOV.U32 R26, RZ, RZ, R14 ;  /* 0x000000ffff1a7224 */ /* 0x000fce00078e000e */
[----:B------:R-:W-:Y:S05]  /*2d3c0*/  WARPSYNC.COLLECTIVE R15, `(.L_x_825) ;  /* 0x000000000f087348 */ /* 0x000fea0003c00000 */
[----:B------:R0:W1:Y:S02]  /*2d3d0*/  SHFL.IDX P6, R14, R13, R12, R11 ;  /* 0x0000000c0d0e7389 */ /* 0x00006400000c000b */
[----:B01----:R-:W-:Y:S01]  /*2d3e0*/  ENDCOLLECTIVE ;  /* 0x000000000000791b */ /* 0x003fe20003800000 */
.L_x_825:
[----:B------:R-:W-:Y:S02]  /*2d3f0*/  IMAD.MOV.U32 R13, RZ, RZ, R21 ;  /* 0x000000ffff0d7224 */ /* 0x000fe400078e0015 */
[----:B------:R-:W-:Y:S01]  /*2d400*/  IMAD.MOV.U32 R12, RZ, RZ, R0 ;  /* 0x000000ffff0c7224 */ /* 0x000fe200078e0000 */
[----:B------:R-:W-:-:S07]  /*2d410*/  MOV R9, R14 ;  /* 0x0000000e00097202 */ /* 0x000fce0000000f00 */
[----:B------:R-:W-:Y:S05]  /*2d420*/  WARPSYNC.COLLECTIVE R15, `(.L_x_826) ;  /* 0x000000000f087348 */ /* 0x000fea0003c00000 */
[----:B------:R0:W1:Y:S02]  /*2d430*/  SHFL.IDX P6, R14, R13, R12, R11 ;  /* 0x0000000c0d0e7389 */ /* 0x00006400000c000b */
[----:B01----:R-:W-:Y:S01]  /*2d440*/  ENDCOLLECTIVE ;  /* 0x000000000000791b */ /* 0x003fe20003800000 */
.L_x_826:
[----:B------:R-:W-:Y:S01]  /*2d450*/  MOV R13, R24 ;  /* 0x00000018000d7202 */ /* 0x000fe20000000f00 */
[----:B------:R-:W-:Y:S01]  /*2d460*/  IMAD.MOV.U32 R12, RZ, RZ, R3 ;  /* 0x000000ffff0c7224 */ /* 0x000fe200078e0003 */
[----:B------:R-:W-:Y:S02]  /*2d470*/  SEL R24, R26, R9, P0 ;  /* 0x000000091a187207 */ /* 0x000fe40000000000 */
[----:B------:R-:W-:Y:S01]  /*2d480*/  SEL R26, R9, R26, P0 ;  /* 0x0000001a091a7207 */ /* 0x000fe20000000000 */
[----:B------:R-:W-:-:S07]  /*2d490*/  IMAD.MOV.U32 R30, RZ, RZ, R14 ;  /* 0x000000ffff1e7224 */ /* 0x000fce00078e000e */
[----:B------:R-:W-:Y:S05]  /*2d4a0*/  WARPSYNC.COLLECTIVE R15, `(.L_x_827) ;  /* 0x000000000f087348 */ /* 0x000fea0003c00000 */
[----:B------:R0:W1:Y:S02]  /*2d4b0*/  SHFL.IDX P6, R14, R13, R12, R11 ;  /* 0x0000000c0d0e7389 */ /* 0x00006400000c000b */
[----:B01----:R-:W-:Y:S01]  /*2d4c0*/  ENDCOLLECTIVE ;  /* 0x000000000000791b */ /* 0x003fe20003800000 */
.L_x_827:
[----:B------:R-:W-:Y:S01]  /*2d4d0*/  IMAD.MOV.U32 R13, RZ, RZ, R25 ;  /* 0x000000ffff0d7224 */ /* 0x000fe200078e0019 */
[----:B------:R-:W-:Y:S01]  /*2d4e0*/  MOV R12, R0 ;  /* 0x00000000000c7202 */ /* 0x000fe20000000f00 */
[----:B------:R-:W-:-:S07]  /*2d4f0*/  IMAD.MOV.U32 R21, RZ, RZ, R14 ;  /* 0x000000ffff157224 */ /* 0x000fce00078e000e */
[----:B------:R-:W-:Y:S05]  /*2d500*/  WARPSYNC.COLLECTIVE R15, `(.L_x_828) ;  /* 0x000000000f087348 */ /* 0x000fea0003c00000 */
[----:B------:R0:W1:Y:S02]  /*2d510*/  SHFL.IDX P6, R14, R13, R12, R11 ;  /* 0x0000000c0d0e7389 */ /* 0x00006400000c000b */
[----:B01----:R-:W-:Y:S01]  /*2d520*/  ENDCOLLECTIVE ;  /* 0x000000000000791b */ /* 0x003fe20003800000 */
.L_x_828:
[----:B------:R-:W-:Y:S01]  /*2d530*/  IMAD.MOV.U32 R13, RZ, RZ, R28 ;  /* 0x000000ffff0d7224 */ /* 0x000fe200078e001c */
[----:B------:R-:W-:Y:S01]  /*2d540*/  SEL R28, R30, R21, P0 ;  /* 0x000000151e1c7207 */ /* 0x000fe20000000000 */
[----:B------:R-:W-:Y:S01]  /*2d550*/  IMAD.MOV.U32 R12, RZ, RZ, R3 ;  /* 0x000000ffff0c7224 */ /* 0x000fe200078e0003 */
[----:B------:R-:W-:Y:S01]  /*2d560*/  SEL R30, R21, R30, P0 ;  /* 0x0000001e151e7207 */ /* 0x000fe20000000000 */
[----:B------:R-:W-:-:S07]  /*2d570*/  IMAD.MOV.U32 R34, RZ, RZ, R14 ;  /* 0x000000ffff227224 */ /* 0x000fce00078e000e */
[----:B------:R-:W-:Y:S05]  /*2d580*/  WARPSYNC.COLLECTIVE R15, `(.L_x_829) ;  /* 0x000000000f087348 */ /* 0x000fea0003c00000 */
[----:B------:R0:W1:Y:S02]  /*2d590*/  SHFL.IDX P6, R14, R13, R12, R11 ;  /* 0x0000000c0d0e7389 */ /* 0x00006400000c000b */
[----:B01----:R-:W-:Y:S01]  /*2d5a0*/  ENDCOLLECTIVE ;  /* 0x000000000000791b */ /* 0x003fe20003800000 */
.L_x_829:
[----:B------:R-:W-:Y:S02]  /*2d5b0*/  IMAD.MOV.U32 R13, RZ, RZ, R27 ;  /* 0x000000ffff0d7224 */ /* 0x000fe400078e001b */
[----:B------:R-:W-:Y:S01]  /*2d5c0*/  IMAD.MOV.U32 R12, RZ, RZ, R0 ;  /* 0x000000ffff0c7224 */ /* 0x000fe200078e0000 */
[----:B------:R-:W-:-:S07]  /*2d5d0*/  MOV R25, R14 ;  /* 0x0000000e00197202 */ /* 0x000fce0000000f00 */
[----:B------:R-:W-:Y:S05]  /*2d5e0*/  WARPSYNC.COLLECTIVE R15, `(.L_x_830) ;  /* 0x000000000f087348 */ /* 0x000fea0003c00000 */
[----:B------:R0:W1:Y:S02]  /*2d5f0*/  SHFL.IDX P6, R14, R13, R12, R11 ;  /* 0x0000000c0d0e7389 */ /* 0x00006400000c000b */
[----:B01----:R-:W-:Y:S01]  /*2d600*/  ENDCOLLECTIVE ;  /* 0x000000000000791b */ /* 0x003fe20003800000 */
.L_x_830:
        /* <DEDUP_REMOVED lines=8> */
.L_x_831:
[----:B------:R-:W-:Y:S01]  /*2d690*/  IMAD.MOV.U32 R13, RZ, RZ, R29 ;  /* 0x000000ffff0d7224 */ /* 0x000fe200078e001d */
[----:B------:R-:W-:Y:S01]  /*2d6a0*/  MOV R12, R0 ;  /* 0x00000000000c7202 */ /* 0x000fe20000000f00 */
[----:B------:R-:W-:-:S07]  /*2d6b0*/  IMAD.MOV.U32 R27, RZ, RZ, R14 ;  /* 0x000000ffff1b7224 */ /* 0x000fce00078e000e */
[----:B------:R-:W-:Y:S05]  /*2d6c0*/  WARPSYNC.COLLECTIVE R15, `(.L_x_832) ;  /* 0x000000000f087348 */ /* 0x000fea0003c00000 */
[----:B------:R0:W1:Y:S02]  /*2d6d0*/  SHFL.IDX P6, R14, R13, R12, R11 ;  /* 0x0000000c0d0e7389 */ /* 0x00006400000c000b */
[----:B01----:R-:W-:Y:S01]  /*2d6e0*/  ENDCOLLECTIVE ;  /* 0x000000000000791b */ /* 0x003fe20003800000 */
.L_x_832:
        /* <DEDUP_REMOVED lines=8> */
.L_x_833:
[----:B------:R-:W-:Y:S02]  /*2d770*/  IMAD.MOV.U32 R13, RZ, RZ, R31 ;  /* 0x000000ffff0d7224 */ /* 0x000fe400078e001f */
[----:B------:R-:W-:Y:S01]  /*2d780*/  IMAD.MOV.U32 R12, RZ, RZ, R0 ;  /* 0x000000ffff0c7224 */ /* 0x000fe200078e0000 */
[----:B------:R-:W-:-:S07]  /*2d790*/  MOV R40, R14 ;  /* 0x0000000e00287202 */ /* 0x000fce0000000f00 */
[----:B------:R-:W-:Y:S05]  /*2d7a0*/  WARPSYNC.COLLECTIVE R15, `(.L_x_834) ;  /* 0x000000000f087348 */ /* 0x000fea0003c00000 */
[----:B------:R0:W1:Y:S02]  /*2d7b0*/  SHFL.IDX P6, R14, R13, R12, R11 ;  /* 0x0000000c0d0e7389 */ /* 0x00006400000c000b */
[----:B01----:R-:W-:Y:S01]  /*2d7c0*/  ENDCOLLECTIVE ;  /* 0x000000000000791b */ /* 0x003fe20003800000 */
.L_x_834:
[----:B------:R-:W-:Y:S01]  /*2d7d0*/  MOV R13, R42 ;  /* 0x0000002a000d7202 */ /* 0x000fe20000000f00 */
[----:B------:R-:W-:Y:S02]  /*2d7e0*/  IMAD.MOV.U32 R12, RZ, RZ, R3 ;  /* 0x000000ffff0c7224 */ /* 0x000fe400078e0003 */
[----:B------:R-:W-:-:S07]  /*2d7f0*/  IMAD.MOV.U32 R31, RZ, RZ, R14 ;  /* 0x000000ffff1f7224 */ /* 0x000fce00078e000e */
[----:B------:R-:W-:Y:S05]  /*2d800*/  WARPSYNC.COLLECTIVE R15, `(.L_x_835) ;  /* 0x000000000f087348 */ /* 0x000fea0003c00000 */
[----:B------:R0:W1:Y:S02]  /*2d810*/  SHFL.IDX P6, R14, R13, R12, R11 ;  /* 0x0000000c0d0e7389 */ /* 0x00006400000c000b */
[----:B01----:R-:W-:Y:S01]  /*2d820*/  ENDCOLLECTIVE ;  /* 0x000000000000791b */ /* 0x003fe20003800000 */
.L_x_835:
[----:B------:R-:W-:Y:S01]  /*2d830*/  IMAD.MOV.U32 R13, RZ, RZ, R33 ;  /* 0x000000ffff0d7224 */ /* 0x000fe200078e0021 */
[----:B------:R-:W-:Y:S01]  /*2d840*/  MOV R12, R0 ;  /* 0x00000000000c7202 */ /* 0x000fe20000000f00 */
[----:B------:R-:W-:-:S07]  /*2d850*/  IMAD.MOV.U32 R42, RZ, RZ, R14 ;  /* 0x000000ffff2a7224 */ /* 0x000fce00078e000e */
[----:B------:R-:W-:Y:S05]  /*2d860*/  WARPSYNC.COLLECTIVE R15, `(.L_x_836) ;  /* 0x000000000f087348 */ /* 0x000fea0003c00000 */
[----:B------:R0:W1:Y:S02]  /*2d870*/  SHFL.IDX P6, R14, R13, R12, R11 ;  /* 0x0000000c0d0e7389 */ /* 0x00006400000c000b */
[----:B01----:R-:W-:Y:S01]  /*2d880*/  ENDCOLLECTIVE ;  /* 0x000000000000791b */ /* 0x003fe20003800000 */
.L_x_836:
[----:B------:R-:W-:Y:S02]  /*2d890*/  IMAD.MOV.U32 R13, RZ, RZ, R44 ;  /* 0x000000ffff0d7224 */ /* 0x000fe400078e002c */
[----:B------:R-:W-:Y:S02]  /*2d8a0*/  IMAD.MOV.U32 R12, RZ, RZ, R3 ;  /* 0x000000ffff0c7224 */ /* 0x000fe400078e0003 */
[----:B------:R-:W-:-:S07]  /*2d8b0*/  IMAD.MOV.U32 R33, RZ, RZ, R14 ;  /* 0x000000ffff217224 */ /* 0x000fce00078e000e */
[----:B------:R-:W-:Y:S05]  /*2d8c0*/  WARPSYNC.COLLECTIVE R15, `(.L_x_837) ;  /* 0x000000000f087348 */ /* 0x000fea0003c00000 */
[----:B------:R0:W1:Y:S02]  /*2d8d0*/  SHFL.IDX P6, R14, R13, R12, R11 ;  /* 0x0000000c0d0e7389 */ /* 0x00006400000c000b */
[----:B01----:R-:W-:Y:S01]  /*2d8e0*/  ENDCOLLECTIVE ;  /* 0x000000000000791b */ /* 0x003fe20003800000 */
.L_x_837:
[----:B------:R-:W-:Y:S02]  /*2d8f0*/  IMAD.MOV.U32 R13, RZ, RZ, R35 ;  /* 0x000000ffff0d7224 */ /* 0x000fe400078e0023 */
[----:B------:R-:W-:Y:S01]  /*2d900*/  IMAD.MOV.U32 R12, RZ, RZ, R0 ;  /* 0x000000ffff0c7224 */ /* 0x000fe200078e0000 */
[----:B------:R-:W-:-:S07]  /*2d910*/  MOV R44, R14 ;  /* 0x0000000e002c7202 */ /* 0x000fce0000000f00 */
[----:B------:R-:W-:Y:S05]  /*2d920*/  WARPSYNC.COLLECTIVE R15, `(.L_x_838) ;  /* 0x000000000f087348 */ /* 0x000fea0003c00000 */
[----:B------:R0:W1:Y:S02]  /*2d930*/  SHFL.IDX P6, R14, R13, R12, R11 ;  /* 0x0000000c0d0e7389 */ /* 0x00006400000c000b */
[----:B01----:R-:W-:Y:S01]  /*2d940*/  ENDCOLLECTIVE ;  /* 0x000000000000791b */ /* 0x003fe20003800000 */
.L_x_838:
[----:B------:R-:W-:Y:S01]  /*2d950*/  MOV R13, R46 ;  /* 0x0000002e000d7202 */ /* 0x000fe20000000f00 */
[----:B------:R-:W-:Y:S02]  /*2d960*/  IMAD.MOV.U32 R12, RZ, RZ, R3 ;  /* 0x000000ffff0c7224 */ /* 0x000fe400078e0003 */
[----:B------:R-:W-:-:S07]  /*2d970*/  IMAD.MOV.U32 R35, RZ, RZ, R14 ;  /* 0x000000ffff237224 */ /* 0x000fce00078e000e */
[----:B------:R-:W-:Y:S05]  /*2d980*/  WARPSYNC.COLLECTIVE R15, `(.L_x_839) ;  /* 0x000000000f087348 */ /* 0x000fea0003c00000 */
[----:B------:R0:W1:Y:S02]  /*2d990*/  SHFL.IDX P6, R14, R13, R12, R11 ;  /* 0x0000000c0d0e7389 */ /* 0x00006400000c000b */
[----:B01----:R-:W-:Y:S01]  /*2d9a0*/  ENDCOLLECTIVE ;  /* 0x000000000000791b */ /* 0x003fe20003800000 */
.L_x_839:
[----:B------:R-:W-:Y:S01]  /*2d9b0*/  IMAD.MOV.U32 R13, RZ, RZ, R37 ;  /* 0x000000ffff0d7224 */ /* 0x000fe200078e0025 */
[----:B------:R-:W-:Y:S01]  /*2d9c0*/  MOV R12, R0 ;  /* 0x00000000000c7202 */ /* 0x000fe20000000f00 */
[----:B------:R-:W-:-:S07]  /*2d9d0*/  IMAD.MOV.U32 R46, RZ, RZ, R14 ;  /* 0x000000ffff2e7224 */ /* 0x000fce00078e000e */
[----:B------:R-:W-:Y:S05]  /*2d9e0*/  WARPSYNC.COLLECTIVE R15, `(.L_x_840) ;  /* 0x000000000f087348 */ /* 0x000fea0003c00000 */
[----:B------:R0:W1:Y:S02]  /*2d9f0*/  SHFL.IDX P6, R14, R13, R12, R11 ;  /* 0x0000000c0d0e7389 */ /* 0x00006400000c000b */
[----:B01----:R-:W-:Y:S01]  /*2da00*/  ENDCOLLECTIVE ;  /* 0x000000000000791b */ /* 0x003fe20003800000 */
.L_x_840:
[----:B------:R-:W-:Y:S01]  /*2da10*/  IMAD.MOV.U32 R13, RZ, RZ, R48 ;  /* 0x000000ffff0d7224 */ /* 0x000fe200078e0030 */
[----:B------:R-:W-:Y:S01]  /*2da20*/  SEL R48, R33, R44, P0 ;  /* 0x0000002c21307207 */ /* 0x000fe20000000000 */
[----:B------:R-:W-:Y:S02]  /*2da30*/  IMAD.MOV.U32 R12, RZ, RZ, R3 ;  /* 0x000000ffff0c7224 */ /* 0x000fe400078e0003 */
[----:B------:R-:W-:-:S07]  /*2da40*/  IMAD.MOV.U32 R37, RZ, RZ, R14 ;  /* 0x000000ffff257224 */ /* 0x000fce00078e000e */
[----:B------:R-:W-:Y:S05]  /*2da50*/  WARPSYNC.COLLECTIVE R15, `(.L_x_841) ;  /* 0x000000000f087348 */ /* 0x000fea0003c00000 */
[----:B------:R0:W1:Y:S02]  /*2da60*/  SHFL.IDX P6, R14, R13, R12, R11 ;  /* 0x0000000c0d0e7389 */ /* 0x00006400000c000b */
[----:B01----:R-:W-:Y:S01]  /*2da70*/  ENDCOLLECTIVE ;  /* 0x000000000000791b */ /* 0x003fe20003800000 */
.L_x_841:
[----:B------:R-:W-:Y:S02]  /*2da80*/  IMAD.MOV.U32 R13, RZ, RZ, R39 ;  /* 0x000000ffff0d7224 */ /* 0x000fe400078e0027 */
[----:B------:R-:W-:Y:S01]  /*2da90*/  IMAD.MOV.U32 R12, RZ, RZ, R0 ;  /* 0x000000ffff0c7224 */ /* 0x000fe200078e0000 */
[----:B------:R-:W-:-:S07]  /*2daa0*/  MOV R58, R14 ;  /* 0x0000000e003a7202 */ /* 0x000fce0000000f00 */
[----:B------:R-:W-:Y:S05]  /*2dab0*/  WARPSYNC.COLLECTIVE R15, `(.L_x_842) ;  /* 0x000000000f087348 */ /* 0x000fea0003c00000 */
[----:B------:R0:W1:Y:S02]  /*2dac0*/  SHFL.IDX P6, R14, R13, R12, R11 ;  /* 0x0000000c0d0e7389 */ /* 0x00006400000c000b */
[----:B01----:R-:W-:Y:S01]  /*2dad0*/  ENDCOLLECTIVE ;  /* 0x000000000000791b */ /* 0x003fe20003800000 */
.L_x_842:
[----:B------:R-:W-:Y:S01]  /*2dae0*/  MOV R13, R50 ;  /* 0x00000032000d7202 */ /* 0x000fe20000000f00 */
[----:B------:R-:W-:Y:S01]  /*2daf0*/  IMAD.MOV.U32 R12, RZ, RZ, R3 ;  /* 0x000000ffff0c7224 */ /* 0x000fe200078e0003 */
[----:B------:R-:W-:Y:S02]  /*2db00*/  SEL R50, R44, R33, P0 ;  /* 0x000000212c327207 */ /* 0x000fe40000000000 */
[----:B------:R-:W-:Y:S02]  /*2db10*/  SEL R44, R35, R46, P0 ;  /* 0x0000002e232c7207 */ /* 0x000fe40000000000 */
[----:B------:R-:W-:Y:S01]  /*2db20*/  SEL R46, R46, R35, P0 ;  /* 0x000000232e2e7207 */ /* 0x000fe20000000000 */
[----:B------:R-:W-:-:S07]  /*2db30*/  IMAD.MOV.U32 R62, RZ, RZ, R14 ;  /* 0x000000ffff3e7224 */ /* 0x000fce00078e000e */
[----:B------:R-:W-:Y:S05]  /*2db40*/  WARPSYNC.COLLECTIVE R15, `(.L_x_843) ;  /* 0x000000000f087348 */ /* 0x000fea0003c00000 */
[----:B------:R0:W1:Y:S02]  /*2db50*/  SHFL.IDX P6, R14, R13, R12, R11 ;  /* 0x0000000c0d0e7389 */ /* 0x00006400000c000b */
[----:B01----:R-:W-:Y:S01]  /*2db60*/  ENDCOLLECTIVE ;  /* 0x000000000000791b */ /* 0x003fe20003800000 */
.L_x_843:
[----:B------:R-:W-:Y:S01]  /*2db70*/  IMAD.MOV.U32 R13, RZ, RZ, R41 ;  /* 0x000000ffff0d7224 */ /* 0x000fe200078e0029 */
[----:B------:R-:W-:Y:S01]  /*2db80*/  MOV R12, R0 ;  /* 0x00000000000c7202 */ /* 0x000fe20000000f00 */
[----:B------:R-:W-:-:S07]  /*2db90*/  IMAD.MOV.U32 R39, RZ, RZ, R14 ;  /* 0x000000ffff277224 */ /* 0x000fce00078e000e */
[----:B------:R-:W-:Y:S05]  /*2dba0*/  WARPSYNC.COLLECTIVE R15, `(.L_x_844) ;  /* 0x000000000f087348 */ /* 0x000fea0003c00000 */
[----:B------:R0:W1:Y:S02]  /*2dbb0*/  SHFL.IDX P6, R14, R13, R12, R11 ;  /* 0x0000000c0d0e7389 */ /* 0x00006400000c000b */
[----:B01----:R-:W-:Y:S01]  /*2dbc0*/  ENDCOLLECTIVE ;  /* 0x000000000000791b */ /* 0x003fe20003800000 */
.L_x_844:
[----:B------:R-:W-:Y:S02]  /*2dbd0*/  IMAD.MOV.U32 R13, RZ, RZ, R54 ;  /* 0x000000ffff0d7224 */ /* 0x000fe400078e0036 */
[----:B------:R-:W-:Y:S02]  /*2dbe0*/  IMAD.MOV.U32 R12, RZ, RZ, R3 ;  /* 0x000000ffff0c7224 */ /* 0x000fe400078e0003 */
[----:B------:R-:W-:-:S07]  /*2dbf0*/  IMAD.MOV.U32 R41, RZ, RZ, R14 ;  /* 0x000000ffff297224 */ /* 0x000fce00078e000e */
[----:B------:R-:W-:Y:S05]  /*2dc00*/  WARPSYNC.COLLECTIVE R15, `(.L_x_845) ;  /* 0x000000000f087348 */ /* 0x000fea0003c00000 */
[----:B------:R0:W1:Y:S02]  /*2dc10*/  SHFL.IDX P6, R14, R13, R12, R11 ;  /* 0x0000000c0d0e7389 */ /* 0x00006400000c000b */
[----:B01----:R-:W-:Y:S01]  /*2dc20*/  ENDCOLLECTIVE ;  /* 0x000000000000791b */ /* 0x003fe20003800000 */
.L_x_845:
[----:B------:R-:W-:Y:S02]  /*2dc30*/  IMAD.MOV.U32 R13, RZ, RZ, R43 ;  /* 0x000000ffff0d7224 */ /* 0x000fe400078e002b */
[----:B------:R-:W-:Y:S01]  /*2dc40*/  IMAD.MOV.U32 R12, RZ, RZ, R0 ;  /* 0x000000ffff0c7224 */ /* 0x000fe200078e0000 */
[----:B------:R-:W-:-:S07]  /*2dc50*/  MOV R54, R14 ;  /* 0x0000000e00367202 */ /* 0x000fce0000000f00 */
[----:B------:R-:W-:Y:S05]  /*2dc60*/  WARPSYNC.COLLECTIVE R15, `(.L_x_846) ;  /* 0x000000000f087348 */ /* 0x000fea0003c00000 */
[----:B------:R0:W1:Y:S02]  /*2dc70*/  SHFL.IDX P6, R14, R13, R12, R11 ;  /* 0x0000000c0d0e7389 */ /* 0x00006400000c000b */
[----:B01----:R-:W-:Y:S01]  /*2dc80*/  ENDCOLLECTIVE ;  /* 0x000000000000791b */ /* 0x003fe20003800000 */
.L_x_846:
[----:B------:R-:W-:Y:S02]  /*2dc90*/  SEL R5, R41, R54, P0 ;  /* 0x0000003629057207 */ /* 0x000fe40000000000 */
[----:B------:R-:W-:Y:S02]  /*2dca0*/  SEL R7, R54, R41, P0 ;  /* 0x0000002936077207 */ /* 0x000fe40000000000 */
        /* <DEDUP_REMOVED lines=8> */
.L_x_847:
[----:B------:R-:W-:Y:S01]  /*2dd30*/  IMAD.MOV.U32 R13, RZ, RZ, R45 ;  /* 0x000000ffff0d7224 */ /* 0x000fe200078e002d */
[----:B------:R-:W-:Y:S01]  /*2dd40*/  MOV R12, R0 ;  /* 0x00000000000c7202 */ /* 0x000fe20000000f00 */
[----:B------:R-:W-:-:S07]  /*2dd50*/  IMAD.MOV.U32 R2, RZ, RZ, R14 ;  /* 0x000000ffff027224 */ /* 0x000fce00078e000e */
[----:B------:R-:W-:Y:S05]  /*2dd60*/  WARPSYNC.COLLECTIVE R15, `(.L_x_848) ;  /* 0x000000000f087348 */ /* 0x000fea0003c00000 */
[----:B------:R0:W1:Y:S02]  /*2dd70*/  SHFL.IDX P6, R14, R13, R12, R11 ;  /* 0x0000000c0d0e7389 */ /* 0x00006400000c000b */
[----:B01----:R-:W-:Y:S01]  /*2dd80*/  ENDCOLLECTIVE ;  /* 0x000000000000791b */ /* 0x003fe20003800000 */
.L_x_848:
[----:B------:R-:W-:Y:S01]  /*2dd90*/  SEL R9, R43, R2, P0 ;  /* 0x000000022b097207 */ /* 0x000fe20000000000 */
        /* <DEDUP_REMOVED lines=8> */
.L_x_849:
[----:B------:R-:W-:Y:S02]  /*2de20*/  IMAD.MOV.U32 R13, RZ, RZ, R47 ;  /* 0x000000ffff0d7224 */ /* 0x000fe400078e002f */
[----:B------:R-:W-:Y:S01]  /*2de30*/  IMAD.MOV.U32 R12, RZ, RZ, R0 ;  /* 0x000000ffff0c7224 */ /* 0x000fe200078e0000 */
[----:B------:R-:W-:-:S07]  /*2de40*/  MOV R20, R14 ;  /* 0x0000000e00147202 */ /* 0x000fce0000000f00 */
[----:B------:R-:W-:Y:S05]  /*2de50*/  WARPSYNC.COLLECTIVE R15, `(.L_x_850) ;  /* 0x000000000f087348 */ /* 0x000fea0003c00000 */
[----:B------:R0:W1:Y:S02]  /*2de60*/  SHFL.IDX P6, R14, R13, R12, R11 ;  /* 0x0000000c0d0e7389 */ /* 0x00006400000c000b */
[----:B01----:R-:W-:Y:S01]  /*2de70*/  ENDCOLLECTIVE ;  /* 0x000000000000791b */ /* 0x003fe20003800000 */
.L_x_850:
[----:B------:R-:W-:Y:S02]  /*2de80*/  SEL R25, R45, R20, P0 ;  /* 0x000000142d197207 */ /* 0x000fe40000000000 */
[----:B------:R-:W-:Y:S02]  /*2de90*/  SEL R27, R20, R45, P0 ;  /* 0x0000002d141b7207 */ /* 0x000fe40000000000 */
[----:B------:R-:W-:Y:S01]  /*2dea0*/  MOV R13, R64 ;  /* 0x00000040000d7202 */ /* 0x000fe20000000f00 */
[----:B------:R-:W-:Y:S02]  /*2deb0*/  IMAD.MOV.U32 R12, RZ, RZ, R3 ;  /* 0x000000ffff0c7224 */ /* 0x000fe400078e0003 */
[----:B------:R-:W-:-:S07]  /*2dec0*/  IMAD.MOV.U32 R47, RZ, RZ, R14 ;  /* 0x000000ffff2f7224 */ /* 0x000fce00078e000e */
[----:B------:R-:W-:Y:S05]  /*2ded0*/  WARPSYNC.COLLECTIVE R15, `(.L_x_851) ;  /* 0x000000000f087348 */ /* 0x000fea0003c00000 */
[----:B------:R0:W1:Y:S02]  /*2dee0*/  SHFL.IDX P6, R14, R13, R12, R11 ;  /* 0x0000000c0d0e7389 */ /* 0x00006400000c000b */
[----:B01----:R-:W-:Y:S01]  /*2def0*/  ENDCOLLECTIVE ;  /* 0x000000000000791b */ /* 0x003fe20003800000 */
.L_x_851:
[----:B------:R-:W-:Y:S01]  /*2df00*/  IMAD.MOV.U32 R13, RZ, RZ, R49 ;  /* 0x000000ffff0d7224 */ /* 0x000fe200078e0031 */
[----:B------:R-:W-:Y:S01]  /*2df10*/  MOV R12, R0 ;  /* 0x00000000000c7202 */ /* 0x000fe20000000f00 */
[----:B------:R-:W-:-:S07]  /*2df20*/  IMAD.MOV.U32 R64, RZ, RZ, R14 ;  /* 0x000000ffff407224 */ /* 0x000fce00078e000e */
[----:B------:R-:W-:Y:S05]  /*2df30*/  WARPSYNC.COLLECTIVE R15, `(.L_x_852) ;  /* 0x000000000f087348 */ /* 0x000fea0003c00000 */
[----:B------:R0:W1:Y:S02]  /*2df40*/  SHFL.IDX P6, R14, R13, R12, R11 ;  /* 0x0000000c0d0e7389 */ /* 0x00006400000c000b */
[----:B01----:R-:W-:Y:S01]  /*2df50*/  ENDCOLLECTIVE ;  /* 0x000000000000791b */ /* 0x003fe20003800000 */
.L_x_852:
[----:B------:R-:W-:Y:S02]  /*2df60*/  IMAD.MOV.U32 R13, RZ, RZ, R66 ;  /* 0x000000ffff0d7224 */ /* 0x000fe400078e0042 */
[----:B------:R-:W-:Y:S02]  /*2df70*/  IMAD.MOV.U32 R12, RZ, RZ, R3 ;  /* 0x000000ffff0c7224 */ /* 0x000fe400078e0003 */
[----:B------:R-:W-:-:S07]  /*2df80*/  IMAD.MOV.U32 R49, RZ, RZ, R14 ;  /* 0x000000ffff317224 */ /* 0x000fce00078e000e */
[----:B------:R-:W-:Y:S05]  /*2df90*/  WARPSYNC.COLLECTIVE R15, `(.L_x_853) ;  /* 0x000000000f087348 */ /* 0x000fea0003c00000 */
[----:B------:R0:W1:Y:S02]  /*2dfa0*/  SHFL.IDX P6, R14, R13, R12, R11 ;  /* 0x0000000c0d0e7389 */ /* 0x00006400000c000b */
[----:B01----:R-:W-:Y:S01]  /*2dfb0*/  ENDCOLLECTIVE ;  /* 0x000000000000791b */ /* 0x003fe20003800000 */
.L_x_853:
[----:B------:R-:W-:Y:S02]  /*2dfc0*/  IMAD.MOV.U32 R13, RZ, RZ, R51 ;  /* 0x000000ffff0d7224 */ /* 0x000fe400078e0033 */
[----:B------:R-:W-:Y:S01]  /*2dfd0*/  IMAD.MOV.U32 R12, RZ, RZ, R0 ;  /* 0x000000ffff0c7224 */ /* 0x000fe200078e0000 */
[----:B------:R-:W-:-:S07]  /*2dfe0*/  MOV R66, R14 ;  /* 0x0000000e00427202 */ /* 0x000fce0000000f00 */
[----:B------:R-:W-:Y:S05]  /*2dff0*/  WARPSYNC.COLLECTIVE R15, `(.L_x_854) ;  /* 0x000000000f087348 */ /* 0x000fea0003c00000 */
[----:B------:R0:W1:Y:S02]  /*2e000*/  SHFL.IDX P6, R14, R13, R12, R11 ;  /* 0x0000000c0d0e7389 */ /* 0x00006400000c000b */
[----:B01----:R-:W-:Y:S01]  /*2e010*/  ENDCOLLECTIVE ;  /* 0x000000000000791b */ /* 0x003fe20003800000 */
.L_x_854:
        /* <DEDUP_REMOVED lines=8> */
.L_x_855:
[----:B------:R-:W-:Y:S01]  /*2e0a0*/  IMAD.MOV.U32 R13, RZ, RZ, R55 ;  /* 0x000000ffff0d7224 */ /* 0x000fe200078e0037 */
[----:B------:R-:W-:Y:S01]  /*2e0b0*/  MOV R12, R0 ;  /* 0x00000000000c7202 */ /* 0x000fe20000000f00 */
[----:B------:R-:W-:-:S07]  /*2e0c0*/  IMAD.MOV.U32 R68, RZ, RZ, R14 ;  /* 0x000000ffff447224 */ /* 0x000fce00078e000e */
[----:B------:R-:W-:Y:S05]  /*2e0d0*/  WARPSYNC.COLLECTIVE R15, `(.L_x_856) ;  /* 0x000000000f087348 */ /* 0x000fea0003c00000 */
[----:B------:R0:W1:Y:S02]  /*2e0e0*/  SHFL.IDX P6, R14, R13, R12, R11 ;  /* 0x0000000c0d0e7389 */ /* 0x00006400000c000b */
[----:B01----:R-:W-:Y:S01]  /*2e0f0*/  ENDCOLLECTIVE ;  /* 0x000000000000791b */ /* 0x003fe20003800000 */
.L_x_856:
        /* <DEDUP_REMOVED lines=8> */
.L_x_857:
[----:B------:R-:W-:Y:S02]  /*2e180*/  IMAD.MOV.U32 R13, RZ, RZ, R57 ;  /* 0x000000ffff0d7224 */ /* 0x000fe400078e0039 */
[----:B------:R-:W-:Y:S01]  /*2e190*/  IMAD.MOV.U32 R12, RZ, RZ, R0 ;  /* 0x000000ffff0c7224 */ /* 0x000fe200078e0000 */
[----:B------:R-:W-:-:S07]  /*2e1a0*/  MOV R70, R14 ;  /* 0x0000000e00467202 */ /* 0x000fce0000000f00 */
[----:B------:R-:W-:Y:S05]  /*2e1b0*/  WARPSYNC.COLLECTIVE R15, `(.L_x_858) ;  /* 0x000000000f087348 */ /* 0x000fea0003c00000 */
[----:B------:R0:W1:Y:S02]  /*2e1c0*/  SHFL.IDX P6, R14, R13, R12, R11 ;  /* 0x0000000c0d0e7389 */ /* 0x00006400000c000b */
[----:B01----:R-:W-:Y:S01]  /*2e1d0*/  ENDCOLLECTIVE ;  /* 0x000000000000791b */ /* 0x003fe20003800000 */
.L_x_858:
[----:B------:R-:W-:Y:S01]  /*2e1e0*/  MOV R13, R72 ;  /* 0x00000048000d7202 */ /* 0x000fe20000000f00 */
[----:B------:R-:W-:Y:S02]  /*2e1f0*/  IMAD.MOV.U32 R12, RZ, RZ, R3 ;  /* 0x000000ffff0c7224 */ /* 0x000fe400078e0003 */
[----:B------:R-:W-:-:S07]  /*2e200*/  IMAD.MOV.U32 R57, RZ, RZ, R14 ;  /* 0x000000ffff397224 */ /* 0x000fce00078e000e */
[----:B------:R-:W-:Y:S05]  /*2e210*/  WARPSYNC.COLLECTIVE R15, `(.L_x_859) ;  /* 0x000000000f087348 */ /* 0x000fea0003c00000 */
[----:B------:R0:W1:Y:S02]  /*2e220*/  SHFL.IDX P6, R14, R13, R12, R11 ;  /* 0x0000000c0d0e7389 */ /* 0x00006400000c000b */
[----:B01----:R-:W-:Y:S01]  /*2e230*/  ENDCOLLECTIVE ;  /* 0x000000000000791b */ /* 0x003fe20003800000 */
.L_x_859:
[----:B------:R-:W-:Y:S01]  /*2e240*/  IMAD.MOV.U32 R13, RZ, RZ, R59 ;  /* 0x000000ffff0d7224 */ /* 0x000fe200078e003b */
[----:B------:R-:W-:Y:S01]  /*2e250*/  MOV R12, R0 ;  /* 0x00000000000c7202 */ /* 0x000fe20000000f00 */
[----:B------:R-:W-:-:S07]  /*2e260*/  IMAD.MOV.U32 R72, RZ, RZ, R14 ;  /* 0x000000ffff487224 */ /* 0x000fce00078e000e */
[----:B------:R-:W-:Y:S05]  /*2e270*/  WARPSYNC.COLLECTIVE R15, `(.L_x_860) ;  /* 0x000000000f087348 */ /* 0x000fea0003c00000 */
[----:B------:R0:W1:Y:S02]  /*2e280*/  SHFL.IDX P6, R14, R13, R12, R11 ;  /* 0x0000000c0d0e7389 */ /* 0x00006400000c000b */
[----:B01----:R-:W-:Y:S01]  /*2e290*/  ENDCOLLECTIVE ;  /* 0x000000000000791b */ /* 0x003fe20003800000 */
.L_x_860:
[----:B------:R-:W-:Y:S01]  /*2e2a0*/  SEL R41, R57, R72, P0 ;  /* 0x0000004839297207 */ /* 0x000fe20000000000 */
[----:B------:R-:W-:Y:S02]  /*2e2b0*/  IMAD.MOV.U32 R13, RZ, RZ, R74 ;  /* 0x000000ffff0d7224 */ /* 0x000fe400078e004a */
[----:B------:R-:W-:Y:S02]  /*2e2c0*/  IMAD.MOV.U32 R12, RZ, RZ, R3 ;  /* 0x000000ffff0c7224 */ /* 0x000fe400078e0003 */
[----:B------:R-:W-:-:S07]  /*2e2d0*/  IMAD.MOV.U32 R59, RZ, RZ, R14 ;  /* 0x000000ffff3b7224 */ /* 0x000fce00078e000e */
[----:B------:R-:W-:Y:S05]  /*2e2e0*/  WARPSYNC.COLLECTIVE R15, `(.L_x_861) ;  /* 0x000000000f087348 */ /* 0x000fea0003c00000 */
[----:B------:R0:W1:Y:S02]  /*2e2f0*/  SHFL.IDX P6, R14, R13, R12, R11 ;  /* 0x0000000c0d0e7389 */ /* 0x00006400000c000b */
[----:B01----:R-:W-:Y:S01]  /*2e300*/  ENDCOLLECTIVE ;  /* 0x000000000000791b */ /* 0x003fe20003800000 */
.L_x_861:
[----:B------:R-:W-:Y:S02]  /*2e310*/  IMAD.MOV.U32 R13, RZ, RZ, R61 ;  /* 0x000000ffff0d7224 */ /* 0x000fe400078e003d */
[----:B------:R-:W-:Y:S01]  /*2e320*/  IMAD.MOV.U32 R12, RZ, RZ, R0 ;  /* 0x000000ffff0c7224 */ /* 0x000fe200078e0000 */
[----:B------:R-:W-:-:S07]  /*2e330*/  MOV R74, R14 ;  /* 0x0000000e004a7202 */ /* 0x000fce0000000f00 */
[----:B------:R-:W-:Y:S05]  /*2e340*/  WARPSYNC.COLLECTIVE R15, `(.L_x_862) ;  /* 0x000000000f087348 */ /* 0x000fea0003c00000 */
[----:B------:R0:W1:Y:S02]  /*2e350*/  SHFL.IDX P6, R14, R13, R12, R11 ;  /* 0x0000000c0d0e7389 */ /* 0x00006400000c000b */
[----:B01----:R-:W-:Y:S01]  /*2e360*/  ENDCOLLECTIVE ;  /* 0x000000000000791b */ /* 0x003fe20003800000 */
.L_x_862:
        /* <DEDUP_REMOVED lines=8> */
.L_x_863:
[----:B------:R-:W-:Y:S01]  /*2e3f0*/  IMAD.MOV.U32 R13, RZ, RZ, R63 ;  /* 0x000000ffff0d7224 */ /* 0x000fe200078e003f */
[----:B------:R-:W-:Y:S01]  /*2e400*/  MOV R12, R0 ;  /* 0x00000000000c7202 */ /* 0x000fe20000000f00 */
[----:B------:R-:W-:-:S07]  /*2e410*/  IMAD.MOV.U32 R76, RZ, RZ, R14 ;  /* 0x000000ffff4c7224 */ /* 0x000fce00078e000e */
[----:B------:R-:W-:Y:S05]  /*2e420*/  WARPSYNC.COLLECTIVE R15, `(.L_x_864) ;  /* 0x000000000f087348 */ /* 0x000fea0003c00000 */
[----:B------:R0:W1:Y:S02]  /*2e430*/  SHFL.IDX P6, R14, R13, R12, R11 ;  /* 0x0000000c0d0e7389 */ /* 0x00006400000c000b */
[----:B01----:R-:W-:Y:S01]  /*2e440*/  ENDCOLLECTIVE ;  /* 0x000000000000791b */ /* 0x003fe20003800000 */
.L_x_864:
[----:B------:R-:W-:Y:S01]  /*2e450*/  SEL R45, R61, R76, P0 ;  /* 0x0000004c3d2d7207 */ /* 0x000fe20000000000 */
[----:B------:R-:W-:Y:S02]  /*2e460*/  IMAD.MOV.U32 R13, RZ, RZ, R78 ;  /* 0x000000ffff0d7224 */ /* 0x000fe400078e004e */
[----:B------:R-:W-:Y:S02]  /*2e470*/  IMAD.MOV.U32 R12, RZ, RZ, R3 ;  /* 0x000000ffff0c7224 */ /* 0x000fe400078e0003 */
[----:B------:R-:W-:-:S07]  /*2e480*/  IMAD.MOV.U32 R63, RZ, RZ, R14 ;  /* 0x000000ffff3f7224 */ /* 0x000fce00078e000e */
[----:B------:R-:W-:Y:S05]  /*2e490*/  WARPSYNC.COLLECTIVE R15, `(.L_x_865) ;  /* 0x000000000f087348 */ /* 0x000fea0003c00000 */
[----:B------:R0:W1:Y:S02]  /*2e4a0*/  SHFL.IDX P6, R14, R13, R12, R11 ;  /* 0x0000000c0d0e7389 */ /* 0x00006400000c000b */
[----:B01----:R-:W-:Y:S01]  /*2e4b0*/  ENDCOLLECTIVE ;  /* 0x000000000000791b */ /* 0x003fe20003800000 */
.L_x_865:
[----:B------:R-:W-:Y:S02]  /*2e4c0*/  IMAD.MOV.U32 R13, RZ, RZ, R65 ;  /* 0x000000ffff0d7224 */ /* 0x000fe400078e0041 */
[----:B------:R-:W-:Y:S02]  /*2e4d0*/  IMAD.MOV.U32 R12, RZ, RZ, R0 ;  /* 0x000000ffff0c7224 */ /* 0x000fe400078e0000 */
[----:B------:R-:W-:Y:S01]  /*2e4e0*/  IMAD.MOV.U32 R0, RZ, RZ, RZ ;  /* 0x000000ffff007224 */ /* 0x000fe200078e00ff */
[----:B------:R-:W-:-:S07]  /*2e4f0*/  MOV R78, R14 ;  /* 0x0000000e004e7202 */ /* 0x000fce0000000f00 */
[----:B------:R-:W-:Y:S05]  /*2e500*/  WARPSYNC.COLLECTIVE R15, `(.L_x_866) ;  /* 0x000000000f087348 */ /* 0x000fea0003c00000 */
[----:B------:R0:W1:Y:S02]  /*2e510*/  SHFL.IDX P6, R14, R13, R12, R11 ;  /* 0x0000000c0d0e7389 */ /* 0x00006400000c000b */
[----:B01----:R-:W-:Y:S01]  /*2e520*/  ENDCOLLECTIVE ;  /* 0x000000000000791b */ /* 0x003fe20003800000 */
.L_x_866:
[----:B------:R-:W-:Y:S02]  /*2e530*/  SEL R59, R78, R63, P0 ;  /* 0x0000003f4e3b7207 */ /* 0x000fe40000000000 */
[----:B------:R-:W-:Y:S01]  /*2e540*/  MOV R13, R80 ;  /* 0x00000050000d7202 */ /* 0x000fe20000000f00 */
[----:B------:R-:W-:Y:S02]  /*2e550*/  IMAD.MOV.U32 R12, RZ, RZ, R3 ;  /* 0x000000ffff0c7224 */ /* 0x000fe400078e0003 */
[----:B------:R-:W-:-:S07]  /*2e560*/  IMAD.MOV.U32 R65, RZ, RZ, R14 ;  /* 0x000000ffff417224 */ /* 0x000fce00078e000e */
[----:B------:R-:W-:Y:S05]  /*2e570*/  WARPSYNC.COLLECTIVE R15, `(.L_x_867) ;  /* 0x000000000f087348 */ /* 0x000fea0003c00000 */
[----:B------:R0:W1:Y:S02]  /*2e580*/  SHFL.IDX P6, R14, R13, R12, R11 ;  /* 0x0000000c0d0e7389 */ /* 0x00006400000c000b */
[----:B01----:R-:W-:Y:S01]  /*2e590*/  ENDCOLLECTIVE ;  /* 0x000000000000791b */ /* 0x003fe20003800000 */
.L_x_867:
[----:B------:R-:W-:Y:S02]  /*2e5a0*/  SEL R12, R29, R40, P0 ;  /* 0x000000281d0c7207 */ /* 0x000fe40000000000 */
[----:B------:R-:W-:Y:S02]  /*2e5b0*/  SEL R11, R2, R43, P0 ;  /* 0x0000002b020b7207 */ /* 0x000fe40000000000 */
[----:B------:R-:W-:Y:S02]  /*2e5c0*/  SEL R43, R72, R57, P0 ;  /* 0x00000039482b7207 */ /* 0x000fe40000000000 */
[----:B------:R-:W-:Y:S02]  /*2e5d0*/  SEL R13, R55, R70, P0 ;  /* 0x00000046370d7207 */ /* 0x000fe40000000000 */
[----:B------:R-:W-:Y:S01]  /*2e5e0*/  SEL R15, R70, R55, P0 ;  /* 0x00000037460f7207 */ /* 0x000fe20000000000 */
[----:B------:R-:W-:Y:S01]  /*2e5f0*/  IMAD.MOV.U32 R80, RZ, RZ, R14 ;  /* 0x000000ffff507224 */ /* 0x000fe200078e000e */
[----:B------:R-:W-:-:S02]  /*2e600*/  SEL R14, R40, R29, P0 ;  /* 0x0000001d280e7207 */ /* 0x000fc40000000000 */
[----:B------:R-:W-:Y:S02]  /*2e610*/  SEL R40, R31, R42, P0 ;  /* 0x0000002a1f287207 */ /* 0x000fe40000000000 */
[----:B------:R-:W-:Y:S02]  /*2e620*/  SEL R42, R42, R31, P0 ;  /* 0x0000001f2a2a7207 */ /* 0x000fe40000000000 */
[----:B------:R-:W-:Y:S02]  /*2e630*/  SEL R29, R47, R64, P0 ;  /* 0x000000402f1d7207 */ /* 0x000fe40000000000 */
[----:B------:R-:W-:Y:S02]  /*2e640*/  SEL R31, R64, R47, P0 ;  /* 0x0000002f401f7207 */ /* 0x000fe40000000000 */
[----:B------:R-:W-:Y:S02]  /*2e650*/  SEL R47, R76, R61, P0 ;  /* 0x0000003d4c2f7207 */ /* 0x000fe40000000000 */
[----:B------:R-:W-:Y:S01]  /*2e660*/  SEL R57, R63, R78, P0 ;  /* 0x0000004e3f397207 */ /* 0x000fe20000000000 */
[----:B------:R-:W-:Y:S06]  /*2e670*/  BRA `(.L_x_868) ;  /* 0xffffff38003c7947 */ /* 0x000fec000383ffff */
.L_x_620:
[----:B------:R-:W-:Y:S01]  /*2e680*/  MOV R13, R3 ;  /* 0x00000003000d7202 */ /* 0x000fe20000000f00 */
[----:B------:R-:W-:Y:S02]  /*2e690*/  IMAD.MOV.U32 R12, RZ, RZ, RZ ;  /* 0x000000ffff0c7224 */ /* 0x000fe400078e00ff */
[----:B------:R-:W-:Y:S02]  /*2e6a0*/  IMAD.MOV.U32 R11, RZ, RZ, 0x181f ;  /* 0x0000181fff0b7424 */ /* 0x000fe400078e00ff */
[----:B------:R-:W-:-:S07]  /*2e6b0*/  IMAD.MOV.U32 R15, RZ, RZ, -0x1 ;  /* 0xffffffffff0f7424 */ /* 0x000fce00078e00ff */
[----:B01----:R-:W-:Y:S05]  /*2e6c0*/  WARPSYNC.COLLECTIVE R15, `(.L_x_869) ;  /* 0x000000000f087348 */ /* 0x003fea0003c00000 */
[----:B------:R2:W3:Y:S02]  /*2e6d0*/  SHFL.IDX P6, R14, R13, R12, R11 ;  /* 0x0000000c0d0e7389 */ /* 0x0004e400000c000b */
[----:B0123--:R-:W-:Y:S01]  /*2e6e0*/  ENDCOLLECTIVE ;  /* 0x000000000000791b */ /* 0x00ffe20003800000 */
.L_x_869:
[----:B------:R-:W-:Y:S01]  /*2e6f0*/  IMAD.MOV.U32 R13, RZ, RZ, R2 ;  /* 0x000000ffff0d7224 */ /* 0x000fe200078e0002 */
[----:B------:R-:W-:-:S07]  /*2e700*/  MOV R0, R14 ;  /* 0x0000000e00007202 */ /* 0x000fce0000000f00 */
[----:B------:R-:W-:Y:S05]  /*2e710*/  WARPSYNC.COLLECTIVE R15, `(.L_x_870) ;  /* 0x000000000f087348 */ /* 0x000fea0003c00000 */
[----:B------:R0:W1:Y:S02]  /*2e720*/  SHFL.IDX P6, R14, R13, R12, R11 ;  /* 0x0000000c0d0e7389 */ /* 0x00006400000c000b */
[----:B01----:R-:W-:Y:S01]  /*2e730*/  ENDCOLLECTIVE ;  /* 0x000000000000791b */ /* 0x003fe20003800000 */
.L_x_870:
[----:B------:R-:W-:Y:S05]  /*2e740*/  BRA `(.L_x_871) ;  /* 0xffffff5400247947 */ /* 0x000fea000383ffff */
.L_x_623:
[----:B------:R-:W-:Y:S01]  /*2e750*/  BSSY B1, `(.L_x_872) ;  /* 0x0000008000017945 */ /* 0x000fe20003800000 */
[----:B---3--:R-:W-:Y:S01]  /*2e760*/  IMAD.MOV.U32 R13, RZ, RZ, R3 ;  /* 0x000000ffff0d7224 */ /* 0x008fe200078e0003 */
[----:B------:R-:W-:Y:S01]  /*2e770*/  MOV R11, 0x181f ;  /* 0x0000181f000b7802 */ /* 0x000fe20000000f00 */
[----:B------:R-:W-:Y:S02]  /*2e780*/  IMAD.MOV.U32 R12, RZ, RZ, 0x1 ;  /* 0x00000001ff0c7424 */ /* 0x000fe400078e00ff */
[----:B------:R-:W-:-:S07]  /*2e790*/  IMAD.MOV.U32 R15, RZ, RZ, -0x1 ;  /* 0xffffffffff0f7424 */ /* 0x000fce00078e00ff */
[----:B012-4-:R-:W-:Y:S05]  /*2e7a0*/  WARPSYNC.COLLECTIVE R15, `(.L_x_873) ;  /* 0x000000000f087348 */ /* 0x017fea0003c00000 */
[----:B----4-:R3:W4:Y:S02]  /*2e7b0*/  SHFL.IDX P6, R14, R13, R12, R11 ;  /* 0x0000000c0d0e7389 */ /* 0x01072400000c000b */
[----:B01234-:R-:W-:Y:S01]  /*2e7c0*/  ENDCOLLECTIVE ;  /* 0x000000000000791b */ /* 0x01ffe20003800000 */
.L_x_873:
[----:B------:R-:W-:Y:S05]  /*2e7d0*/  BSYNC B1 ;  /* 0x0000000000017941 */ /* 0x000fea0003800000 */
.L_x_872:
        /* <DEDUP_REMOVED lines=8> */
.L_x_874:
[----:B------:R-:W-:Y:S05]  /*2e860*/  BRA `(.L_x_875) ;  /* 0xffffff5400387947 */ /* 0x000fea000383ffff */
.L_x_626:
[----:B------:R-:W-:Y:S01]  /*2e870*/  BSSY B1, `(.L_x_876) ;  /* 0x0000008000017945 */ /* 0x000fe20003800000 */
[----:B0-----:R-:W-:Y:S01]  /*2e880*/  IMAD.MOV.U32 R13, RZ, RZ, R3 ;  /* 0x000000ffff0d7224 */ /* 0x001fe200078e0003 */
[----:B------:R-:W-:Y:S01]  /*2e890*/  MOV R12, 0x2 ;  /* 0x00000002000c7802 */ /* 0x000fe20000000f00 */
[----:B------:R-:W-:Y:S02]  /*2e8a0*/  IMAD.MOV.U32 R11, RZ, RZ, 0x181f ;  /* 0x0000181fff0b7424 */ /* 0x000fe400078e00ff */
[----:B------:R-:W-:-:S07]  /*2e8b0*/  IMAD.MOV.U32 R15, RZ, RZ, -0x1 ;  /* 0xffffffffff0f7424 */ /* 0x000fce00078e00ff */
[----:B-1234-:R-:W-:Y:S05]  /*2e8c0*/  WARPSYNC.COLLECTIVE R15, `(.L_x_877) ;  /* 0x000000000f087348 */ /* 0x01efea0003c00000 */
[----:B----4-:R0:W4:Y:S02]  /*2e8d0*/  SHFL.IDX P6, R14, R13, R12, R11 ;  /* 0x0000000c0d0e7389 */ /* 0x01012400000c000b */
[----:B01234-:R-:W-:Y:S01]  /*2e8e0*/  ENDCOLLECTIVE ;  /* 0x000000000000791b */ /* 0x01ffe20003800000 */
.L_x_877:
[----:B------:R-:W-:Y:S05]  /*2e8f0*/  BSYNC B1 ;  /* 0x0000000000017941 */ /* 0x000fea0003800000 */
.L_x_876:
[----:B------:R-:W-:Y:S01]  /*2e900*/  MOV R13, R2 ;  /* 0x00000002000d7202 */ /* 0x000fe20000000f00 */
[----:B------:R-:W-:Y:S02]  /*2e910*/  IMAD.MOV.U32 R12, RZ, RZ, 0x2 ;  /* 0x00000002ff0c7424 */ /* 0x000fe400078e00ff */
[----:B------:R-:W-:Y:S02]  /*2e920*/  IMAD.MOV.U32 R11, RZ, RZ, 0x181f ;  /* 0x0000181fff0b7424 */ /* 0x000fe400078e00ff */
[----:B------:R-:W-:Y:S02]  /*2e930*/  IMAD.MOV.U32 R15, RZ, RZ, -0x1 ;  /* 0xffffffffff0f7424 */ /* 0x000fe400078e00ff */
[----:B------:R-:W-:-:S07]  /*2e940*/  IMAD.MOV.U32 R0, RZ, RZ, R14 ;  /* 0x000000ffff007224 */ /* 0x000fce00078e000e */
[----:B------:R-:W-:Y:S05]  /*2e950*/  WARPSYNC.COLLECTIVE R15, `(.L_x_878) ;  /* 0x000000000f087348 */ /* 0x000fea0003c00000 */
[----:B------:R0:W1:Y:S02]  /*2e960*/  SHFL.IDX P6, R14, R13, R12, R11 ;  /* 0x0000000c0d0e7389 */ /* 0x00006400000c000b */
[----:B01----:R-:W-:Y:S01]  /*2e970*/  ENDCOLLECTIVE ;  /* 0x000000000000791b */ /* 0x003fe20003800000 */
.L_x_878:
[----:B------:R-:W-:Y:S05]  /*2e980*/  BRA `(.L_x_879) ;  /* 0xffffff5400487947 */ /* 0x000fea000383ffff */
.L_x_629:
[----:B------:R-:W-:Y:S01]  /*2e990*/  BSSY B1, `(.L_x_880) ;  /* 0x0000008000017945 */ /* 0x000fe20003800000 */
[----:B0-----:R-:W-:Y:S01]  /*2e9a0*/  MOV R13, R3 ;  /* 0x00000003000d7202 */ /* 0x001fe20000000f00 */
[----:B------:R-:W-:Y:S02]  /*2e9b0*/  IMAD.MOV.U32 R12, RZ, RZ, 0x3 ;  /* 0x00000003ff0c7424 */ /* 0x000fe400078e00ff */
[----:B------:R-:W-:Y:S02]  /*2e9c0*/  IMAD.MOV.U32 R11, RZ, RZ, 0x181f ;  /* 0x0000181fff0b7424 */ /* 0x000fe400078e00ff */
[----:B------:R-:W-:-:S07]  /*2e9d0*/  IMAD.MOV.U32 R15, RZ, RZ, -0x1 ;  /* 0xffffffffff0f7424 */ /* 0x000fce00078e00ff */
[----:B-1234-:R-:W-:Y:S05]  /*2e9e0*/  WARPSYNC.COLLECTIVE R15, `(.L_x_881) ;  /* 0x000000000f087348 */ /* 0x01efea0003c00000 */
[----:B------:R0:W0:Y:S02]  /*2e9f0*/  SHFL.IDX P6, R14, R13, R12, R11 ;  /* 0x0000000c0d0e7389 */ /* 0x00002400000c000b */
[----:B01234-:R-:W-:Y:S01]  /*2ea00*/  ENDCOLLECTIVE ;  /* 0x000000000000791b */ /* 0x01ffe20003800000 */
.L_x_881:
[----:B------:R-:W-:Y:S05]  /*2ea10*/  BSYNC B1 ;  /* 0x0000000000017941 */ /* 0x000fea0003800000 */
.L_x_880:
[----:B------:R-:W-:Y:S01]  /*2ea20*/  IMAD.MOV.U32 R13, RZ, RZ, R2 ;  /* 0x000000ffff0d7224 */ /* 0x000fe200078e0002 */
[----:B------:R-:W-:Y:S01]  /*2ea30*/  MOV R15, 0xffffffff ;  /* 0xffffffff000f7802 */ /* 0x000fe20000000f00 */
[----:B------:R-:W-:Y:S01]  /*2ea40*/  IMAD.MOV.U32 R12, RZ, RZ, 0x3 ;  /* 0x00000003ff0c7424 */ /* 0x000fe200078e00ff */
[----:B------:R-:W-:Y:S01]  /*2ea50*/  MOV R0, R14 ;  /* 0x0000000e00007202 */ /* 0x000fe20000000f00 */
[----:B------:R-:W-:-:S07]  /*2ea60*/  IMAD.MOV.U32 R11, RZ, RZ, 0x181f ;  /* 0x0000181fff0b7424 */ /* 0x000fce00078e00ff */
[----:B------:R-:W-:Y:S05]  /*2ea70*/  WARPSYNC.COLLECTIVE R15, `(.L_x_882) ;  /* 0x000000000f087348 */ /* 0x000fea0003c00000 */
[----:B------:R0:W1:Y:S02]  /*2ea80*/  SHFL.IDX P6, R14, R13, R12, R11 ;  /* 0x0000000c0d0e7389 */ /* 0x00006400000c000b */
[----:B01----:R-:W-:Y:S01]  /*2ea90*/  ENDCOLLECTIVE ;  /* 0x000000000000791b */ /* 0x003fe20003800000 */
.L_x_882:
[----:B------:R-:W-:Y:S05]  /*2eaa0*/  BRA `(.L_x_883) ;  /* 0xffffff5400587947 */ /* 0x000fea000383ffff */
.L_x_645:
[----:B0-----:R-:W0:Y:S01]  /*2eab0*/  S2R R8, SR_TID.X ;  /* 0x0000000000087919 */ /* 0x001e220000002100 */
[----:B------:R-:W-:Y:S01]  /*2eac0*/  BSSY B1, `(.L_x_884) ;  /* 0x000000a000017945 */ /* 0x000fe20003800000 */
[----:B------:R-:W-:Y:S01]  /*2ead0*/  IMAD.MOV.U32 R12, RZ, RZ, RZ ;  /* 0x000000ffff0c7224 */ /* 0x000fe200078e00ff */
[----:B------:R-:W-:Y:S01]  /*2eae0*/  MOV R15, 0xffffffff ;  /* 0xffffffff000f7802 */ /* 0x000fe20000000f00 */
[----:B------:R-:W-:Y:S01]  /*2eaf0*/  IMAD.MOV.U32 R11, RZ, RZ, 0x1f ;  /* 0x0000001fff0b7424 */ /* 0x000fe200078e00ff */
[----:B0-----:R-:W-:-:S04]  /*2eb00*/  SHF.R.U32.HI R8, RZ, 0x5, R8 ;  /* 0x00000005ff087819 */ /* 0x001fc80000011608 */
[----:B------:R-:W-:-:S05]  /*2eb10*/  LOP3.LUT R8, R8, 0x3, RZ, 0xc0, !PT ;  /* 0x0000000308087812 */ /* 0x000fca00078ec0ff */
[----:B------:R-:W-:-:S07]  /*2eb20*/  IMAD.MOV.U32 R13, RZ, RZ, R8 ;  /* 0x000000ffff0d7224 */ /* 0x000fce00078e0008 */
[----:B------:R-:W-:Y:S05]  /*2eb30*/  WARPSYNC.COLLECTIVE R15, `(.L_x_885) ;  /* 0x000000000f087348 */ /* 0x000fea0003c00000 */
[----:B------:R0:W1:Y:S02]  /*2eb40*/  SHFL.IDX P6, R14, R13, R12, R11 ;  /* 0x0000000c0d0e7389 */ /* 0x00006400000c000b */
[----:B01----:R-:W-:Y:S01]  /*2eb50*/  ENDCOLLECTIVE ;  /* 0x000000000000791b */ /* 0x003fe20003800000 */
.L_x_885:
[----:B------:R-:W-:Y:S05]  /*2eb60*/  BSYNC B1 ;  /* 0x0000000000017941 */ /* 0x000fea0003800000 */
.L_x_884:
[----:B------:R-:W-:Y:S05]  /*2eb70*/  BRA `(.L_x_886) ;  /* 0xffffff6800387947 */ /* 0x000fea000383ffff */
.L_x_647:
[----:B------:R-:W-:Y:S01]  /*2eb80*/  BSSY B1, `(.L_x_887) ;  /* 0x0000006000017945 */ /* 0x000fe20003800000 */
[----:B------:R-:W-:-:S07]  /*2eb90*/  IMAD.MOV.U32 R15, RZ, RZ, -0x1 ;  /* 0xffffffffff0f7424 */ /* 0x000fce00078e00ff */
[----:B01----:R-:W-:Y:S05]  /*2eba0*/  WARPSYNC.COLLECTIVE R15, `(.L_x_888) ;  /* 0x000000000f0c7348 */ /* 0x003fea0003c00000 */
[----:B------:R-:W-:Y:S02]  /*2ebb0*/  ELECT P6, UR62, PT ;  /* 0x00000000003e782f */ /* 0x000fe400038c0000 */
[----:B------:R-:W-:Y:S01]  /*2ebc0*/  MOV R14, UR62 ;  /* 0x0000003e000e7c02 */ /* 0x000fe20008000f00 */
[----:B01----:R-:W-:Y:S10]  /*2ebd0*/  ENDCOLLECTIVE ;  /* 0x000000000000791b */ /* 0x003ff40003800000 */
.L_x_888:
[----:B------:R-:W-:Y:S05]  /*2ebe0*/  BSYNC B1 ;  /* 0x0000000000017941 */ /* 0x000fea0003800000 */
.L_x_887:
[----:B------:R-:W-:Y:S05]  /*2ebf0*/  BRA `(.L_x_646) ;  /* 0xffffff6800307947 */ /* 0x000fea000383ffff */
.L_x_649:
[----:B-1----:R1:W2:Y:S02]  /*2ec00*/  SYNCS.PHASECHK.TRANS64.TRYWAIT P0, [R22+URZ+0x33420], R3 ;  /* 0x03342003160075a7 */ /* 0x0022a4000800017f */
[----:B--2---:R-:W-:Y:S05]  /*2ec10*/  @!P0 NANOSLEEP.SYNCS 0x989680 ;  /* 0x009896800000895d */ /* 0x004fea0003900000 */
[----:B------:R-:W2:Y:S02]  /*2ec20*/  @!P0 SYNCS.PHASECHK.TRANS64 P0, [R22+URZ+0x33420], R3 ;  /* 0x03342003160085a7 */ /* 0x000ea4000800007f */
[----:B--2---:R-:W-:Y:S05]  /*2ec30*/  @!P0 BRA `(.L_x_649) ;  /* 0xfffffffc00f08947 */ /* 0x004fea000383ffff */
[----:B------:R-:W-:Y:S05]  /*2ec40*/  BRA `(.L_x_889) ;  /* 0xffffff6800407947 */ /* 0x000fea000383ffff */
.L_x_653:
[----:B0-----:R0:W2:Y:S02]  /*2ec50*/  SYNCS.PHASECHK.TRANS64.TRYWAIT P0, [R9+URZ+0x334a0], R8 ;  /* 0x0334a008090075a7 */ /* 0x0010a4000800017f */
[----:B--2---:R-:W-:Y:S05]  /*2ec60*/  @!P0 NANOSLEEP.SYNCS 0x989680 ;  /* 0x009896800000895d */ /* 0x004fea0003900000 */
[----:B------:R-:W2:Y:S02]  /*2ec70*/  @!P0 SYNCS.PHASECHK.TRANS64 P0, [R9+URZ+0x334a0], R8 ;  /* 0x0334a008090085a7 */ /* 0x000ea4000800007f */
[----:B--2---:R-:W-:Y:S05]  /*2ec80*/  @!P0 BRA `(.L_x_653) ;  /* 0xfffffffc00f08947 */ /* 0x004fea000383ffff */
[----:B------:R-:W-:Y:S05]  /*2ec90*/  BRA `(.L_x_890) ;  /* 0xffffff6800587947 */ /* 0x000fea000383ffff */
.L_x_660:
[----:B-1----:R1:W2:Y:S02]  /*2eca0*/  SYNCS.PHASECHK.TRANS64.TRYWAIT P0, [R9+URZ+0x334c0], R8 ;  /* 0x0334c008090075a7 */ /* 0x0022a4000800017f */
[----:B--2---:R-:W-:Y:S05]  /*2ecb0*/  @!P0 NANOSLEEP.SYNCS 0x989680 ;  /* 0x009896800000895d */ /* 0x004fea0003900000 */
[----:B------:R-:W2:Y:S02]  /*2ecc0*/  @!P0 SYNCS.PHASECHK.TRANS64 P0, [R9+URZ+0x334c0], R8 ;  /* 0x0334c008090085a7 */ /* 0x000ea4000800007f */
[----:B--2---:R-:W-:Y:S05]  /*2ecd0*/  @!P0 BRA `(.L_x_660) ;  /* 0xfffffffc00f08947 */ /* 0x004fea000383ffff */
[----:B------:R-:W-:Y:S05]  /*2ece0*/  BRA `(.L_x_891) ;  /* 0xffffff6c00547947 */ /* 0x000fea000383ffff */
.L_x_669:
[----:B-1----:R1:W2:Y:S02]  /*2ecf0*/  SYNCS.PHASECHK.TRANS64.TRYWAIT P1, [R6+URZ+0x334a0], R3 ;  /* 0x0334a003060075a7 */ /* 0x0022a4000802017f */
[----:B--2---:R-:W-:Y:S05]  /*2ed00*/  @!P1 NANOSLEEP.SYNCS 0x989680 ;  /* 0x009896800000995d */ /* 0x004fea0003900000 */
[----:B------:R-:W2:Y:S02]  /*2ed10*/  @!P1 SYNCS.PHASECHK.TRANS64 P1, [R6+URZ+0x334a0], R3 ;  /* 0x0334a003060095a7 */ /* 0x000ea4000802007f */
[----:B--2---:R-:W-:Y:S05]  /*2ed20*/  @!P1 BRA `(.L_x_669) ;  /* 0xfffffffc00f09947 */ /* 0x004fea000383ffff */
[----:B------:R-:W-:Y:S05]  /*2ed30*/  BRA `(.L_x_892) ;  /* 0xffffff7000887947 */ /* 0x000fea000383ffff */
.L_x_676:
[----:B0-----:R0:W2:Y:S02]  /*2ed40*/  SYNCS.PHASECHK.TRANS64.TRYWAIT P1, [R6+URZ+0x334c0], R3 ;  /* 0x0334c003060075a7 */ /* 0x0010a4000802017f */
[----:B--2---:R-:W-:Y:S05]  /*2ed50*/  @!P1 NANOSLEEP.SYNCS 0x989680 ;  /* 0x009896800000995d */ /* 0x004fea0003900000 */
[----:B------:R-:W2:Y:S02]  /*2ed60*/  @!P1 SYNCS.PHASECHK.TRANS64 P1, [R6+URZ+0x334c0], R3 ;  /* 0x0334c003060095a7 */ /* 0x000ea4000802007f */
[----:B--2---:R-:W-:Y:S05]  /*2ed70*/  @!P1 BRA `(.L_x_676) ;  /* 0xfffffffc00f09947 */ /* 0x004fea000383ffff */
[----:B------:R-:W-:Y:S05]  /*2ed80*/  BRA `(.L_x_893) ;  /* 0xffffff7400807947 */ /* 0x000fea000383ffff */
.L_x_693:
[----:B------:R-:W0:Y:S01]  /*2ed90*/  S2R R20, SR_TID.X ;  /* 0x0000000000147919 */ /* 0x000e220000002100 */
[----:B------:R-:W-:Y:S01]  /*2eda0*/  BSSY B0, `(.L_x_894) ;  /* 0x000000a000007945 */ /* 0x000fe20003800000 */
[----:B------:R-:W-:Y:S01]  /*2edb0*/  IMAD.MOV.U32 R12, RZ, RZ, RZ ;  /* 0x000000ffff0c7224 */ /* 0x000fe200078e00ff */
[----:B------:R-:W-:Y:S01]  /*2edc0*/  MOV R11, 0x1f ;  /* 0x0000001f000b7802 */ /* 0x000fe20000000f00 */
[----:B------:R-:W-:Y:S01]  /*2edd0*/  IMAD.MOV.U32 R15, RZ, RZ, -0x1 ;  /* 0xffffffffff0f7424 */ /* 0x000fe200078e00ff */
[----:B0-----:R-:W-:-:S04]  /*2ede0*/  SHF.R.U32.HI R9, RZ, 0x5, R20 ;  /* 0x00000005ff097819 */ /* 0x001fc80000011614 */
[----:B------:R-:W-:-:S05]  /*2edf0*/  LOP3.LUT R9, R9, 0x3, RZ, 0xc0, !PT ;  /* 0x0000000309097812 */ /* 0x000fca00078ec0ff */
[----:B------:R-:W-:-:S07]  /*2ee00*/  IMAD.MOV.U32 R13, RZ, RZ, R9 ;  /* 0x000000ffff0d7224 */ /* 0x000fce00078e0009 */
[----:B-----5:R-:W-:Y:S05]  /*2ee10*/  WARPSYNC.COLLECTIVE R15, `(.L_x_895) ;  /* 0x000000000f087348 */ /* 0x020fea0003c00000 */
[----:B------:R0:W1:Y:S02]  /*2ee20*/  SHFL.IDX P6, R14, R13, R12, R11 ;  /* 0x0000000c0d0e7389 */ /* 0x00006400000c000b */
[----:B01---5:R-:W-:Y:S01]  /*2ee30*/  ENDCOLLECTIVE ;  /* 0x000000000000791b */ /* 0x023fe20003800000 */
.L_x_895:
[----:B------:R-:W-:Y:S05]  /*2ee40*/  BSYNC B0 ;  /* 0x0000000000007941 */ /* 0x000fea0003800000 */
.L_x_894:
[----:B------:R-:W-:Y:S05]  /*2ee50*/  BRA `(.L_x_896) ;  /* 0xffffff8400787947 */ /* 0x000fea000383ffff */
.L_x_696:
[----:B0-----:R-:W2:Y:S02]  /*2ee60*/  LDL R0, [R1+0x2c] ;  /* 0x00002c0001007983 */ /* 0x001ea40000100800 */
[----:B--2---:R0:W1:Y:S02]  /*2ee70*/  SYNCS.PHASECHK.TRANS64.TRYWAIT P0, [R4+URZ+0x33480], R0 ;  /* 0x03348000040075a7 */ /* 0x004064000800017f */
[----:B-1----:R-:W-:Y:S05]  /*2ee80*/  @!P0 NANOSLEEP.SYNCS 0x989680 ;  /* 0x009896800000895d */ /* 0x002fea0003900000 */
[----:B------:R-:W1:Y:S02]  /*2ee90*/  @!P0 SYNCS.PHASECHK.TRANS64 P0, [R4+URZ+0x33480], R0 ;  /* 0x03348000040085a7 */ /* 0x000e64000800007f */
[----:B-1----:R-:W-:Y:S05]  /*2eea0*/  @!P0 BRA `(.L_x_696) ;  /* 0xfffffffc00ec8947 */ /* 0x002fea000383ffff */
[----:B------:R-:W-:Y:S05]  /*2eeb0*/  BRA `(.L_x_897) ;  /* 0xffffff8400947947 */ /* 0x000fea000383ffff */
.L_x_697:
[----:B------:R-:W-:Y:S01]  /*2eec0*/  BSSY B0, `(.L_x_898) ;  /* 0x0000008000007945 */ /* 0x000fe20003800000 */
[----:B------:R-:W-:Y:S01]  /*2eed0*/  IMAD.MOV.U32 R13, RZ, RZ, R20 ;  /* 0x000000ffff0d7224 */ /* 0x000fe200078e0014 */
[----:B------:R-:W-:Y:S01]  /*2eee0*/  MOV R11, 0x1c1f ;  /* 0x00001c1f000b7802 */ /* 0x000fe20000000f00 */
[----:B------:R-:W-:Y:S02]  /*2eef0*/  IMAD.MOV.U32 R12, RZ, RZ, RZ ;  /* 0x000000ffff0c7224 */ /* 0x000fe400078e00ff */
[----:B------:R-:W-:-:S07]  /*2ef00*/  IMAD.MOV.U32 R15, RZ, RZ, -0x1 ;  /* 0xffffffffff0f7424 */ /* 0x000fce00078e00ff */
[----:B------:R-:W-:Y:S05]  /*2ef10*/  WARPSYNC.COLLECTIVE R15, `(.L_x_899) ;  /* 0x000000000f087348 */ /* 0x000fea0003c00000 */
[----:B------:R0:W1:Y:S02]  /*2ef20*/  SHFL.IDX P6, R14, R13, R12, R11 ;  /* 0x0000000c0d0e7389 */ /* 0x00006400000c000b */
[----:B01----:R-:W-:Y:S01]  /*2ef30*/  ENDCOLLECTIVE ;  /* 0x000000000000791b */ /* 0x003fe20003800000 */
.L_x_899:
[----:B------:R-:W-:Y:S05]  /*2ef40*/  BSYNC B0 ;  /* 0x0000000000007941 */ /* 0x000fea0003800000 */
.L_x_898:
[----:B------:R-:W-:Y:S01]  /*2ef50*/  IMAD.MOV.U32 R13, RZ, RZ, R10 ;  /* 0x000000ffff0d7224 */ /* 0x000fe200078e000a */
[----:B------:R-:W-:Y:S01]  /*2ef60*/  MOV R12, RZ ;  /* 0x000000ff000c7202 */ /* 0x000fe20000000f00 */
[----:B------:R-:W-:Y:S01]  /*2ef70*/  IMAD.MOV.U32 R11, RZ, RZ, 0x1c1f ;  /* 0x00001c1fff0b7424 */ /* 0x000fe200078e00ff */
[----:B------:R-:W-:Y:S01]  /*2ef80*/  LOP3.LUT R36, R36, 0xffffffbf, RZ, 0xc0, !PT ;  /* 0xffffffbf24247812 */ /* 0x000fe200078ec0ff */
[----:B------:R-:W-:Y:S01]  /*2ef90*/  IMAD.MOV.U32 R15, RZ, RZ, -0x1 ;  /* 0xffffffffff0f7424 */ /* 0x000fe200078e00ff */
[C---:B------:R-:W-:Y:S01]  /*2efa0*/  ISETP.GE.AND P5, PT, R9.reuse, 0x21, PT ;  /* 0x000000210900780c */ /* 0x040fe20003fa6270 */
[----:B------:R-:W-:Y:S01]  /*2efb0*/  IMAD.MOV.U32 R0, RZ, RZ, R14 ;  /* 0x000000ffff007224 */ /* 0x000fe200078e000e */
[----:B------:R-:W-:-:S13]  /*2efc0*/  ISETP.GE.AND P4, PT, R9, 0x41, PT ;  /* 0x000000410900780c */ /* 0x000fda0003f86270 */
[----:B------:R-:W-:Y:S05]  /*2efd0*/  WARPSYNC.COLLECTIVE R15, `(.L_x_900) ;  /* 0x000000000f087348 */ /* 0x000fea0003c00000 */
[----:B------:R0:W1:Y:S02]  /*2efe0*/  SHFL.IDX P6, R14, R13, R12, R11 ;  /* 0x0000000c0d0e7389 */ /* 0x00006400000c000b */
[----:B01----:R-:W-:Y:S01]  /*2eff0*/  ENDCOLLECTIVE ;  /* 0x000000000000791b */ /* 0x003fe20003800000 */
.L_x_900:
[----:B------:R-:W0:Y:S01]  /*2f000*/  LDC R11, c[0x0][0x2f4] ;  /* 0x0000bd00ff0b7b82 */ /* 0x000e220000000800 */
[C---:B------:R-:W-:Y:S01]  /*2f010*/  LOP3.LUT R12, R37.reuse, 0x40, RZ, 0xfc, !PT ;  /* 0x00000040250c7812 */ /* 0x040fe200078efcff */
[----:B------:R-:W-:Y:S01]  /*2f020*/  IMAD.MOV.U32 R13, RZ, RZ, R20 ;  /* 0x000000ffff0d7224 */ /* 0x000fe200078e0014 */
[----:B------:R-:W-:Y:S01]  /*2f030*/  LOP3.LUT R15, R37, 0x80, RZ, 0xfc, !PT ;  /* 0x00000080250f7812 */ /* 0x000fe200078efcff */
[----:B------:R-:W-:-:S05]  /*2f040*/  IMAD.MOV.U32 R2, RZ, RZ, R14 ;  /* 0x000000ffff027224 */ /* 0x000fca00078e000e */
[----:B------:R-:W-:-:S04]  /*2f050*/  IADD3 R2, P0, R37, R2, RZ ;  /* 0x0000000225027210 */ /* 0x000fc80007f1e0ff */
[----:B------:R-:W-:Y:S01]  /*2f060*/  IADD3.X R3, RZ, R0, RZ, P0, !PT ;  /* 0x00000000ff037210 */ /* 0x000fe200007fe4ff */
        /* <DEDUP_REMOVED lines=11> */
[----:B------:R-:W-:Y:S01]  /*2f120*/  IMAD.MOV.U32 R15, RZ, RZ, -0x1 ;  /* 0xffffffffff0f7424 */ /* 0x000fe200078e00ff */
[----:B------:R-:W-:Y:S01]  /*2f130*/  MOV R11, 0x1c1f ;  /* 0x00001c1f000b7802 */ /* 0x000fe20000000f00 */
[----:B------:R0:W-:Y:S01]  /*2f140*/  LDGSTS.E.BYPASS.LTC128B.128 [R0+0x11a00], desc[UR50][R2.64+0x40], !P1 ;  /* 0x11a0004002007fae */ /* 0x0001e2000c901d72 */
[----:B------:R-:W-:-:S13]  /*2f150*/  ISETP.LT.OR P1, PT, R9, 0x1, P0 ;  /* 0x000000010900780c */ /* 0x000fda0000721670 */
[----:B0-----:R-:W-:Y:S05]  /*2f160*/  WARPSYNC.COLLECTIVE R15, `(.L_x_901) ;  /* 0x000000000f087348 */ /* 0x001fea0003c00000 */
[----:B------:R1:W2:Y:S02]  /*2f170*/  SHFL.IDX P6, R14, R13, R12, R11 ;  /* 0x0000000c0d0e7389 */ /* 0x0002a400000c000b */
[----:B012---:R-:W-:Y:S01]  /*2f180*/  ENDCOLLECTIVE ;  /* 0x000000000000791b */ /* 0x007fe20003800000 */
.L_x_901:
        /* <DEDUP_REMOVED lines=9> */
.L_x_902:
[----:B------:R-:W-:Y:S02]  /*2f220*/  IMAD.MOV.U32 R13, RZ, RZ, R20 ;  /* 0x000000ffff0d7224 */ /* 0x000fe400078e0014 */
[----:B------:R-:W-:Y:S01]  /*2f230*/  IMAD.MOV.U32 R12, RZ, RZ, 0x2 ;  /* 0x00000002ff0c7424 */ /* 0x000fe200078e00ff */
[----:B------:R-:W-:-:S07]  /*2f240*/  MOV R2, R14 ;  /* 0x0000000e00027202 */ /* 0x000fce0000000f00 */
[----:B------:R-:W-:Y:S05]  /*2f250*/  WARPSYNC.COLLECTIVE R15, `(.L_x_903) ;  /* 0x000000000f087348 */ /* 0x000fea0003c00000 */
[----:B------:R0:W1:Y:S02]  /*2f260*/  SHFL.IDX P6, R14, R13, R12, R11 ;  /* 0x0000000c0d0e7389 */ /* 0x00006400000c000b */
[----:B01----:R-:W-:Y:S01]  /*2f270*/  ENDCOLLECTIVE ;  /* 0x000000000000791b */ /* 0x003fe20003800000 */
.L_x_903:
        /* <DEDUP_REMOVED lines=12> */
[----:B0-----:R-:W-:-:S07]  /*2f340*/  MOV R3, R14 ;  /* 0x0000000e00037202 */ /* 0x001fce0000000f00 */
[----:B------:R-:W-:Y:S05]  /*2f350*/  WARPSYNC.COLLECTIVE R15, `(.L_x_904) ;  /* 0x000000000f087348 */ /* 0x000fea0003c00000 */
[----:B------:R0:W1:Y:S02]  /*2f360*/  SHFL.IDX P6, R14, R13, R12, R11 ;  /* 0x0000000c0d0e7389 */ /* 0x00006400000c000b */
[----:B01----:R-:W-:Y:S01]  /*2f370*/  ENDCOLLECTIVE ;  /* 0x000000000000791b */ /* 0x003fe20003800000 */
.L_x_904:
[----:B------:R-:W-:Y:S01]  /*2f380*/  MOV R13, R20 ;  /* 0x00000014000d7202 */ /* 0x000fe20000000f00 */
[----:B------:R-:W-:Y:S02]  /*2f390*/  IMAD.MOV.U32 R12, RZ, RZ, 0x3 ;  /* 0x00000003ff0c7424 */ /* 0x000fe400078e00ff */
[----:B------:R-:W-:-:S07]  /*2f3a0*/  IMAD.MOV.U32 R2, RZ, RZ, R14 ;  /* 0x000000ffff027224 */ /* 0x000fce00078e000e */
[----:B------:R-:W-:Y:S05]  /*2f3b0*/  WARPSYNC.COLLECTIVE R15, `(.L_x_905) ;  /* 0x000000000f087348 */ /* 0x000fea0003c00000 */
[----:B------:R0:W1:Y:S02]  /*2f3c0*/  SHFL.IDX P6, R14, R13, R12, R11 ;  /* 0x0000000c0d0e7389 */ /* 0x00006400000c000b */
[----:B01----:R-:W-:Y:S01]  /*2f3d0*/  ENDCOLLECTIVE ;  /* 0x000000000000791b */ /* 0x003fe20003800000 */
.L_x_905:
        /* <DEDUP_REMOVED lines=13> */
.L_x_906:
        /* <DEDUP_REMOVED lines=12> */
.L_x_907:
        /* <DEDUP_REMOVED lines=11> */
[----:B------:R0:W-:Y:S01]  /*2f620*/  LDGSTS.E.BYPASS.LTC128B.128 [R0+0x15a00], desc[UR50][R2.64+0x80], !P1 ;  /* 0x15a0008002007fae */ /* 0x0001e2000c901d72 */
[----:B------:R-:W-:Y:S02]  /*2f630*/  ISETP.GE.AND P1, PT, R9, 0x61, PT ;  /* 0x000000610900780c */ /* 0x000fe40003f26270 */
[----:B0-----:R-:W-:-:S11]  /*2f640*/  MOV R3, R14 ;  /* 0x0000000e00037202 */ /* 0x001fd60000000f00 */
[----:B------:R-:W-:Y:S05]  /*2f650*/  WARPSYNC.COLLECTIVE R15, `(.L_x_908) ;  /* 0x000000000f087348 */ /* 0x000fea0003c00000 */
[----:B------:R0:W1:Y:S02]  /*2f660*/  SHFL.IDX P6, R14, R13, R12, R11 ;  /* 0x0000000c0d0e7389 */ /* 0x00006400000c000b */
[----:B01----:R-:W-:Y:S01]  /*2f670*/  ENDCOLLECTIVE ;  /* 0x000000000000791b */ /* 0x003fe20003800000 */
.L_x_908:
[----:B------:R-:W-:Y:S01]  /*2f680*/  ISETP.GE.AND P6, PT, R9, 0x81, PT ;  /* 0x000000810900780c */ /* 0x000fe20003fc6270 */
[----:B------:R-:W-:-:S12]  /*2f690*/  IMAD.MOV.U32 R2, RZ, RZ, R14 ;  /* 0x000000ffff027224 */ /* 0x000fd800078e000e */
[----:B------:R-:W-:Y:S01]  /*2f6a0*/  @P6 LOP3.LUT R36, R36, 0x40, RZ, 0xfc, !PT ;  /* 0x0000004024246812 */ /* 0x000fe200078efcff */
[----:B------:R-:W-:Y:S06]  /*2f6b0*/  BRA `(.L_x_909) ;  /* 0xffffff8400307947 */ /* 0x000fec000383ffff */
.L_x_702:
[----:B--2---:R-:W2:Y:S02]  /*2f6c0*/  LDL R2, [R1+0x2c] ;  /* 0x00002c0001027983 */ /* 0x004ea40000100800 */
[----:B--2---:R2:W3:Y:S02]  /*2f6d0*/  SYNCS.PHASECHK.TRANS64.TRYWAIT P0, [R4+URZ+0x33440], R2 ;  /* 0x03344002040075a7 */ /* 0x0044e4000800017f */
[----:B---3--:R-:W-:Y:S05]  /*2f6e0*/  @!P0 NANOSLEEP.SYNCS 0x989680 ;  /* 0x009896800000895d */ /* 0x008fea0003900000 */
[----:B------:R-:W3:Y:S02]  /*2f6f0*/  @!P0 SYNCS.PHASECHK.TRANS64 P0, [R4+URZ+0x33440], R2 ;  /* 0x03344002040085a7 */ /* 0x000ee4000800007f */
[----:B---3--:R-:W-:Y:S05]  /*2f700*/  @!P0 BRA `(.L_x_702) ;  /* 0xfffffffc00ec8947 */ /* 0x008fea000383ffff */
[----:B------:R-:W-:Y:S05]  /*2f710*/  BRA `(.L_x_910) ;  /* 0xffffff8400947947 */ /* 0x000fea000383ffff */
.L_x_703:
[----:B------:R-:W-:Y:S01]  /*2f720*/  BSSY B0, `(.L_x_911) ;  /* 0x0000008000007945 */ /* 0x000fe20003800000 */
[----:B------:R-:W-:Y:S01]  /*2f730*/  IMAD.MOV.U32 R13, RZ, RZ, R6 ;  /* 0x000000ffff0d7224 */ /* 0x000fe200078e0006 */
[----:B------:R-:W-:Y:S01]  /*2f740*/  MOV R12, RZ ;  /* 0x000000ff000c7202 */ /* 0x000fe20000000f00 */
[----:B------:R-:W-:Y:S02]  /*2f750*/  IMAD.MOV.U32 R11, RZ, RZ, 0x1c1f ;  /* 0x00001c1fff0b7424 */ /* 0x000fe400078e00ff */
[----:B------:R-:W-:-:S07]  /*2f760*/  IMAD.MOV.U32 R15, RZ, RZ, -0x1 ;  /* 0xffffffffff0f7424 */ /* 0x000fce00078e00ff */
[----:B01----:R-:W-:Y:S05]  /*2f770*/  WARPSYNC.COLLECTIVE R15, `(.L_x_912) ;  /* 0x000000000f087348 */ /* 0x003fea0003c00000 */
[----:B------:R2:W3:Y:S02]  /*2f780*/  SHFL.IDX P6, R14, R13, R12, R11 ;  /* 0x0000000c0d0e7389 */ /* 0x0004e400000c000b */
[----:B0123--:R-:W-:Y:S01]  /*2f790*/  ENDCOLLECTIVE ;  /* 0x000000000000791b */ /* 0x00ffe20003800000 */
.L_x_912:
[----:B------:R-:W-:Y:S05]  /*2f7a0*/  BSYNC B0 ;  /* 0x0000000000007941 */ /* 0x000fea0003800000 */
.L_x_911:
[----:B------:R-:W-:Y:S01]  /*2f7b0*/  MOV R13, R5 ;  /* 0x00000005000d7202 */ /* 0x000fe20000000f00 */
[----:B------:R-:W-:Y:S01]  /*2f7c0*/  IMAD.MOV.U32 R12, RZ, RZ, RZ ;  /* 0x000000ffff0c7224 */ /* 0x000fe200078e00ff */
[----:B------:R-:W0:Y:S01]  /*2f7d0*/  LDC R20, c[0x0][0x2f4] ;  /* 0x0000bd00ff147b82 */ /* 0x000e220000000800 */
[----:B------:R-:W-:Y:S01]  /*2f7e0*/  IMAD.MOV.U32 R11, RZ, RZ, 0x1c1f ;  /* 0x00001c1fff0b7424 */ /* 0x000fe200078e00ff */
[C---:B------:R-:W-:Y:S01]  /*2f7f0*/  LOP3.LUT R21, R37.reuse, 0x40, RZ, 0xfc, !PT ;  /* 0x0000004025157812 */ /* 0x040fe200078efcff */
[----:B------:R-:W-:Y:S01]  /*2f800*/  IMAD.MOV.U32 R15, RZ, RZ, -0x1 ;  /* 0xffffffffff0f7424 */ /* 0x000fe200078e00ff */
[----:B------:R-:W-:Y:S01]  /*2f810*/  LOP3.LUT R10, R37, 0x80, RZ, 0xfc, !PT ;  /* 0x00000080250a7812 */ /* 0x000fe200078efcff */
[----:B------:R-:W-:-:S07]  /*2f820*/  IMAD.MOV.U32 R2, RZ, RZ, R14 ;  /* 0x000000ffff027224 */ /* 0x000fce00078e000e */
[----:B0-----:R-:W-:Y:S05]  /*2f830*/  WARPSYNC.COLLECTIVE R15, `(.L_x_913) ;  /* 0x000000000f087348 */ /* 0x001fea0003c00000 */
[----:B------:R1:W2:Y:S02]  /*2f840*/  SHFL.IDX P6, R14, R13, R12, R11 ;  /* 0x0000000c0d0e7389 */ /* 0x0002a400000c000b */
[----:B012---:R-:W-:Y:S01]  /*2f850*/  ENDCOLLECTIVE ;  /* 0x000000000000791b */ /* 0x007fe20003800000 */
.L_x_913:
[----:B------:R-:W-:Y:S01]  /*2f860*/  IMAD.MOV.U32 R13, RZ, RZ, R6 ;  /* 0x000000ffff0d7224 */ /* 0x000fe200078e0006 */
[-C--:B------:R-:W-:Y:S01]  /*2f870*/  ISETP.GE.AND P3, PT, R21, R20.reuse, PT ;  /* 0x000000141500720c */ /* 0x080fe20003f66270 */
[----:B------:R-:W-:Y:S01]  /*2f880*/  IMAD.MOV.U32 R12, RZ, RZ, 0x1 ;  /* 0x00000001ff0c7424 */ /* 0x000fe200078e00ff */
[----:B------:R-:W-:Y:S02]  /*2f890*/  ISETP.GE.AND P2, PT, R10, R20, PT ;  /* 0x000000140a00720c */ /* 0x000fe40003f46270 */
[----:B------:R-:W-:Y:S02]  /*2f8a0*/  LOP3.LUT P6, RZ, R36, 0x20, RZ, 0xc0, !PT ;  /* 0x0000002024ff7812 */ /* 0x000fe400078cc0ff */
[----:B------:R-:W-:-:S11]  /*2f8b0*/  MOV R3, R14 ;  /* 0x0000000e00037202 */ /* 0x000fd60000000f00 */
        /* <DEDUP_REMOVED lines=15> */
.L_x_914:
[----:B------:R-:W-:Y:S01]  /*2f9b0*/  IMAD.MOV.U32 R13, RZ, RZ, R5 ;  /* 0x000000ffff0d7224 */ /* 0x000fe200078e0005 */
[----:B------:R-:W-:-:S07]  /*2f9c0*/  MOV R2, R14 ;  /* 0x0000000e00027202 */ /* 0x000fce0000000f00 */
[----:B------:R-:W-:Y:S05]  /*2f9d0*/  WARPSYNC.COLLECTIVE R15, `(.L_x_915) ;  /* 0x000000000f087348 */ /* 0x000fea0003c00000 */
[----:B------:R0:W1:Y:S02]  /*2f9e0*/  SHFL.IDX P6, R14, R13, R12, R11 ;  /* 0x0000000c0d0e7389 */ /* 0x00006400000c000b */
[----:B01----:R-:W-:Y:S01]  /*2f9f0*/  ENDCOLLECTIVE ;  /* 0x000000000000791b */ /* 0x003fe20003800000 */
.L_x_915:
[----:B------:R-:W-:Y:S01]  /*2fa00*/  MOV R13, R6 ;  /* 0x00000006000d7202 */ /* 0x000fe20000000f00 */
        /* <DEDUP_REMOVED lines=15> */
.L_x_916:
        /* <DEDUP_REMOVED lines=11> */
.L_x_917:
[----:B------:R-:W-:Y:S02]  /*2fbb0*/  IMAD.MOV.U32 R13, RZ, RZ, R6 ;  /* 0x000000ffff0d7224 */ /* 0x000fe400078e0006 */
[----:B------:R-:W-:Y:S01]  /*2fbc0*/  IMAD.MOV.U32 R12, RZ, RZ, 0x3 ;  /* 0x00000003ff0c7424 */ /* 0x000fe200078e00ff */
[----:B------:R-:W-:-:S07]  /*2fbd0*/  MOV R3, R14 ;  /* 0x0000000e00037202 */ /* 0x000fce0000000f00 */
[----:B------:R-:W-:Y:S05]  /*2fbe0*/  WARPSYNC.COLLECTIVE R15, `(.L_x_918) ;  /* 0x000000000f087348 */ /* 0x000fea0003c00000 */
[----:B------:R0:W1:Y:S02]  /*2fbf0*/  SHFL.IDX P6, R14, R13, R12, R11 ;  /* 0x0000000c0d0e7389 */ /* 0x00006400000c000b */
[----:B01----:R-:W-:Y:S01]  /*2fc00*/  ENDCOLLECTIVE ;  /* 0x000000000000791b */ /* 0x003fe20003800000 */
.L_x_918:
[----:B------:R-:W-:-:S05]  /*2fc10*/  @P4 IADD3 R3, P0, R37, R3, RZ ;  /* 0x0000000325034210 */ /* 0x000fca0007f1e0ff */
[----:B------:R-:W-:-:S05]  /*2fc20*/  @P4 IMAD.X R2, RZ, RZ, R2, P0 ;  /* 0x000000ffff024224 */ /* 0x000fca00000e0602 */
[----:B------:R-:W-:Y:S01]  /*2fc30*/  @P4 LOP3.LUT R3, R3, R2, RZ, 0x3c, !PT ;  /* 0x0000000203034212 */ /* 0x000fe200078e3cff */
[----:B------:R-:W-:-:S03]  /*2fc40*/  IMAD.MOV.U32 R13, RZ, RZ, R5 ;  /* 0x000000ffff0d7224 */ /* 0x000fc600078e0005 */
[----:B------:R-:W-:-:S04]  /*2fc50*/  @P4 LOP3.LUT R2, R3, R2, RZ, 0x3c, !PT ;  /* 0x0000000203024212 */ /* 0x000fc800078e3cff */
[----:B------:R-:W-:Y:S02]  /*2fc60*/  @P4 LOP3.LUT R3, R3, R2, RZ, 0x3c, !PT ;  /* 0x0000000203034212 */ /* 0x000fe400078e3cff */
[----:B------:R-:W-:-:S03]  /*2fc70*/  MOV R6, R14 ;  /* 0x0000000e00067202 */ /* 0x000fc60000000f00 */
[----:B------:R-:W-:Y:S01]  /*2fc80*/  @!PT LDS RZ, [RZ] ;  /* 0x00000000fffff984 */ /* 0x000fe20000000800 */
[----:B------:R-:W-:Y:S01]  /*2fc90*/  @!PT LDS RZ, [RZ] ;  /* 0x00000000fffff984 */ /* 0x000fe20000000800 */
[----:B------:R-:W-:Y:S01]  /*2fca0*/  @!PT LDS RZ, [RZ] ;  /* 0x00000000fffff984 */ /* 0x000fe20000000800 */
[----:B------:R0:W-:Y:S04]  /*2fcb0*/  @P4 LDGSTS.E.BYPASS.LTC128B.128 [R0+0x25200], desc[UR50][R2.64], !P5 ;  /* 0x2520000002004fae */ /* 0x0001e8000e901d72 */
[----:B0-----:R-:W-:Y:S05]  /*2fcc0*/  WARPSYNC.COLLECTIVE R15, `(.L_x_919) ;  /* 0x000000000f087348 */ /* 0x001fea0003c00000 */
[----:B------:R1:W2:Y:S02]  /*2fcd0*/  SHFL.IDX P6, R14, R13, R12, R11 ;  /* 0x0000000c0d0e7389 */ /* 0x0002a400000c000b */
[----:B012---:R-:W-:Y:S01]  /*2fce0*/  ENDCOLLECTIVE ;  /* 0x000000000000791b */ /* 0x007fe20003800000 */
.L_x_919:
[----:B------:R-:W-:Y:S01]  /*2fcf0*/  @!PT LDS RZ, [RZ] ;  /* 0x00000000fffff984 */ /* 0x000fe20000000800 */
[----:B------:R-:W-:Y:S01]  /*2fd00*/  @!PT LDS RZ, [RZ] ;  /* 0x00000000fffff984 */ /* 0x000fe20000000800 */
[----:B------:R-:W-:Y:S01]  /*2fd10*/  @!PT LDS RZ, [RZ] ;  /* 0x00000000fffff984 */ /* 0x000fe20000000800 */
[----:B------:R0:W-:Y:S04]  /*2fd20*/  @P4 LDGSTS.E.BYPASS.LTC128B.128 [R0+0x27a00], desc[UR50][R2.64+0x40], !P3 ;  /* 0x27a0004002004fae */ /* 0x0001e8000d901d72 */
[----:B------:R0:W-:Y:S01]  /*2fd30*/  @P4 LDGSTS.E.BYPASS.LTC128B.128 [R0+0x2a200], desc[UR50][R2.64+0x80], !P2 ;  /* 0x2a20008002004fae */ /* 0x0001e2000d101d72 */
[----:B------:R-:W-:Y:S01]  /*2fd40*/  MOV R13, R8 ;  /* 0x00000008000d7202 */ /* 0x000fe20000000f00 */
[----:B------:R-:W-:Y:S02]  /*2fd50*/  IMAD.MOV.U32 R12, RZ, RZ, RZ ;  /* 0x000000ffff0c7224 */ /* 0x000fe400078e00ff */
[----:B------:R-:W-:-:S07]  /*2fd60*/  IMAD.MOV.U32 R5, RZ, RZ, R14 ;  /* 0x000000ffff057224 */ /* 0x000fce00078e000e */
[----:B0-----:R-:W-:Y:S05]  /*2fd70*/  WARPSYNC.COLLECTIVE R15, `(.L_x_920) ;  /* 0x000000000f087348 */ /* 0x001fea0003c00000 */
[----:B------:R1:W2:Y:S02]  /*2fd80*/  SHFL.IDX P6, R14, R13, R12, R11 ;  /* 0x0000000c0d0e7389 */ /* 0x0002a400000c000b */
[----:B012---:R-:W-:Y:S01]  /*2fd90*/  ENDCOLLECTIVE ;  /* 0x000000000000791b */ /* 0x007fe20003800000 */
.L_x_920:
[----:B------:R-:W-:-:S05]  /*2fda0*/  @P1 IADD3 R2, P0, R37, R5, RZ ;  /* 0x0000000525021210 */ /* 0x000fca0007f1e0ff */
[----:B------:R-:W-:-:S05]  /*2fdb0*/  @P1 IMAD.X R3, RZ, RZ, R6, P0 ;  /* 0x000000ffff031224 */ /* 0x000fca00000e0606 */
        /* <DEDUP_REMOVED lines=11> */
.L_x_921:
[----:B------:R-:W-:Y:S01]  /*2fe70*/  MOV R2, R14 ;  /* 0x0000000e00027202 */ /* 0x000fe20000000f00 */
[----:B------:R-:W-:Y:S06]  /*2fe80*/  BRA `(.L_x_922) ;  /* 0xffffff8400087947 */ /* 0x000fec000383ffff */
.L_x_710:
[----:B------:R-:W-:Y:S01]  /*2fe90*/  IMAD.MOV.U32 R13, RZ, RZ, R4 ;  /* 0x000000ffff0d7224 */ /* 0x000fe200078e0004 */
[----:B------:R-:W-:Y:S01]  /*2fea0*/  MOV R15, 0xffffffff ;  /* 0xffffffff000f7802 */ /* 0x000fe20000000f00 */
[----:B------:R-:W-:Y:S01]  /*2feb0*/  IMAD.MOV.U32 R12, RZ, RZ, RZ ;  /* 0x000000ffff0c7224 */ /* 0x000fe200078e00ff */
[----:B------:R-:W-:Y:S01]  /*2fec0*/  IADD3 R17, R9, R17, RZ ;  /* 0x0000001109117210 */ /* 0x000fe20007ffe0ff */
[----:B------:R-:W-:Y:S02]  /*2fed0*/  IMAD.MOV.U32 R11, RZ, RZ, 0x1c1f ;  /* 0x00001c1fff0b7424 */ /* 0x000fe400078e00ff */
[----:B-----5:R-:W-:Y:S02]  /*2fee0*/  IMAD R5, R10, R7, RZ ;  /* 0x000000070a057224 */ /* 0x020fe400078e02ff */
[----:B------:R-:W-:-:S07]  /*2fef0*/  VIADD R6, R17, 0x20 ;  /* 0x0000002011067836 */ /* 0x000fce0000000000 */
[----:B------:R-:W-:Y:S05]  /*2ff00*/  WARPSYNC.COLLECTIVE R15, `(.L_x_923) ;  /* 0x000000000f087348 */ /* 0x000fea0003c00000 */
[----:B------:R0:W1:Y:S02]  /*2ff10*/  SHFL.IDX P6, R14, R13, R12, R11 ;  /* 0x0000000c0d0e7389 */ /* 0x00006400000c000b */
[----:B01----:R-:W-:Y:S01]  /*2ff20*/  ENDCOLLECTIVE ;  /* 0x000000000000791b */ /* 0x003fe20003800000 */
.L_x_923:
[----:B------:R-:W-:Y:S01]  /*2ff30*/  ISETP.GE.AND P1, PT, R17, R5, PT ;  /* 0x000000051100720c */ /* 0x000fe20003f26270 */
[----:B------:R-:W-:Y:S02]  /*2ff40*/  IMAD.MOV.U32 R13, RZ, RZ, R0 ;  /* 0x000000ffff0d7224 */ /* 0x000fe400078e0000 */
[----:B------:R-:W-:-:S10]  /*2ff50*/  IMAD.MOV.U32 R2, RZ, RZ, R14 ;  /* 0x000000ffff027224 */ /* 0x000fd400078e000e */
[----:B------:R-:W-:Y:S05]  /*2ff60*/  WARPSYNC.COLLECTIVE R15, `(.L_x_924) ;  /* 0x000000000f087348 */ /* 0x000fea0003c00000 */
[----:B------:R0:W1:Y:S02]  /*2ff70*/  SHFL.IDX P6, R14, R13, R12, R11 ;  /* 0x0000000c0d0e7389 */ /* 0x00006400000c000b */
[----:B01----:R-:W-:Y:S01]  /*2ff80*/  ENDCOLLECTIVE ;  /* 0x000000000000791b */ /* 0x003fe20003800000 */
.L_x_924:
[----:B------:R-:W-:Y:S01]  /*2ff90*/  IMAD.MOV.U32 R13, RZ, RZ, R4 ;  /* 0x000000ffff0d7224 */ /* 0x000fe200078e0004 */
[----:B------:R-:W-:Y:S01]  /*2ffa0*/  MOV R12, 0x1 ;  /* 0x00000001000c7802 */ /* 0x000fe20000000f00 */
[----:B------:R-:W-:-:S07]  /*2ffb0*/  IMAD.MOV.U32 R3, RZ, RZ, R14 ;  /* 0x000000ffff037224 */ /* 0x000fce00078e000e */
[----:B------:R-:W-:Y:S05]  /*2ffc0*/  WARPSYNC.COLLECTIVE R15, `(.L_x_925) ;  /* 0x000000000f087348 */ /* 0x000fea0003c00000 */
[----:B------:R0:W1:Y:S02]  /*2ffd0*/  SHFL.IDX P6, R14, R13, R12, R11 ;  /* 0x0000000c0d0e7389 */ /* 0x00006400000c000b */
[----:B01----:R-:W-:Y:S01]  /*2ffe0*/  ENDCOLLECTIVE ;  /* 0x000000000000791b */ /* 0x003fe20003800000 */
.L_x_925:
[----:B------:R-:W-:-:S05]  /*2fff0*/  @!P1 IADD3 R3, P4, R37, R3, RZ ;  /* 0x0000000325039210 */ /* 0x000fca0007f9e0ff */
[----:B------:R-:W-:-:S05]  /*30000*/  @!P1 IMAD.X R2, RZ, RZ, R2, P4 ;  /* 0x000000ffff029224 */ /* 0x000fca00020e0602 */
[----:B------:R-:W-:Y:S01]  /*30010*/  @!P1 LOP3.LUT R3, R3, R2, RZ, 0x3c, !PT ;  /* 0x0000000203039212 */ /* 0x000fe200078e3cff */
[----:B------:R-:W-:-:S03]  /*30020*/  IMAD.MOV.U32 R13, RZ, RZ, R0 ;  /* 0x000000ffff0d7224 */ /* 0x000fc600078e0000 */
[----:B------:R-:W-:-:S04]  /*30030*/  @!P1 LOP3.LUT R2, R3, R2, RZ, 0x3c, !PT ;  /* 0x0000000203029212 */ /* 0x000fc800078e3cff */
[----:B------:R-:W-:-:S05]  /*30040*/  @!P1 LOP3.LUT R3, R3, R2, RZ, 0x3c, !PT ;  /* 0x0000000203039212 */ /* 0x000fca00078e3cff */
[----:B------:R-:W-:Y:S01]  /*30050*/  @!PT LDS RZ, [RZ] ;  /* 0x00000000fffff984 */ /* 0x000fe20000000800 */
[----:B------:R-:W-:Y:S01]  /*30060*/  @!PT LDS RZ, [RZ] ;  /* 0x00000000fffff984 */ /* 0x000fe20000000800 */
[----:B------:R-:W-:Y:S01]  /*30070*/  @!PT LDS RZ, [RZ] ;  /* 0x00000000fffff984 */ /* 0x000fe20000000800 */
[----:B------:R-:W-:Y:S04]  /*30080*/  @!P1 LDGSTS.E.BYPASS.LTC128B.128 [R8+0x1e200], desc[UR50][R2.64], !P3 ;  /* 0x1e20000002089fae */ /* 0x000fe8000d901d72 */
[----:B------:R-:W-:Y:S04]  /*30090*/  @!P1 LDGSTS.E.BYPASS.LTC128B.128 [R8+0x20200], desc[UR50][R2.64+0x40], !P2 ;  /* 0x2020004002089fae */ /* 0x000fe8000d101d72 */
[----:B------:R0:W-:Y:S01]  /*300a0*/  @!P1 LDGSTS.E.BYPASS.LTC128B.128 [R8+0x22200], desc[UR50][R2.64+0x80], !P0 ;  /* 0x2220008002089fae */ /* 0x0001e2000c101d72 */
[----:B------:R-:W-:Y:S01]  /*300b0*/  ISETP.GE.AND P1, PT, R6, R5, PT ;  /* 0x000000050600720c */ /* 0x000fe20003f26270 */
[----:B------:R-:W-:-:S02]  /*300c0*/  VIADD R6, R17, 0x40 ;  /* 0x0000004011067836 */ /* 0x000fc40000000000 */
[----:B0-----:R-:W-:-:S10]  /*300d0*/  IMAD.MOV.U32 R2, RZ, RZ, R14 ;  /* 0x000000ffff027224 */ /* 0x001fd400078e000e */
[----:B------:R-:W-:Y:S05]  /*300e0*/  WARPSYNC.COLLECTIVE R15, `(.L_x_926) ;  /* 0x000000000f087348 */ /* 0x000fea0003c00000 */
[----:B------:R0:W1:Y:S02]  /*300f0*/  SHFL.IDX P6, R14, R13, R12, R11 ;  /* 0x0000000c0d0e7389 */ /* 0x00006400000c000b */
[----:B01----:R-:W-:Y:S01]  /*30100*/  ENDCOLLECTIVE ;  /* 0x000000000000791b */ /* 0x003fe20003800000 */
.L_x_926:
[----:B------:R-:W-:Y:S02]  /*30110*/  IMAD.MOV.U32 R13, RZ, RZ, R4 ;  /* 0x000000ffff0d7224 */ /* 0x000fe400078e0004 */
[----:B------:R-:W-:Y:S02]  /*30120*/  IMAD.MOV.U32 R12, RZ, RZ, 0x2 ;  /* 0x00000002ff0c7424 */ /* 0x000fe400078e00ff */
[----:B------:R-:W-:-:S07]  /*30130*/  IMAD.MOV.U32 R3, RZ, RZ, R14 ;  /* 0x000000ffff037224 */ /* 0x000fce00078e000e */
[----:B------:R-:W-:Y:S05]  /*30140*/  WARPSYNC.COLLECTIVE R15, `(.L_x_927) ;  /* 0x000000000f087348 */ /* 0x000fea0003c00000 */
[----:B------:R0:W1:Y:S02]  /*30150*/  SHFL.IDX P6, R14, R13, R12, R11 ;  /* 0x0000000c0d0e7389 */ /* 0x00006400000c000b */
[----:B01----:R-:W-:Y:S01]  /*30160*/  ENDCOLLECTIVE ;  /* 0x000000000000791b */ /* 0x003fe20003800000 */
.L_x_927:
[----:B------:R-:W-:-:S04]  /*30170*/  @!P1 IADD3 R3, P4, R37, R3, RZ ;  /* 0x0000000325039210 */ /* 0x000fc80007f9e0ff */
[----:B------:R-:W-:-:S04]  /*30180*/  @!P1 IADD3.X R2, RZ, R2, RZ, P4, !PT ;  /* 0x00000002ff029210 */ /* 0x000fc800027fe4ff */
        /* <DEDUP_REMOVED lines=10> */
[----:B------:R-:W-:Y:S02]  /*30230*/  ISETP.GE.AND P1, PT, R6, R5, PT ;  /* 0x000000050600720c */ /* 0x000fe40003f26270 */
[----:B0-----:R-:W-:-:S11]  /*30240*/  MOV R2, R14 ;  /* 0x0000000e00027202 */ /* 0x001fd60000000f00 */
[----:B------:R-:W-:Y:S05]  /*30250*/  WARPSYNC.COLLECTIVE R15, `(.L_x_928) ;  /* 0x000000000f087348 */ /* 0x000fea0003c00000 */
[----:B------:R0:W1:Y:S02]  /*30260*/  SHFL.IDX P6, R14, R13, R12, R11 ;  /* 0x0000000c0d0e7389 */ /* 0x00006400000c000b */
[----:B01----:R-:W-:Y:S01]  /*30270*/  ENDCOLLECTIVE ;  /* 0x000000000000791b */ /* 0x003fe20003800000 */
.L_x_928:
[----:B------:R-:W-:Y:S01]  /*30280*/  MOV R13, R4 ;  /* 0x00000004000d7202 */ /* 0x000fe20000000f00 */
[----:B------:R-:W-:Y:S02]  /*30290*/  IMAD.MOV.U32 R12, RZ, RZ, 0x3 ;  /* 0x00000003ff0c7424 */ /* 0x000fe400078e00ff */
[----:B------:R-:W-:-:S07]  /*302a0*/  IMAD.MOV.U32 R3, RZ, RZ, R14 ;  /* 0x000000ffff037224 */ /* 0x000fce00078e000e */
[----:B------:R-:W-:Y:S05]  /*302b0*/  WARPSYNC.COLLECTIVE R15, `(.L_x_929) ;  /* 0x000000000f087348 */ /* 0x000fea0003c00000 */
[----:B------:R0:W1:Y:S02]  /*302c0*/  SHFL.IDX P6, R14, R13, R12, R11 ;  /* 0x0000000c0d0e7389 */ /* 0x00006400000c000b */
[----:B01----:R-:W-:Y:S01]  /*302d0*/  ENDCOLLECTIVE ;  /* 0x000000000000791b */ /* 0x003fe20003800000 */
.L_x_929:
[----:B------:R-:W-:-:S05]  /*302e0*/  @!P1 IADD3 R3, P4, R37, R3, RZ ;  /* 0x0000000325039210 */ /* 0x000fca0007f9e0ff */
[----:B------:R-:W-:-:S05]  /*302f0*/  @!P1 IMAD.X R2, RZ, RZ, R2, P4 ;  /* 0x000000ffff029224 */ /* 0x000fca00020e0602 */
[----:B------:R-:W-:Y:S01]  /*30300*/  @!P1 LOP3.LUT R3, R3, R2, RZ, 0x3c, !PT ;  /* 0x0000000203039212 */ /* 0x000fe200078e3cff */
[----:B------:R-:W-:-:S03]  /*30310*/  IMAD.MOV.U32 R13, RZ, RZ, R0 ;  /* 0x000000ffff0d7224 */ /* 0x000fc600078e0000 */
[----:B------:R-:W-:-:S04]  /*30320*/  @!P1 LOP3.LUT R2, R3, R2, RZ, 0x3c, !PT ;  /* 0x0000000203029212 */ /* 0x000fc800078e3cff */
[----:B------:R-:W-:Y:S01]  /*30330*/  @!P1 LOP3.LUT R3, R3, R2, RZ, 0x3c, !PT ;  /* 0x0000000203039212 */ /* 0x000fe200078e3cff */
[----:B------:R-:W-:-:S04]  /*30340*/  IMAD.MOV.U32 R4, RZ, RZ, R14 ;  /* 0x000000ffff047224 */ /* 0x000fc800078e000e */
[----:B------:R-:W-:Y:S01]  /*30350*/  @!PT LDS RZ, [RZ] ;  /* 0x00000000fffff984 */ /* 0x000fe20000000800 */
[----:B------:R-:W-:Y:S01]  /*30360*/  @!PT LDS RZ, [RZ] ;  /* 0x00000000fffff984 */ /* 0x000fe20000000800 */
[----:B------:R-:W-:Y:S01]  /*30370*/  @!PT LDS RZ, [RZ] ;  /* 0x00000000fffff984 */ /* 0x000fe20000000800 */
[----:B------:R0:W-:Y:S04]  /*30380*/  @!P1 LDGSTS.E.BYPASS.LTC128B.128 [R8+0x1f200], desc[UR50][R2.64], !P3 ;  /* 0x1f20000002089fae */ /* 0x0001e8000d901d72 */
[----:B------:R0:W-:Y:S04]  /*30390*/  @!P1 LDGSTS.E.BYPASS.LTC128B.128 [R8+0x21200], desc[UR50][R2.64+0x40], !P2 ;  /* 0x2120004002089fae */ /* 0x0001e8000d101d72 */
[----:B------:R0:W-:Y:S02]  /*303a0*/  @!P1 LDGSTS.E.BYPASS.LTC128B.128 [R8+0x23200], desc[UR50][R2.64+0x80], !P0 ;  /* 0x2320008002089fae */ /* 0x0001e4000c101d72 */
[----:B0-----:R-:W-:Y:S05]  /*303b0*/  WARPSYNC.COLLECTIVE R15, `(.L_x_930) ;  /* 0x000000000f087348 */ /* 0x001fea0003c00000 */
[----:B------:R1:W2:Y:S02]  /*303c0*/  SHFL.IDX P6, R14, R13, R12, R11 ;  /* 0x0000000c0d0e7389 */ /* 0x0002a400000c000b */
[----:B012---:R-:W-:Y:S01]  /*303d0*/  ENDCOLLECTIVE ;  /* 0x000000000000791b */ /* 0x007fe20003800000 */
.L_x_930:
[----:B------:R-:W-:Y:S05]  /*303e0*/  BRA `(.L_x_931) ;  /* 0xffffff8800387947 */ /* 0x000fea000383ffff */
.L_x_715:
[----:B0-----:R0:W1:Y:S02]  /*303f0*/  SYNCS.PHASECHK.TRANS64.TRYWAIT P0, [R22+URZ+0x33420], R3 ;  /* 0x03342003160075a7 */ /* 0x001064000800017f */
[----:B-1----:R-:W-:Y:S05]  /*30400*/  @!P0 NANOSLEEP.SYNCS 0x989680 ;  /* 0x009896800000895d */ /* 0x002fea0003900000 */
[----:B------:R-:W1:Y:S02]  /*30410*/  @!P0 SYNCS.PHASECHK.TRANS64 P0, [R22+URZ+0x33420], R3 ;  /* 0x03342003160085a7 */ /* 0x000e64000800007f */
[----:B-1----:R-:W-:Y:S05]  /*30420*/  @!P0 BRA `(.L_x_715) ;  /* 0xfffffffc00f08947 */ /* 0x002fea000383ffff */
[----:B------:R-:W-:Y:S05]  /*30430*/  BRA `(.L_x_932) ;  /* 0xffffff8800a87947 */ /* 0x000fea000383ffff */
.L_x_719:
[----:B0-----:R0:W1:Y:S02]  /*30440*/  SYNCS.PHASECHK.TRANS64.TRYWAIT P0, [R4+URZ+0x33480], R28 ;  /* 0x0334801c040075a7 */ /* 0x001064000800017f */
[----:B-1----:R-:W-:Y:S05]  /*30450*/  @!P0 NANOSLEEP.SYNCS 0x989680 ;  /* 0x009896800000895d */ /* 0x002fea0003900000 */
[----:B------:R-:W1:Y:S02]  /*30460*/  @!P0 SYNCS.PHASECHK.TRANS64 P0, [R4+URZ+0x33480], R28 ;  /* 0x0334801c040085a7 */ /* 0x000e64000800007f */
[----:B-1----:R-:W-:Y:S05]  /*30470*/  @!P0 BRA `(.L_x_719) ;  /* 0xfffffffc00f08947 */ /* 0x002fea000383ffff */
[----:B------:R-:W-:Y:S05]  /*30480*/  BRA `(.L_x_933) ;  /* 0xffffff8c00c87947 */ /* 0x000fea000383ffff */
.L_x_720:
        /* <DEDUP_REMOVED lines=8> */
.L_x_935:
[----:B------:R-:W-:Y:S05]  /*30510*/  BSYNC B0 ;  /* 0x0000000000007941 */ /* 0x000fea0003800000 */
.L_x_934:
        /* <DEDUP_REMOVED lines=8> */
.L_x_936:
[----:B------:R-:W-:Y:S01]  /*305a0*/  MOV R13, R10 ;  /* 0x0000000a000d7202 */ /* 0x000fe20000000f00 */
[----:B------:R-:W-:Y:S02]  /*305b0*/  IMAD.MOV.U32 R12, RZ, RZ, 0x1 ;  /* 0x00000001ff0c7424 */ /* 0x000fe400078e00ff */
[----:B------:R-:W-:-:S07]  /*305c0*/  IMAD.MOV.U32 R2, RZ, RZ, R14 ;  /* 0x000000ffff027224 */ /* 0x000fce00078e000e */
[----:B------:R-:W-:Y:S05]  /*305d0*/  WARPSYNC.COLLECTIVE R15, `(.L_x_937) ;  /* 0x000000000f087348 */ /* 0x000fea0003c00000 */
[----:B------:R0:W1:Y:S02]  /*305e0*/  SHFL.IDX P6, R14, R13, R12, R11 ;  /* 0x0000000c0d0e7389 */ /* 0x00006400000c000b */
[----:B01----:R-:W-:Y:S01]  /*305f0*/  ENDCOLLECTIVE ;  /* 0x000000000000791b */ /* 0x003fe20003800000 */
.L_x_937:
        /* <DEDUP_REMOVED lines=14> */
.L_x_938:
[----:B------:R-:W-:Y:S02]  /*306e0*/  IMAD.MOV.U32 R13, RZ, RZ, R10 ;  /* 0x000000ffff0d7224 */ /* 0x000fe400078e000a */
[----:B------:R-:W-:Y:S01]  /*306f0*/  IMAD.MOV.U32 R12, RZ, RZ, 0x2 ;  /* 0x00000002ff0c7424 */ /* 0x000fe200078e00ff */
[----:B------:R-:W-:-:S07]  /*30700*/  MOV R2, R14 ;  /* 0x0000000e00027202 */ /* 0x000fce0000000f00 */
[----:B------:R-:W-:Y:S05]  /*30710*/  WARPSYNC.COLLECTIVE R15, `(.L_x_939) ;  /* 0x000000000f087348 */ /* 0x000fea0003c00000 */
[----:B------:R0:W1:Y:S02]  /*30720*/  SHFL.IDX P6, R14, R13, R12, R11 ;  /* 0x0000000c0d0e7389 */ /* 0x00006400000c000b */
[----:B01----:R-:W-:Y:S01]  /*30730*/  ENDCOLLECTIVE ;  /* 0x000000000000791b */ /* 0x003fe20003800000 */
.L_x_939:
        /* <DEDUP_REMOVED lines=9> */
[----:B------:R-:W-:-:S07]  /*307d0*/  MOV R35, R14 ;  /* 0x0000000e00237202 */ /* 0x000fce0000000f00 */
[----:B0-----:R-:W-:Y:S05]  /*307e0*/  WARPSYNC.COLLECTIVE R15, `(.L_x_940) ;  /* 0x000000000f087348 */ /* 0x001fea0003c00000 */
[----:B------:R1:W2:Y:S02]  /*307f0*/  SHFL.IDX P6, R14, R13, R12, R11 ;  /* 0x0000000c0d0e7389 */ /* 0x0002a400000c000b */
[----:B012---:R-:W-:Y:S01]  /*30800*/  ENDCOLLECTIVE ;  /* 0x000000000000791b */ /* 0x007fe20003800000 */
.L_x_940:
[----:B------:R-:W-:Y:S01]  /*30810*/  MOV R13, R10 ;  /* 0x0000000a000d7202 */ /* 0x000fe20000000f00 */
[----:B------:R-:W-:Y:S02]  /*30820*/  IMAD.MOV.U32 R12, RZ, RZ, 0x3 ;  /* 0x00000003ff0c7424 */ /* 0x000fe400078e00ff */
[----:B------:R-:W-:-:S07]  /*30830*/  IMAD.MOV.U32 R2, RZ, RZ, R14 ;  /* 0x000000ffff027224 */ /* 0x000fce00078e000e */
[----:B------:R-:W-:Y:S05]  /*30840*/  WARPSYNC.COLLECTIVE R15, `(.L_x_941) ;  /* 0x000000000f087348 */ /* 0x000fea0003c00000 */
[----:B------:R0:W1:Y:S02]  /*30850*/  SHFL.IDX P6, R14, R13, R12, R11 ;  /* 0x0000000c0d0e7389 */ /* 0x00006400000c000b */
[----:B01----:R-:W-:Y:S01]  /*30860*/  ENDCOLLECTIVE ;  /* 0x000000000000791b */ /* 0x003fe20003800000 */
.L_x_941:
        /* <DEDUP_REMOVED lines=13> */
.L_x_942:
[----:B------:R-:W-:Y:S02]  /*30940*/  IMAD.MOV.U32 R13, RZ, RZ, R23 ;  /* 0x000000ffff0d7224 */ /* 0x000fe400078e0017 */
[----:B------:R-:W-:Y:S01]  /*30950*/  IMAD.MOV.U32 R12, RZ, RZ, RZ ;  /* 0x000000ffff0c7224 */ /* 0x000fe200078e00ff */
[----:B------:R-:W-:-:S07]  /*30960*/  MOV R2, R14 ;  /* 0x0000000e00027202 */ /* 0x000fce0000000f00 */
[----:B------:R-:W-:Y:S05]  /*30970*/  WARPSYNC.COLLECTIVE R15, `(.L_x_943) ;  /* 0x000000000f087348 */ /* 0x000fea0003c00000 */
[----:B------:R0:W1:Y:S02]  /*30980*/  SHFL.IDX P6, R14, R13, R12, R11 ;  /* 0x0000000c0d0e7389 */ /* 0x00006400000c000b */
[----:B01----:R-:W-:Y:S01]  /*30990*/  ENDCOLLECTIVE ;  /* 0x000000000000791b */ /* 0x003fe20003800000 */
.L_x_943:
        /* <DEDUP_REMOVED lines=13> */
.L_x_944:
[----:B------:R-:W-:Y:S01]  /*30a70*/  IMAD.MOV.U32 R2, RZ, RZ, R14 ;  /* 0x000000ffff027224 */ /* 0x000fe200078e000e */
[----:B------:R-:W-:Y:S06]  /*30a80*/  BRA `(.L_x_945) ;  /* 0xffffff8c006c7947 */ /* 0x000fec000383ffff */
.L_x_725:
[----:B---3--:R3:W4:Y:S02]  /*30a90*/  SYNCS.PHASECHK.TRANS64.TRYWAIT P0, [R4+URZ+0x33440], R28 ;  /* 0x0334401c040075a7 */ /* 0x008724000800017f */
[----:B----4-:R-:W-:Y:S05]  /*30aa0*/  @!P0 NANOSLEEP.SYNCS 0x989680 ;  /* 0x009896800000895d */ /* 0x010fea0003900000 */
[----:B------:R-:W4:Y:S02]  /*30ab0*/  @!P0 SYNCS.PHASECHK.TRANS64 P0, [R4+URZ+0x33440], R28 ;  /* 0x0334401c040085a7 */ /* 0x000f24000800007f */
[----:B----4-:R-:W-:Y:S05]  /*30ac0*/  @!P0 BRA `(.L_x_725) ;  /* 0xfffffffc00f08947 */ /* 0x010fea000383ffff */
[----:B------:R-:W-:Y:S05]  /*30ad0*/  BRA `(.L_x_946) ;  /* 0xffffff8c00c47947 */ /* 0x000fea000383ffff */
.L_x_726:
[----:B------:R-:W-:Y:S01]  /*30ae0*/  BSSY B0, `(.L_x_947) ;  /* 0x0000008000007945 */ /* 0x000fe20003800000 */
[----:B------:R-:W-:Y:S01]  /*30af0*/  IMAD.MOV.U32 R13, RZ, RZ, R8 ;  /* 0x000000ffff0d7224 */ /* 0x000fe200078e0008 */
[----:B------:R-:W-:Y:S01]  /*30b00*/  MOV R12, RZ ;  /* 0x000000ff000c7202 */ /* 0x000fe20000000f00 */
[----:B------:R-:W-:Y:S02]  /*30b10*/  IMAD.MOV.U32 R11, RZ, RZ, 0x1c1f ;  /* 0x00001c1fff0b7424 */ /* 0x000fe400078e00ff */
[----:B------:R-:W-:-:S07]  /*30b20*/  IMAD.MOV.U32 R15, RZ, RZ, -0x1 ;  /* 0xffffffffff0f7424 */ /* 0x000fce00078e00ff */
[----:B0123--:R-:W-:Y:S05]  /*30b30*/  WARPSYNC.COLLECTIVE R15, `(.L_x_948) ;  /* 0x000000000f087348 */ /* 0x00ffea0003c00000 */
[----:B------:R4:W0:Y:S02]  /*30b40*/  SHFL.IDX P6, R14, R13, R12, R11 ;  /* 0x0000000c0d0e7389 */ /* 0x00082400000c000b */
[----:B01234-:R-:W-:Y:S01]  /*30b50*/  ENDCOLLECTIVE ;  /* 0x000000000000791b */ /* 0x01ffe20003800000 */
.L_x_948:
[----:B------:R-:W-:Y:S05]  /*30b60*/  BSYNC B0 ;  /* 0x0000000000007941 */ /* 0x000fea0003800000 */
.L_x_947:
        /* <DEDUP_REMOVED lines=8> */
.L_x_949:
[----:B------:R-:W-:Y:S02]  /*30bf0*/  IMAD.MOV.U32 R13, RZ, RZ, R8 ;  /* 0x000000ffff0d7224 */ /* 0x000fe400078e0008 */
[----:B------:R-:W-:Y:S01]  /*30c00*/  IMAD.MOV.U32 R12, RZ, RZ, 0x1 ;  /* 0x00000001ff0c7424 */ /* 0x000fe200078e00ff */
[----:B------:R-:W-:-:S07]  /*30c10*/  MOV R2, R14 ;  /* 0x0000000e00027202 */ /* 0x000fce0000000f00 */
[----:B------:R-:W-:Y:S05]  /*30c20*/  WARPSYNC.COLLECTIVE R15, `(.L_x_950) ;  /* 0x000000000f087348 */ /* 0x000fea0003c00000 */
[----:B------:R0:W1:Y:S02]  /*30c30*/  SHFL.IDX P6, R14, R13, R12, R11 ;  /* 0x0000000c0d0e7389 */ /* 0x00006400000c000b */
[----:B01----:R-:W-:Y:S01]  /*30c40*/  ENDCOLLECTIVE ;  /* 0x000000000000791b */ /* 0x003fe20003800000 */
.L_x_950:
        /* <DEDUP_REMOVED lines=9> */
[----:B0-----:R-:W-:-:S07]  /*30ce0*/  MOV R3, R14 ;  /* 0x0000000e00037202 */ /* 0x001fce0000000f00 */
[----:B------:R-:W-:Y:S05]  /*30cf0*/  WARPSYNC.COLLECTIVE R15, `(.L_x_951) ;  /* 0x000000000f087348 */ /* 0x000fea0003c00000 */
[----:B------:R0:W1:Y:S02]  /*30d00*/  SHFL.IDX P6, R14, R13, R12, R11 ;  /* 0x0000000c0d0e7389 */ /* 0x00006400000c000b */
[----:B01----:R-:W-:Y:S01]  /*30d10*/  ENDCOLLECTIVE ;  /* 0x000000000000791b */ /* 0x003fe20003800000 */
.L_x_951:
[----:B------:R-:W-:Y:S01]  /*30d20*/  MOV R13, R8 ;  /* 0x00000008000d7202 */ /* 0x000fe20000000f00 */
[----:B------:R-:W-:Y:S02]  /*30d30*/  IMAD.MOV.U32 R12, RZ, RZ, 0x2 ;  /* 0x00000002ff0c7424 */ /* 0x000fe400078e00ff */
[----:B------:R-:W-:-:S07]  /*30d40*/  IMAD.MOV.U32 R2, RZ, RZ, R14 ;  /* 0x000000ffff027224 */ /* 0x000fce00078e000e */
[----:B------:R-:W-:Y:S05]  /*30d50*/  WARPSYNC.COLLECTIVE R15, `(.L_x_952) ;  /* 0x000000000f087348 */ /* 0x000fea0003c00000 */
[----:B------:R0:W1:Y:S02]  /*30d60*/  SHFL.IDX P6, R14, R13, R12, R11 ;  /* 0x0000000c0d0e7389 */ /* 0x00006400000c000b */
[----:B01----:R-:W-:Y:S01]  /*30d70*/  ENDCOLLECTIVE ;  /* 0x000000000000791b */ /* 0x003fe20003800000 */
.L_x_952:
        /* <DEDUP_REMOVED lines=13> */
.L_x_953:
[----:B------:R-:W-:Y:S02]  /*30e50*/  IMAD.MOV.U32 R13, RZ, RZ, R8 ;  /* 0x000000ffff0d7224 */ /* 0x000fe400078e0008 */
[----:B------:R-:W-:Y:S01]  /*30e60*/  IMAD.MOV.U32 R12, RZ, RZ, 0x3 ;  /* 0x00000003ff0c7424 */ /* 0x000fe200078e00ff */
[----:B------:R-:W-:-:S07]  /*30e70*/  MOV R2, R14 ;  /* 0x0000000e00027202 */ /* 0x000fce0000000f00 */
[----:B------:R-:W-:Y:S05]  /*30e80*/  WARPSYNC.COLLECTIVE R15, `(.L_x_954) ;  /* 0x000000000f087348 */ /* 0x000fea0003c00000 */
[----:B------:R0:W1:Y:S02]  /*30e90*/  SHFL.IDX P6, R14, R13, R12, R11 ;  /* 0x0000000c0d0e7389 */ /* 0x00006400000c000b */
[----:B01----:R-:W-:Y:S01]  /*30ea0*/  ENDCOLLECTIVE ;  /* 0x000000000000791b */ /* 0x003fe20003800000 */
.L_x_954:
        /* <DEDUP_REMOVED lines=13> */
.L_x_955:
[----:B------:R-:W-:Y:S01]  /*30f80*/  MOV R13, R7 ;  /* 0x00000007000d7202 */ /* 0x000fe20000000f00 */
[----:B------:R-:W-:Y:S02]  /*30f90*/  IMAD.MOV.U32 R12, RZ, RZ, RZ ;  /* 0x000000ffff0c7224 */ /* 0x000fe400078e00ff */
[----:B------:R-:W-:-:S07]  /*30fa0*/  IMAD.MOV.U32 R2, RZ, RZ, R14 ;  /* 0x000000ffff027224 */ /* 0x000fce00078e000e */
[----:B------:R-:W-:Y:S05]  /*30fb0*/  WARPSYNC.COLLECTIVE R15, `(.L_x_956) ;  /* 0x000000000f087348 */ /* 0x000fea0003c00000 */
[----:B------:R0:W1:Y:S02]  /*30fc0*/  SHFL.IDX P6, R14, R13, R12, R11 ;  /* 0x0000000c0d0e7389 */ /* 0x00006400000c000b */
[----:B01----:R-:W-:Y:S01]  /*30fd0*/  ENDCOLLECTIVE ;  /* 0x000000000000791b */ /* 0x003fe20003800000 */
.L_x_956:
        /* <DEDUP_REMOVED lines=13> */
.L_x_957:
[----:B------:R-:W-:Y:S05]  /*310b0*/  BRA `(.L_x_958) ;  /* 0xffffff8c00607947 */ /* 0x000fea000383ffff */
.L_x_731:
[----:B----4-:R4:W0:Y:S02]  /*310c0*/  SYNCS.PHASECHK.TRANS64.TRYWAIT P2, [R0+URZ+0x33470], R3 ;  /* 0x03347003000075a7 */ /* 0x010824000804017f */
[----:B0-----:R-:W-:Y:S05]  /*310d0*/  @!P2 NANOSLEEP.SYNCS 0x989680 ;  /* 0x009896800000a95d */ /* 0x001fea0003900000 */
[----:B------:R-:W0:Y:S02]  /*310e0*/  @!P2 SYNCS.PHASECHK.TRANS64 P2, [R0+URZ+0x33470], R3 ;  /* 0x033470030000a5a7 */ /* 0x000e24000804007f */
[----:B0-----:R-:W-:Y:S05]  /*310f0*/  @!P2 BRA `(.L_x_731) ;  /* 0xfffffffc00f0a947 */ /* 0x001fea000383ffff */
[----:B------:R-:W-:Y:S05]  /*31100*/  BRA `(.L_x_959) ;  /* 0xffffff8c00cc7947 */ /* 0x000fea000383ffff */
.L_x_733:
[----:B----4-:R4:W0:Y:S02]  /*31110*/  SYNCS.PHASECHK.TRANS64.TRYWAIT P2, [R0+URZ+0x33460], R3 ;  /* 0x03346003000075a7 */ /* 0x010824000804017f */
[----:B0-----:R-:W-:Y:S05]  /*31120*/  @!P2 NANOSLEEP.SYNCS 0x989680 ;  /* 0x009896800000a95d */ /* 0x001fea0003900000 */
[----:B------:R-:W0:Y:S02]  /*31130*/  @!P2 SYNCS.PHASECHK.TRANS64 P2, [R0+URZ+0x33460], R3 ;  /* 0x033460030000a5a7 */ /* 0x000e24000804007f */
[----:B0-----:R-:W-:Y:S05]  /*31140*/  @!P2 BRA `(.L_x_733) ;  /* 0xfffffffc00f0a947 */ /* 0x001fea000383ffff */
[----:B------:R-:W-:Y:S05]  /*31150*/  BRA `(.L_x_960) ;  /* 0xffffff8c00dc7947 */ /* 0x000fea000383ffff */
.L_x_741:
[----:B0-----:R0:W2:Y:S02]  /*31160*/  SYNCS.PHASECHK.TRANS64.TRYWAIT P1, [R3+URZ+0x33470], R0 ;  /* 0x03347000030075a7 */ /* 0x0010a4000802017f */
[----:B--2---:R-:W-:Y:S05]  /*31170*/  @!P1 NANOSLEEP.SYNCS 0x989680 ;  /* 0x009896800000995d */ /* 0x004fea0003900000 */
[----:B------:R-:W2:Y:S02]  /*31180*/  @!P1 SYNCS.PHASECHK.TRANS64 P1, [R3+URZ+0x33470], R0 ;  /* 0x03347000030095a7 */ /* 0x000ea4000802007f */
[----:B--2---:R-:W-:Y:S05]  /*31190*/  @!P1 BRA `(.L_x_741) ;  /* 0xfffffffc00f09947 */ /* 0x004fea000383ffff */
[----:B------:R-:W-:Y:S05]  /*311a0*/  BRA `(.L_x_961) ;  /* 0xffffff9800107947 */ /* 0x000fea000383ffff */
.L_x_743:
[----:B0-----:R0:W2:Y:S02]  /*311b0*/  SYNCS.PHASECHK.TRANS64.TRYWAIT P1, [R3+URZ+0x33460], R0 ;  /* 0x03346000030075a7 */ /* 0x0010a4000802017f */
[----:B--2---:R-:W-:Y:S05]  /*311c0*/  @!P1 NANOSLEEP.SYNCS 0x989680 ;  /* 0x009896800000995d */ /* 0x004fea0003900000 */
[----:B------:R-:W2:Y:S02]  /*311d0*/  @!P1 SYNCS.PHASECHK.TRANS64 P1, [R3+URZ+0x33460], R0 ;  /* 0x03346000030095a7 */ /* 0x000ea4000802007f */
[----:B--2---:R-:W-:Y:S05]  /*311e0*/  @!P1 BRA `(.L_x_743) ;  /* 0xfffffffc00f09947 */ /* 0x004fea000383ffff */
[----:B------:R-:W-:Y:S05]  /*311f0*/  BRA `(.L_x_962) ;  /* 0xffffff98001c7947 */ /* 0x000fea000383ffff */
.L_x_748:
[----:B------:R-:W-:Y:S01]  /*31200*/  BSSY B0, `(.L_x_963) ;  /* 0x0000008000007945 */ /* 0x000fe20003800000 */
[----:B------:R-:W-:Y:S01]  /*31210*/  MOV R13, R16 ;  /* 0x00000010000d7202 */ /* 0x000fe20000000f00 */
[----:B------:R-:W-:Y:S02]  /*31220*/  IMAD.MOV.U32 R12, RZ, RZ, RZ ;  /* 0x000000ffff0c7224 */ /* 0x000fe400078e00ff */
[----:B------:R-:W-:Y:S02]  /*31230*/  IMAD.MOV.U32 R11, RZ, RZ, 0x1f ;  /* 0x0000001fff0b7424 */ /* 0x000fe400078e00ff */
[----:B------:R-:W-:-:S07]  /*31240*/  IMAD.MOV.U32 R15, RZ, RZ, -0x1 ;  /* 0xffffffffff0f7424 */ /* 0x000fce00078e00ff */
[----:B-12---:R-:W-:Y:S05]  /*31250*/  WARPSYNC.COLLECTIVE R15, `(.L_x_964) ;  /* 0x000000000f087348 */ /* 0x006fea0003c00000 */
[----:B------:R0:W3:Y:S02]  /*31260*/  SHFL.IDX P6, R14, R13, R12, R11 ;  /* 0x0000000c0d0e7389 */ /* 0x0000e400000c000b */
[----:B0123--:R-:W-:Y:S01]  /*31270*/  ENDCOLLECTIVE ;  /* 0x000000000000791b */ /* 0x00ffe20003800000 */
.L_x_964:
[----:B------:R-:W-:Y:S05]  /*31280*/  BSYNC B0 ;  /* 0x0000000000007941 */ /* 0x000fea0003800000 */
.L_x_963:
[----:B------:R-:W-:Y:S01]  /*31290*/  IMAD.MOV.U32 R13, RZ, RZ, R16 ;  /* 0x000000ffff0d7224 */ /* 0x000fe200078e0010 */
[----:B------:R-:W-:Y:S01]  /*312a0*/  MOV R15, 0xffffffff ;  /* 0xffffffff000f7802 */ /* 0x000fe20000000f00 */
[----:B------:R-:W-:Y:S01]  /*312b0*/  IMAD.MOV.U32 R12, RZ, RZ, 0x1 ;  /* 0x00000001ff0c7424 */ /* 0x000fe200078e00ff */
[----:B------:R-:W-:Y:S01]  /*312c0*/  MOV R0, R14 ;  /* 0x0000000e00007202 */ /* 0x000fe20000000f00 */
[----:B------:R-:W-:Y:S02]  /*312d0*/  IMAD.MOV.U32 R11, RZ, RZ, 0x1f ;  /* 0x0000001fff0b7424 */ /* 0x000fe400078e00ff */
[----:B------:R-:W-:-:S07]  /*312e0*/  IMAD.IADD R5, R19, 0x1, R8 ;  /* 0x0000000113057824 */ /* 0x000fce00078e0208 */
[----:B------:R-:W-:Y:S05]  /*312f0*/  WARPSYNC.COLLECTIVE R15, `(.L_x_965) ;  /* 0x000000000f087348 */ /* 0x000fea0003c00000 */
[----:B------:R0:W1:Y:S02]  /*31300*/  SHFL.IDX P6, R14, R13, R12, R11 ;  /* 0x0000000c0d0e7389 */ /* 0x00006400000c000b */
[----:B01----:R-:W-:Y:S01]  /*31310*/  ENDCOLLECTIVE ;  /* 0x000000000000791b */ /* 0x003fe20003800000 */
.L_x_965:
[----:B------:R-:W-:Y:S02]  /*31320*/  ULDC UR4, c[0x0][0xc3c] ;  /* 0x00030f0000047ab9 */ /* 0x000fe40000000800 */
[----:B------:R-:W-:-:S13]  /*31330*/  ISETP.GE.OR P1, PT, R5, UR4, !P0 ;  /* 0x0000000405007c0c */ /* 0x000fda000c726670 */
[----:B------:R-:W0:Y:S01]  /*31340*/  @!P1 LDC.64 R2, c[0x0][0xc80] ;  /* 0x00032000ff029b82 */ /* 0x000e220000000a00 */
[----:B------:R-:W-:Y:S02]  /*31350*/  IMAD.MOV.U32 R11, RZ, RZ, RZ ;  /* 0x000000ffff0b7224 */ /* 0x000fe400078e00ff */
[----:B------:R-:W-:Y:S02]  /*31360*/  IMAD.MOV.U32 R4, RZ, RZ, R14 ;  /* 0x000000ffff047224 */ /* 0x000fe400078e000e */
[----:B0-----:R-:W-:-:S06]  /*31370*/  @!P1 IMAD.WIDE R2, R5, 0x4, R2 ;  /* 0x0000000405029825 */ /* 0x001fcc00078e0202 */
[----:B------:R-:W2:Y:S01]  /*31380*/  @!P1 LDG.E R2, desc[UR50][R2.64] ;  /* 0x0000003202029981 */ /* 0x000ea2000c1e1900 */
[----:B------:R-:W-:Y:S01]  /*31390*/  IMAD.MOV.U32 R5, RZ, RZ, RZ ;  /* 0x000000ffff057224 */ /* 0x000fe200078e00ff */
[C---:B------:R-:W-:Y:S02]  /*313a0*/  ISETP.GE.U32.AND P2, PT, R8.reuse, 0x2, PT ;  /* 0x000000020800780c */ /* 0x040fe40003f46070 */
[C---:B------:R-:W-:Y:S02]  /*313b0*/  ISETP.GE.U32.AND P3, PT, R8.reuse, 0x4, PT ;  /* 0x000000040800780c */ /* 0x040fe40003f66070 */
[C---:B------:R-:W-:Y:S02]  /*313c0*/  ISETP.GE.U32.AND P4, PT, R8.reuse, 0x8, PT ;  /* 0x000000080800780c */ /* 0x040fe40003f86070 */
[----:B------:R-:W-:Y:S02]  /*313d0*/  ISETP.GE.U32.AND P5, PT, R8, 0x10, PT ;  /* 0x000000100800780c */ /* 0x000fe40003fa6070 */
[----:B--2---:R-:W-:-:S02]  /*313e0*/  @!P1 MOV R5, R2 ;  /* 0x0000000200059202 */ /* 0x004fc40000000f00 */
[----:B------:R-:W-:-:S03]  /*313f0*/  ISETP.NE.AND P1, PT, R8, RZ, PT ;  /* 0x000000ff0800720c */ /* 0x000fc60003f25270 */
[----:B------:R-:W-:-:S10]  /*31400*/  IMAD.MOV.U32 R13, RZ, RZ, R5 ;  /* 0x000000ffff0d7224 */ /* 0x000fd400078e0005 */
[----:B------:R-:W-:Y:S05]  /*31410*/  WARPSYNC.COLLECTIVE R15, `(.L_x_966) ;  /* 0x000000000f087348 */ /* 0x000fea0003c00000 */
[----:B------:R0:W1:Y:S02]  /*31420*/  SHFL.UP P6, R14, R13, R12, R11 ;  /* 0x0400000c0d0e7389 */ /* 0x00006400000c000b */
[----:B01----:R-:W-:Y:S01]  /*31430*/  ENDCOLLECTIVE ;  /* 0x000000000000791b */ /* 0x003fe20003800000 */
.L_x_966:
[----:B------:R-:W-:Y:S01]  /*31440*/  IMAD.MOV.U32 R12, RZ, RZ, 0x2 ;  /* 0x00000002ff0c7424 */ /* 0x000fe200078e00ff */
[----:B------:R-:W-:-:S05]  /*31450*/  SEL R6, R14, RZ, P1 ;  /* 0x000000ff0e067207 */ /* 0x000fca0000800000 */
[----:B------:R-:W-:-:S05]  /*31460*/  IMAD.IADD R6, R5, 0x1, R6 ;  /* 0x0000000105067824 */ /* 0x000fca00078e0206 */
[----:B------:R-:W-:-:S07]  /*31470*/  MOV R13, R6 ;  /* 0x00000006000d7202 */ /* 0x000fce0000000f00 */
[----:B------:R-:W-:Y:S05]  /*31480*/  WARPSYNC.COLLECTIVE R15, `(.L_x_967) ;  /* 0x000000000f087348 */ /* 0x000fea0003c00000 */
[----:B------:R0:W1:Y:S02]  /*31490*/  SHFL.UP P6, R14, R13, R12, R11 ;  /* 0x0400000c0d0e7389 */ /* 0x00006400000c000b */
[----:B01----:R-:W-:Y:S01]  /*314a0*/  ENDCOLLECTIVE ;  /* 0x000000000000791b */ /* 0x003fe20003800000 */
.L_x_967:
[----:B------:R-:W-:Y:S02]  /*314b0*/  MOV R12, 0x4 ;  /* 0x00000004000c7802 */ /* 0x000fe40000000f00 */
[----:B------:R-:W-:-:S05]  /*314c0*/  SEL R7, R14, RZ, P2 ;  /* 0x000000ff0e077207 */ /* 0x000fca0001000000 */
[----:B------:R-:W-:-:S04]  /*314d0*/  IMAD.IADD R7, R6, 0x1, R7 ;  /* 0x0000000106077824 */ /* 0x000fc800078e0207 */
[----:B------:R-:W-:-:S07]  /*314e0*/  IMAD.MOV.U32 R13, RZ, RZ, R7 ;  /* 0x000000ffff0d7224 */ /* 0x000fce00078e0007 */
[----:B------:R-:W-:Y:S05]  /*314f0*/  WARPSYNC.COLLECTIVE R15, `(.L_x_968) ;  /* 0x000000000f087348 */ /* 0x000fea0003c00000 */
[----:B------:R0:W1:Y:S02]  /*31500*/  SHFL.UP P6, R14, R13, R12, R11 ;  /* 0x0400000c0d0e7389 */ /* 0x00006400000c000b */
[----:B01----:R-:W-:Y:S01]  /*31510*/  ENDCOLLECTIVE ;  /* 0x000000000000791b */ /* 0x003fe20003800000 */
.L_x_968:
[----:B------:R-:W-:Y:S01]  /*31520*/  IMAD.MOV.U32 R12, RZ, RZ, 0x8 ;  /* 0x00000008ff0c7424 */ /* 0x000fe200078e00ff */
[----:B------:R-:W-:-:S05]  /*31530*/  SEL R2, R14, RZ, P3 ;  /* 0x000000ff0e027207 */ /* 0x000fca0001800000 */
[----:B------:R-:W-:-:S04]  /*31540*/  IMAD.IADD R2, R7, 0x1, R2 ;  /* 0x0000000107027824 */ /* 0x000fc800078e0202 */
[----:B------:R-:W-:-:S07]  /*31550*/  IMAD.MOV.U32 R13, RZ, RZ, R2 ;  /* 0x000000ffff0d7224 */ /* 0x000fce00078e0002 */
[----:B------:R-:W-:Y:S05]  /*31560*/  WARPSYNC.COLLECTIVE R15, `(.L_x_969) ;  /* 0x000000000f087348 */ /* 0x000fea0003c00000 */
[----:B------:R0:W1:Y:S02]  /*31570*/  SHFL.UP P6, R14, R13, R12, R11 ;  /* 0x0400000c0d0e7389 */ /* 0x00006400000c000b */
[----:B01----:R-:W-:Y:S01]  /*31580*/  ENDCOLLECTIVE ;  /* 0x000000000000791b */ /* 0x003fe20003800000 */
.L_x_969:
[----:B------:R-:W-:Y:S01]  /*31590*/  IMAD.MOV.U32 R12, RZ, RZ, 0x10 ;  /* 0x00000010ff0c7424 */ /* 0x000fe200078e00ff */
[----:B------:R-:W-:-:S04]  /*315a0*/  SEL R3, R14, RZ, P4 ;  /* 0x000000ff0e037207 */ /* 0x000fc80002000000 */
[----:B------:R-:W-:-:S05]  /*315b0*/  IADD3 R3, R2, R3, RZ ;  /* 0x0000000302037210 */ /* 0x000fca0007ffe0ff */
[----:B------:R-:W-:-:S07]  /*315c0*/  IMAD.MOV.U32 R13, RZ, RZ, R3 ;  /* 0x000000ffff0d7224 */ /* 0x000fce00078e0003 */
[----:B------:R-:W-:Y:S05]  /*315d0*/  WARPSYNC.COLLECTIVE R15, `(.L_x_970) ;  /* 0x000000000f087348 */ /* 0x000fea0003c00000 */
[----:B------:R0:W1:Y:S02]  /*315e0*/  SHFL.UP P6, R14, R13, R12, R11 ;  /* 0x0400000c0d0e7389 */ /* 0x00006400000c000b */
[----:B01----:R-:W-:Y:S01]  /*315f0*/  ENDCOLLECTIVE ;  /* 0x000000000000791b */ /* 0x003fe20003800000 */
.L_x_970:
[----:B------:R-:W-:Y:S02]  /*31600*/  IMAD.MOV.U32 R12, RZ, RZ, 0x1f ;  /* 0x0000001fff0c7424 */ /* 0x000fe400078e00ff */
[----:B------:R-:W-:Y:S01]  /*31610*/  IMAD.MOV.U32 R11, RZ, RZ, 0x1f ;  /* 0x0000001fff0b7424 */ /* 0x000fe200078e00ff */
[----:B------:R-:W-:-:S05]  /*31620*/  SEL R2, R14, RZ, P5 ;  /* 0x000000ff0e027207 */ /* 0x000fca0002800000 */
[----:B------:R-:W-:-:S05]  /*31630*/  IMAD.IADD R2, R3, 0x1, R2 ;  /* 0x0000000103027824 */ /* 0x000fca00078e0202 */
[----:B------:R-:W-:-:S07]  /*31640*/  MOV R13, R2 ;  /* 0x00000002000d7202 */ /* 0x000fce0000000f00 */
[----:B------:R-:W-:Y:S05]  /*31650*/  WARPSYNC.COLLECTIVE R15, `(.L_x_971) ;  /* 0x000000000f087348 */ /* 0x000fea0003c00000 */
[----:B------:R0:W1:Y:S02]  /*31660*/  SHFL.IDX P6, R14, R13, R12, R11 ;  /* 0x0000000c0d0e7389 */ /* 0x00006400000c000b */
[----:B01----:R-:W-:Y:S01]  /*31670*/  ENDCOLLECTIVE ;  /* 0x000000000000791b */ /* 0x003fe20003800000 */
.L_x_971:
[----:B------:R-:W-:Y:S05]  /*31680*/  BRA `(.L_x_972) ;  /* 0xffffff9c009c7947 */ /* 0x000fea000383ffff */
.L_x_753:
[----:B------:R-:W-:Y:S01]  /*31690*/  BSSY B0, `(.L_x_973) ;  /* 0x0000008000007945 */ /* 0x000fe20003800000 */
[----:B-----5:R-:W-:Y:S01]  /*316a0*/  IMAD.MOV.U32 R13, RZ, RZ, R5 ;  /* 0x000000ffff0d7224 */ /* 0x020fe200078e0005 */
[----:B------:R-:W-:Y:S01]  /*316b0*/  MOV R12, 0x1 ;  /* 0x00000001000c7802 */ /* 0x000fe20000000f00 */
[----:B------:R-:W-:Y:S02]  /*316c0*/  IMAD.MOV.U32 R11, RZ, RZ, RZ ;  /* 0x000000ffff0b7224 */ /* 0x000fe400078e00ff */
[----:B------:R-:W-:-:S07]  /*316d0*/  IMAD.MOV.U32 R15, RZ, RZ, -0x1 ;  /* 0xffffffffff0f7424 */ /* 0x000fce00078e00ff */
[----:B0-----:R-:W-:Y:S05]  /*316e0*/  WARPSYNC.COLLECTIVE R15, `(.L_x_974) ;  /* 0x000000000f087348 */ /* 0x001fea0003c00000 */
[----:B------:R1:W2:Y:S02]  /*316f0*/  SHFL.UP P6, R14, R13, R12, R11 ;  /* 0x0400000c0d0e7389 */ /* 0x0002a400000c000b */
[----:B012---:R-:W-:Y:S01]  /*31700*/  ENDCOLLECTIVE ;  /* 0x000000000000791b */ /* 0x007fe20003800000 */
.L_x_974:
[----:B------:R-:W-:Y:S05]  /*31710*/  BSYNC B0 ;  /* 0x0000000000007941 */ /* 0x000fea0003800000 */
.L_x_973:
[----:B------:R-:W-:Y:S01]  /*31720*/  SEL R14, R14, RZ, P1 ;  /* 0x000000ff0e0e7207 */ /* 0x000fe20000800000 */
[----:B------:R-:W-:Y:S01]  /*31730*/  IMAD.MOV.U32 R11, RZ, RZ, RZ ;  /* 0x000000ffff0b7224 */ /* 0x000fe200078e00ff */
[----:B------:R-:W-:Y:S01]  /*31740*/  MOV R12, 0x2 ;  /* 0x00000002000c7802 */ /* 0x000fe20000000f00 */
[----:B------:R-:W-:Y:S02]  /*31750*/  IMAD.MOV.U32 R15, RZ, RZ, -0x1 ;  /* 0xffffffffff0f7424 */ /* 0x000fe400078e00ff */
[----:B------:R-:W-:-:S07]  /*31760*/  IMAD.IADD R13, R5, 0x1, R14 ;  /* 0x00000001050d7824 */ /* 0x000fce00078e020e */
[----:B------:R-:W-:Y:S05]  /*31770*/  WARPSYNC.COLLECTIVE R15, `(.L_x_975) ;  /* 0x000000000f087348 */ /* 0x000fea0003c00000 */
[----:B------:R0:W1:Y:S02]  /*31780*/  SHFL.UP P6, R14, R13, R12, R11 ;  /* 0x0400000c0d0e7389 */ /* 0x00006400000c000b */
[----:B01----:R-:W-:Y:S01]  /*31790*/  ENDCOLLECTIVE ;  /* 0x000000000000791b */ /* 0x003fe20003800000 */
.L_x_975:
[----:B------:R-:W-:Y:S01]  /*317a0*/  IMAD.MOV.U32 R12, RZ, RZ, 0x4 ;  /* 0x00000004ff0c7424 */ /* 0x000fe200078e00ff */
[----:B------:R-:W-:-:S05]  /*317b0*/  SEL R2, R14, RZ, P2 ;  /* 0x000000ff0e027207 */ /* 0x000fca0001000000 */
[----:B------:R-:W-:-:S05]  /*317c0*/  IMAD.IADD R2, R13, 0x1, R2 ;  /* 0x000000010d027824 */ /* 0x000fca00078e0202 */
[----:B------:R-:W-:-:S07]  /*317d0*/  MOV R13, R2 ;  /* 0x00000002000d7202 */ /* 0x000fce0000000f00 */
[----:B------:R-:W-:Y:S05]  /*317e0*/  WARPSYNC.COLLECTIVE R15, `(.L_x_976) ;  /* 0x000000000f087348 */ /* 0x000fea0003c00000 */
[----:B------:R0:W1:Y:S02]  /*317f0*/  SHFL.UP P6, R14, R13, R12, R11 ;  /* 0x0400000c0d0e7389 */ /* 0x00006400000c000b */
[----:B01----:R-:W-:Y:S01]  /*31800*/  ENDCOLLECTIVE ;  /* 0x000000000000791b */ /* 0x003fe20003800000 */
.L_x_976:
[----:B------:R-:W-:Y:S02]  /*31810*/  MOV R12, 0x8 ;  /* 0x00000008000c7802 */ /* 0x000fe40000000f00 */
[----:B------:R-:W-:-:S05]  /*31820*/  SEL R3, R14, RZ, P3 ;  /* 0x000000ff0e037207 */ /* 0x000fca0001800000 */
[----:B------:R-:W-:-:S04]  /*31830*/  IMAD.IADD R3, R2, 0x1, R3 ;  /* 0x0000000102037824 */ /* 0x000fc800078e0203 */
[----:B------:R-:W-:-:S07]  /*31840*/  IMAD.MOV.U32 R13, RZ, RZ, R3 ;  /* 0x000000ffff0d7224 */ /* 0x000fce00078e0003 */
[----:B------:R-:W-:Y:S05]  /*31850*/  WARPSYNC.COLLECTIVE R15, `(.L_x_977) ;  /* 0x000000000f087348 */ /* 0x000fea0003c00000 */
[----:B------:R0:W1:Y:S02]  /*31860*/  SHFL.UP P6, R14, R13, R12, R11 ;  /* 0x0400000c0d0e7389 */ /* 0x00006400000c000b */
[----:B01----:R-:W-:Y:S01]  /*31870*/  ENDCOLLECTIVE ;  /* 0x000000000000791b */ /* 0x003fe20003800000 */
.L_x_977:
[----:B------:R-:W-:Y:S01]  /*31880*/  IMAD.MOV.U32 R12, RZ, RZ, 0x10 ;  /* 0x00000010ff0c7424 */ /* 0x000fe200078e00ff */
[----:B------:R-:W-:-:S05]  /*31890*/  SEL R4, R14, RZ, P4 ;  /* 0x000000ff0e047207 */ /* 0x000fca0002000000 */
[----:B------:R-:W-:-:S04]  /*318a0*/  IMAD.IADD R4, R3, 0x1, R4 ;  /* 0x0000000103047824 */ /* 0x000fc800078e0204 */
[----:B------:R-:W-:-:S07]  /*318b0*/  IMAD.MOV.U32 R13, RZ, RZ, R4 ;  /* 0x000000ffff0d7224 */ /* 0x000fce00078e0004 */
[----:B------:R-:W-:Y:S05]  /*318c0*/  WARPSYNC.COLLECTIVE R15, `(.L_x_978) ;  /* 0x000000000f087348 */ /* 0x000fea0003c00000 */
[----:B------:R0:W1:Y:S02]  /*318d0*/  SHFL.UP P6, R14, R13, R12, R11 ;  /* 0x0400000c0d0e7389 */ /* 0x00006400000c000b */
[----:B01----:R-:W-:Y:S01]  /*318e0*/  ENDCOLLECTIVE ;  /* 0x000000000000791b */ /* 0x003fe20003800000 */
.L_x_978:
[----:B------:R-:W-:Y:S02]  /*318f0*/  IMAD.MOV.U32 R12, RZ, RZ, 0x1f ;  /* 0x0000001fff0c7424 */ /* 0x000fe400078e00ff */
[----:B------:R-:W-:Y:S01]  /*31900*/  IMAD.MOV.U32 R11, RZ, RZ, 0x1f ;  /* 0x0000001fff0b7424 */ /* 0x000fe200078e00ff */
[----:B------:R-:W-:-:S04]  /*31910*/  SEL R3, R14, RZ, P5 ;  /* 0x000000ff0e037207 */ /* 0x000fc80002800000 */
[----:B------:R-:W-:-:S05]  /*31920*/  IADD3 R2, R4, R3, RZ ;  /* 0x0000000304027210 */ /* 0x000fca0007ffe0ff */
[----:B------:R-:W-:-:S07]  /*31930*/  IMAD.MOV.U32 R13, RZ, RZ, R2 ;  /* 0x000000ffff0d7224 */ /* 0x000fce00078e0002 */
[----:B------:R-:W-:Y:S05]  /*31940*/  WARPSYNC.COLLECTIVE R15, `(.L_x_979) ;  /* 0x000000000f087348 */ /* 0x000fea0003c00000 */
[----:B------:R0:W1:Y:S02]  /*31950*/  SHFL.IDX P6, R14, R13, R12, R11 ;  /* 0x0000000c0d0e7389 */ /* 0x00006400000c000b */
[----:B01----:R-:W-:Y:S01]  /*31960*/  ENDCOLLECTIVE ;  /* 0x000000000000791b */ /* 0x003fe20003800000 */
.L_x_979:
[----:B------:R-:W-:Y:S05]  /*31970*/  BRA `(.L_x_980) ;  /* 0xffffff9c007c7947 */ /* 0x000fea000383ffff */
.L_x_755:
[----:B------:R-:W-:Y:S01]  /*31980*/  BSSY B0, `(.L_x_981) ;  /* 0x0000006000007945 */ /* 0x000fe20003800000 */
[----:B------:R-:W-:Y:S02]  /*31990*/  PLOP3.LUT P6, PT, P6, PT, PT, 0x8, 0x0 ;  /* 0x000000000000781c */ /* 0x000fe400037ce170 */
[----:B------:R-:W-:-:S11]  /*319a0*/  MOV R15, 0xffffffff ;  /* 0xffffffff000f7802 */ /* 0x000fd60000000f00 */
[----:B0-----:R-:W-:Y:S05]  /*319b0*/  WARPSYNC.COLLECTIVE R15, `(.L_x_982) ;  /* 0x000000000f087348 */ /* 0x001fea0003c00000 */
[----:B------:R-:W-:Y:S01]  /*319c0*/  VOTE.ANY R14, PT, P6 ;  /* 0x00000000000e7806 */ /* 0x000fe200030e0100 */
[----:B0-----:R-:W-:Y:S06]  /*319d0*/  ENDCOLLECTIVE ;  /* 0x000000000000791b */ /* 0x001fec0003800000 */
.L_x_982:
[----:B------:R-:W-:Y:S05]  /*319e0*/  BSYNC B0 ;  /* 0x0000000000007941 */ /* 0x000fea0003800000 */
.L_x_981:
[----:B------:R-:W-:Y:S01]  /*319f0*/  IMAD.MOV.U32 R3, RZ, RZ, R14 ;  /* 0x000000ffff037224 */ /* 0x000fe200078e000e */
[----:B------:R-:W-:Y:S01]  /*31a00*/  MOV R11, 0x1f ;  /* 0x0000001f000b7802 */ /* 0x000fe20000000f00 */
[----:B------:R-:W-:Y:S02]  /*31a10*/  IMAD.MOV.U32 R13, RZ, RZ, R5 ;  /* 0x000000ffff0d7224 */ /* 0x000fe400078e0005 */
[----:B------:R-:W0:Y:S01]  /*31a20*/  POPC R4, R3 ;  /* 0x0000000300047309 */ /* 0x000e220000000000 */
[----:B------:R-:W-:Y:S02]  /*31a30*/  IMAD.MOV.U32 R15, RZ, RZ, -0x1 ;  /* 0xffffffffff0f7424 */ /* 0x000fe400078e00ff */
[----:B0-----:R-:W-:-:S07]  /*31a40*/  IMAD.MOV.U32 R12, RZ, RZ, R4 ;  /* 0x000000ffff0c7224 */ /* 0x001fce00078e0004 */
[----:B------:R-:W-:Y:S05]  /*31a50*/  WARPSYNC.COLLECTIVE R15, `(.L_x_983) ;  /* 0x000000000f087348 */ /* 0x000fea0003c00000 */
[----:B------:R0:W1:Y:S02]  /*31a60*/  SHFL.IDX P6, R14, R13, R12, R11 ;  /* 0x0000000c0d0e7389 */ /* 0x00006400000c000b */
[----:B01----:R-:W-:Y:S01]  /*31a70*/  ENDCOLLECTIVE ;  /* 0x000000000000791b */ /* 0x003fe20003800000 */
.L_x_983:
[----:B------:R-:W-:Y:S01]  /*31a80*/  IMAD.MOV.U32 R5, RZ, RZ, R14 ;  /* 0x000000ffff057224 */ /* 0x000fe200078e000e */
[----:B------:R-:W-:Y:S06]  /*31a90*/  BRA `(.L_x_984) ;  /* 0xffffff9c006c7947 */ /* 0x000fec000383ffff */
.L_x_757:
[----:B------:R-:W-:Y:S01]  /*31aa0*/  BSSY B0, `(.L_x_985) ;  /* 0x0000007000007945 */ /* 0x000fe20003800000 */
[----:B------:R-:W-:Y:S01]  /*31ab0*/  IMAD.MOV.U32 R13, RZ, RZ, R2 ;  /* 0x000000ffff0d7224 */ /* 0x000fe200078e0002 */
[----:B------:R-:W-:Y:S01]  /*31ac0*/  MOV R11, 0x1f ;  /* 0x0000001f000b7802 */ /* 0x000fe20000000f00 */
[----:B------:R-:W-:-:S07]  /*31ad0*/  IMAD.MOV.U32 R15, RZ, RZ, -0x1 ;  /* 0xffffffffff0f7424 */ /* 0x000fce00078e00ff */
[----:B012---:R-:W-:Y:S05]  /*31ae0*/  WARPSYNC.COLLECTIVE R15, `(.L_x_986) ;  /* 0x000000000f087348 */ /* 0x007fea0003c00000 */
[----:B------:R3:W4:Y:S02]  /*31af0*/  SHFL.IDX P6, R14, R13, R12, R11 ;  /* 0x0000000c0d0e7389 */ /* 0x00072400000c000b */
[----:B01234-:R-:W-:Y:S01]  /*31b00*/  ENDCOLLECTIVE ;  /* 0x000000000000791b */ /* 0x01ffe20003800000 */
.L_x_986:
[----:B------:R-:W-:Y:S05]  /*31b10*/  BSYNC B0 ;  /* 0x0000000000007941 */ /* 0x000fea0003800000 */
.L_x_985:
[----:B------:R-:W-:Y:S05]  /*31b20*/  BRA `(.L_x_756) ;  /* 0xffffff9c00647947 */ /* 0x000fea000383ffff */
.L_x_761:
[----:B0-----:R0:W1:Y:S02]  /*31b30*/  SYNCS.PHASECHK.TRANS64.TRYWAIT P0, [R5+URZ+0x33420], R0 ;  /* 0x03342000050075a7 */ /* 0x001064000800017f */
[----:B-1----:R-:W-:Y:S05]  /*31b40*/  @!P0 NANOSLEEP.SYNCS 0x989680 ;  /* 0x009896800000895d */ /* 0x002fea0003900000 */
[----:B------:R-:W1:Y:S02]  /*31b50*/  @!P0 SYNCS.PHASECHK.TRANS64 P0, [R5+URZ+0x33420], R0 ;  /* 0x03342000050085a7 */ /* 0x000e64000800007f */
[----:B-1----:R-:W-:Y:S05]  /*31b60*/  @!P0 BRA `(.L_x_761) ;  /* 0xfffffffc00f08947 */ /* 0x002fea000383ffff */
[----:B------:R-:W-:Y:S05]  /*31b70*/  BRA `(.L_x_987) ;  /* 0xffffffa000587947 */ /* 0x000fea000383ffff */
.L_x_762:
[----:B------:R-:W1:Y:S01]  /*31b80*/  S2R R2, SR_TID.X ;  /* 0x0000000000027919 */ /* 0x000e620000002100 */
[----:B------:R-:W-:Y:S01]  /*31b90*/  BSSY B0, `(.L_x_988) ;  /* 0x000000a000007945 */ /* 0x000fe20003800000 */
[----:B------:R-:W-:Y:S01]  /*31ba0*/  IMAD.MOV.U32 R12, RZ, RZ, RZ ;  /* 0x000000ffff0c7224 */ /* 0x000fe200078e00ff */
[----:B------:R-:W-:Y:S01]  /*31bb0*/  MOV R11, 0x1f ;  /* 0x0000001f000b7802 */ /* 0x000fe20000000f00 */
[----:B------:R-:W-:Y:S01]  /*31bc0*/  IMAD.MOV.U32 R15, RZ, RZ, -0x1 ;  /* 0xffffffffff0f7424 */ /* 0x000fe200078e00ff */
[----:B-1----:R-:W-:-:S04]  /*31bd0*/  SHF.R.U32.HI R2, RZ, 0x5, R2 ;  /* 0x00000005ff027819 */ /* 0x002fc80000011602 */
[----:B------:R-:W-:-:S05]  /*31be0*/  LOP3.LUT R2, R2, 0x3, RZ, 0xc0, !PT ;  /* 0x0000000302027812 */ /* 0x000fca00078ec0ff */
[----:B------:R-:W-:-:S07]  /*31bf0*/  IMAD.MOV.U32 R13, RZ, RZ, R2 ;  /* 0x000000ffff0d7224 */ /* 0x000fce00078e0002 */
[----:B0-----:R-:W-:Y:S05]  /*31c00*/  WARPSYNC.COLLECTIVE R15, `(.L_x_989) ;  /* 0x000000000f087348 */ /* 0x001fea0003c00000 */
[----:B------:R1:W2:Y:S02]  /*31c10*/  SHFL.IDX P6, R14, R13, R12, R11 ;  /* 0x0000000c0d0e7389 */ /* 0x0002a400000c000b */
[----:B012---:R-:W-:Y:S01]  /*31c20*/  ENDCOLLECTIVE ;  /* 0x000000000000791b */ /* 0x007fe20003800000 */
.L_x_989:
[----:B------:R-:W-:Y:S05]  /*31c30*/  BSYNC B0 ;  /* 0x0000000000007941 */ /* 0x000fea0003800000 */
.L_x_988:
[----:B------:R-:W-:Y:S05]  /*31c40*/  BRA `(.L_x_990) ;  /* 0xffffffa000407947 */ /* 0x000fea000383ffff */
.L_x_763:
[----:B------:R-:W-:Y:S01]  /*31c50*/  BSSY B0, `(.L_x_991) ;  /* 0x0000006000007945 */ /* 0x000fe20003800000 */
[----:B------:R-:W-:-:S07]  /*31c60*/  IMAD.MOV.U32 R15, RZ, RZ, -0x1 ;  /* 0xffffffffff0f7424 */ /* 0x000fce00078e00ff */
[----:B0-----:R-:W-:Y:S05]  /*31c70*/  WARPSYNC.COLLECTIVE R15, `(.L_x_992) ;  /* 0x000000000f0c7348 */ /* 0x001fea0003c00000 */
[----:B------:R-:W-:Y:S02]  /*31c80*/  ELECT P6, UR62, PT ;  /* 0x00000000003e782f */ /* 0x000fe400038c0000 */
[----:B------:R-:W-:Y:S01]  /*31c90*/  MOV R14, UR62 ;  /* 0x0000003e000e7c02 */ /* 0x000fe20008000f00 */
[----:B0-----:R-:W-:Y:S10]  /*31ca0*/  ENDCOLLECTIVE ;  /* 0x000000000000791b */ /* 0x001ff40003800000 */
.L_x_992:
[----:B------:R-:W-:Y:S05]  /*31cb0*/  BSYNC B0 ;  /* 0x0000000000007941 */ /* 0x000fea0003800000 */
.L_x_991:
[----:B------:R-:W-:Y:S05]  /*31cc0*/  BRA `(.L_x_993) ;  /* 0xffffffa000347947 */ /* 0x000fea000383ffff */
.L_x_765:
[----:B0-----:R0:W1:Y:S02]  /*31cd0*/  SYNCS.PHASECHK.TRANS64.TRYWAIT P1, [R3+URZ+0x33440], R2 ;  /* 0x03344002030075a7 */ /* 0x001064000802017f */
[----:B-1----:R-:W-:Y:S05]  /*31ce0*/  @!P1 NANOSLEEP.SYNCS 0x989680 ;  /* 0x009896800000995d */ /* 0x002fea0003900000 */
[----:B------:R-:W1:Y:S02]  /*31cf0*/  @!P1 SYNCS.PHASECHK.TRANS64 P1, [R3+URZ+0x33440], R2 ;  /* 0x03344002030095a7 */ /* 0x000e64000802007f */
[----:B-1----:R-:W-:Y:S05]  /*31d00*/  @!P1 BRA `(.L_x_765) ;  /* 0xfffffffc00f09947 */ /* 0x002fea000383ffff */
[----:B------:R-:W-:Y:S05]  /*31d10*/  BRA `(.L_x_994) ;  /* 0xffffffa000547947 */ /* 0x000fea000383ffff */
.L_x_767:
[----:B-1----:R1:W2:Y:S02]  /*31d20*/  SYNCS.PHASECHK.TRANS64.TRYWAIT P1, [R29+URZ+0x33440], R0 ;  /* 0x033440001d0075a7 */ /* 0x0022a4000802017f */
[----:B--2---:R-:W-:Y:S05]  /*31d30*/  @!P1 NANOSLEEP.SYNCS 0x989680 ;  /* 0x009896800000995d */ /* 0x004fea0003900000 */
[----:B------:R-:W2:Y:S02]  /*31d40*/  @!P1 SYNCS.PHASECHK.TRANS64 P1, [R29+URZ+0x33440], R0 ;  /* 0x033440001d0095a7 */ /* 0x000ea4000802007f */
[----:B--2---:R-:W-:Y:S05]  /*31d50*/  @!P1 BRA `(.L_x_767) ;  /* 0xfffffffc00f09947 */ /* 0x004fea000383ffff */
[----:B------:R-:W-:Y:S05]  /*31d60*/  BRA `(.L_x_995) ;  /* 0xffffffa000607947 */ /* 0x000fea000383ffff */
.L_x_769:
[----:B--2---:R2:W3:Y:S02]  /*31d70*/  SYNCS.PHASECHK.TRANS64.TRYWAIT P1, [R3+URZ+0x33460], R2 ;  /* 0x03346002030075a7 */ /* 0x0044e4000802017f */
[----:B---3--:R-:W-:Y:S05]  /*31d80*/  @!P1 NANOSLEEP.SYNCS 0x989680 ;  /* 0x009896800000995d */ /* 0x008fea0003900000 */
[----:B------:R-:W3:Y:S02]  /*31d90*/  @!P1 SYNCS.PHASECHK.TRANS64 P1, [R3+URZ+0x33460], R2 ;  /* 0x03346002030095a7 */ /* 0x000ee4000802007f */
[----:B---3--:R-:W-:Y:S05]  /*31da0*/  @!P1 BRA `(.L_x_769) ;  /* 0xfffffffc00f09947 */ /* 0x008fea000383ffff */
[----:B------:R-:W-:Y:S05]  /*31db0*/  BRA `(.L_x_996) ;  /* 0xffffffa0005c7947 */ /* 0x000fea000383ffff */
.L_x_771:
[----:B---3--:R3:W4:Y:S02]  /*31dc0*/  SYNCS.PHASECHK.TRANS64.TRYWAIT P1, [R29+URZ+0x33460], R0 ;  /* 0x033460001d0075a7 */ /* 0x008724000802017f */
[----:B----4-:R-:W-:Y:S05]  /*31dd0*/  @!P1 NANOSLEEP.SYNCS 0x989680 ;  /* 0x009896800000995d */ /* 0x010fea0003900000 */
[----:B------:R-:W4:Y:S02]  /*31de0*/  @!P1 SYNCS.PHASECHK.TRANS64 P1, [R29+URZ+0x33460], R0 ;  /* 0x033460001d0095a7 */ /* 0x000f24000802007f */
[----:B----4-:R-:W-:Y:S05]  /*31df0*/  @!P1 BRA `(.L_x_771) ;  /* 0xfffffffc00f09947 */ /* 0x010fea000383ffff */
[----:B------:R-:W-:Y:S05]  /*31e00*/  BRA `(.L_x_997) ;  /* 0xffffffa000587947 */ /* 0x000fea000383ffff */
.L_x_773:
[----:B----4-:R4:W0:Y:S02]  /*31e10*/  SYNCS.PHASECHK.TRANS64.TRYWAIT P1, [R3+URZ+0x33480], R2 ;  /* 0x03348002030075a7 */ /* 0x010824000802017f */
[----:B0-----:R-:W-:Y:S05]  /*31e20*/  @!P1 NANOSLEEP.SYNCS 0x989680 ;  /* 0x009896800000995d */ /* 0x001fea0003900000 */
[----:B------:R-:W0:Y:S02]  /*31e30*/  @!P1 SYNCS.PHASECHK.TRANS64 P1, [R3+URZ+0x33480], R2 ;  /* 0x03348002030095a7 */ /* 0x000e24000802007f */
[----:B0-----:R-:W-:Y:S05]  /*31e40*/  @!P1 BRA `(.L_x_773) ;  /* 0xfffffffc00f09947 */ /* 0x001fea000383ffff */
[----:B------:R-:W-:Y:S05]  /*31e50*/  BRA `(.L_x_998) ;  /* 0xffffffa000547947 */ /* 0x000fea000383ffff */
.L_x_999:
        /* <DEDUP_REMOVED lines=10> */
.L_x_3248:


//--------------------- .text._ZN7cutlass13device_kernelIN5flash11enable_sm90INS1_16FlashAttnFwdSm90INS1_25CollectiveMainloopFwdSm90ILi2EN4cute5tupleIJNS5_1CILi1EEES8_S8_EEENS6_IJNS7_ILi128EEESA_NS7_ILi192EEEEEELi192ENS_12float_e4m3_tEfNS_4arch4Sm90ELb0ELb1ELb1ELb0ELb1ELb0ELb0ELb1ELb1ELb1ELb0ELb0EEENS1_21CollectiveEpilogueFwdINS6_IJSA_SB_SA_EEES9_NS_10bfloat16_tESF_Li256ELb0ELb1ELb0ELb1EEENS1_30DynamicPersistentTileSchedulerILi256ELi128ELb0ELb1ELb1EEEEEEEEEvNT_6ParamsE --------------------------
	.section	.text._ZN7cutlass13device_kernelIN5flash11enable_sm90INS1_16FlashAttnFwdSm90INS1_25CollectiveMainloopFwdSm90ILi2EN4cute5tupleIJNS5_1CILi1EEES8_S8_EEENS6_IJNS7_ILi128EEESA_NS7_ILi192EEEEEELi192ENS_12float_e4m3_tEfNS_4arch4Sm90ELb0ELb1ELb1ELb0ELb1ELb0ELb0ELb1ELb1ELb1ELb0ELb0EEENS1_21CollectiveEpilogueFwdINS6_IJSA_SB_SA_EEES9_NS_10bfloat16_tESF_Li256ELb0ELb1ELb0ELb1EEENS1_30DynamicPersistentTileSchedulerILi256ELi128ELb0ELb1ELb1EEEEEEEEEvNT_6ParamsE,"ax",@progbits
	.align	128
.text._ZN7cutlass13device_kernelIN5flash11enable_sm90INS1_16FlashAttnFwdSm90INS1_25CollectiveMainloopFwdSm90ILi2EN4cute5tupleIJNS5_1CILi1EEES8_S8_EEENS6_IJNS7_ILi128EEESA_NS7_ILi192EEEEEELi192ENS_12float_e4m3_tEfNS_4arch4Sm90ELb0ELb1ELb1ELb0ELb1ELb0ELb0ELb1ELb1ELb1ELb0ELb0EEENS1_21CollectiveEpilogueFwdINS6_IJSA_SB_SA_EEES9_NS_10bfloat16_tESF_Li256ELb0ELb1ELb0ELb1EEENS1_30DynamicPersistentTileSchedulerILi256ELi128ELb0ELb1ELb1EEEEEEEEEvNT_6ParamsE:
        .type           _ZN7cutlass13device_kernelIN5flash11enable_sm90INS1_16FlashAttnFwdSm90INS1_25CollectiveMainloopFwdSm90ILi2EN4cute5tupleIJNS5_1CILi1EEES8_S8_EEENS6_IJNS7_ILi128EEESA_NS7_ILi192EEEEEELi192ENS_12float_e4m3_tEfNS_4arch4Sm90ELb0ELb1ELb1ELb0ELb1ELb0ELb0ELb1ELb1ELb1ELb0ELb0EEENS1_21CollectiveEpilogueFwdINS6_IJSA_SB_SA_EEES9_NS_10bfloat16_tESF_Li256ELb0ELb1ELb0ELb1EEENS1_30DynamicPersistentTileSchedulerILi256ELi128ELb0ELb1ELb1EEEEEEEEEvNT_6ParamsE,@function
        .size           _ZN7cutlass13device_kernelIN5flash11enable_sm90INS1_16FlashAttnFwdSm90INS1_25CollectiveMainloopFwdSm90ILi2EN4cute5tupleIJNS5_1CILi1EEES8_S8_EEENS6_IJNS7_ILi128EEESA_NS7_ILi192EEEEEELi192ENS_12float_e4m3_tEfNS_4arch4Sm90ELb0ELb1ELb1ELb0ELb1ELb0ELb0ELb1ELb1ELb1ELb0ELb0EEENS1_21CollectiveEpilogueFwdINS6_IJSA_SB_SA_EEES9_NS_10bfloat16_tESF_Li256ELb0ELb1ELb0ELb1EEENS1_30DynamicPersistentTileSchedulerILi256ELi128ELb0ELb1ELb1EEEEEEEEEvNT_6ParamsE,(.L_x_3249 - _ZN7cutlass13device_kernelIN5flash11enable_sm90INS1_16FlashAttnFwdSm90INS1_25CollectiveMainloopFwdSm90ILi2EN4cute5tupleIJNS5_1CILi1EEES8_S8_EEENS6_IJNS7_ILi128EEESA_NS7_ILi192EEEEEELi192ENS_12float_e4m3_tEfNS_4arch4Sm90ELb0ELb1ELb1ELb0ELb1ELb0ELb0ELb1ELb1ELb1ELb0ELb0EEENS1_21CollectiveEpilogueFwdINS6_IJSA_SB_SA_EEES9_NS_10bfloat16_tESF_Li256ELb0ELb1ELb0ELb1EEENS1_30DynamicPersistentTileSchedulerILi256ELi128ELb0ELb1ELb1EEEEEEEEEvNT_6ParamsE)
        .other          _ZN7cutlass13device_kernelIN5flash11enable_sm90INS1_16FlashAttnFwdSm90INS1_25CollectiveMainloopFwdSm90ILi2EN4cute5tupleIJNS5_1CILi1EEES8_S8_EEENS6_IJNS7_ILi128EEESA_NS7_ILi192EEEEEELi192ENS_12float_e4m3_tEfNS_4arch4Sm90ELb0ELb1ELb1ELb0ELb1ELb0ELb0ELb1ELb1ELb1ELb0ELb0EEENS1_21CollectiveEpilogueFwdINS6_IJSA_SB_SA_EEES9_NS_10bfloat16_tESF_Li256ELb0ELb1ELb0ELb1EEENS1_30DynamicPersistentTileSchedulerILi256ELi128ELb0ELb1ELb1EEEEEEEEEvNT_6ParamsE,@"STO_CUDA_ENTRY STV_DEFAULT"
_ZN7cutlass13device_kernelIN5flash11enable_sm90INS1_16FlashAttnFwdSm90INS1_25CollectiveMainloopFwdSm90ILi2EN4cute5tupleIJNS5_1CILi1EEES8_S8_EEENS6_IJNS7_ILi128EEESA_NS7_ILi192EEEEEELi192ENS_12float_e4m3_tEfNS_4arch4Sm90ELb0ELb1ELb1ELb0ELb1ELb0ELb0ELb1ELb1ELb1ELb0ELb0EEENS1_21CollectiveEpilogueFwdINS6_IJSA_SB_SA_EEES9_NS_10bfloat16_tESF_Li256ELb0ELb1ELb0ELb1EEENS1_30DynamicPersistentTileSchedulerILi256ELi128ELb0ELb1ELb1EEEEEEEEEvNT_6ParamsE:
        /* <DEDUP_REMOVED lines=9> */
[----:B------:R-:W1:Y:S01]  /*0090*/  SHFL.IDX PT, R3, R3, RZ, 0x1f ;  /* 0x00001fff03037589 */ /* 0x000e6200000e0000 */
        /* <DEDUP_REMOVED lines=14> */
[----:B------:R0:W2:Y:S06]  /*0180*/  @!UP0 SYNCS.EXCH.64 URZ, [UR8+0x2a800], UR4 ;  /* 0x02a80004083f85b2 */ /* 0x0000ac0008000100 */
[----:B------:R0:W3:Y:S02]  /*0190*/  @!UP1 SYNCS.EXCH.64 URZ, [UR8+0x2a820], UR6 ;  /* 0x02a82006083f95b2 */ /* 0x0000e40008000100 */
[----:B01----:R-:W-:Y:S05]  /*01a0*/  @P1 BRA `(.L_x_1000) ;  /* 0x0000000000481947 */ /* 0x003fea0003800000 */
        /* <DEDUP_REMOVED lines=14> */
[----:B------:R0:W4:Y:S01]  /*0290*/  SYNCS.EXCH.64 URZ, [UR8+0x2a840], UR6 ;  /* 0x02a84006083f75b2 */ /* 0x0001220008000100 */
[----:B------:R0:W0:Y:S01]  /*02a0*/  SYNCS.EXCH.64 URZ, [UR8+0x2a838], UR4 ;  /* 0x02a83804083f75b2 */ /* 0x0000220008000100 */
[----:B------:R0:W0:Y:S01]  /*02b0*/  SYNCS.EXCH.64 URZ, [UR8+0x2a848], UR6 ;  /* 0x02a84806083f75b2 */ /* 0x0000220008000100 */
[----:B------:R-:W-:Y:S01]  /*02c0*/  NOP ;  /* 0x0000000000007918 */ /* 0x000fe20000000000 */
.L_x_1000:
[----:B------:R-:W5:Y:S01]  /*02d0*/  SHFL.IDX PT, R2, R0, RZ, 0x1f ;  /* 0x00001fff00027589 */ /* 0x000f6200000e0000 */
[----:B------:R-:W-:Y:S01]  /*02e0*/  NOP ;  /* 0x0000000000007918 */ /* 0x000fe20000000000 */
[----:B-----5:R-:W-:-:S13]  /*02f0*/  ISETP.NE.AND P0, PT, R2, RZ, PT ;  /* 0x000000ff0200720c */ /* 0x020fda0003f05270 */
        /* <DEDUP_REMOVED lines=17> */
[----:B------:R0:W0:Y:S01]  /*0410*/  SYNCS.EXCH.64 URZ, [UR8+0x2a868], UR6 ;  /* 0x02a86806083f75b2 */ /* 0x0000220008000100 */
[----:B------:R-:W-:Y:S01]  /*0420*/  NOP ;  /* 0x0000000000007918 */ /* 0x000fe20000000000 */
.L_x_1001:
[----:B------:R-:W5:Y:S01]  /*0430*/  SHFL.IDX PT, R2, R0, RZ, 0x1f ;  /* 0x00001fff00027589 */ /* 0x000f6200000e0000 */
[----:B------:R-:W-:Y:S01]  /*0440*/  NOP ;  /* 0x0000000000007918 */ /* 0x000fe20000000000 */
[----:B-----5:R-:W-:-:S13]  /*0450*/  ISETP.NE.AND P0, PT, R2, RZ, PT ;  /* 0x000000ff0200720c */ /* 0x020fda0003f05270 */
        /* <DEDUP_REMOVED lines=13> */
[----:B------:R0:W0:Y:S01]  /*0530*/  SYNCS.EXCH.64 URZ, [UR6+0x2a888], UR4 ;  /* 0x02a88804063f75b2 */ /* 0x0000220008000100 */
[----:B------:R-:W-:Y:S01]  /*0540*/  NOP ;  /* 0x0000000000007918 */ /* 0x000fe20000000000 */
.L_x_1002:
        /* <DEDUP_REMOVED lines=22> */
.L_x_1003:
[----:B------:R-:W5:Y:S01]  /*06b0*/  SHFL.IDX PT, R2, R0, RZ, 0x1f ;  /* 0x00001fff00027589 */ /* 0x000f6200000e0000 */
[----:B------:R-:W0:Y:S01]  /*06c0*/  S2UR UR10, SR_CgaCtaId ;  /* 0x00000000000a79c3 */ /* 0x000e220000008800 */
[----:B------:R-:W-:Y:S01]  /*06d0*/  R2UR UR9, R3 ;  /* 0x00000000030972ca */ /* 0x000fe200000e0000 */
[----:B------:R-:W-:Y:S01]  /*06e0*/  NOP ;  /* 0x0000000000007918 */ /* 0x000fe20000000000 */
[----:B-----5:R-:W-:-:S13]  /*06f0*/  ISETP.NE.AND P0, PT, R2, RZ, PT ;  /* 0x000000ff0200720c */ /* 0x020fda0003f05270 */
        /* <DEDUP_REMOVED lines=19> */
.L_x_1004:
[----:B------:R-:W-:Y:S01]  /*0830*/  UISETP.NE.AND UP0, UPT, UR9, URZ, UPT ;  /* 0x0000003f0900728c */ /* 0x000fe2000bf05270 */
[----:B------:R-:W-:Y:S01]  /*0840*/  NOP ;  /* 0x0000000000007918 */ /* 0x000fe20000000000 */
[----:B------:R-:W-:Y:S01]  /*0850*/  UMOV UR43, 0x1 ;  /* 0x00000001002b7882 */ /* 0x000fe20000000000 */
[----:B------:R-:W-:Y:S01]  /*0860*/  IMAD.U32 R31, RZ, RZ, UR10 ;  /* 0x0000000aff1f7e24 */ /* 0x000fe2000f8e00ff */
[----:B------:R-:W-:Y:S01]  /*0870*/  USEL UR43, UR43, 0x2, !UP0 ;  /* 0x000000022b2b7887 */ /* 0x000fe2000c000000 */
[----:B01234-:R-:W-:Y:S01]  /*0880*/  BAR.SYNC.DEFER_BLOCKING 0x0 ;  /* 0x0000000000007b1d */ /* 0x01ffe20000010000 */
[----:B------:R-:W-:-:S05]  /*0890*/  PLOP3.LUT P0, PT, PT, PT, UP0, 0x80, 0x0 ;  /* 0x000000000000781c */ /* 0x000fca0003f0f008 */
[----:B------:R-:W-:-:S08]  /*08a0*/  ULDC.64 UR52, c[0x0][0x208] ;  /* 0x0000820000347ab9 */ /* 0x000fd00000000a00 */
[----:B------:R-:W-:Y:S05]  /*08b0*/  @!P0 BRA `(.L_x_1005) ;  /* 0x0000012800288947 */ /* 0x000fea0003800000 */
.L_x_1006:
[----:B------:R-:W-:-:S08]  /*08c0*/  NOP ;  /* 0x0000000000007918 */ /* 0x000fd00000000000 */
[----:B------:R-:W0:Y:S02]  /*08d0*/  USETMAXREG.TRY_ALLOC.CTAPOOL UP0, 0xe8 ;  /* 0x000000e8000079c8 */ /* 0x000e240008000600 */
[----:B0-----:R-:W-:-:S13]  /*08e0*/  PLOP3.LUT P0, PT, PT, PT, UP0, 0x80, 0x0 ;  /* 0x000000000000781c */ /* 0x001fda0003f0f008 */
[----:B------:R-:W-:Y:S05]  /*08f0*/  @!P0 BRA `(.L_x_1006) ;  /* 0xfffffffc00f08947 */ /* 0x000fea000383ffff */
[----:B------:R-:W0:Y:S01]  /*0900*/  S2R R2, SR_TID.X ;  /* 0x0000000000027919 */ /* 0x000e220000002100 */
[----:B------:R-:W1:Y:S08]  /*0910*/  S2UR UR4, SR_CTAID.X ;  /* 0x00000000000479c3 */ /* 0x000e700000002500 */
[----:B------:R-:W-:Y:S08]  /*0920*/  BAR.ARV 0x4, 0x180 ;  /* 0x0106000000007b1d */ /* 0x000ff00000002000 */
        /* <DEDUP_REMOVED lines=9> */
[----:B------:R-:W-:Y:S01]  /*09c0*/  UMOV UR47, URZ ;  /* 0x0000003f002f7c82 */ /* 0x000fe20008000000 */
[----:B------:R-:W-:Y:S02]  /*09d0*/  UMOV UR46, URZ ;  /* 0x0000003f002e7c82 */ /* 0x000fe40008000000 */
[----:B------:R-:W-:Y:S01]  /*09e0*/  SHF.R.S32.HI R3, RZ, 0x1f, R208 ;  /* 0x0000001fff037819 */ /* 0x000fe200000114d0 */
[----:B------:R-:W-:-:S03]  /*09f0*/  UMOV UR45, URZ ;  /* 0x0000003f002d7c82 */ /* 0x000fc60008000000 */
[CC--:B------:R-:W-:Y:S02]  /*0a00*/  LEA.HI R5, R3.reuse, R208.reuse, RZ, 0x7 ;  /* 0x000000d003057211 */ /* 0x0c0fe400078f38ff */
[----:B------:R-:W-:Y:S02]  /*0a10*/  LEA.HI R0, R3, R208, RZ, 0x4 ;  /* 0x000000d003007211 */ /* 0x000fe400078f20ff */
[----:B------:R-:W-:Y:S02]  /*0a20*/  LOP3.LUT R201, R5, 0xffffff80, RZ, 0xc0, !PT ;  /* 0xffffff8005c97812 */ /* 0x000fe400078ec0ff */
[----:B------:R-:W-:Y:S02]  /*0a30*/  SHF.R.S32.HI R9, RZ, 0x4, R0 ;  /* 0x00000004ff097819 */ /* 0x000fe40000011400 */
[----:B------:R-:W-:Y:S01]  /*0a40*/  LOP3.LUT R7, R0, 0x3fffff0, RZ, 0xc0, !PT ;  /* 0x03fffff000077812 */ /* 0x000fe200078ec0ff */
[----:B------:R-:W-:Y:S01]  /*0a50*/  IMAD.IADD R201, R208, 0x1, -R201 ;  /* 0x00000001d0c97824 */ /* 0x000fe200078e0ac9 */
[----:B------:R-:W-:-:S02]  /*0a60*/  LEA.HI R0, R0, R9, RZ, 0x1 ;  /* 0x0000000900007211 */ /* 0x000fc400078f08ff */
[CC--:B------:R-:W-:Y:S01]  /*0a70*/  LEA.HI R2, R3.reuse, R208.reuse, RZ, 0x5 ;  /* 0x000000d003027211 */ /* 0x0c0fe200078f28ff */
[----:B------:R-:W-:Y:S01]  /*0a80*/  IMAD.IADD R7, R208, 0x1, -R7 ;  /* 0x00000001d0077824 */ /* 0x000fe200078e0a07 */
[----:B------:R-:W-:Y:S02]  /*0a90*/  SHF.R.S32.HI R4, RZ, 0x1f, R201 ;  /* 0x0000001fff047819 */ /* 0x000fe400000114c9 */
[----:B------:R-:W-:Y:S01]  /*0aa0*/  LOP3.LUT R0, R0, 0x1ffffffe, RZ, 0xc0, !PT ;  /* 0x1ffffffe00007812 */ /* 0x000fe200078ec0ff */
[----:B------:R-:W-:Y:S01]  /*0ab0*/  IMAD.SHL.U32 R2, R2, 0x20, RZ ;  /* 0x0000002002027824 */ /* 0x000fe200078e00ff */
[----:B------:R-:W-:Y:S02]  /*0ac0*/  LEA.HI R6, R4, R201, RZ, 0x2 ;  /* 0x000000c904067211 */ /* 0x000fe400078f10ff */
[----:B------:R-:W-:Y:S01]  /*0ad0*/  LEA.HI R10, R3, R208, RZ, 0x2 ;  /* 0x000000d0030a7211 */ /* 0x000fe200078f10ff */
[----:B------:R-:W-:Y:S01]  /*0ae0*/  IMAD.IADD R0, R9, 0x1, -R0 ;  /* 0x0000000109007824 */ /* 0x000fe200078e0a00 */
[----:B------:R-:W-:-:S02]  /*0af0*/  SHF.R.S32.HI R8, RZ, 0x2, R6 ;  /* 0x00000002ff087819 */ /* 0x000fc40000011406 */
[----:B------:R-:W-:Y:S02]  /*0b00*/  SHF.R.S32.HI R11, RZ, 0x1f, R6 ;  /* 0x0000001fff0b7819 */ /* 0x000fe40000011406 */
[----:B------:R-:W-:Y:S02]  /*0b10*/  LOP3.LUT R9, R10, 0xfffffffc, RZ, 0xc0, !PT ;  /* 0xfffffffc0a097812 */ /* 0x000fe400078ec0ff */
[----:B------:R-:W-:Y:S02]  /*0b20*/  LEA.HI R3, R3, R208, RZ, 0x3 ;  /* 0x000000d003037211 */ /* 0x000fe400078f18ff */
[----:B------:R-:W-:Y:S01]  /*0b30*/  LEA.HI R11, R11, R8, RZ, 0x3 ;  /* 0x000000080b0b7211 */ /* 0x000fe200078f18ff */
[----:B------:R-:W-:Y:S01]  /*0b40*/  IMAD.IADD R9, R208, 0x1, -R9 ;  /* 0x00000001d0097824 */ /* 0x000fe200078e0a09 */
[----:B------:R-:W-:Y:S02]  /*0b50*/  SHF.R.S32.HI R202, RZ, 0x7, R5 ;  /* 0x00000007ffca7819 */ /* 0x000fe40000011405 */
[----:B------:R-:W-:-:S02]  /*0b60*/  LOP3.LUT R2, R2, 0xfffffc00, RZ, 0xc0, !PT ;  /* 0xfffffc0002027812 */ /* 0x000fc400078ec0ff */
[----:B------:R-:W-:Y:S02]  /*0b70*/  LOP3.LUT R23, R3, 0xfffffff8, RZ, 0xc0, !PT ;  /* 0xfffffff803177812 */ /* 0x000fe400078ec0ff */
[----:B------:R-:W-:Y:S01]  /*0b80*/  LOP3.LUT R11, R11, 0xfffffff8, RZ, 0xc0, !PT ;  /* 0xfffffff80b0b7812 */ /* 0x000fe200078ec0ff */
[----:B------:R-:W-:Y:S01]  /*0b90*/  IMAD R7, R7, 0x40, R2 ;  /* 0x0000004007077824 */ /* 0x000fe200078e0202 */
[----:B------:R-:W-:Y:S01]  /*0ba0*/  LEA.HI R4, R4, R201, RZ, 0x5 ;  /* 0x000000c904047211 */ /* 0x000fe200078f28ff */
[----:B------:R-:W-:Y:S01]  /*0bb0*/  IMAD.IADD R23, R208, 0x1, -R23 ;  /* 0x00000001d0177824 */ /* 0x000fe200078e0a17 */
[----:B------:R-:W-:Y:S01]  /*0bc0*/  LEA.HI R5, R5, R202, RZ, 0x1 ;  /* 0x000000ca05057211 */ /* 0x000fe200078f08ff */
[----:B------:R-:W-:Y:S01]  /*0bd0*/  IMAD.IADD R11, R8, 0x1, -R11 ;  /* 0x00000001080b7824 */ /* 0x000fe200078e0a0b */
[----:B------:R-:W-:Y:S01]  /*0be0*/  SHF.R.S32.HI R4, RZ, 0x5, R4 ;  /* 0x00000005ff047819 */ /* 0x000fe20000011404 */
[----:B------:R-:W-:Y:S01]  /*0bf0*/  IMAD.SHL.U32 R18, R23, 0x8, RZ ;  /* 0x0000000817127824 */ /* 0x000fe200078e00ff */
[----:B------:R-:W-:Y:S01]  /*0c00*/  LEA.HI R2, R9, R9, RZ, 0x1 ;  /* 0x0000000909027211 */ /* 0x000fe200078f08ff */
[----:B------:R-:W-:Y:S01]  /*0c10*/  IMAD R204, R0, 0x8, R7 ;  /* 0x0000000800cc7824 */ /* 0x000fe200078e0207 */
[----:B------:R-:W-:Y:S01]  /*0c20*/  LOP3.LUT R5, R5, 0x3fffffe, RZ, 0xc0, !PT ;  /* 0x03fffffe05057812 */ /* 0x000fe200078ec0ff */
[----:B------:R-:W-:Y:S01]  /*0c30*/  IMAD R4, R4, 0x10, R11 ;  /* 0x0000001004047824 */ /* 0x000fe200078e020b */
[----:B------:R-:W-:Y:S01]  /*0c40*/  LOP3.LUT R2, R2, 0x1ffffffe, RZ, 0xc0, !PT ;  /* 0x1ffffffe02027812 */ /* 0x000fe200078ec0ff */
[----:B------:R-:W-:Y:S01]  /*0c50*/  VIADD R19, R18, 0x40 ;  /* 0x0000004012137836 */ /* 0x000fe20000000000 */
[----:B------:R-:W-:Y:S01]  /*0c60*/  LOP3.LUT R16, R6, 0x7ffffffc, RZ, 0xc0, !PT ;  /* 0x7ffffffc06107812 */ /* 0x000fe200078ec0ff */
[----:B------:R-:W-:Y:S01]  /*0c70*/  IMAD.IADD R5, R202, 0x1, -R5 ;  /* 0x00000001ca057824 */ /* 0x000fe200078e0a05 */
[----:B------:R-:W-:Y:S01]  /*0c80*/  SHF.R.S32.HI R200, RZ, 0x3, R3 ;  /* 0x00000003ffc87819 */ /* 0x000fe20000011403 */
[----:B------:R-:W-:Y:S01]  /*0c90*/  VIADD R22, R18, 0x80 ;  /* 0x0000008012167836 */ /* 0x000fe20000000000 */
[----:B------:R-:W-:Y:S01]  /*0ca0*/  SHF.R.S32.HI R207, RZ, 0x1f, R18 ;  /* 0x0000001fffcf7819 */ /* 0x000fe20000011412 */
[----:B------:R-:W-:Y:S01]  /*0cb0*/  IMAD.IADD R2, R9, 0x1, -R2 ;  /* 0x0000000109027824 */ /* 0x000fe200078e0a02 */
[----:B------:R-:W-:Y:S01]  /*0cc0*/  SHF.R.S32.HI R206, RZ, 0x1f, R19 ;  /* 0x0000001fffce7819 */ /* 0x000fe20000011413 */
[----:B------:R-:W-:Y:S01]  /*0cd0*/  IMAD R203, R5, 0x40, R4 ;  /* 0x0000004005cb7824 */ /* 0x000fe200078e0204 */
[----:B------:R-:W-:Y:S01]  /*0ce0*/  SHF.R.S32.HI R205, RZ, 0x1f, R22 ;  /* 0x0000001fffcd7819 */ /* 0x000fe20000011416 */
[----:B------:R-:W-:-:S02]  /*0cf0*/  IMAD.IADD R16, R201, 0x1, -R16 ;  /* 0x00000001c9107824 */ /* 0x000fc400078e0a10 */
[----:B------:R-:W-:-:S07]  /*0d00*/  IMAD R17, R2, 0x8, R203 ;  /* 0x0000000802117824 */ /* 0x000fce00078e02cb */
.L_x_1111:
[----:B------:R-:W-:Y:S01]  /*0d10*/  ULDC UR5, c[0x0][0xc60] ;  /* 0x0003180000057ab9 */ /* 0x000fe20000000800 */
[----:B------:R-:W-:Y:S01]  /*0d20*/  UMOV UR8, UR4 ;  /* 0x0000000400087c82 */ /* 0x000fe20008000000 */
[----:B------:R-:W-:-:S11]  /*0d30*/  UISETP.NE.AND UP0, UPT, UR5, 0x1, UPT ;  /* 0x000000010500788c */ /* 0x000fd6000bf05270 */
[----:B------:R-:W-:Y:S01]  /*0d40*/  @UP0 ULDC UR6, c[0x0][0xc64] ;  /* 0x0003190000060ab9 */ /* 0x000fe20000000800 */
[----:B------:R-:W-:Y:S01]  /*0d50*/  @UP0 ULDC UR9, c[0x0][0xc68] ;  /* 0x00031a0000090ab9 */ /* 0x000fe20000000800 */
[----:B------:R-:W-:-:S04]  /*0d60*/  UIMAD.WIDE.U32 UR6, UR4, UR6, URZ ;  /* 0x00000006040672a5 */ /* 0x000fc8000f8e003f */
[----:B------:R-:W-:-:S03]  /*0d70*/  @UP0 USHF.R.U32.HI UR8, URZ, UR9, UR7 ;  /* 0x000000093f080299 */ /* 0x000fc60008011607 */
[----:B------:R-:W-:Y:S02]  /*0d80*/  ULDC UR6, c[0x0][0xc78] ;  /* 0x00031e0000067ab9 */ /* 0x000fe40000000800 */
[----:B------:R-:W-:Y:S02]  /*0d90*/  UISETP.GE.AND UP0, UPT, UR8, UR6, UPT ;  /* 0x000000060800728c */ /* 0x000fe4000bf06270 */
[----:B------:R-:W-:-:S04]  /*0da0*/  UIADD3 UR6, -UR8, URZ, URZ ;  /* 0x0000003f08067290 */ /* 0x000fc8000fffe13f */
[----:B------:R-:W-:Y:S01]  /*0db0*/  PLOP3.LUT P0, PT, PT, PT, UP0, 0x80, 0x0 ;  /* 0x000000000000781c */ /* 0x000fe20003f0f008 */
[----:B------:R-:W-:-:S12]  /*0dc0*/  UIMAD UR9, UR5, UR6, UR4 ;  /* 0x00000006050972a4 */ /* 0x000fd8000f8e0204 */
[----:B012345:R-:W-:Y:S05]  /*0dd0*/  @!P0 BRA `(.L_x_1007) ;  /* 0x0000000000208947 */ /* 0x03ffea0003800000 */
[----:B------:R-:W-:Y:S01]  /*0de0*/  ULDC UR7, c[0x0][0xc6c] ;  /* 0x00031b0000077ab9 */ /* 0x000fe20000000800 */
[----:B------:R-:W-:Y:S01]  /*0df0*/  UMOV UR6, UR9 ;  /* 0x0000000900067c82 */ /* 0x000fe20008000000 */
[----:B------:R-:W-:-:S11]  /*0e00*/  UISETP.NE.AND UP0, UPT, UR7, 0x1, UPT ;  /* 0x000000010700788c */ /* 0x000fd6000bf05270 */
[----:B------:R-:W-:Y:S02]  /*0e10*/  @UP0 ULDC.64 UR10, c[0x0][0xc70] ;  /* 0x00031c00000a0ab9 */ /* 0x000fe40000000a00 */
[----:B------:R-:W-:-:S04]  /*0e20*/  UIMAD.WIDE.U32 UR4, UR9, UR10, URZ ;  /* 0x0000000a090472a5 */ /* 0x000fc8000f8e003f */
[----:B------:R-:W-:-:S04]  /*0e30*/  @UP0 USHF.R.U32.HI UR6, URZ, UR11, UR5 ;  /* 0x0000000b3f060299 */ /* 0x000fc80008011605 */
[----:B------:R-:W-:Y:S01]  /*0e40*/  UIMAD UR4, UR6, UR7, URZ ;  /* 0x00000007060472a4 */ /* 0x000fe2000f8e023f */
[----:B------:R-:W-:Y:S11]  /*0e50*/  BRA `(.L_x_1008) ;  /* 0x00000000001c7947 */ /* 0x000ff60003800000 */
.L_x_1007:
[----:B------:R-:W-:Y:S01]  /*0e60*/  ULDC UR7, c[0x0][0xc54] ;  /* 0x0003150000077ab9 */ /* 0x000fe20000000800 */
[----:B------:R-:W-:Y:S01]  /*0e70*/  UMOV UR6, UR9 ;  /* 0x0000000900067c82 */ /* 0x000fe20008000000 */
[----:B------:R-:W-:-:S11]  /*0e80*/  UISETP.NE.AND UP0, UPT, UR7, 0x1, UPT ;  /* 0x000000010700788c */ /* 0x000fd6000bf05270 */
[----:B------:R-:W-:Y:S02]  /*0e90*/  @UP0 ULDC.64 UR10, c[0x0][0xc58] ;  /* 0x00031600000a0ab9 */ /* 0x000fe40000000a00 */
[----:B------:R-:W-:-:S04]  /*0ea0*/  UIMAD.WIDE.U32 UR4, UR9, UR10, URZ ;  /* 0x0000000a090472a5 */ /* 0x000fc8000f8e003f */
[----:B------:R-:W-:-:S04]  /*0eb0*/  @UP0 USHF.R.U32.HI UR6, URZ, UR11, UR5 ;  /* 0x0000000b3f060299 */ /* 0x000fc80008011605 */
[----:B------:R-:W-:-:S12]  /*0ec0*/  UIMAD UR4, UR6, UR7, URZ ;  /* 0x00000007060472a4 */ /* 0x000fd8000f8e023f */
.L_x_1008:
[----:B------:R-:W-:Y:S01]  /*0ed0*/  ULOP3.LUT UR6, URZ, UR6, URZ, 0x33, !UPT ;  /* 0x000000063f067292 */ /* 0x000fe2000f8e333f */
[----:B------:R-:W-:Y:S01]  /*0ee0*/  ULDC UR7, c[0x0][0x448] ;  /* 0x0001120000077ab9 */ /* 0x000fe20000000800 */
[----:B------:R-:W-:Y:S01]  /*0ef0*/  ULDC UR5, c[0x0][0xc3c] ;  /* 0x00030f0000057ab9 */ /* 0x000fe20000000800 */
[----:B------:R-:W-:Y:S02]  /*0f00*/  UISETP.NE.AND UP3, UPT, UR7, 0x1, UPT ;  /* 0x000000010700788c */ /* 0x000fe4000bf65270 */
[----:B------:R-:W-:Y:S01]  /*0f10*/  UIADD3 UR6, UR6, UR5, URZ ;  /* 0x0000000506067290 */ /* 0x000fe2000fffe03f */
[----:B------:R-:W-:Y:S01]  /*0f20*/  ULDC.64 UR10, c[0x0][0x418] ;  /* 0x00010600000a7ab9 */ /* 0x000fe20000000a00 */
[----:B------:R-:W-:Y:S01]  /*0f30*/  UIADD3 UR4, UR9, -UR4, URZ ;  /* 0x8000000409047290 */ /* 0x000fe2000fffe03f */
[----:B------:R-:W-:Y:S01]  /*0f40*/  ULDC UR40, c[0x0][0xc48] ;  /* 0x0003120000287ab9 */ /* 0x000fe20000000800 */
[----:B------:R-:W-:Y:S02]  /*0f50*/  UISETP.NE.U32.AND UP0, UPT, UR10, URZ, UPT ;  /* 0x0000003f0a00728c */ /* 0x000fe4000bf05070 */
[----:B------:R-:W-:-:S02]  /*0f60*/  USHF.L.U32 UR42, UR6, 0x7, URZ ;  /* 0x00000007062a7899 */ /* 0x000fc4000800063f */
[----:B------:R-:W-:Y:S01]  /*0f70*/  UISETP.NE.AND UP1, UPT, UR40, 0x1, UPT ;  /* 0x000000012800788c */ /* 0x000fe2000bf25270 */
[----:B------:R-:W-:Y:S01]  /*0f80*/  ULDC UR13, c[0x0][0xc54] ;  /* 0x00031500000d7ab9 */ /* 0x000fe20000000800 */
[----:B------:R-:W-:Y:S02]  /*0f90*/  UISETP.NE.AND.EX UP0, UPT, UR11, URZ, UPT, UP0 ;  /* 0x0000003f0b00728c */ /* 0x000fe4000bf05300 */
[----:B------:R-:W-:Y:S02]  /*0fa0*/  UIADD3 UR10, UR42, 0x7f, URZ ;  /* 0x0000007f2a0a7890 */ /* 0x000fe4000fffe03f */
[----:B------:R-:W-:Y:S01]  /*0fb0*/  UIMAD UR13, UR8, UR13, UR4 ;  /* 0x0000000d080d72a4 */ /* 0x000fe2000f8e0204 */
[----:B------:R-:W-:Y:S01]  /*0fc0*/  ULDC UR41, c[0x0][0x424] ;  /* 0x0001090000297ab9 */ /* 0x000fe20000000800 */
[----:B------:R-:W-:Y:S01]  /*0fd0*/  ULDC UR51, c[0x0][0x288] ;  /* 0x0000a20000337ab9 */ /* 0x000fe20000000800 */
[----:B------:R-:W-:Y:S01]  /*0fe0*/  ULDC.64 UR4, c[0x0][0x9e0] ;  /* 0x0002780000047ab9 */ /* 0x000fe20000000a00 */
[----:B------:R-:W-:Y:S01]  /*0ff0*/  @UP3 ULDC UR8, c[0x0][0x44c] ;  /* 0x0001130000083ab9 */ /* 0x000fe20000000800 */
[----:B------:R-:W-:-:S02]  /*1000*/  UIADD3 UR11, -UR51, 0x1, URZ ;  /* 0x00000001330b7890 */ /* 0x000fc4000fffe13f */
[----:B------:R-:W-:Y:S02]  /*1010*/  UISETP.GE.AND UP2, UPT, UR5, 0x1, UPT ;  /* 0x000000010500788c */ /* 0x000fe4000bf46270 */
[----:B------:R-:W-:Y:S02]  /*1020*/  USEL UR41, UR41, 0x1, UP0 ;  /* 0x0000000129297887 */ /* 0x000fe40008000000 */
[----:B------:R-:W-:Y:S01]  /*1030*/  UIMAD.WIDE.U32 UR8, UR10, UR8, URZ ;  /* 0x000000080a0872a5 */ /* 0x000fe2000f8e003f */
[----:B------:R-:W-:Y:S01]  /*1040*/  ULDC UR12, c[0x0][0x2f0] ;  /* 0x0000bc00000c7ab9 */ /* 0x000fe20000000800 */
[----:B------:R-:W-:Y:S01]  /*1050*/  @UP3 ULDC UR15, c[0x0][0x450] ;  /* 0x00011400000f3ab9 */ /* 0x000fe20000000800 */
[----:B------:R-:W-:Y:S01]  /*1060*/  @UP1 ULDC UR6, c[0x0][0xc4c] ;  /* 0x0003130000061ab9 */ /* 0x000fe20000000800 */
[----:B------:R-:W-:Y:S01]  /*1070*/  UIMAD UR11, UR41, UR12, UR11 ;  /* 0x0000000c290b72a4 */ /* 0x000fe2000f8e020b */
[----:B------:R-:W-:Y:S01]  /*1080*/  PLOP3.LUT P0, PT, PT, PT, UP2, 0x40, 0x0 ;  /* 0x000000000000781c */ /* 0x000fe20003f0e828 */
[----:B------:R-:W-:-:S02]  /*1090*/  @UP3 USHF.R.U32.HI UR10, URZ, UR15, UR9 ;  /* 0x0000000f3f0a3299 */ /* 0x000fc40008011609 */
[----:B------:R-:W-:Y:S01]  /*10a0*/  UIMAD.WIDE.U32 UR6, UR13, UR6, URZ ;  /* 0x000000060d0672a5 */ /* 0x000fe2000f8e003f */
[----:B------:R-:W-:Y:S01]  /*10b0*/  @UP1 ULDC UR14, c[0x0][0xc50] ;  /* 0x00031400000e1ab9 */ /* 0x000fe20000000800 */
[----:B------:R-:W-:Y:S01]  /*10c0*/  UIADD3 UR10, UR11, UR10, URZ ;  /* 0x0000000a0b0a7290 */ /* 0x000fe2000fffe03f */
[----:B------:R-:W-:Y:S01]  /*10d0*/  UMOV UR44, UR13 ;  /* 0x0000000d002c7c82 */ /* 0x000fe20008000000 */
[----:B------:R-:W-:Y:S02]  /*10e0*/  @UP1 USHF.R.U32.HI UR44, URZ, UR14, UR7 ;  /* 0x0000000e3f2c1299 */ /* 0x000fe40008011607 */
[----:B------:R-:W-:Y:S02]  /*10f0*/  UIADD3 UR4, UR10, UR4, URZ ;  /* 0x000000040a047290 */ /* 0x000fe4000fffe03f */
[----:B------:R-:W-:Y:S02]  /*1100*/  UIADD3 UR6, -UR44, URZ, URZ ;  /* 0x0000003f2c067290 */ /* 0x000fe4000fffe13f */
[----:B------:R-:W-:-:S02]  /*1110*/  UP2UR UR50, UPR, URZ, 0x8 ;  /* 0x000000083f327883 */ /* 0x000fc40008000000 */
[----:B------:R-:W-:Y:S01]  /*1120*/  UP2UR UR49, UPR, URZ, 0x4 ;  /* 0x000000043f317883 */ /* 0x000fe20008000000 */
[----:B------:R-:W-:Y:S01]  /*1130*/  IMAD.U32 R0, RZ, RZ, UR4 ;  /* 0x00000004ff007e24 */ /* 0x000fe2000f8e00ff */
[----:B------:R-:W-:Y:S01]  /*1140*/  UIMAD UR40, UR40, UR6, UR13 ;  /* 0x00000006282872a4 */ /* 0x000fe2000f8e020d */
[----:B------:R-:W-:Y:S11]  /*1150*/  @P0 BRA `(.L_x_1009) ;  /* 0x0000000000400947 */ /* 0x000ff60003800000 */
[----:B------:R-:W-:Y:S01]  /*1160*/  ISETP.LT.AND P0, PT, RZ, UR10, PT ;  /* 0x0000000aff007c0c */ /* 0x000fe2000bf01270 */
[----:B------:R-:W-:-:S12]  /*1170*/  UIADD3 UR4, UR10, -0x1, URZ ;  /* 0xffffffff0a047890 */ /* 0x000fd8000fffe03f */
[----:B------:R-:W-:Y:S05]  /*1180*/  @P0 BRA `(.L_x_1010) ;  /* 0x00000000001c0947 */ /* 0x000fea0003800000 */
[----:B------:R-:W-:Y:S02]  /*1190*/  UISETP.NE.AND UP0, UPT, UR5, 0x1, UPT ;  /* 0x000000010500788c */ /* 0x000fe4000bf05270 */
[----:B------:R-:W-:-:S09]  /*11a0*/  UIADD3 UR4, -UR10, URZ, URZ ;  /* 0x0000003f0a047290 */ /* 0x000fd2000fffe13f */
[----:B------:R-:W-:Y:S02]  /*11b0*/  @UP0 ULDC.64 UR8, c[0x0][0x9e8] ;  /* 0x00027a0000080ab9 */ /* 0x000fe40000000a00 */
[----:B------:R-:W-:-:S04]  /*11c0*/  UIMAD.WIDE.U32 UR6, UR4, UR8, URZ ;  /* 0x00000008040672a5 */ /* 0x000fc8000f8e003f */
[----:B------:R-:W-:-:S04]  /*11d0*/  @UP0 USHF.R.U32.HI UR4, URZ, UR9, UR7 ;  /* 0x000000093f040299 */ /* 0x000fc80008011607 */
[----:B------:R-:W-:Y:S01]  /*11e0*/  ULOP3.LUT UR4, URZ, UR4, URZ, 0x33, !UPT ;  /* 0x000000043f047292 */ /* 0x000fe2000f8e333f */
[----:B------:R-:W-:Y:S11]  /*11f0*/  BRA `(.L_x_1011) ;  /* 0x0000000000107947 */ /* 0x000ff60003800000 */
.L_x_1010:
[----:B------:R-:W-:-:S11]  /*1200*/  UISETP.NE.AND UP0, UPT, UR5, 0x1, UPT ;  /* 0x000000010500788c */ /* 0x000fd6000bf05270 */
[----:B------:R-:W-:Y:S02]  /*1210*/  @UP0 ULDC.64 UR8, c[0x0][0x9e8] ;  /* 0x00027a0000080ab9 */ /* 0x000fe40000000a00 */
[----:B------:R-:W-:-:S04]  /*1220*/  UIMAD.WIDE.U32 UR6, UR4, UR8, URZ ;  /* 0x00000008040672a5 */ /* 0x000fc8000f8e003f */
[----:B------:R-:W-:-:S12]  /*1230*/  @UP0 USHF.R.U32.HI UR4, URZ, UR9, UR7 ;  /* 0x000000093f040299 */ /* 0x000fd80008011607 */
.L_x_1011:
[----:B------:R-:W-:-:S06]  /*1240*/  UIMAD UR4, UR4, UR5, UR5 ;  /* 0x00000005040472a4 */ /* 0x000fcc000f8e0205 */
[----:B------:R-:W-:-:S07]  /*1250*/  VIMNMX R0, R0, UR4, PT ;  /* 0x0000000400007c48 */ /* 0x000fce000bfe0100 */
.L_x_1009:
[----:B------:R-:W-:Y:S01]  /*1260*/  UISETP.NE.AND UP0, UPT, UR50, URZ, UPT ;  /* 0x0000003f3200728c */ /* 0x000fe2000bf05270 */
[----:B------:R-:W-:Y:S01]  /*1270*/  VIADD R0, R0, 0x7f ;  /* 0x0000007f00007836 */ /* 0x000fe20000000000 */
[----:B------:R-:W-:Y:S01]  /*1280*/  UMOV UR9, UR42 ;  /* 0x0000002a00097c82 */ /* 0x000fe20008000000 */
[----:B------:R-:W-:Y:S02]  /*1290*/  UIMAD UR4, UR41, UR12, 0x7f ;  /* 0x0000007f290474a4 */ /* 0x000fe4000f8e020c */
[----:B------:R-:W-:Y:S01]  /*12a0*/  UIMAD UR51, UR41, UR12, -UR51 ;  /* 0x0000000c293372a4 */ /* 0x000fe2000f8e0a33 */
[----:B------:R-:W-:Y:S01]  /*12b0*/  SHF.R.S32.HI R3, RZ, 0x1f, R0 ;  /* 0x0000001fff037819 */ /* 0x000fe20000011400 */
[----:B------:R-:W-:Y:S01]  /*12c0*/  USHF.R.S32.HI UR8, URZ, 0x1f, UR4 ;  /* 0x0000001f3f087899 */ /* 0x000fe20008011404 */
[----:B------:R-:W-:Y:S02]  /*12d0*/  ULDC UR10, c[0x0][0x9dc] ;  /* 0x00027700000a7ab9 */ /* 0x000fe40000000800 */
[----:B------:R-:W-:Y:S01]  /*12e0*/  LEA.HI R3, R3, R0, RZ, 0x7 ;  /* 0x0000000003037211 */ /* 0x000fe200078f38ff */
[----:B------:R-:W-:Y:S01]  /*12f0*/  @UP0 ULDC UR6, c[0x0][0x44c] ;  /* 0x0001130000060ab9 */ /* 0x000fe20000000800 */
[----:B------:R-:W-:Y:S01]  /*1300*/  @UP0 ULDC UR11, c[0x0][0x450] ;  /* 0x00011400000b0ab9 */ /* 0x000fe20000000800 */
[----:B------:R-:W-:Y:S01]  /*1310*/  UIMAD.WIDE.U32 UR6, UR42, UR6, URZ ;  /* 0x000000062a0672a5 */ /* 0x000fe2000f8e003f */
[----:B------:R-:W-:Y:S01]  /*1320*/  SHF.R.S32.HI R3, RZ, 0x7, R3 ;  /* 0x00000007ff037819 */ /* 0x000fe20000011403 */
[----:B------:R-:W-:-:S02]  /*1330*/  ULEA.HI UR8, UR8, UR4, URZ, 0x7 ;  /* 0x0000000408087291 */ /* 0x000fc4000f8f383f */
[----:B------:R-:W-:Y:S02]  /*1340*/  @UP0 USHF.R.U32.HI UR9, URZ, UR11, UR7 ;  /* 0x0000000b3f090299 */ /* 0x000fe40008011607 */
[----:B------:R-:W-:Y:S02]  /*1350*/  UISETP.GE.AND UP0, UPT, UR5, 0x1, UPT ;  /* 0x000000010500788c */ /* 0x000fe4000bf06270 */
[----:B------:R-:W-:Y:S02]  /*1360*/  USHF.R.S32.HI UR8, URZ, 0x7, UR8 ;  /* 0x000000073f087899 */ /* 0x000fe40008011408 */
[----:B------:R-:W-:Y:S02]  /*1370*/  UIADD3 UR4, UR51, UR9, URZ ;  /* 0x0000000933047290 */ /* 0x000fe4000fffe03f */
[----:B------:R-:W-:Y:S02]  /*1380*/  PLOP3.LUT P0, PT, PT, PT, UP0, 0x40, 0x0 ;  /* 0x000000000000781c */ /* 0x000fe40003f0e808 */
[----:B------:R-:W-:Y:S01]  /*1390*/  UIADD3 UR9, UR4, -UR10, URZ ;  /* 0x8000000a04097290 */ /* 0x000fe2000fffe03f */
[----:B------:R-:W-:-:S10]  /*13a0*/  VIMNMX R88, R3, UR8, PT ;  /* 0x0000000803587c48 */ /* 0x000fd4000bfe0100 */
[----:B------:R-:W-:Y:S05]  /*13b0*/  @P0 BRA `(.L_x_1012) ;  /* 0x0000000000440947 */ /* 0x000fea0003800000 */
[----:B------:R-:W-:-:S06]  /*13c0*/  UISETP.GT.AND UP0, UPT, UR4, -0x1, UPT ;  /* 0xffffffff0400788c */ /* 0x000fcc000bf04270 */
[----:B------:R-:W-:-:S13]  /*13d0*/  PLOP3.LUT P0, PT, PT, PT, UP0, 0x80, 0x0 ;  /* 0x000000000000781c */ /* 0x000fda0003f0f008 */
[----:B------:R-:W-:Y:S05]  /*13e0*/  @P0 BRA `(.L_x_1013) ;  /* 0x00000000001c0947 */ /* 0x000fea0003800000 */
[----:B------:R-:W-:Y:S02]  /*13f0*/  UISETP.NE.AND UP0, UPT, UR5, 0x1, UPT ;  /* 0x000000010500788c */ /* 0x000fe4000bf05270 */
[----:B------:R-:W-:-:S09]  /*1400*/  ULOP3.LUT UR4, URZ, UR4, URZ, 0x33, !UPT ;  /* 0x000000043f047292 */ /* 0x000fd2000f8e333f */
[----:B------:R-:W-:Y:S02]  /*1410*/  @UP0 ULDC.64 UR10, c[0x0][0x9e8] ;  /* 0x00027a00000a0ab9 */ /* 0x000fe40000000a00 */
[----:B------:R-:W-:-:S04]  /*1420*/  UIMAD.WIDE.U32 UR6, UR4, UR10, URZ ;  /* 0x0000000a040672a5 */ /* 0x000fc8000f8e003f */
[----:B------:R-:W-:-:S04]  /*1430*/  @UP0 USHF.R.U32.HI UR4, URZ, UR11, UR7 ;  /* 0x0000000b3f040299 */ /* 0x000fc80008011607 */
[----:B------:R-:W-:Y:S01]  /*1440*/  ULOP3.LUT UR4, URZ, UR4, URZ, 0x33, !UPT ;  /* 0x000000043f047292 */ /* 0x000fe2000f8e333f */
[----:B------:R-:W-:Y:S11]  /*1450*/  BRA `(.L_x_1014) ;  /* 0x0000000000107947 */ /* 0x000ff60003800000 */
.L_x_1013:
[----:B------:R-:W-:-:S11]  /*1460*/  UISETP.NE.AND UP0, UPT, UR5, 0x1, UPT ;  /* 0x000000010500788c */ /* 0x000fd6000bf05270 */
[----:B------:R-:W-:Y:S02]  /*1470*/  @UP0 ULDC.64 UR10, c[0x0][0x9e8] ;  /* 0x00027a00000a0ab9 */ /* 0x000fe40000000a00 */
[----:B------:R-:W-:-:S04]  /*1480*/  UIMAD.WIDE.U32 UR6, UR4, UR10, URZ ;  /* 0x0000000a040672a5 */ /* 0x000fc8000f8e003f */
[----:B------:R-:W-:-:S12]  /*1490*/  @UP0 USHF.R.U32.HI UR4, URZ, UR11, UR7 ;  /* 0x0000000b3f040299 */ /* 0x000fd80008011607 */
.L_x_1014:
[----:B------:R-:W-:-:S04]  /*14a0*/  UIMAD UR4, UR4, UR5, URZ ;  /* 0x00000005040472a4 */ /* 0x000fc8000f8e023f */
[----:B------:R-:W-:-:S04]  /*14b0*/  UISETP.LT.AND UP0, UPT, UR9, UR4, UPT ;  /* 0x000000040900728c */ /* 0x000fc8000bf01270 */
[----:B------:R-:W-:-:S12]  /*14c0*/  USEL UR9, UR9, UR4, !UP0 ;  /* 0x0000000409097287 */ /* 0x000fd8000c000000 */
.L_x_1012:
[----:B------:R-:W-:Y:S01]  /*14d0*/  USHF.R.S32.HI UR4, URZ, 0x1f, UR9 ;  /* 0x0000001f3f047899 */ /* 0x000fe20008011409 */
[----:B------:R-:W-:Y:S01]  /*14e0*/  PLOP3.LUT P0, PT, PT, PT, PT, 0x80, 0x0 ;  /* 0x000000000000781c */ /* 0x000fe20003f0f070 */
[----:B------:R-:W-:Y:S01]  /*14f0*/  IMAD.MOV.U32 R0, RZ, RZ, RZ ;  /* 0x000000ffff007224 */ /* 0x000fe200078e00ff */
[----:B------:R-:W-:Y:S01]  /*1500*/  CS2R R118, SRZ ;  /* 0x0000000000767805 */ /* 0x000fe2000001ff00 */
[----:B------:R-:W-:Y:S01]  /*1510*/  ULEA.HI UR4, UR4, UR9, URZ, 0x7 ;  /* 0x0000000904047291 */ /* 0x000fe2000f8f383f */
[----:B------:R-:W-:Y:S01]  /*1520*/  IMAD.MOV.U32 R2, RZ, RZ, RZ ;  /* 0x000000ffff027224 */ /* 0x000fe200078e00ff */
[----:B------:R-:W-:Y:S02]  /*1530*/  CS2R R6, SRZ ;  /* 0x0000000000067805 */ /* 0x000fe4000001ff00 */
[----:B------:R-:W-:Y:S01]  /*1540*/  CS2R R116, SRZ ;  /* 0x0000000000747805 */ /* 0x000fe2000001ff00 */
[----:B------:R-:W-:Y:S01]  /*1550*/  USHF.R.S32.HI UR4, URZ, 0x7, UR4 ;  /* 0x000000073f047899 */ /* 0x000fe20008011404 */
[----:B------:R-:W-:-:S02]  /*1560*/  CS2R R8, SRZ ;  /* 0x0000000000087805 */ /* 0x000fc4000001ff00 */
[----:B------:R-:W-:Y:S02]  /*1570*/  CS2R R110, SRZ ;  /* 0x00000000006e7805 */ /* 0x000fe4000001ff00 */
[----:B------:R-:W-:Y:S01]  /*1580*/  CS2R R10, SRZ ;  /* 0x00000000000a7805 */ /* 0x000fe2000001ff00 */
[----:B------:R-:W-:Y:S01]  /*1590*/  UISETP.LT.AND UP0, UPT, URZ, UR4, UPT ;  /* 0x000000043f00728c */ /* 0x000fe2000bf01270 */
[----:B------:R-:W-:Y:S02]  /*15a0*/  CS2R R108, SRZ ;  /* 0x00000000006c7805 */ /* 0x000fe4000001ff00 */
[----:B------:R-:W-:Y:S02]  /*15b0*/  CS2R R12, SRZ ;  /* 0x00000000000c7805 */ /* 0x000fe4000001ff00 */
[----:B------:R-:W-:Y:S01]  /*15c0*/  CS2R R102, SRZ ;  /* 0x0000000000667805 */ /* 0x000fe2000001ff00 */
[----:B------:R-:W-:Y:S01]  /*15d0*/  USEL UR39, URZ, UR4, !UP0 ;  /* 0x000000043f277287 */ /* 0x000fe2000c000000 */
[----:B------:R-:W-:-:S02]  /*15e0*/  CS2R R14, SRZ ;  /* 0x00000000000e7805 */ /* 0x000fc4000001ff00 */
[----:B------:R-:W-:Y:S02]  /*15f0*/  CS2R R100, SRZ ;  /* 0x0000000000647805 */ /* 0x000fe4000001ff00 */
[----:B------:R-:W-:Y:S02]  /*1600*/  CS2R R20, SRZ ;  /* 0x0000000000147805 */ /* 0x000fe4000001ff00 */
[----:B------:R-:W-:Y:S02]  /*1610*/  CS2R R94, SRZ ;  /* 0x00000000005e7805 */ /* 0x000fe4000001ff00 */
[----:B------:R-:W-:Y:S02]  /*1620*/  CS2R R24, SRZ ;  /* 0x0000000000187805 */ /* 0x000fe4000001ff00 */
[----:B------:R-:W-:Y:S02]  /*1630*/  ISETP.GT.AND P1, PT, R88, UR39, PT ;  /* 0x0000002758007c0c */ /* 0x000fe4000bf24270 */
        /* <DEDUP_REMOVED lines=32> */
[----:B------:R-:W-:Y:S01]  /*1840*/  IMAD.MOV.U32 R96, RZ, RZ, RZ ;  /* 0x000000ffff607224 */ /* 0x000fe200078e00ff */
[----:B------:R-:W-:Y:S01]  /*1850*/  CS2R R130, SRZ ;  /* 0x0000000000827805 */ /* 0x000fe2000001ff00 */
[----:B------:R-:W-:-:S02]  /*1860*/  IMAD.MOV.U32 R104, RZ, RZ, RZ ;  /* 0x000000ffff687224 */ /* 0x000fc400078e00ff */
[----:B------:R-:W-:Y:S01]  /*1870*/  IMAD.MOV.U32 R133, RZ, RZ, RZ ;  /* 0x000000ffff857224 */ /* 0x000fe200078e00ff */
[----:B------:R-:W-:Y:S06]  /*1880*/  @!P1 BRA `(.L_x_1015) ;  /* 0x000000ec00089947 */ /* 0x000fec0003800000 */
        /* <DEDUP_REMOVED lines=22> */
[----:B------:R-:W-:Y:S02]  /*19f0*/  IMAD.U32 R10, RZ, RZ, UR6 ;  /* 0x00000006ff0a7e24 */ /* 0x000fe4000f8e00ff */
[----:B------:R-:W-:Y:S02]  /*1a00*/  IMAD.U32 R6, RZ, RZ, UR4 ;  /* 0x00000004ff067e24 */ /* 0x000fe4000f8e00ff */
[----:B------:R-:W-:-:S02]  /*1a10*/  IMAD.U32 R7, RZ, RZ, UR5 ;  /* 0x00000005ff077e24 */ /* 0x000fc4000f8e00ff */
[----:B------:R-:W-:Y:S02]  /*1a20*/  IMAD.U32 R11, RZ, RZ, UR7 ;  /* 0x00000007ff0b7e24 */ /* 0x000fe4000f8e00ff */
[----:B------:R-:W-:Y:S02]  /*1a30*/  IMAD.MOV.U32 R8, RZ, RZ, 0x70 ;  /* 0x00000070ff087424 */ /* 0x000fe400078e00ff */
[----:B------:R-:W-:Y:S02]  /*1a40*/  IMAD.MOV.U32 R12, RZ, RZ, 0x1 ;  /* 0x00000001ff0c7424 */ /* 0x000fe400078e00ff */
[----:B0-----:R-:W-:-:S07]  /*1a50*/  IMAD.MOV.U32 R13, RZ, RZ, RZ ;  /* 0x000000ffff0d7224 */ /* 0x001fce00078e00ff */
[----:B------:R-:W-:-:S07]  /*1a60*/  LEPC R20, `(.L_x_1016) ;  /* 0x000000001014794e */ /* 0x000fce0000000000 */
[----:B-1----:R-:W-:Y:S05]  /*1a70*/  CALL.ABS.NOINC R2 ;  /* 0x0000000002007343 */ /* 0x002fea0003c00000 */
.L_x_1016:
        /* <DEDUP_REMOVED lines=11> */
[----:B------:R-:W-:Y:S01]  /*1b30*/  @UP1 USHF.R.S32.HI UR9, URZ, 0x1f, UR44 ;  /* 0x0000001f3f091899 */ /* 0x000fe2000801142c */
[----:B------:R-:W-:Y:S01]  /*1b40*/  @UP0 ULDC.64 UR16, c[0x0][0x9a8] ;  /* 0x00026a0000100ab9 */ /* 0x000fe20000000a00 */
[----:B------:R-:W-:Y:S01]  /*1b50*/  @UP1 ULDC.64 UR12, c[0x0][0x9b8] ;  /* 0x00026e00000c1ab9 */ /* 0x000fe20000000a00 */
[----:B------:R-:W-:Y:S02]  /*1b60*/  @UP0 UIMAD UR8, UR8, UR16, URZ ;  /* 0x00000010080802a4 */ /* 0x000fe4000f8e023f */
[----:B------:R-:W-:Y:S02]  /*1b70*/  @UP1 UIMAD UR9, UR9, UR12, URZ ;  /* 0x0000000c090912a4 */ /* 0x000fe4000f8e023f */
[----:B------:R-:W-:Y:S02]  /*1b80*/  @UP0 UIMAD.WIDE.U32 UR14, UR44, UR16, URZ ;  /* 0x000000102c0e02a5 */ /* 0x000fe4000f8e003f */
[----:B------:R-:W-:-:S02]  /*1b90*/  @UP0 UIMAD UR17, UR44, UR17, UR8 ;  /* 0x000000112c1102a4 */ /* 0x000fc4000f8e0208 */
[----:B------:R-:W-:Y:S02]  /*1ba0*/  @UP0 USHF.R.S32.HI UR16, URZ, 0x1f, UR40 ;  /* 0x0000001f3f100899 */ /* 0x000fe40008011428 */
[----:B------:R-:W-:Y:S02]  /*1bb0*/  @UP1 USHF.R.S32.HI UR19, URZ, 0x1f, UR40 ;  /* 0x0000001f3f131899 */ /* 0x000fe40008011428 */
[----:B------:R-:W-:Y:S02]  /*1bc0*/  @UP1 UIMAD.WIDE.U32 UR10, UR44, UR12, URZ ;  /* 0x0000000c2c0a12a5 */ /* 0x000fe4000f8e003f */
[----:B------:R-:W-:Y:S02]  /*1bd0*/  @UP1 UIMAD UR18, UR44, UR13, UR9 ;  /* 0x0000000d2c1212a4 */ /* 0x000fe4000f8e0209 */
[----:B------:R-:W-:Y:S01]  /*1be0*/  @UP0 UIADD3 UR15, UR15, UR17, URZ ;  /* 0x000000110f0f0290 */ /* 0x000fe2000fffe03f */
[----:B------:R-:W-:Y:S01]  /*1bf0*/  @UP0 ULDC.64 UR12, c[0x0][0x9b0] ;  /* 0x00026c00000c0ab9 */ /* 0x000fe20000000a00 */
[----:B------:R-:W-:Y:S01]  /*1c00*/  @UP1 ULDC.64 UR8, c[0x0][0x9c0] ;  /* 0x0002700000081ab9 */ /* 0x000fe20000000a00 */
[----:B------:R-:W-:-:S02]  /*1c10*/  @UP0 UIMAD UR16, UR16, UR12, URZ ;  /* 0x0000000c101002a4 */ /* 0x000fc4000f8e023f */
[----:B------:R-:W-:Y:S02]  /*1c20*/  @UP1 UIMAD UR17, UR19, UR8, URZ ;  /* 0x00000008131112a4 */ /* 0x000fe4000f8e023f */
[----:B------:R-:W-:Y:S02]  /*1c30*/  @UP1 UIADD3 UR11, UR11, UR18, URZ ;  /* 0x000000120b0b1290 */ /* 0x000fe4000fffe03f */
[----:B------:R-:W-:Y:S02]  /*1c40*/  @UP0 UIMAD UR16, UR40, UR13, UR16 ;  /* 0x0000000d281002a4 */ /* 0x000fe4000f8e0210 */
[----:B------:R-:W-:Y:S02]  /*1c50*/  @UP1 UIMAD UR17, UR40, UR9, UR17 ;  /* 0x00000009281112a4 */ /* 0x000fe4000f8e0211 */
[----:B------:R-:W-:Y:S02]  /*1c60*/  @UP0 UIMAD.WIDE.U32 UR12, UR40, UR12, UR14 ;  /* 0x0000000c280c02a5 */ /* 0x000fe4000f8e000e */
[----:B------:R-:W-:-:S02]  /*1c70*/  @UP1 UIMAD.WIDE.U32 UR8, UR40, UR8, UR10 ;  /* 0x00000008280812a5 */ /* 0x000fc4000f8e000a */
[----:B------:R-:W-:Y:S02]  /*1c80*/  @UP0 UIADD3 UR10, UR13, UR16, URZ ;  /* 0x000000100d0a0290 */ /* 0x000fe4000fffe03f */
[----:B------:R-:W-:Y:S02]  /*1c90*/  @UP0 ULEA UR6, UP2, UR12, UR6, 0x2 ;  /* 0x000000060c060291 */ /* 0x000fe4000f84103f */
[----:B------:R-:W-:Y:S02]  /*1ca0*/  @UP1 UIADD3 UR9, UR9, UR17, URZ ;  /* 0x0000001109091290 */ /* 0x000fe4000fffe03f */
[----:B------:R-:W-:Y:S02]  /*1cb0*/  @UP1 ULEA UR4, UP3, UR8, UR4, 0x2 ;  /* 0x0000000408041291 */ /* 0x000fe4000f86103f */
[----:B------:R-:W-:Y:S01]  /*1cc0*/  @UP0 ULEA.HI.X UR7, UR12, UR7, UR10, 0x2, UP2 ;  /* 0x000000070c070291 */ /* 0x000fe200090f140a */
[----:B------:R-:W-:Y:S01]  /*1cd0*/  IMAD.U32 R2, RZ, RZ, UR6 ;  /* 0x00000006ff027e24 */ /* 0x000fe2000f8e00ff */
[----:B------:R-:W-:-:S02]  /*1ce0*/  @UP1 ULEA.HI.X UR5, UR8, UR5, UR9, 0x2, UP3 ;  /* 0x0000000508051291 */ /* 0x000fc400098f1409 */
[----:B------:R-:W-:Y:S02]  /*1cf0*/  IMAD.U32 R4, RZ, RZ, UR4 ;  /* 0x00000004ff047e24 */ /* 0x000fe4000f8e00ff */
        /* <DEDUP_REMOVED lines=16> */
.L_x_1201:
[----:B------:R-:W-:Y:S05]  /*1e00*/  @!P0 BRA `(.L_x_1018) ;  /* 0x0000000000048947 */ /* 0x000fea0003800000 */
[----:B------:R-:W-:Y:S01]  /*1e10*/  BPT.TRAP 0x1 ;  /* 0x000000040000795c */ /* 0x000fe20000300000 */
.L_x_1018:
[----:B------:R-:W-:Y:S02]  /*1e20*/  IMAD.U32 R15, RZ, RZ, UR45 ;  /* 0x0000002dff0f7e24 */ /* 0x000fe4000f8e00ff */
[----:B------:R-:W-:-:S03]  /*1e30*/  IMAD.U32 R2, RZ, RZ, UR46 ;  /* 0x0000002eff027e24 */ /* 0x000fc6000f8e00ff */
[----:B------:R-:W-:Y:S02]  /*1e40*/  LEA R15, R15, UR36, 0x3 ;  /* 0x000000240f0f7c11 */ /* 0x000fe4000f8e18ff */
[----:B------:R-:W-:-:S04]  /*1e50*/  SHF.L.U32 R2, R2, 0x1f, RZ ;  /* 0x0000001f02027819 */ /* 0x000fc800000006ff */
[----:B------:R1:W2:Y:S01]  /*1e60*/  SYNCS.PHASECHK.TRANS64.TRYWAIT P1, [R15+URZ+0x2a830], R2 ;  /* 0x02a830020f0075a7 */ /* 0x0002a2000802017f */
[----:B------:R-:W-:Y:S05]  /*1e70*/  @!P0 BRA `(.L_x_1019) ;  /* 0x0000000000048947 */ /* 0x000fea0003800000 */
[----:B------:R-:W-:Y:S01]  /*1e80*/  BPT.TRAP 0x1 ;  /* 0x000000040000795c */ /* 0x000fe20000300000 */
.L_x_1019:
[----:B--2---:R-:W-:Y:S05]  /*1e90*/  @P1 BRA `(.L_x_1020) ;  /* 0x0000000000081947 */ /* 0x004fea0003800000 */
[----:B------:R-:W2:Y:S02]  /*1ea0*/  SYNCS.PHASECHK.TRANS64.TRYWAIT P1, [R15+URZ+0x2a830], R2 ;  /* 0x02a830020f0075a7 */ /* 0x000ea4000802017f */
[----:B--2---:R-:W-:Y:S05]  /*1eb0*/  @!P1 BRA `(.L_x_1021) ;  /* 0x00000160007c9947 */ /* 0x004fea0003800000 */
.L_x_1020:
        /* <DEDUP_REMOVED lines=8> */
[----:B------:R-:W-:Y:S01]  /*1f40*/  UMOV UR5, 0x80000020 ;  /* 0x8000002000057882 */ /* 0x000fe20000000000 */
[----:B------:R-:W-:Y:S02]  /*1f50*/  UMOV UR7, 0x80000020 ;  /* 0x8000002000077882 */ /* 0x000fe40000000000 */
[----:B------:R-:W-:Y:S02]  /*1f60*/  ULOP3.LUT UR28, UR4, 0x10000, URZ, 0xfc, !UPT ;  /* 0x00010000041c7892 */ /* 0x000fe4000f8efc3f */
[----:B------:R-:W-:Y:S02]  /*1f70*/  UIADD3 UR4, UR24, 0x2, URZ ;  /* 0x0000000218047890 */ /* 0x000fe4000fffe03f */
[----:B------:R-:W-:Y:S02]  /*1f80*/  UIMAD UR26, UR45, 0x600, UR28 ;  /* 0x000006002d1a78a4 */ /* 0x000fe4000f8e021c */
[----:B------:R-:W-:-:S02]  /*1f90*/  UIADD3 UR8, UR24, 0x200, URZ ;  /* 0x0000020018087890 */ /* 0x000fc4000fffe03f */
[----:B------:R-:W-:Y:S02]  /*1fa0*/  UIADD3 UR6, UR26, 0x2, URZ ;  /* 0x000000021a067890 */ /* 0x000fe4000fffe03f */
[----:B------:R-:W-:Y:S01]  /*1fb0*/  UIADD3 UR10, UR26, 0x200, URZ ;  /* 0x000002001a0a7890 */ /* 0x000fe2000fffe03f */
[----:B------:R-:W-:Y:S02]  /*1fc0*/  UMOV UR9, 0x80000020 ;  /* 0x8000002000097882 */ /* 0x000fe40000000000 */
[----:B------:R-:W-:Y:S01]  /*1fd0*/  QGMMA.64x128x32.F32.E4M3.E4M3 R24, gdesc[UR24], RZ, !UPT, gsb0 ;  /* 0x01e00000181879f3 */ /* 0x000fe2000c0008ff */
[----:B------:R-:W-:Y:S01]  /*1fe0*/  UMOV UR11, 0x80000020 ;  /* 0x80000020000b7882 */ /* 0x000fe20000000000 */
[----:B------:R-:W-:Y:S02]  /*1ff0*/  UIADD3 UR12, UR24, 0x202, URZ ;  /* 0x00000202180c7890 */ /* 0x000fe4000fffe03f */
[----:B------:R-:W-:Y:S01]  /*2000*/  UIADD3 UR14, UR26, 0x202, URZ ;  /* 0x000002021a0e7890 */ /* 0x000fe2000fffe03f */
[----:B------:R-:W-:Y:S01]  /*2010*/  UMOV UR13, 0x80000020 ;  /* 0x80000020000d7882 */ /* 0x000fe20000000000 */
[----:B------:R-:W-:Y:S01]  /*2020*/  UMOV UR15, 0x80000020 ;  /* 0x80000020000f7882 */ /* 0x000fe20000000000 */
[----:B------:R-:W-:-:S02]  /*2030*/  UIADD3 UR16, UR24, 0x400, URZ ;  /* 0x0000040018107890 */ /* 0x000fc4000fffe03f */
[----:B------:R-:W-:Y:S01]  /*2040*/  UIADD3 UR18, UR26, 0x400, URZ ;  /* 0x000004001a127890 */ /* 0x000fe2000fffe03f */
[----:B------:R-:W-:Y:S01]  /*2050*/  UMOV UR17, 0x80000020 ;  /* 0x8000002000117882 */ /* 0x000fe20000000000 */
[----:B------:R-:W-:Y:S01]  /*2060*/  UMOV UR19, 0x80000020 ;  /* 0x8000002000137882 */ /* 0x000fe20000000000 */
[----:B------:R-:W-:Y:S02]  /*2070*/  UIADD3 UR20, UR24, 0x402, URZ ;  /* 0x0000040218147890 */ /* 0x000fe4000fffe03f */
[----:B------:R-:W-:Y:S01]  /*2080*/  UIADD3 UR22, UR26, 0x402, URZ ;  /* 0x000004021a167890 */ /* 0x000fe2000fffe03f */
[----:B------:R-:W-:Y:S01]  /*2090*/  UMOV UR21, 0x80000020 ;  /* 0x8000002000157882 */ /* 0x000fe20000000000 */
[----:B------:R-:W-:Y:S01]  /*20a0*/  UMOV UR23, 0x80000020 ;  /* 0x8000002000177882 */ /* 0x000fe20000000000 */
[----:B------:R-:W-:Y:S02]  /*20b0*/  WARPGROUP.DEPBAR.LE gsb0, 0x0 ;  /* 0x00008000000079c5 */ /* 0x000fe40000010000 */
[----:B------:R-:W-:-:S06]  /*20c0*/  WARPGROUP.ARRIVE ;  /* 0x00000000000079c5 */ /* 0x000fcc0000000000 */
[----:B------:R-:W-:Y:S03]  /*20d0*/  QGMMA.64x128x32.F32.E4M3.E4M3 R24, gdesc[UR4], R24, gsb0 ;  /* 0x01e00000041879f3 */ /* 0x000fe60008000818 */
[----:B------:R-:W-:Y:S02]  /*20e0*/  WARPGROUP.DEPBAR.LE gsb0, 0x0 ;  /* 0x00008000000079c5 */ /* 0x000fe40000010000 */
[----:B------:R-:W-:-:S07]  /*20f0*/  WARPGROUP.ARRIVE ;  /* 0x00000000000079c5 */ /* 0x000fce0000000000 */
        /* <DEDUP_REMOVED lines=11> */
[----:B------:R-:W-:Y:S05]  /*21b0*/  @!P0 BRA `(.L_x_1022) ;  /* 0x0000000000048947 */ /* 0x000fea0003800000 */
[----:B------:R-:W-:Y:S01]  /*21c0*/  BPT.TRAP 0x1 ;  /* 0x000000040000795c */ /* 0x000fe20000300000 */
.L_x_1022:
[----:B------:R-:W-:Y:S01]  /*21d0*/  UISETP.NE.AND UP1, UPT, UR50, URZ, UPT ;  /* 0x0000003f3200728c */ /* 0x000fe2000bf25270 */
[C---:B------:R-:W-:Y:S01]  /*21e0*/  FMUL.FTZ R56, R0.reuse, R56 ;  /* 0x0000003800387220 */ /* 0x040fe20000410000 */
[----:B------:R-:W-:Y:S01]  /*21f0*/  R2UR UR6, R15 ;  /* 0x000000000f0672ca */ /* 0x000fe200000e0000 */
[----:B------:R-:W3:Y:S01]  /*2200*/  LDC R137, c[0x0][0x2f0] ;  /* 0x0000bc00ff897b82 */ /* 0x000ee20000000800 */
[----:B-12---:R-:W-:Y:S01]  /*2210*/  IMAD.MOV.U32 R15, RZ, RZ, -0x80 ;  /* 0xffffff80ff0f7424 */ /* 0x006fe200078e00ff */
[----:B------:R1:W2:Y:S01]  /*2220*/  MUFU.TANH R93, R56 ;  /* 0x00000038005d7308 */ /* 0x0002a20000002400 */
[----:B------:R-:W-:Y:S01]  /*2230*/  PLOP3.LUT P1, PT, PT, PT, UP1, 0x80, 0x0 ;  /* 0x000000000000781c */ /* 0x000fe20003f2f018 */
[C---:B------:R-:W-:Y:S01]  /*2240*/  FMUL.FTZ R45, R0.reuse, R45 ;  /* 0x0000002d002d7220 */ /* 0x040fe20000410000 */
[----:B------:R-:W-:Y:S01]  /*2250*/  PLOP3.LUT P2, PT, PT, PT, UP1, 0x80, 0x0 ;  /* 0x000000000000781c */ /* 0x000fe20003f4f018 */
[C---:B------:R-:W-:Y:S01]  /*2260*/  FMUL.FTZ R10, R0.reuse, R82 ;  /* 0x00000052000a7220 */ /* 0x040fe20000410000 */
[----:B------:R-:W-:Y:S01]  /*2270*/  FMUL.FTZ R5, R0, R31 ;  /* 0x0000001f00057220 */ /* 0x000fe20000410000 */
[----:B------:R-:W-:Y:S01]  /*2280*/  @UP1 ULDC UR7, c[0x0][0x44c] ;  /* 0x0001130000071ab9 */ /* 0x000fe20000000800 */
[----:B------:R-:W4:Y:S01]  /*2290*/  LDC R136, c[0x0][0x288] ;  /* 0x0000a200ff887b82 */ /* 0x000f220000000800 */
[----:B------:R-:W-:Y:S01]  /*22a0*/  IMAD R82, R88, R15, 0x80 ;  /* 0x0000008058527424 */ /* 0x000fe200078e020f */
[----:B------:R5:W2:Y:S01]  /*22b0*/  MUFU.TANH R31, R45 ;  /* 0x0000002d001f7308 */ /* 0x000aa20000002400 */
[----:B-1----:R-:W-:-:S02]  /*22c0*/  VIADD R56, R17, UR42 ;  /* 0x0000002a11387c36 */ /* 0x002fc40008000000 */
[C---:B0-----:R-:W-:Y:S01]  /*22d0*/  FMUL.FTZ R6, R0.reuse, R33 ;  /* 0x0000002100067220 */ /* 0x041fe20000410000 */
[C---:B------:R-:W-:Y:S01]  /*22e0*/  FMUL.FTZ R40, R0.reuse, R40 ;  /* 0x0000002800287220 */ /* 0x040fe20000410000 */
[----:B------:R-:W-:Y:S01]  /*22f0*/  FMUL.FTZ R41, R0, R41 ;  /* 0x0000002900297220 */ /* 0x000fe20000410000 */
[----:B------:R-:W-:Y:S01]  /*2300*/  @P1 IMAD.HI.U32 R12, R56, UR7, RZ ;  /* 0x00000007380c1c27 */ /* 0x000fe2000f8e00ff */
[----:B------:R-:W-:Y:S01]  /*2310*/  @UP1 ULDC UR7, c[0x0][0x450] ;  /* 0x0001140000071ab9 */ /* 0x000fe20000000800 */
[----:B------:R-:W-:Y:S02]  /*2320*/  UIADD3 UR6, UR6, 0x2a840, URZ ;  /* 0x0002a84006067890 */ /* 0x000fe4000fffe03f */
[C---:B------:R-:W-:Y:S01]  /*2330*/  FMUL.FTZ R33, R0.reuse, R34 ;  /* 0x0000002200217220 */ /* 0x040fe20000410000 */
[C---:B-----5:R-:W-:Y:S01]  /*2340*/  FMUL.FTZ R45, R0.reuse, R58 ;  /* 0x0000003a002d7220 */ /* 0x060fe20000410000 */
[----:B------:R-:W-:Y:S01]  /*2350*/  @P2 SHF.R.U32.HI R56, RZ, UR7, R12 ;  /* 0x00000007ff382c19 */ /* 0x000fe2000801160c */
[C---:B------:R-:W-:Y:S01]  /*2360*/  FMUL.FTZ R7, R0.reuse, R36 ;  /* 0x0000002400077220 */ /* 0x040fe20000410000 */
[C---:B------:R-:W-:Y:S01]  /*2370*/  FMUL.FTZ R8, R0.reuse, R37 ;  /* 0x0000002500087220 */ /* 0x040fe20000410000 */
[C---:B------:R-:W-:Y:S01]  /*2380*/  FMUL.FTZ R44, R0.reuse, R44 ;  /* 0x0000002c002c7220 */ /* 0x040fe20000410000 */
[C---:B------:R-:W-:Y:S01]  /*2390*/  FMUL.FTZ R48, R0.reuse, R48 ;  /* 0x0000003000307220 */ /* 0x040fe20000410000 */
[----:B------:R-:W0:Y:S01]  /*23a0*/  SHFL.IDX PT, R58, R56, RZ, 0x1c1f ;  /* 0x001c1fff383a7589 */ /* 0x000e2200000e0000 */
[C---:B------:R-:W-:Y:S01]  /*23b0*/  FMUL.FTZ R49, R0.reuse, R49 ;  /* 0x0000003100317220 */ /* 0x040fe20000410000 */
[C---:B------:R-:W-:Y:S01]  /*23c0*/  FMUL.FTZ R52, R0.reuse, R52 ;  /* 0x0000003400347220 */ /* 0x040fe20000410000 */
[----:B------:R-:W-:Y:S01]  /*23d0*/  FMUL.FTZ R53, R0, R53 ;  /* 0x0000003500357220 */ /* 0x000fe20000410000 */
[----:B------:R-:W-:-:S02]  /*23e0*/  VIADD R15, R82, 0x1 ;  /* 0x00000001520f7836 */ /* 0x000fc40000000000 */
[C---:B------:R-:W-:Y:S01]  /*23f0*/  FMUL.FTZ R34, R0.reuse, R35 ;  /* 0x0000002300227220 */ /* 0x040fe20000410000 */
[----:B------:R-:W-:Y:S01]  /*2400*/  UISETP.NE.AND UP0, UPT, UR49, URZ, UPT ;  /* 0x0000003f3100728c */ /* 0x000fe2000bf05270 */
        /* <DEDUP_REMOVED lines=8> */
[----:B------:R1:W0:Y:S01]  /*2490*/  MUFU.TANH R28, R40 ;  /* 0x00000028001c7308 */ /* 0x0002220000002400 */
[C---:B------:R-:W-:Y:S01]  /*24a0*/  FMUL.FTZ R37, R0.reuse, R42 ;  /* 0x0000002a00257220 */ /* 0x040fe20000410000 */
[C---:B------:R-:W-:Y:S01]  /*24b0*/  FMUL.FTZ R38, R0.reuse, R43 ;  /* 0x0000002b00267220 */ /* 0x040fe20000410000 */
[----:B------:R-:W-:Y:S01]  /*24c0*/  UPRMT UR6, UR38, 0x654, UR6 ;  /* 0x0000065426067896 */ /* 0x000fe20008000006 */
[C---:B------:R-:W-:Y:S01]  /*24d0*/  FMUL.FTZ R39, R0.reuse, R46 ;  /* 0x0000002e00277220 */ /* 0x040fe20000410000 */
[C---:B------:R-:W-:Y:S01]  /*24e0*/  FMUL.FTZ R42, R0.reuse, R51 ;  /* 0x00000033002a7220 */ /* 0x040fe20000410000 */
[----:B------:R-:W-:Y:S01]  /*24f0*/  FMUL.FTZ R43, R0, R54 ;  /* 0x00000036002b7220 */ /* 0x000fe20000410000 */
[----:B------:R-:W-:Y:S01]  /*2500*/  IMAD R20, R16, -0x2, R15 ;  /* 0xfffffffe10147824 */ /* 0x000fe200078e020f */
[----:B------:R5:W0:Y:S01]  /*2510*/  MUFU.TANH R29, R41 ;  /* 0x00000029001d7308 */ /* 0x000a220000002400 */
[C---:B-1----:R-:W-:Y:S01]  /*2520*/  FMUL.FTZ R40, R0.reuse, R47 ;  /* 0x0000002f00287220 */ /* 0x042fe20000410000 */
[C---:B------:R-:W-:Y:S01]  /*2530*/  FMUL.FTZ R11, R0.reuse, R25 ;  /* 0x00000019000b7220 */ /* 0x040fe20000410000 */
[C---:B------:R-:W-:Y:S01]  /*2540*/  FMUL.FTZ R32, R0.reuse, R32 ;  /* 0x0000002000207220 */ /* 0x040fe20000410000 */
[C---:B------:R-:W-:Y:S01]  /*2550*/  FMUL.FTZ R46, R0.reuse, R59 ;  /* 0x0000003b002e7220 */ /* 0x040fe20000410000 */
[C---:B------:R-:W-:Y:S01]  /*2560*/  FMUL.FTZ R47, R0.reuse, R62 ;  /* 0x0000003e002f7220 */ /* 0x040fe20000410000 */
[C---:B------:R-:W-:Y:S01]  /*2570*/  FMUL.FTZ R51, R0.reuse, R70 ;  /* 0x0000004600337220 */ /* 0x040fe20000410000 */
[C---:B------:R-:W-:Y:S01]  /*2580*/  FMUL.FTZ R72, R0.reuse, R72 ;  /* 0x0000004800487220 */ /* 0x040fe20000410000 */
[----:B------:R1:W0:Y:S01]  /*2590*/  MUFU.TANH R24, R6 ;  /* 0x0000000600187308 */ /* 0x0002220000002400 */
[C---:B-----5:R-:W-:Y:S01]  /*25a0*/  FMUL.FTZ R41, R0.reuse, R50 ;  /* 0x0000003200297220 */ /* 0x060fe20000410000 */
[C---:B------:R-:W-:Y:S01]  /*25b0*/  FMUL.FTZ R50, R0.reuse, R67 ;  /* 0x0000004300327220 */ /* 0x040fe20000410000 */
[C---:B------:R-:W-:Y:S01]  /*25c0*/  FMUL.FTZ R54, R0.reuse, R75 ;  /* 0x0000004b00367220 */ /* 0x040fe20000410000 */
[C---:B------:R-:W-:Y:S01]  /*25d0*/  FMUL.FTZ R76, R0.reuse, R76 ;  /* 0x0000004c004c7220 */ /* 0x040fe20000410000 */
[C---:B------:R-:W-:Y:S01]  /*25e0*/  FMUL.FTZ R77, R0.reuse, R77 ;  /* 0x0000004d004d7220 */ /* 0x040fe20000410000 */
[C---:B------:R-:W-:Y:S01]  /*25f0*/  FMUL.FTZ R80, R0.reuse, R80 ;  /* 0x0000005000507220 */ /* 0x040fe20000410000 */
[C---:B------:R-:W-:Y:S01]  /*2600*/  FMUL.FTZ R81, R0.reuse, R81 ;  /* 0x0000005100517220 */ /* 0x040fe20000410000 */
        /* <DEDUP_REMOVED lines=14> */
[----:B------:R-:W-:Y:S01]  /*26f0*/  PLOP3.LUT P1, PT, PT, PT, UP0, 0x40, 0x0 ;  /* 0x000000000000781c */ /* 0x000fe20003f2e808 */
[C---:B---3--:R-:W-:Y:S01]  /*2700*/  IMAD R25, R137.reuse, UR41, R20 ;  /* 0x0000002989197c24 */ /* 0x048fe2000f8e0214 */
[----:B------:R3:W0:Y:S01]  /*2710*/  MUFU.TANH R30, R44 ;  /* 0x0000002c001e7308 */ /* 0x0006220000002400 */
[C---:B-1----:R-:W-:Y:S01]  /*2720*/  FMUL.FTZ R8, R0.reuse, R83 ;  /* 0x0000005300087220 */ /* 0x042fe20000410000 */
[----:B------:R-:W-:Y:S01]  /*2730*/  ULDC UR31, c[0x0][0x9dc] ;  /* 0x00027700001f7ab9 */ /* 0x000fe20000000800 */
[----:B------:R-:W-:Y:S01]  /*2740*/  SYNCS.ARRIVE.TRANS64.RED.A1T0 RZ, [UR6], RZ ;  /* 0x000000ffffff79a7 */ /* 0x000fe20008100406 */
[----:B------:R-:W-:Y:S01]  /*2750*/  ULOP3.LUT UR6, URZ, UR31, URZ, 0x33, !UPT ;  /* 0x0000001f3f067292 */ /* 0x000fe2000f8e333f */
[----:B------:R-:W-:Y:S01]  /*2760*/  IMAD R21, R137, UR41, R82 ;  /* 0x0000002989157c24 */ /* 0x000fe2000f8e0252 */
[----:B------:R-:W-:Y:S01]  /*2770*/  ULDC UR14, c[0x0][0x9e0] ;  /* 0x00027800000e7ab9 */ /* 0x000fe20000000800 */
[----:B----4-:R-:W-:Y:S01]  /*2780*/  IMAD.IADD R25, R25, 0x1, -R136 ;  /* 0x0000000119197824 */ /* 0x010fe200078e0a88 */
[----:B------:R1:W4:Y:S01]  /*2790*/  MUFU.TANH R89, R48 ;  /* 0x0000003000597308 */ /* 0x0003220000002400 */
[C---:B---3--:R-:W-:Y:S01]  /*27a0*/  FMUL.FTZ R44, R0.reuse, R55 ;  /* 0x00000037002c7220 */ /* 0x048fe20000410000 */
[C---:B------:R-:W-:Y:S01]  /*27b0*/  FMUL.FTZ R57, R0.reuse, R57 ;  /* 0x0000003900397220 */ /* 0x040fe20000410000 */
[----:B------:R-:W-:Y:S01]  /*27c0*/  FMUL.FTZ R69, R0, R69 ;  /* 0x0000004500457220 */ /* 0x000fe20000410000 */
[----:B------:R-:W-:Y:S01]  /*27d0*/  IMAD R79, R16, -0x2, R21 ;  /* 0xfffffffe104f7824 */ /* 0x000fe200078e0215 */
[----:B------:R-:W-:Y:S01]  /*27e0*/  LEA R78, R88, 0xffffff80, 0x7 ;  /* 0xffffff80584e7811 */ /* 0x000fe200078e38ff */
[----:B------:R-:W-:-:S02]  /*27f0*/  VIADD R86, R25, UR14 ;  /* 0x0000000e19567c36 */ /* 0x000fc40008000000 */
[----:B------:R3:W0:Y:S01]  /*2800*/  MUFU.TANH R90, R49 ;  /* 0x00000031005a7308 */ /* 0x0006220000002400 */
[----:B-1----:R-:W-:Y:S01]  /*2810*/  FMUL.FTZ R48, R0, R63 ;  /* 0x0000003f00307220 */ /* 0x002fe20000410000 */
[----:B------:R-:W-:-:S06]  /*2820*/  VIADD R83, R25, UR6 ;  /* 0x0000000619537c36 */ /* 0x000fcc0008000000 */
[----:B------:R1:W0:Y:S01]  /*2830*/  MUFU.TANH R91, R52 ;  /* 0x00000034005b7308 */ /* 0x0002220000002400 */
[----:B---3--:R-:W-:-:S07]  /*2840*/  FMUL.FTZ R49, R0, R66 ;  /* 0x0000004200317220 */ /* 0x008fce0000410000 */
[----:B------:R3:W0:Y:S01]  /*2850*/  MUFU.TANH R92, R53 ;  /* 0x00000035005c7308 */ /* 0x0006220000002400 */
[----:B-1----:R-:W-:-:S07]  /*2860*/  FMUL.FTZ R52, R0, R71 ;  /* 0x0000004700347220 */ /* 0x002fce0000410000 */
[----:B------:R-:W1:Y:S01]  /*2870*/  MUFU.TANH R9, R9 ;  /* 0x0000000900097308 */ /* 0x000e620000002400 */
[----:B---3--:R-:W-:-:S07]  /*2880*/  FMUL.FTZ R53, R0, R74 ;  /* 0x0000004a00357220 */ /* 0x008fce0000410000 */
[----:B------:R-:W3:Y:S08]  /*2890*/  MUFU.TANH R11, R11 ;  /* 0x0000000b000b7308 */ /* 0x000ef00000002400 */
[----:B------:R-:W0:Y:S08]  /*28a0*/  MUFU.TANH R2, R2 ;  /* 0x0000000200027308 */ /* 0x000e300000002400 */
        /* <DEDUP_REMOVED lines=47> */
[----:B------:R0:W1:Y:S08]  /*2ba0*/  MUFU.TANH R94, R57 ;  /* 0x00000039005e7308 */ /* 0x0000700000002400 */
[----:B------:R5:W1:Y:S01]  /*2bb0*/  MUFU.TANH R100, R69 ;  /* 0x0000004500647308 */ /* 0x000a620000002400 */
[----:B0-----:R-:W-:Y:S01]  /*2bc0*/  VIADDMNMX R57, R58, R86, R79, PT ;  /* 0x000000563a397246 */ /* 0x001fe2000380014f */
[----:B-----5:R-:W-:Y:S01]  /*2bd0*/  IMAD.IADD R69, R83, 0x1, R58 ;  /* 0x0000000153457824 */ /* 0x020fe200078e023a */
[----:B--234-:R-:W-:Y:S06]  /*2be0*/  @P1 BRA `(.L_x_1023) ;  /* 0x0000000000641947 */ /* 0x01cfec0003800000 */
[----:B------:R-:W-:Y:S01]  /*2bf0*/  IMAD R21, R137, UR41, R58 ;  /* 0x0000002989157c24 */ /* 0x000fe2000f8e023a */
[----:B------:R-:W-:Y:S03]  /*2c00*/  BSSY B0, `(.L_x_1024) ;  /* 0x0000013000007945 */ /* 0x000fe60003800000 */
[----:B------:R-:W-:-:S05]  /*2c10*/  IMAD.IADD R21, R21, 0x1, -R136 ;  /* 0x0000000115157824 */ /* 0x000fca00078e0a88 */
[----:B------:R-:W-:-:S13]  /*2c20*/  ISETP.GT.AND P1, PT, R21, -0x1, PT ;  /* 0xffffffff1500780c */ /* 0x000fda0003f24270 */
[----:B------:R-:W-:Y:S05]  /*2c30*/  @P1 BRA `(.L_x_1025) ;  /* 0x0000000000241947 */ /* 0x000fea0003800000 */
[----:B------:R-:W-:Y:S01]  /*2c40*/  ULDC UR6, c[0x0][0x9e4] ;  /* 0x0002790000067ab9 */ /* 0x000fe20000000800 */
[----:B------:R-:W-:Y:S01]  /*2c50*/  LOP3.LUT R21, RZ, R21, RZ, 0x33, !PT ;  /* 0x00000015ff157212 */ /* 0x000fe200078e33ff */
[----:B------:R-:W-:-:S05]  /*2c60*/  IMAD.U32 R25, RZ, RZ, UR6 ;  /* 0x00000006ff197e24 */ /* 0x000fca000f8e00ff */
[----:B------:R-:W-:-:S13]  /*2c70*/  ISETP.NE.AND P1, PT, R25, 0x1, PT ;  /* 0x000000011900780c */ /* 0x000fda0003f25270 */
[----:B------:R-:W0:Y:S02]  /*2c80*/  @P1 LDC.64 R58, c[0x0][0x9e8] ;  /* 0x00027a00ff3a1b82 */ /* 0x000e240000000a00 */
[----:B0-----:R-:W-:-:S05]  /*2c90*/  @P1 IMAD.HI.U32 R20, R21, R58, RZ ;  /* 0x0000003a15141227 */ /* 0x001fca00078e00ff */
[----:B------:R-:W-:-:S04]  /*2ca0*/  @P1 SHF.R.U32.HI R21, RZ, R59, R20 ;  /* 0x0000003bff151219 */ /* 0x000fc80000011614 */
[----:B------:R-:W-:Y:S01]  /*2cb0*/  LOP3.LUT R21, RZ, R21, RZ, 0x33, !PT ;  /* 0x00000015ff157212 */ /* 0x000fe200078e33ff */
[----:B------:R-:W-:Y:S06]  /*2cc0*/  BRA `(.L_x_1026) ;  /* 0x0000000000187947 */ /* 0x000fec0003800000 */
.L_x_1025:
[----:B------:R-:W-:Y:S02]  /*2cd0*/  ULDC UR6, c[0x0][0x9e4] ;  /* 0x0002790000067ab9 */ /* 0x000fe40000000800 */
[----:B------:R-:W-:-:S05]  /*2ce0*/  IMAD.U32 R25, RZ, RZ, UR6 ;  /* 0x00000006ff197e24 */ /* 0x000fca000f8e00ff */
[----:B------:R-:W-:-:S13]  /*2cf0*/  ISETP.NE.AND P1, PT, R25, 0x1, PT ;  /* 0x000000011900780c */ /* 0x000fda0003f25270 */
[----:B------:R-:W0:Y:S02]  /*2d00*/  @P1 LDC.64 R58, c[0x0][0x9e8] ;  /* 0x00027a00ff3a1b82 */ /* 0x000e240000000a00 */
[----:B0-----:R-:W-:-:S05]  /*2d10*/  @P1 IMAD.HI.U32 R20, R21, R58, RZ ;  /* 0x0000003a15141227 */ /* 0x001fca00078e00ff */
[----:B------:R-:W-:-:S07]  /*2d20*/  @P1 SHF.R.U32.HI R21, RZ, R59, R20 ;  /* 0x0000003bff151219 */ /* 0x000fce0000011614 */
.L_x_1026:
[----:B------:R-:W-:Y:S05]  /*2d30*/  BSYNC B0 ;  /* 0x0000000000007941 */ /* 0x000fea0003800000 */
.L_x_1024:
[----:B------:R-:W-:-:S04]  /*2d40*/  IMAD R21, R21, R25, -R78 ;  /* 0x0000001915157224 */ /* 0x000fc800078e0a4e */
[----:B------:R-:W-:-:S05]  /*2d50*/  IMAD R20, R16, -0x2, R21 ;  /* 0xfffffffe10147824 */ /* 0x000fca00078e0215 */
[----:B------:R-:W-:Y:S02]  /*2d60*/  VIADDMNMX R57, R20, R25, R57, PT ;  /* 0x0000001914397246 */ /* 0x000fe40003800139 */
[----:B------:R-:W-:-:S07]  /*2d70*/  VIMNMX R69, R69, R20, !PT ;  /* 0x0000001445457248 */ /* 0x000fce0007fe0100 */
.L_x_1023:
[C---:B------:R-:W-:Y:S01]  /*2d80*/  ISETP.GE.AND P2, PT, R82.reuse, 0x9, PT ;  /* 0x000000095200780c */ /* 0x040fe20003f46270 */
[----:B------:R-:W0:Y:S01]  /*2d90*/  SHFL.IDX PT, R56, R56, 0x1, 0x1c1f ;  /* 0x003c1f0038387f89 */ /* 0x000e2200000e0000 */
[C---:B------:R-:W-:Y:S01]  /*2da0*/  ISETP.GE.AND P1, PT, R82.reuse, 0x2, PT ;  /* 0x000000025200780c */ /* 0x040fe20003f26270 */
[----:B------:R-:W-:Y:S01]  /*2db0*/  UISETP.NE.AND UP0, UPT, UR49, URZ, UPT ;  /* 0x0000003f3100728c */ /* 0x000fe2000bf05270 */
[C---:B------:R-:W-:Y:S02]  /*2dc0*/  ISETP.GT.AND P3, PT, R69.reuse, 0x8, !P2 ;  /* 0x000000084500780c */ /* 0x040fe40005764270 */
[----:B------:R-:W-:Y:S02]  /*2dd0*/  ISETP.GT.AND P4, PT, R69, 0x1, !P1 ;  /* 0x000000014500780c */ /* 0x000fe40004f84270 */
[----:B------:R-:W-:Y:S02]  /*2de0*/  ISETP.LT.OR P3, PT, R57, 0x9, P3 ;  /* 0x000000093900780c */ /* 0x000fe40001f61670 */
[----:B------:R-:W-:-:S02]  /*2df0*/  ISETP.GE.AND P5, PT, R82, 0x11, PT ;  /* 0x000000115200780c */ /* 0x000fc40003fa6270 */
[----:B------:R-:W-:Y:S02]  /*2e00*/  FSEL R75, R13, -INF , !P3 ;  /* 0xff8000000d4b7808 */ /* 0x000fe40005800000 */
[----:B------:R-:W-:Y:S02]  /*2e10*/  ISETP.LT.OR P4, PT, R57, 0x2, P4 ;  /* 0x000000023900780c */ /* 0x000fe40002781670 */
[----:B------:R-:W-:Y:S02]  /*2e20*/  ISETP.GT.AND P3, PT, R69, 0x10, !P5 ;  /* 0x000000104500780c */ /* 0x000fe40006f64270 */
[----:B------:R-:W-:Y:S02]  /*2e30*/  ISETP.GE.AND P6, PT, R82, 0xa, PT ;  /* 0x0000000a5200780c */ /* 0x000fe40003fc6270 */
[----:B------:R-:W-:Y:S02]  /*2e40*/  FSEL R55, R11, -INF , !P4 ;  /* 0xff8000000b377808 */ /* 0x000fe40006000000 */
[----:B------:R-:W-:-:S02]  /*2e50*/  P2R R102, PR, RZ, 0x20 ;  /* 0x00000020ff667803 */ /* 0x000fc40000000000 */
[----:B------:R-:W-:Y:S02]  /*2e60*/  ISETP.LT.OR P3, PT, R57, 0x11, P3 ;  /* 0x000000113900780c */ /* 0x000fe40001f61670 */
[----:B------:R-:W-:Y:S02]  /*2e70*/  ISETP.GT.AND P4, PT, R69, 0x9, !P6 ;  /* 0x000000094500780c */ /* 0x000fe40007784270 */
[----:B------:R-:W-:Y:S02]  /*2e80*/  ISETP.GE.AND P5, PT, R82, 0x12, PT ;  /* 0x000000125200780c */ /* 0x000fe40003fa6270 */
[----:B------:R-:W-:Y:S02]  /*2e90*/  FSEL R58, R32, -INF , !P3 ;  /* 0xff800000203a7808 */ /* 0x000fe40005800000 */
[----:B------:R-:W-:Y:S02]  /*2ea0*/  ISETP.LT.OR P4, PT, R57, 0xa, P4 ;  /* 0x0000000a3900780c */ /* 0x000fe40002781670 */
[----:B------:R-:W-:-:S02]  /*2eb0*/  ISETP.GT.AND P3, PT, R69, 0x11, !P5 ;  /* 0x000000114500780c */ /* 0x000fc40006f64270 */
[----:B------:R-:W-:Y:S02]  /*2ec0*/  FSEL R74, R14, -INF , !P4 ;  /* 0xff8000000e4a7808 */ /* 0x000fe40006000000 */
[----:B------:R-:W-:Y:S02]  /*2ed0*/  ISETP.LT.OR P3, PT, R57, 0x12, P3 ;  /* 0x000000123900780c */ /* 0x000fe40001f61670 */
[----:B------:R-:W-:Y:S02]  /*2ee0*/  ISETP.GE.AND P4, PT, R82, 0x19, PT ;  /* 0x000000195200780c */ /* 0x000fe40003f86270 */
[----:B------:R-:W-:Y:S02]  /*2ef0*/  FSEL R59, R24, -INF , !P3 ;  /* 0xff800000183b7808 */ /* 0x000fe40005800000 */
[----:B------:R-:W-:Y:S02]  /*2f00*/  ISETP.GT.AND P3, PT, R69, 0x18, !P4 ;  /* 0x000000184500780c */ /* 0x000fe40006764270 */
[----:B------:R-:W-:-:S02]  /*2f10*/  P2R R104, PR, RZ, 0x10 ;  /* 0x00000010ff687803 */ /* 0x000fc40000000000 */
[----:B------:R-:W-:Y:S02]  /*2f20*/  ISETP.LT.OR P3, PT, R57, 0x19, P3 ;  /* 0x000000193900780c */ /* 0x000fe40001f61670 */
[----:B------:R-:W-:Y:S02]  /*2f30*/  ISETP.GE.AND P4, PT, R82, 0x1a, PT ;  /* 0x0000001a5200780c */ /* 0x000fe40003f86270 */
[----:B------:R-:W-:Y:S02]  /*2f40*/  FSEL R60, R26, -INF , !P3 ;  /* 0xff8000001a3c7808 */ /* 0x000fe40005800000 */
[----:B------:R-:W-:Y:S02]  /*2f50*/  ISETP.GT.AND P3, PT, R69, 0x19, !P4 ;  /* 0x000000194500780c */ /* 0x000fe40006764270 */
[----:B------:R-:W-:Y:S02]  /*2f60*/  P2R R105, PR, RZ, 0x10 ;  /* 0x00000010ff697803 */ /* 0x000fe40000000000 */
[----:B------:R-:W-:-:S02]  /*2f70*/  ISETP.LT.OR P3, PT, R57, 0x1a, P3 ;  /* 0x0000001a3900780c */ /* 0x000fc40001f61670 */
[C---:B------:R-:W-:Y:S02]  /*2f80*/  ISETP.GE.AND P4, PT, R82.reuse, 0x21, PT ;  /* 0x000000215200780c */ /* 0x040fe40003f86270 */
[----:B------:R-:W-:Y:S02]  /*2f90*/  FSEL R73, R27, -INF , !P3 ;  /* 0xff8000001b497808 */ /* 0x000fe40005800000 */
[----:B------:R-:W-:Y:S02]  /*2fa0*/  ISETP.GT.AND P3, PT, R69, 0x20, !P4 ;  /* 0x000000204500780c */ /* 0x000fe40006764270 */
[----:B------:R-:W-:Y:S02]  /*2fb0*/  P2R R106, PR, RZ, 0x10 ;  /* 0x00000010ff6a7803 */ /* 0x000fe40000000000 */
[----:B------:R-:W-:Y:S02]  /*2fc0*/  ISETP.LT.OR P3, PT, R57, 0x21, P3 ;  /* 0x000000213900780c */ /* 0x000fe40001f61670 */
[----:B------:R-:W-:-:S02]  /*2fd0*/  ISETP.GE.AND P4, PT, R82, 0x22, PT ;  /* 0x000000225200780c */ /* 0x000fc40003f86270 */
[----:B------:R-:W-:Y:S02]  /*2fe0*/  FSEL R61, R28, -INF , !P3 ;  /* 0xff8000001c3d7808 */ /* 0x000fe40005800000 */
[----:B------:R-:W-:Y:S02]  /*2ff0*/  ISETP.GT.AND P3, PT, R69, 0x21, !P4 ;  /* 0x000000214500780c */ /* 0x000fe40006764270 */
[----:B------:R-:W-:Y:S02]  /*3000*/  P2R R107, PR, RZ, 0x10 ;  /* 0x00000010ff6b7803 */ /* 0x000fe40000000000 */
[----:B------:R-:W-:Y:S02]  /*3010*/  ISETP.LT.OR P3, PT, R57, 0x22, P3 ;  /* 0x000000223900780c */ /* 0x000fe40001f61670 */
[----:B------:R-:W-:Y:S02]  /*3020*/  ISETP.GE.AND P4, PT, R82, 0x29, PT ;  /* 0x000000295200780c */ /* 0x000fe40003f86270 */
[----:B------:R-:W-:-:S02]  /*3030*/  FSEL R62, R29, -INF , !P3 ;  /* 0xff8000001d3e7808 */ /* 0x000fc40005800000 */
[----:B------:R-:W-:Y:S02]  /*3040*/  ISETP.GT.AND P3, PT, R69, 0x28, !P4 ;  /* 0x000000284500780c */ /* 0x000fe40006764270 */
[----:B------:R-:W-:Y:S02]  /*3050*/  P2R R108, PR, RZ, 0x10 ;  /* 0x00000010ff6c7803 */ /* 0x000fe40000000000 */
[----:B------:R-:W-:Y:S02]  /*3060*/  ISETP.LT.OR P3, PT, R57, 0x29, P3 ;  /* 0x000000293900780c */ /* 0x000fe40001f61670 */
[----:B------:R-:W-:Y:S02]  /*3070*/  ISETP.GE.AND P4, PT, R82, 0x2a, PT ;  /* 0x0000002a5200780c */ /* 0x000fe40003f86270 */
[----:B------:R-:W-:Y:S02]  /*3080*/  FSEL R71, R30, -INF , !P3 ;  /* 0xff8000001e477808 */ /* 0x000fe40005800000 */
[----:B------:R-:W-:-:S02]  /*3090*/  ISETP.GT.AND P3, PT, R69, 0x29, !P4 ;  /* 0x000000294500780c */ /* 0x000fc40006764270 */
[----:B------:R-:W-:Y:S02]  /*30a0*/  P2R R109, PR, RZ, 0x10 ;  /* 0x00000010ff6d7803 */ /* 0x000fe40000000000 */
        /* <DEDUP_REMOVED lines=11> */
[----:B------:R-:W-:Y:S02]  /*3160*/  ISETP.GE.AND P4, PT, R82, 0x39, PT ;  /* 0x000000395200780c */ /* 0x000fe40003f86270 */
        /* <DEDUP_REMOVED lines=20> */
[----:B-1----:R-:W-:Y:S02]  /*32b0*/  FSEL R66, R94, -INF , !P3 ;  /* 0xff8000005e427808 */ /* 0x002fe40005800000 */
        /* <DEDUP_REMOVED lines=34> */
[----:B------:R-:W-:Y:S01]  /*34e0*/  FSEL R26, R72, -INF , !P3 ;  /* 0xff800000481a7808 */ /* 0x000fe20005800000 */
[----:B0-----:R-:W-:Y:S01]  /*34f0*/  IMAD.IADD R72, R83, 0x1, R56 ;  /* 0x0000000153487824 */ /* 0x001fe200078e0238 */
        /* <DEDUP_REMOVED lines=13> */
[----:B------:R-:W-:Y:S02]  /*35d0*/  P2R R103, PR, RZ, 0x20 ;  /* 0x00000020ff677803 */ /* 0x000fe40000000000 */
[----:B------:R-:W-:-:S02]  /*35e0*/  FSEL R21, R77, -INF , !P3 ;  /* 0xff8000004d157808 */ /* 0x000fc40005800000 */
[----:B------:R-:W-:Y:S02]  /*35f0*/  ISETP.GE.AND P3, PT, R82, 0x71, PT ;  /* 0x000000715200780c */ /* 0x000fe40003f66270 */
[----:B------:R-:W-:Y:S02]  /*3600*/  P2R R87, PR, RZ, 0x40 ;  /* 0x00000040ff577803 */ /* 0x000fe40000000000 */
[----:B------:R-:W-:-:S04]  /*3610*/  ISETP.GT.AND P4, PT, R69, 0x70, !P3 ;  /* 0x000000704500780c */ /* 0x000fc80005f84270 */
[----:B------:R-:W-:-:S04]  /*3620*/  ISETP.LT.OR P4, PT, R57, 0x71, P4 ;  /* 0x000000713900780c */ /* 0x000fc80002781670 */
[----:B------:R-:W-:Y:S02]  /*3630*/  FSEL R20, R80, -INF , !P4 ;  /* 0xff80000050147808 */ /* 0x000fe40006000000 */
[----:B------:R-:W-:-:S04]  /*3640*/  ISETP.GE.AND P4, PT, R82, 0x72, PT ;  /* 0x000000725200780c */ /* 0x000fc80003f86270 */
        /* <DEDUP_REMOVED lines=8> */
[----:B------:R-:W-:Y:S02]  /*36d0*/  P2R R80, PR, RZ, 0x40 ;  /* 0x00000040ff507803 */ /* 0x000fe40000000000 */
[----:B------:R-:W-:-:S04]  /*36e0*/  ISETP.GT.AND P6, PT, R69, RZ, !P6 ;  /* 0x000000ff4500720c */ /* 0x000fc800077c4270 */
[----:B------:R-:W-:-:S04]  /*36f0*/  ISETP.LT.OR P6, PT, R57, 0x1, P6 ;  /* 0x000000013900780c */ /* 0x000fc800037c1670 */
[----:B------:R-:W-:Y:S02]  /*3700*/  FSEL R77, R9, -INF , !P6 ;  /* 0xff800000094d7808 */ /* 0x000fe40007000000 */
[----:B------:R-:W-:-:S04]  /*3710*/  ISETP.GE.AND P6, PT, R82, 0x7a, PT ;  /* 0x0000007a5200780c */ /* 0x000fc80003fc6270 */
[----:B------:R-:W-:Y:S02]  /*3720*/  P2R R81, PR, RZ, 0x40 ;  /* 0x00000040ff517803 */ /* 0x000fe40000000000 */
[----:B------:R-:W-:Y:S02]  /*3730*/  ISETP.GT.AND P6, PT, R69, 0x79, !P6 ;  /* 0x000000794500780c */ /* 0x000fe400077c4270 */
[----:B------:R-:W-:Y:S02]  /*3740*/  VIADDMNMX R69, R56, R86, R79, PT ;  /* 0x0000005638457246 */ /* 0x000fe4000380014f */
[----:B------:R-:W-:-:S04]  /*3750*/  ISETP.LT.OR P6, PT, R57, 0x7a, P6 ;  /* 0x0000007a3900780c */ /* 0x000fc800037c1670 */
[----:B------:R-:W-:Y:S02]  /*3760*/  FSEL R13, R85, -INF , !P6 ;  /* 0xff800000550d7808 */ /* 0x000fe40007000000 */
[----:B------:R-:W-:-:S13]  /*3770*/  PLOP3.LUT P6, PT, PT, PT, UP0, 0x40, 0x0 ;  /* 0x000000000000781c */ /* 0x000fda0003fce808 */
[----:B------:R-:W-:Y:S05]  /*3780*/  @P6 BRA `(.L_x_1027) ;  /* 0x0000000000646947 */ /* 0x000fea0003800000 */
        /* <DEDUP_REMOVED lines=14> */
.L_x_1029:
[----:B------:R-:W-:Y:S02]  /*3870*/  ULDC UR6, c[0x0][0x9e4] ;  /* 0x0002790000067ab9 */ /* 0x000fe40000000800 */
[----:B------:R-:W-:-:S05]  /*3880*/  IMAD.U32 R76, RZ, RZ, UR6 ;  /* 0x00000006ff4c7e24 */ /* 0x000fca000f8e00ff */
[----:B------:R-:W-:-:S13]  /*3890*/  ISETP.NE.AND P6, PT, R76, 0x1, PT ;  /* 0x000000014c00780c */ /* 0x000fda0003fc5270 */
[----:B------:R-:W0:Y:S02]  /*38a0*/  @P6 LDC.64 R56, c[0x0][0x9e8] ;  /* 0x00027a00ff386b82 */ /* 0x000e240000000a00 */
[----:B0-----:R-:W-:-:S05]  /*38b0*/  @P6 IMAD.HI.U32 R56, R9, R56, RZ ;  /* 0x0000003809386227 */ /* 0x001fca00078e00ff */
[----:B------:R-:W-:-:S07]  /*38c0*/  @P6 SHF.R.U32.HI R9, RZ, R57, R56 ;  /* 0x00000039ff096219 */ /* 0x000fce0000011638 */
.L_x_1030:
[----:B------:R-:W-:Y:S05]  /*38d0*/  BSYNC B0 ;  /* 0x0000000000007941 */ /* 0x000fea0003800000 */
.L_x_1028:
[----:B------:R-:W-:-:S04]  /*38e0*/  IMAD R9, R9, R76, -R78 ;  /* 0x0000004c09097224 */ /* 0x000fc800078e0a4e */
[----:B------:R-:W-:-:S05]  /*38f0*/  IMAD R9, R16, -0x2, R9 ;  /* 0xfffffffe10097824 */ /* 0x000fca00078e0209 */
[----:B------:R-:W-:Y:S02]  /*3900*/  VIADDMNMX R69, R9, R76, R69, PT ;  /* 0x0000004c09457246 */ /* 0x000fe40003800145 */
[----:B------:R-:W-:-:S07]  /*3910*/  VIMNMX R72, R72, R9, !PT ;  /* 0x0000000948487248 */ /* 0x000fce0007fe0100 */
.L_x_1027:
[C---:B------:R-:W-:Y:S01]  /*3920*/  ISETP.GT.AND P1, PT, R72.reuse, 0x1, !P1 ;  /* 0x000000014800780c */ /* 0x040fe20004f24270 */
[----:B------:R-:W-:Y:S01]  /*3930*/  ULDC UR29, c[0x0][0x988] ;  /* 0x00026200001d7ab9 */ /* 0x000fe20000000800 */
[----:B------:R-:W-:Y:S01]  /*3940*/  ISETP.NE.AND P6, PT, R87, RZ, PT ;  /* 0x000000ff5700720c */ /* 0x000fe20003fc5270 */
[----:B------:R-:W-:Y:S01]  /*3950*/  UISETP.NE.AND UP1, UPT, UR50, URZ, UPT ;  /* 0x0000003f3200728c */ /* 0x000fe2000bf25270 */
[----:B------:R-:W-:Y:S01]  /*3960*/  ISETP.LT.OR P1, PT, R69, 0x2, P1 ;  /* 0x000000024500780c */ /* 0x000fe20000f21670 */
[----:B------:R-:W-:Y:S01]  /*3970*/  UISETP.NE.AND UP0, UPT, UR49, URZ, UPT ;  /* 0x0000003f3100728c */ /* 0x000fe2000bf05270 */
[----:B------:R-:W-:Y:S01]  /*3980*/  FMNMX.FTZ R56, R77, R55, !PT ;  /* 0x000000374d387209 */ /* 0x000fe20007810000 */
[----:B------:R-:W-:Y:S01]  /*3990*/  UMOV UR10, UR42 ;  /* 0x0000002a000a7c82 */ /* 0x000fe20008000000 */
[----:B------:R-:W-:Y:S02]  /*39a0*/  FSEL R3, R3, -INF , !P1 ;  /* 0xff80000003037808 */ /* 0x000fe40004800000 */
[----:B------:R-:W-:-:S02]  /*39b0*/  ISETP.GT.AND P1, PT, R72, 0x9, !P6 ;  /* 0x000000094800780c */ /* 0x000fc40007724270 */
[----:B------:R-:W-:Y:S02]  /*39c0*/  FMNMX.FTZ R9, R75, R56, !PT ;  /* 0x000000384b097209 */ /* 0x000fe40007810000 */
[----:B------:R-:W-:Y:S01]  /*39d0*/  ISETP.LT.OR P1, PT, R69, 0xa, P1 ;  /* 0x0000000a4500780c */ /* 0x000fe20000f21670 */
[----:B------:R-:W-:Y:S01]  /*39e0*/  @UP1 ULDC UR6, c[0x0][0x44c] ;  /* 0x0001130000061ab9 */ /* 0x000fe20000000800 */
[----:B------:R-:W-:Y:S01]  /*39f0*/  FMNMX.FTZ R9, R74, R9, !PT ;  /* 0x000000094a097209 */ /* 0x000fe20007810000 */
[----:B------:R-:W-:Y:S01]  /*3a00*/  UIMAD.WIDE.U32 UR6, UR42, UR6, URZ ;  /* 0x000000062a0672a5 */ /* 0x000fe2000f8e003f */
[----:B------:R-:W-:Y:S01]  /*3a10*/  FSEL R5, R5, -INF , !P1 ;  /* 0xff80000005057808 */ /* 0x000fe20004800000 */
[----:B------:R-:W-:Y:S01]  /*3a20*/  @UP1 ULDC UR11, c[0x0][0x450] ;  /* 0x00011400000b1ab9 */ /* 0x000fe20000000800 */
[----:B------:R-:W-:Y:S01]  /*3a30*/  ISETP.NE.AND P1, PT, R102, RZ, PT ;  /* 0x000000ff6600720c */ /* 0x000fe20003f25270 */
[----:B------:R-:W-:Y:S01]  /*3a40*/  @UP1 USHF.R.U32.HI UR10, URZ, UR11, UR7 ;  /* 0x0000000b3f0a1299 */ /* 0x000fe20008011607 */
[----:B------:R-:W-:-:S02]  /*3a50*/  FMNMX.FTZ R56, R58, R9, !PT ;  /* 0x000000093a387209 */ /* 0x000fc40007810000 */
[C---:B------:R-:W-:Y:S01]  /*3a60*/  ISETP.GT.AND P1, PT, R72.reuse, 0x10, !P1 ;  /* 0x000000104800780c */ /* 0x040fe20004f24270 */
[----:B------:R-:W-:Y:S01]  /*3a70*/  UIADD3 UR51, UR51, UR10, URZ ;  /* 0x0000000a33337290 */ /* 0x000fe2000fffe03f */
[----:B------:R-:W-:Y:S02]  /*3a80*/  FMNMX.FTZ R9, R59, R56, !PT ;  /* 0x000000383b097209 */ /* 0x000fe40007810000 */
[----:B------:R-:W-:Y:S01]  /*3a90*/  ISETP.LT.OR P1, PT, R69, 0x11, P1 ;  /* 0x000000114500780c */ /* 0x000fe20000f21670 */
[----:B------:R-:W-:Y:S01]  /*3aa0*/  UIADD3 UR14, UR51, UR14, URZ ;  /* 0x0000000e330e7290 */ /* 0x000fe2000fffe03f */
[----:B------:R-:W-:Y:S02]  /*3ab0*/  ISETP.GT.AND P2, PT, R72, 0x8, !P2 ;  /* 0x000000084800780c */ /* 0x000fe40005744270 */
[----:B------:R-:W-:Y:S02]  /*3ac0*/  FSEL R33, R33, -INF , !P1 ;  /* 0xff80000021217808 */ /* 0x000fe40004800000 */
[----:B------:R-:W-:-:S02]  /*3ad0*/  ISETP.NE.AND P1, PT, R103, RZ, PT ;  /* 0x000000ff6700720c */ /* 0x000fc40003f25270 */
[----:B------:R-:W-:Y:S02]  /*3ae0*/  FMNMX.FTZ R56, R60, R9, !PT ;  /* 0x000000093c387209 */ /* 0x000fe40007810000 */
[----:B------:R-:W-:Y:S02]  /*3af0*/  ISETP.GT.AND P1, PT, R72, 0x11, !P1 ;  /* 0x000000114800780c */ /* 0x000fe40004f24270 */
[C---:B------:R-:W-:Y:S02]  /*3b00*/  ISETP.LT.OR P2, PT, R69.reuse, 0x9, P2 ;  /* 0x000000094500780c */ /* 0x040fe40001741670 */
[----:B------:R-:W-:Y:S02]  /*3b10*/  ISETP.LT.OR P1, PT, R69, 0x12, P1 ;  /* 0x000000124500780c */ /* 0x000fe40000f21670 */
[----:B------:R-:W-:Y:S02]  /*3b20*/  FMNMX.FTZ R56, R73, R56, !PT ;  /* 0x0000003849387209 */ /* 0x000fe40007810000 */
[----:B------:R-:W-:-:S02]  /*3b30*/  FSEL R34, R34, -INF , !P1 ;  /* 0xff80000022227808 */ /* 0x000fc40004800000 */
[----:B------:R-:W-:Y:S02]  /*3b40*/  ISETP.NE.AND P1, PT, R104, RZ, PT ;  /* 0x000000ff6800720c */ /* 0x000fe40003f25270 */
[----:B------:R-:W-:Y:S02]  /*3b50*/  FSEL R4, R4, -INF , !P2 ;  /* 0xff80000004047808 */ /* 0x000fe40005000000 */
[----:B------:R-:W-:Y:S02]  /*3b60*/  ISETP.GT.AND P1, PT, R72, 0x18, !P1 ;  /* 0x000000184800780c */ /* 0x000fe40004f24270 */
[----:B------:R-:W-:Y:S02]  /*3b70*/  ISETP.NE.AND P2, PT, R89, RZ, PT ;  /* 0x000000ff5900720c */ /* 0x000fe40003f45270 */
[----:B------:R-:W-:Y:S02]  /*3b80*/  ISETP.LT.OR P1, PT, R69, 0x19, P1 ;  /* 0x000000194500780c */ /* 0x000fe40000f21670 */
[----:B------:R-:W-:-:S02]  /*3b90*/  FMNMX.FTZ R9, R61, R56, !PT ;  /* 0x000000383d097209 */ /* 0x000fc40007810000 */
[----:B------:R-:W-:Y:S02]  /*3ba0*/  FSEL R35, R35, -INF , !P1 ;  /* 0xff80000023237808 */ /* 0x000fe40004800000 */
[----:B------:R-:W-:Y:S02]  /*3bb0*/  ISETP.NE.AND P1, PT, R105, RZ, PT ;  /* 0x000000ff6900720c */ /* 0x000fe40003f25270 */
[----:B------:R-:W-:Y:S02]  /*3bc0*/  FMNMX.FTZ R56, R62, R9, !PT ;  /* 0x000000093e387209 */ /* 0x000fe40007810000 */
[----:B------:R-:W-:Y:S02]  /*3bd0*/  ISETP.GT.AND P1, PT, R72, 0x19, !P1 ;  /* 0x000000194800780c */ /* 0x000fe40004f24270 */
[----:B------:R-:W-:Y:S02]  /*3be0*/  ISETP.NE.AND P6, PT, R90, RZ, PT ;  /* 0x000000ff5a00720c */ /* 0x000fe40003fc5270 */
[----:B------:R-:W-:-:S02]  /*3bf0*/  ISETP.LT.OR P1, PT, R69, 0x1a, P1 ;  /* 0x0000001a4500780c */ /* 0x000fc40000f21670 */
[----:B------:R-:W-:Y:S02]  /*3c00*/  FMNMX.FTZ R9, R71, R56, !PT ;  /* 0x0000003847097209 */ /* 0x000fe40007810000 */
[----:B------:R-:W-:Y:S02]  /*3c10*/  FSEL R36, R36, -INF , !P1 ;  /* 0xff80000024247808 */ /* 0x000fe40004800000 */
[----:B------:R-:W-:Y:S02]  /*3c20*/  ISETP.NE.AND P1, PT, R106, RZ, PT ;  /* 0x000000ff6a00720c */ /* 0x000fe40003f25270 */
[----:B------:R-:W-:Y:S02]  /*3c30*/  FMNMX.FTZ R56, R70, R9, !PT ;  /* 0x0000000946387209 */ /* 0x000fe40007810000 */
[----:B------:R-:W-:Y:S02]  /*3c40*/  ISETP.GT.AND P1, PT, R72, 0x20, !P1 ;  /* 0x000000204800780c */ /* 0x000fe40004f24270 */
[----:B------:R-:W-:-:S02]  /*3c50*/  FMNMX.FTZ R9, R63, R56, !PT ;  /* 0x000000383f097209 */ /* 0x000fc40007810000 */
[----:B------:R-:W-:Y:S02]  /*3c60*/  ISETP.LT.OR P1, PT, R69, 0x21, P1 ;  /* 0x000000214500780c */ /* 0x000fe40000f21670 */
[----:B------:R-:W-:Y:S02]  /*3c70*/  FMNMX.FTZ R56, R68, R9, !PT ;  /* 0x0000000944387209 */ /* 0x000fe40007810000 */
[----:B------:R-:W-:Y:S02]  /*3c80*/  FSEL R37, R37, -INF , !P1 ;  /* 0xff80000025257808 */ /* 0x000fe40004800000 */
[----:B------:R-:W-:Y:S02]  /*3c90*/  ISETP.NE.AND P1, PT, R107, RZ, PT ;  /* 0x000000ff6b00720c */ /* 0x000fe40003f25270 */
[----:B------:R-:W-:Y:S02]  /*3ca0*/  FMNMX.FTZ R9, R65, R56, !PT ;  /* 0x0000003841097209 */ /* 0x000fe40007810000 */
[----:B------:R-:W-:-:S02]  /*3cb0*/  ISETP.GT.AND P1, PT, R72, 0x21, !P1 ;  /* 0x000000214800780c */ /* 0x000fc40004f24270 */
[----:B------:R-:W-:Y:S02]  /*3cc0*/  FMNMX.FTZ R56, R64, R9, !PT ;  /* 0x0000000940387209 */ /* 0x000fe40007810000 */
[----:B------:R-:W-:Y:S02]  /*3cd0*/  ISETP.LT.OR P1, PT, R69, 0x22, P1 ;  /* 0x000000224500780c */ /* 0x000fe40000f21670 */
[----:B------:R-:W-:Y:S02]  /*3ce0*/  FMNMX.FTZ R9, R67, R56, !PT ;  /* 0x0000003843097209 */ /* 0x000fe40007810000 */
[----:B------:R-:W-:Y:S02]  /*3cf0*/  FSEL R38, R38, -INF , !P1 ;  /* 0xff80000026267808 */ /* 0x000fe40004800000 */
[----:B------:R-:W-:Y:S02]  /*3d00*/  ISETP.NE.AND P1, PT, R108, RZ, PT ;  /* 0x000000ff6c00720c */ /* 0x000fe40003f25270 */
[----:B------:R-:W-:-:S02]  /*3d10*/  FMNMX.FTZ R9, R66, R9, !PT ;  /* 0x0000000942097209 */ /* 0x000fc40007810000 */
[----:B------:R-:W-:Y:S02]  /*3d20*/  ISETP.GT.AND P1, PT, R72, 0x28, !P1 ;  /* 0x000000284800780c */ /* 0x000fe40004f24270 */
[----:B------:R-:W-:Y:S02]  /*3d30*/  FMNMX.FTZ R56, R32, R9, !PT ;  /* 0x0000000920387209 */ /* 0x000fe40007810000 */
[----:B------:R-:W-:Y:S02]  /*3d40*/  ISETP.LT.OR P1, PT, R69, 0x29, P1 ;  /* 0x000000294500780c */ /* 0x000fe40000f21670 */
[----:B------:R-:W-:Y:S02]  /*3d50*/  FMNMX.FTZ R9, R31, R56, !PT ;  /* 0x000000381f097209 */ /* 0x000fe40007810000 */
[----:B------:R-:W-:Y:S02]  /*3d60*/  FSEL R39, R39, -INF , !P1 ;  /* 0xff80000027277808 */ /* 0x000fe40004800000 */
[----:B------:R-:W-:-:S02]  /*3d70*/  ISETP.NE.AND P1, PT, R109, RZ, PT ;  /* 0x000000ff6d00720c */ /* 0x000fc40003f25270 */
[----:B------:R-:W-:Y:S02]  /*3d80*/  FMNMX.FTZ R9, R28, R9, !PT ;  /* 0x000000091c097209 */ /* 0x000fe40007810000 */
[----:B------:R-:W-:Y:S02]  /*3d90*/  ISETP.GT.AND P1, PT, R72, 0x29, !P1 ;  /* 0x000000294800780c */ /* 0x000fe40004f24270 */
[----:B------:R-:W-:Y:S02]  /*3da0*/  FMNMX.FTZ R56, R30, R9, !PT ;  /* 0x000000091e387209 */ /* 0x000fe40007810000 */
[----:B------:R-:W-:Y:S02]  /*3db0*/  ISETP.LT.OR P1, PT, R69, 0x2a, P1 ;  /* 0x0000002a4500780c */ /* 0x000fe40000f21670 */
[----:B------:R-:W-:Y:S02]  /*3dc0*/  FMNMX.FTZ R56, R29, R56, !PT ;  /* 0x000000381d387209 */ /* 0x000fe40007810000 */
[----:B------:R-:W-:-:S02]  /*3dd0*/  FSEL R40, R40, -INF , !P1 ;  /* 0xff80000028287808 */ /* 0x000fc40004800000 */
[----:B------:R-:W-:Y:S02]  /*3de0*/  ISETP.NE.AND P1, PT, R110, RZ, PT ;  /* 0x000000ff6e00720c */ /* 0x000fe40003f25270 */
[----:B------:R-:W-:Y:S02]  /*3df0*/  FMNMX.FTZ R9, R27, R56, !PT ;  /* 0x000000381b097209 */ /* 0x000fe40007810000 */
[----:B------:R-:W-:Y:S02]  /*3e00*/  ISETP.GT.AND P1, PT, R72, 0x30, !P1 ;  /* 0x000000304800780c */ /* 0x000fe40004f24270 */
[----:B------:R-:W-:Y:S02]  /*3e10*/  FMNMX.FTZ R56, R26, R9, !PT ;  /* 0x000000091a387209 */ /* 0x000fe40007810000 */
[----:B------:R-:W-:Y:S02]  /*3e20*/  ISETP.LT.OR P1, PT, R69, 0x31, P1 ;  /* 0x000000314500780c */ /* 0x000fe40000f21670 */
[----:B------:R-:W-:-:S02]  /*3e30*/  FMNMX.FTZ R9, R25, R56, !PT ;  /* 0x0000003819097209 */ /* 0x000fc40007810000 */
[----:B------:R-:W-:Y:S02]  /*3e40*/  FSEL R41, R41, -INF , !P1 ;  /* 0xff80000029297808 */ /* 0x000fe40004800000 */
[----:B------:R-:W-:Y:S02]  /*3e50*/  ISETP.GT.AND P1, PT, R72, 0x31, !P2 ;  /* 0x000000314800780c */ /* 0x000fe40005724270 */
[----:B------:R-:W-:Y:S02]  /*3e60*/  FMNMX.FTZ R56, R24, R9, !PT ;  /* 0x0000000918387209 */ /* 0x000fe40007810000 */
[----:B------:R-:W-:Y:S02]  /*3e70*/  ISETP.LT.OR P1, PT, R69, 0x32, P1 ;  /* 0x000000324500780c */ /* 0x000fe40000f21670 */
[----:B------:R-:W-:Y:S02]  /*3e80*/  FMNMX.FTZ R9, R21, R56, !PT ;  /* 0x0000003815097209 */ /* 0x000fe40007810000 */
[----:B------:R-:W-:-:S02]  /*3e90*/  FSEL R42, R42, -INF , !P1 ;  /* 0xff8000002a2a7808 */ /* 0x000fc40004800000 */
        /* <DEDUP_REMOVED lines=10> */
[----:B------:R-:W-:Y:S01]  /*3f40*/  ISETP.NE.AND P2, PT, R100, RZ, PT ;  /* 0x000000ff6400720c */ /* 0x000fe20003f45270 */
[----:B------:R-:W0:Y:S01]  /*3f50*/  SHFL.BFLY PT, R9, R56, 0x2, 0x1f ;  /* 0x0c401f0038097f89 */ /* 0x000e2200000e0000 */
[----:B------:R-:W-:-:S02]  /*3f60*/  FSEL R44, R44, -INF , !P1 ;  /* 0xff8000002c2c7808 */ /* 0x000fc40004800000 */
[----:B------:R-:W-:Y:S02]  /*3f70*/  ISETP.NE.AND P1, PT, R92, RZ, PT ;  /* 0x000000ff5c00720c */ /* 0x000fe40003f25270 */
[----:B------:R-:W-:Y:S02]  /*3f80*/  ISETP.NE.AND P6, PT, R111, RZ, PT ;  /* 0x000000ff6f00720c */ /* 0x000fe40003fc5270 */
[C---:B------:R-:W-:Y:S02]  /*3f90*/  ISETP.GT.AND P1, PT, R72.reuse, 0x40, !P1 ;  /* 0x000000404800780c */ /* 0x040fe40004f24270 */
[C---:B------:R-:W-:Y:S02]  /*3fa0*/  ISETP.GT.AND P3, PT, R72.reuse, 0x70, !P3 ;  /* 0x000000704800780c */ /* 0x040fe40005f64270 */
[----:B------:R-:W-:Y:S02]  /*3fb0*/  ISETP.LT.OR P1, PT, R69, 0x41, P1 ;  /* 0x000000414500780c */ /* 0x000fe40000f21670 */
[----:B------:R-:W-:-:S02]  /*3fc0*/  ISETP.GT.AND P4, PT, R72, 0x71, !P4 ;  /* 0x000000714800780c */ /* 0x000fc40006784270 */
[----:B------:R-:W-:Y:S02]  /*3fd0*/  FSEL R45, R45, -INF , !P1 ;  /* 0xff8000002d2d7808 */ /* 0x000fe40004800000 */
[----:B------:R-:W-:Y:S02]  /*3fe0*/  ISETP.NE.AND P1, PT, R93, RZ, PT ;  /* 0x000000ff5d00720c */ /* 0x000fe40003f25270 */
[C---:B------:R-:W-:Y:S02]  /*3ff0*/  ISETP.GT.AND P5, PT, R72.reuse, 0x78, !P5 ;  /* 0x000000784800780c */ /* 0x040fe40006fa4270 */
[----:B------:R-:W-:Y:S02]  /*4000*/  ISETP.GT.AND P1, PT, R72, 0x41, !P1 ;  /* 0x000000414800780c */ /* 0x000fe40004f24270 */
[C---:B------:R-:W-:Y:S02]  /*4010*/  ISETP.LT.OR P3, PT, R69.reuse, 0x71, P3 ;  /* 0x000000714500780c */ /* 0x040fe40001f61670 */
[----:B------:R-:W-:-:S02]  /*4020*/  ISETP.LT.OR P1, PT, R69, 0x42, P1 ;  /* 0x000000424500780c */ /* 0x000fc40000f21670 */
[----:B0-----:R-:W-:Y:S02]  /*4030*/  FMNMX.FTZ R57, R56, R9, !PT ;  /* 0x0000000938397209 */ /* 0x001fe40007810000 */
[----:B------:R-:W-:Y:S02]  /*4040*/  FSEL R46, R46, -INF , !P1 ;  /* 0xff8000002e2e7808 */ /* 0x000fe40004800000 */
[----:B------:R-:W-:Y:S01]  /*4050*/  ISETP.NE.AND P1, PT, R94, RZ, PT ;  /* 0x000000ff5e00720c */ /* 0x000fe20003f25270 */
[----:B------:R-:W0:Y:S01]  /*4060*/  SHFL.BFLY PT, R76, R57, 0x1, 0x1f ;  /* 0x0c201f00394c7f89 */ /* 0x000e2200000e0000 */
[C---:B------:R-:W-:Y:S02]  /*4070*/  ISETP.LT.OR P4, PT, R69.reuse, 0x72, P4 ;  /* 0x000000724500780c */ /* 0x040fe40002781670 */
[----:B------:R-:W-:Y:S02]  /*4080*/  ISETP.GT.AND P1, PT, R72, 0x48, !P1 ;  /* 0x000000484800780c */ /* 0x000fe40004f24270 */
[----:B------:R-:W-:-:S02]  /*4090*/  ISETP.LT.OR P5, PT, R69, 0x79, P5 ;  /* 0x000000794500780c */ /* 0x000fc40002fa1670 */
[----:B------:R-:W-:-:S04]  /*40a0*/  ISETP.LT.OR P1, PT, R69, 0x49, P1 ;  /* 0x000000494500780c */ /* 0x000fc80000f21670 */
[----:B------:R-:W-:Y:S02]  /*40b0*/  FSEL R47, R47, -INF , !P1 ;  /* 0xff8000002f2f7808 */ /* 0x000fe40004800000 */
[----:B------:R-:W-:-:S04]  /*40c0*/  ISETP.NE.AND P1, PT, R95, RZ, PT ;  /* 0x000000ff5f00720c */ /* 0x000fc80003f25270 */
[----:B------:R-:W-:-:S04]  /*40d0*/  ISETP.GT.AND P1, PT, R72, 0x49, !P1 ;  /* 0x000000494800780c */ /* 0x000fc80004f24270 */
[----:B------:R-:W-:Y:S02]  /*40e0*/  ISETP.LT.OR P1, PT, R69, 0x4a, P1 ;  /* 0x0000004a4500780c */ /* 0x000fe40000f21670 */
[----:B0-----:R-:W-:Y:S01]  /*40f0*/  FMNMX.FTZ R9, R57, R76, !PT ;  /* 0x0000004c39097209 */ /* 0x001fe20007810000 */
[----:B------:R-:W-:Y:S01]  /*4100*/  IMAD.U32 R76, RZ, RZ, UR29 ;  /* 0x0000001dff4c7e24 */ /* 0x000fe2000f8e00ff */
[----:B------:R-:W-:Y:S02]  /*4110*/  FSEL R48, R48, -INF , !P1 ;  /* 0xff80000030307808 */ /* 0x000fe40004800000 */
[----:B------:R-:W-:Y:S01]  /*4120*/  ISETP.NE.AND P1, PT, R96, RZ, PT ;  /* 0x000000ff6000720c */ /* 0x000fe20003f25270 */
[----:B------:R-:W-:-:S03]  /*4130*/  FFMA.FTZ R76, R9, R76, -8 ;  /* 0xc1000000094c7423 */ /* 0x000fc6000001004c */
[----:B------:R-:W-:-:S04]  /*4140*/  ISETP.GT.AND P1, PT, R72, 0x50, !P1 ;  /* 0x000000504800780c */ /* 0x000fc80004f24270 */
[----:B------:R-:W-:-:S04]  /*4150*/  ISETP.LT.OR P1, PT, R69, 0x51, P1 ;  /* 0x000000514500780c */ /* 0x000fc80000f21670 */
[----:B------:R-:W-:Y:S02]  /*4160*/  FSEL R49, R49, -INF , !P1 ;  /* 0xff80000031317808 */ /* 0x000fe40004800000 */
[----:B------:R-:W-:-:S04]  /*4170*/  ISETP.NE.AND P1, PT, R97, RZ, PT ;  /* 0x000000ff6100720c */ /* 0x000fc80003f25270 */
        /* <DEDUP_REMOVED lines=11> */
[----:B------:R-:W-:Y:S02]  /*4230*/  ISETP.GT.AND P1, PT, R72, 0x60, !P2 ;  /* 0x000000604800780c */ /* 0x000fe40005724270 */
[----:B------:R-:W-:Y:S02]  /*4240*/  ISETP.NE.AND P2, PT, R112, RZ, PT ;  /* 0x000000ff7000720c */ /* 0x000fe40003f45270 */
[----:B------:R-:W-:Y:S02]  /*4250*/  ISETP.LT.OR P1, PT, R69, 0x61, P1 ;  /* 0x000000614500780c */ /* 0x000fe40000f21670 */
[----:B------:R-:W-:Y:S02]  /*4260*/  ISETP.GT.AND P2, PT, R72, 0x69, !P2 ;  /* 0x000000694800780c */ /* 0x000fe40005744270 */
[----:B------:R-:W-:-:S02]  /*4270*/  FSEL R53, R53, -INF , !P1 ;  /* 0xff80000035357808 */ /* 0x000fc40004800000 */
[----:B------:R-:W-:Y:S02]  /*4280*/  ISETP.GT.AND P1, PT, R72, 0x61, !P6 ;  /* 0x000000614800780c */ /* 0x000fe40007724270 */
[----:B------:R-:W-:Y:S02]  /*4290*/  ISETP.NE.AND P6, PT, R80, RZ, PT ;  /* 0x000000ff5000720c */ /* 0x000fe40003fc5270 */
[C---:B------:R-:W-:Y:S02]  /*42a0*/  ISETP.LT.OR P1, PT, R69.reuse, 0x62, P1 ;  /* 0x000000624500780c */ /* 0x040fe40000f21670 */
[----:B------:R-:W-:Y:S02]  /*42b0*/  ISETP.LT.OR P2, PT, R69, 0x6a, P2 ;  /* 0x0000006a4500780c */ /* 0x000fe40001741670 */
[----:B------:R-:W-:Y:S02]  /*42c0*/  FSEL R54, R54, -INF , !P1 ;  /* 0xff80000036367808 */ /* 0x000fe40004800000 */
[----:B------:R-:W-:-:S04]  /*42d0*/  FSETP.NEU.FTZ.AND P1, PT, R9, -INF , PT ;  /* 0xff8000000900780b */ /* 0x000fc80003f3d000 */
[----:B------:R-:W-:Y:S02]  /*42e0*/  FSEL R78, R76, RZ, P1 ;  /* 0x000000ff4c4e7208 */ /* 0x000fe40000800000 */
[----:B------:R-:W-:Y:S02]  /*42f0*/  ISETP.GT.AND P1, PT, R72, RZ, !P6 ;  /* 0x000000ff4800720c */ /* 0x000fe40007724270 */
[----:B------:R-:W-:Y:S01]  /*4300*/  ISETP.NE.AND P6, PT, R81, RZ, PT ;  /* 0x000000ff5100720c */ /* 0x000fe20003fc5270 */
[----:B------:R-:W-:-:S01]  /*4310*/  FFMA.FTZ R56, R75, UR29, -R78 ;  /* 0x0000001d4b387c23 */ /* 0x000fc2000801084e */
[----:B------:R-:W-:Y:S01]  /*4320*/  ISETP.LT.OR P1, PT, R69, 0x1, P1 ;  /* 0x000000014500780c */ /* 0x000fe20000f21670 */
[----:B------:R-:W-:-:S01]  /*4330*/  FFMA.FTZ R57, R74, UR29, -R78 ;  /* 0x0000001d4a397c23 */ /* 0x000fc2000801084e */
[--C-:B------:R-:W-:Y:S01]  /*4340*/  FFMA.FTZ R79, R68, UR29, -R78.reuse ;  /* 0x0000001d444f7c23 */ /* 0x100fe2000801084e */
[----:B------:R-:W-:Y:S01]  /*4350*/  ISETP.GT.AND P6, PT, R72, 0x79, !P6 ;  /* 0x000000794800780c */ /* 0x000fe200077c4270 */
[--C-:B------:R-:W-:Y:S01]  /*4360*/  FFMA.FTZ R55, R55, UR29, -R78.reuse ;  /* 0x0000001d37377c23 */ /* 0x100fe2000801084e */
[----:B------:R-:W-:Y:S01]  /*4370*/  FSEL R76, R2, -INF , !P1 ;  /* 0xff800000024c7808 */ /* 0x000fe20004800000 */
[--C-:B------:R-:W-:Y:S01]  /*4380*/  FFMA.FTZ R2, R77, UR29, -R78.reuse ;  /* 0x0000001d4d027c23 */ /* 0x100fe2000801084e */
[----:B------:R-:W-:-:S01]  /*4390*/  FFMA.FTZ R77, R70, UR29, -R78 ;  /* 0x0000001d464d7c23 */ /* 0x000fc2000801084e */
[----:B------:R-:W-:Y:S01]  /*43a0*/  ISETP.NE.AND P1, PT, R101, RZ, PT ;  /* 0x000000ff6500720c */ /* 0x000fe20003f25270 */
[----:B------:R-:W-:Y:S01]  /*43b0*/  MUFU.EX2 R56, R56 ;  /* 0x0000003800387308 */ /* 0x000fe20000000800 */
[----:B------:R-:W-:Y:S01]  /*43c0*/  FMNMX.FTZ R75, R76, R3, !PT ;  /* 0x000000034c4b7209 */ /* 0x000fe20007810000 */
[--C-:B------:R-:W-:Y:S01]  /*43d0*/  FFMA.FTZ R58, R58, UR29, -R78.reuse ;  /* 0x0000001d3a3a7c23 */ /* 0x100fe2000801084e */
[----:B------:R-:W-:Y:S01]  /*43e0*/  ISETP.GT.AND P1, PT, R72, 0x68, !P1 ;  /* 0x000000684800780c */ /* 0x000fe20004f24270 */
[--C-:B------:R-:W-:Y:S01]  /*43f0*/  FFMA.FTZ R72, R64, UR29, -R78.reuse ;  /* 0x0000001d40487c23 */ /* 0x100fe2000801084e */
[----:B------:R-:W-:Y:S01]  /*4400*/  FMNMX.FTZ R74, R4, R75, !PT ;  /* 0x0000004b044a7209 */ /* 0x000fe20007810000 */
[--C-:B------:R-:W-:Y:S01]  /*4410*/  FFMA.FTZ R59, R59, UR29, -R78.reuse ;  /* 0x0000001d3b3b7c23 */ /* 0x100fe2000801084e */
[----:B------:R-:W-:Y:S01]  /*4420*/  ISETP.LT.OR P1, PT, R69, 0x69, P1 ;  /* 0x000000694500780c */ /* 0x000fe20000f21670 */
[----:B------:R-:W-:Y:S01]  /*4430*/  MUFU.EX2 R2, R2 ;  /* 0x0000000200027308 */ /* 0x000fe20000000800 */
[----:B------:R-:W-:Y:S01]  /*4440*/  FMNMX.FTZ R74, R5, R74, !PT ;  /* 0x0000004a054a7209 */ /* 0x000fe20007810000 */
[--C-:B------:R-:W-:Y:S01]  /*4450*/  FFMA.FTZ R60, R60, UR29, -R78.reuse ;  /* 0x0000001d3c3c7c23 */ /* 0x100fe2000801084e */
[----:B------:R-:W-:Y:S01]  /*4460*/  FSEL R64, R7, -INF , !P1 ;  /* 0xff80000007407808 */ /* 0x000fe20004800000 */
[--C-:B------:R-:W-:Y:S01]  /*4470*/  FFMA.FTZ R61, R61, UR29, -R78.reuse ;  /* 0x0000001d3d3d7c23 */ /* 0x100fe2000801084e */
[----:B------:R-:W-:Y:S01]  /*4480*/  FMNMX.FTZ R75, R33, R74, !PT ;  /* 0x0000004a214b7209 */ /* 0x000fe20007810000 */
[--C-:B------:R-:W-:Y:S01]  /*4490*/  FFMA.FTZ R62, R62, UR29, -R78.reuse ;  /* 0x0000001d3e3e7c23 */ /* 0x100fe2000801084e */
[----:B------:R-:W-:Y:S01]  /*44a0*/  ISETP.LT.OR P6, PT, R69, 0x7a, P6 ;  /* 0x0000007a4500780c */ /* 0x000fe200037c1670 */
[----:B------:R-:W0:Y:S01]  /*44b0*/  MUFU.EX2 R55, R55 ;  /* 0x0000003700377308 */ /* 0x000e220000000800 */
[----:B------:R-:W-:Y:S01]  /*44c0*/  FMNMX.FTZ R74, R34, R75, !PT ;  /* 0x0000004b224a7209 */ /* 0x000fe20007810000 */
[--C-:B------:R-:W-:Y:S01]  /*44d0*/  FFMA.FTZ R63, R63, UR29, -R78.reuse ;  /* 0x0000001d3f3f7c23 */ /* 0x100fe2000801084e */
[----:B------:R-:W-:Y:S01]  /*44e0*/  FSEL R69, R15, -INF , !P6 ;  /* 0xff8000000f457808 */ /* 0x000fe20007000000 */
[--C-:B------:R-:W-:Y:S01]  /*44f0*/  FFMA.FTZ R15, R24, UR29, -R78.reuse ;  /* 0x0000001d180f7c23 */ /* 0x100fe2000801084e */
[----:B------:R-:W-:Y:S01]  /*4500*/  FMNMX.FTZ R75, R35, R74, !PT ;  /* 0x0000004a234b7209 */ /* 0x000fe20007810000 */
[--C-:B------:R-:W-:Y:S01]  /*4510*/  FFMA.FTZ R32, R32, UR29, -R78.reuse ;  /* 0x0000001d20207c23 */ /* 0x100fe2000801084e */
[----:B------:R-:W-:-:S01]  /*4520*/  FFMA.FTZ R31, R31, UR29, -R78 ;  /* 0x0000001d1f1f7c23 */ /* 0x000fc2000801084e */
[----:B------:R-:W1:Y:S01]  /*4530*/  MUFU.EX2 R57, R57 ;  /* 0x0000003900397308 */ /* 0x000e620000000800 */
[----:B------:R-:W-:Y:S01]  /*4540*/  FMNMX.FTZ R74, R36, R75, !PT ;  /* 0x0000004b244a7209 */ /* 0x000fe20007810000 */
[--C-:B------:R-:W-:Y:S01]  /*4550*/  FFMA.FTZ R75, R73, UR29, -R78.reuse ;  /* 0x0000001d494b7c23 */ /* 0x100fe2000801084e */
[----:B------:R-:W-:-:S01]  /*4560*/  FFMA.FTZ R27, R27, UR29, -R78 ;  /* 0x0000001d1b1b7c23 */ /* 0x000fc2000801084e */
[--C-:B------:R-:W-:Y:S01]  /*4570*/  FFMA.FTZ R30, R30, UR29, -R78.reuse ;  /* 0x0000001d1e1e7c23 */ /* 0x100fe2000801084e */
[----:B------:R-:W-:Y:S01]  /*4580*/  FMNMX.FTZ R73, R37, R74, !PT ;  /* 0x0000004a25497209 */ /* 0x000fe20007810000 */
[--C-:B------:R-:W-:Y:S01]  /*4590*/  FFMA.FTZ R26, R26, UR29, -R78.reuse ;  /* 0x0000001d1a1a7c23 */ /* 0x100fe2000801084e */
[----:B------:R-:W-:-:S01]  /*45a0*/  FFMA.FTZ R25, R25, UR29, -R78 ;  /* 0x0000001d19197c23 */ /* 0x000fc2000801084e */
[----:B------:R-:W2:Y:S01]  /*45b0*/  MUFU.EX2 R58, R58 ;  /* 0x0000003a003a7308 */ /* 0x000ea20000000800 */
[----:B------:R-:W-:-:S04]  /*45c0*/  FMNMX.FTZ R74, R38, R73, !PT ;  /* 0x00000049264a7209 */ /* 0x000fc80007810000 */
[----:B------:R-:W-:-:S03]  /*45d0*/  FMNMX.FTZ R73, R39, R74, !PT ;  /* 0x0000004a27497209 */ /* 0x000fc60007810000 */
[----:B------:R-:W3:Y:S01]  /*45e0*/  MUFU.EX2 R59, R59 ;  /* 0x0000003b003b7308 */ /* 0x000ee20000000800 */
[----:B------:R-:W-:-:S04]  /*45f0*/  FMNMX.FTZ R74, R40, R73, !PT ;  /* 0x00000049284a7209 */ /* 0x000fc80007810000 */
[----:B------:R-:W-:-:S03]  /*4600*/  FMNMX.FTZ R73, R41, R74, !PT ;  /* 0x0000004a29497209 */ /* 0x000fc60007810000 */
[----:B------:R-:W4:Y:S01]  /*4610*/  MUFU.EX2 R60, R60 ;  /* 0x0000003c003c7308 */ /* 0x000f220000000800 */
[----:B------:R-:W-:Y:S01]  /*4620*/  FMNMX.FTZ R74, R42, R73, !PT ;  /* 0x000000492a4a7209 */ /* 0x000fe20007810000 */
[----:B------:R-:W-:-:S03]  /*4630*/  FFMA.FTZ R73, R71, UR29, -R78 ;  /* 0x0000001d47497c23 */ /* 0x000fc6000801084e */
[----:B------:R-:W-:-:S03]  /*4640*/  FMNMX.FTZ R71, R43, R74, !PT ;  /* 0x0000004a2b477209 */ /* 0x000fc60007810000 */
[----:B------:R-:W5:Y:S01]  /*4650*/  MUFU.EX2 R75, R75 ;  /* 0x0000004b004b7308 */ /* 0x000f620000000800 */
[----:B------:R-:W-:-:S04]  /*4660*/  FMNMX.FTZ R74, R44, R71, !PT ;  /* 0x000000472c4a7209 */ /* 0x000fc80007810000 */
[----:B------:R-:W-:-:S03]  /*4670*/  FMNMX.FTZ R71, R45, R74, !PT ;  /* 0x0000004a2d477209 */ /* 0x000fc60007810000 */
[----:B------:R0:W-:Y:S01]  /*4680*/  MUFU.EX2 R74, R77 ;  /* 0x0000004d004a7308 */ /* 0x0001e20000000800 */
[----:B------:R-:W-:-:S04]  /*4690*/  FMNMX.FTZ R70, R46, R71, !PT ;  /* 0x000000472e467209 */ /* 0x000fc80007810000 */
[----:B------:R-:W-:-:S03]  /*46a0*/  FMNMX.FTZ R71, R47, R70, !PT ;  /* 0x000000462f477209 */ /* 0x000fc60007810000 */
[----:B------:R-:W5:Y:S01]  /*46b0*/  MUFU.EX2 R61, R61 ;  /* 0x0000003d003d7308 */ /* 0x000f620000000800 */
[----:B------:R-:W-:Y:S01]  /*46c0*/  FMNMX.FTZ R70, R48, R71, !PT ;  /* 0x0000004730467209 */ /* 0x000fe20007810000 */
[--C-:B0-----:R-:W-:Y:S01]  /*46d0*/  FFMA.FTZ R77, R67, UR29, -R78.reuse ;  /* 0x0000001d434d7c23 */ /* 0x101fe2000801084e */
[----:B------:R-:W-:Y:S01]  /*46e0*/  FSEL R67, R10, -INF , !P3 ;  /* 0xff8000000a437808 */ /* 0x000fe20005800000 */
[--C-:B------:R-:W-:Y:S01]  /*46f0*/  FFMA.FTZ R10, R28, UR29, -R78.reuse ;  /* 0x0000001d1c0a7c23 */ /* 0x100fe2000801084e */
[----:B------:R-:W-:Y:S01]  /*4700*/  FMNMX.FTZ R71, R49, R70, !PT ;  /* 0x0000004631477209 */ /* 0x000fe20007810000 */
[--C-:B------:R-:W-:Y:S02]  /*4710*/  FFMA.FTZ R28, R29, UR29, -R78.reuse ;  /* 0x0000001d1d1c7c23 */ /* 0x100fe4000801084e */
[----:B------:R-:W-:Y:S01]  /*4720*/  MUFU.EX2 R70, R79 ;  /* 0x0000004f00467308 */ /* 0x000fe20000000800 */
[----:B------:R-:W-:Y:S01]  /*4730*/  FMNMX.FTZ R68, R50, R71, !PT ;  /* 0x0000004732447209 */ /* 0x000fe20007810000 */
[----:B------:R-:W-:-:S03]  /*4740*/  FFMA.FTZ R71, R65, UR29, -R78 ;  /* 0x0000001d41477c23 */ /* 0x000fc6000801084e */
[----:B------:R-:W-:-:S03]  /*4750*/  FMNMX.FTZ R65, R51, R68, !PT ;  /* 0x0000004433417209 */ /* 0x000fc60007810000 */
[----:B------:R-:W-:Y:S01]  /*4760*/  MUFU.EX2 R79, R10 ;  /* 0x0000000a004f7308 */ /* 0x000fe20000000800 */
[----:B------:R-:W-:-:S04]  /*4770*/  FMNMX.FTZ R68, R52, R65, !PT ;  /* 0x0000004134447209 */ /* 0x000fc80007810000 */
[----:B------:R-:W-:Y:S02]  /*4780*/  FMNMX.FTZ R65, R53, R68, !PT ;  /* 0x0000004435417209 */ /* 0x000fe40007810000 */
[----:B------:R-:W-:Y:S01]  /*4790*/  FSEL R68, R8, -INF , !P4 ;  /* 0xff80000008447808 */ /* 0x000fe20006000000 */
[--C-:B------:R-:W-:Y:S01]  /*47a0*/  FFMA.FTZ R8, R66, UR29, -R78.reuse ;  /* 0x0000001d42087c23 */ /* 0x100fe2000801084e */
[----:B------:R-:W-:Y:S01]  /*47b0*/  FMNMX.FTZ R7, R54, R65, !PT ;  /* 0x0000004136077209 */ /* 0x000fe20007810000 */
[----:B------:R-:W-:Y:S01]  /*47c0*/  MUFU.EX2 R62, R62 ;  /* 0x0000003e003e7308 */ /* 0x000fe20000000800 */
[----:B------:R-:W-:Y:S02]  /*47d0*/  FSEL R65, R6, -INF , !P2 ;  /* 0xff80000006417808 */ /* 0x000fe40005000000 */
[----:B------:R-:W-:Y:S02]  /*47e0*/  FMNMX.FTZ R6, R64, R7, !PT ;  /* 0x0000000740067209 */ /* 0x000fe40007810000 */
[----:B------:R-:W-:Y:S01]  /*47f0*/  FSEL R66, R12, -INF , !P5 ;  /* 0xff8000000c427808 */ /* 0x000fe20006800000 */
[----:B------:R-:W-:Y:S01]  /*4800*/  FFMA.FTZ R12, R21, UR29, -R78 ;  /* 0x0000001d150c7c23 */ /* 0x000fe2000801084e */
[----:B------:R-:W-:Y:S01]  /*4810*/  FMNMX.FTZ R6, R65, R6, !PT ;  /* 0x0000000641067209 */ /* 0x000fe20007810000 */
[----:B------:R0:W-:Y:S01]  /*4820*/  MUFU.EX2 R80, R8 ;  /* 0x0000000800507308 */ /* 0x0001e20000000800 */
[----:B------:R-:W-:-:S02]  /*4830*/  IMAD.U32 R21, RZ, RZ, UR29 ;  /* 0x0000001dff157e24 */ /* 0x000fc4000f8e00ff */
[----:B------:R-:W-:-:S04]  /*4840*/  FMNMX.FTZ R7, R67, R6, !PT ;  /* 0x0000000643077209 */ /* 0x000fc80007810000 */
[----:B------:R-:W-:Y:S01]  /*4850*/  FMNMX.FTZ R7, R68, R7, !PT ;  /* 0x0000000744077209 */ /* 0x000fe20007810000 */
[----:B------:R-:W-:Y:S03]  /*4860*/  MUFU.EX2 R73, R73 ;  /* 0x0000004900497308 */ /* 0x000fe60000000800 */
[----:B------:R-:W-:-:S04]  /*4870*/  FMNMX.FTZ R6, R66, R7, !PT ;  /* 0x0000000742067209 */ /* 0x000fc80007810000 */
[----:B------:R-:W-:Y:S01]  /*4880*/  FMNMX.FTZ R6, R69, R6, !PT ;  /* 0x0000000645067209 */ /* 0x000fe20007810000 */
[----:B------:R-:W-:Y:S04]  /*4890*/  MUFU.EX2 R63, R63 ;  /* 0x0000003f003f7308 */ /* 0x000fe80000000800 */
[----:B------:R-:W0:Y:S04]  /*48a0*/  SHFL.BFLY PT, R7, R6, 0x2, 0x1f ;  /* 0x0c401f0006077f89 */ /* 0x000e2800000e0000 */
[----:B------:R-:W-:Y:S08]  /*48b0*/  MUFU.EX2 R71, R71 ;  /* 0x0000004700477308 */ /* 0x000ff00000000800 */
[----:B------:R-:W-:Y:S08]  /*48c0*/  MUFU.EX2 R72, R72 ;  /* 0x0000004800487308 */ /* 0x000ff00000000800 */
[----:B------:R-:W-:Y:S01]  /*48d0*/  MUFU.EX2 R77, R77 ;  /* 0x0000004d004d7308 */ /* 0x000fe20000000800 */
[----:B0-----:R-:W-:Y:S01]  /*48e0*/  FMNMX.FTZ R8, R6, R7, !PT ;  /* 0x0000000706087209 */ /* 0x001fe20007810000 */
[--C-:B------:R-:W-:Y:S01]  /*48f0*/  FFMA.FTZ R6, R14, UR29, -R78.reuse ;  /* 0x0000001d0e067c23 */ /* 0x100fe2000801084e */
[----:B------:R-:W-:-:S05]  /*4900*/  FFMA.FTZ R7, R20, UR29, -R78 ;  /* 0x0000001d14077c23 */ /* 0x000fca000801084e */
[----:B------:R-:W-:Y:S01]  /*4910*/  MUFU.EX2 R32, R32 ;  /* 0x0000002000207308 */ /* 0x000fe20000000800 */
[----:B------:R-:W0:Y:S07]  /*4920*/  SHFL.BFLY PT, R29, R8, 0x1, 0x1f ;  /* 0x0c201f00081d7f89 */ /* 0x000e2e00000e0000 */
[----:B------:R-:W-:Y:S08]  /*4930*/  MUFU.EX2 R31, R31 ;  /* 0x0000001f001f7308 */ /* 0x000ff00000000800 */
[----:B------:R-:W-:Y:S08]  /*4940*/  MUFU.EX2 R28, R28 ;  /* 0x0000001c001c7308 */ /* 0x000ff00000000800 */
[----:B------:R-:W-:Y:S01]  /*4950*/  MUFU.EX2 R27, R27 ;  /* 0x0000001b001b7308 */ /* 0x000fe20000000800 */
[----:B0-----:R-:W-:Y:S01]  /*4960*/  FMNMX.FTZ R10, R8, R29, !PT ;  /* 0x0000001d080a7209 */ /* 0x001fe20007810000 */
[--C-:B------:R-:W-:Y:S01]  /*4970*/  FFMA.FTZ R8, R11, UR29, -R78.reuse ;  /* 0x0000001d0b087c23 */ /* 0x100fe2000801084e */
[----:B------:R-:W-:-:S01]  /*4980*/  FFMA.FTZ R11, R13, UR29, -R78 ;  /* 0x0000001d0d0b7c23 */ /* 0x000fc2000801084e */
[----:B------:R-:W-:Y:S01]  /*4990*/  FADD.FTZ R13, R2, R55 ;  /* 0x00000037020d7221 */ /* 0x000fe20000010000 */
[C---:B------:R-:W-:Y:S01]  /*49a0*/  FSETP.NEU.FTZ.AND P1, PT, R10.reuse, -INF , PT ;  /* 0xff8000000a00780b */ /* 0x040fe20003f3d000 */
[----:B------:R-:W-:-:S02]  /*49b0*/  FFMA.FTZ R14, R10, R21, -8 ;  /* 0xc10000000a0e7423 */ /* 0x000fc40000010015 */
[----:B------:R-:W-:-:S01]  /*49c0*/  FADD.FTZ R20, R56, R13 ;  /* 0x0000000d38147221 */ /* 0x000fc20000010000 */
[C---:B-1----:R-:W-:Y:S01]  /*49d0*/  F2FP.SATFINITE.E4M3.F32.PACK_AB_MERGE_C R56, R57.reuse, R56, RZ ;  /* 0x000000383938723e */ /* 0x042fe200048070ff */
[----:B------:R-:W-:Y:S01]  /*49e0*/  MUFU.EX2 R30, R30 ;  /* 0x0000001e001e7308 */ /* 0x000fe20000000800 */
[----:B------:R-:W-:Y:S01]  /*49f0*/  FSEL R14, R14, RZ, P1 ;  /* 0x000000ff0e0e7208 */ /* 0x000fe20000800000 */
[----:B------:R-:W-:Y:S01]  /*4a00*/  FADD.FTZ R13, R57, R20 ;  /* 0x00000014390d7221 */ /* 0x000fe20000010000 */
[----:B------:R-:W-:Y:S02]  /*4a10*/  F2FP.SATFINITE.E4M3.F32.PACK_AB_MERGE_C R196, R55, R2, R56 ;  /* 0x0000000237c4723e */ /* 0x000fe40004807038 */
[----:B------:R-:W-:Y:S01]  /*4a20*/  PLOP3.LUT P1, PT, PT, PT, UP0, 0x40, 0x0 ;  /* 0x000000000000781c */ /* 0x000fe20003f2e808 */
[----:B------:R-:W-:-:S01]  /*4a30*/  FFMA.FTZ R76, R76, UR29, -R14 ;  /* 0x0000001d4c4c7c23 */ /* 0x000fc2000801080e */
[--C-:B------:R-:W-:Y:S01]  /*4a40*/  FFMA.FTZ R3, R3, UR29, -R14.reuse ;  /* 0x0000001d03037c23 */ /* 0x100fe2000801080e */
[----:B------:R-:W-:-:S01]  /*4a50*/  FFMA.FTZ R4, R4, UR29, -R14 ;  /* 0x0000001d04047c23 */ /* 0x000fc2000801080e */
[--C-:B------:R-:W-:Y:S01]  /*4a60*/  FFMA.FTZ R5, R5, UR29, -R14.reuse ;  /* 0x0000001d05057c23 */ /* 0x100fe2000801080e */
[----:B------:R-:W-:-:S01]  /*4a70*/  FFMA.FTZ R33, R33, UR29, -R14 ;  /* 0x0000001d21217c23 */ /* 0x000fc2000801080e */
[--C-:B------:R-:W-:Y:S01]  /*4a80*/  FFMA.FTZ R34, R34, UR29, -R14.reuse ;  /* 0x0000001d22227c23 */ /* 0x100fe2000801080e */
[----:B------:R-:W-:Y:S01]  /*4a90*/  MUFU.EX2 R76, R76 ;  /* 0x0000004c004c7308 */ /* 0x000fe20000000800 */
[----:B------:R-:W-:-:S01]  /*4aa0*/  FFMA.FTZ R35, R35, UR29, -R14 ;  /* 0x0000001d23237c23 */ /* 0x000fc2000801080e */
[----:B--2---:R-:W-:Y:S01]  /*4ab0*/  FADD.FTZ R20, R58, R13 ;  /* 0x0000000d3a147221 */ /* 0x004fe20000010000 */
[----:B------:R-:W-:-:S01]  /*4ac0*/  FFMA.FTZ R36, R36, UR29, -R14 ;  /* 0x0000001d24247c23 */ /* 0x000fc2000801080e */
[--C-:B------:R-:W-:Y:S01]  /*4ad0*/  FFMA.FTZ R37, R37, UR29, -R14.reuse ;  /* 0x0000001d25257c23 */ /* 0x100fe2000801080e */
[----:B------:R-:W-:-:S01]  /*4ae0*/  FFMA.FTZ R38, R38, UR29, -R14 ;  /* 0x0000001d26267c23 */ /* 0x000fc2000801080e */
[----:B---3--:R-:W-:Y:S01]  /*4af0*/  FADD.FTZ R21, R59, R20 ;  /* 0x000000143b157221 */ /* 0x008fe20000010000 */
[----:B------:R-:W-:-:S01]  /*4b00*/  FFMA.FTZ R39, R39, UR29, -R14 ;  /* 0x0000001d27277c23 */ /* 0x000fc2000801080e */
[----:B------:R-:W0:Y:S01]  /*4b10*/  MUFU.EX2 R3, R3 ;  /* 0x0000000300037308 */ /* 0x000e220000000800 */
[----:B------:R-:W-:-:S01]  /*4b20*/  FFMA.FTZ R40, R40, UR29, -R14 ;  /* 0x0000001d28287c23 */ /* 0x000fc2000801080e */
[----:B----4-:R-:W-:Y:S01]  /*4b30*/  FADD.FTZ R24, R60, R21 ;  /* 0x000000153c187221 */ /* 0x010fe20000010000 */
[----:B------:R-:W-:-:S01]  /*4b40*/  FFMA.FTZ R41, R41, UR29, -R14 ;  /* 0x0000001d29297c23 */ /* 0x000fc2000801080e */
[--C-:B------:R-:W-:Y:S01]  /*4b50*/  FFMA.FTZ R42, R42, UR29, -R14.reuse ;  /* 0x0000001d2a2a7c23 */ /* 0x100fe2000801080e */
[----:B------:R-:W-:-:S01]  /*4b60*/  FFMA.FTZ R43, R43, UR29, -R14 ;  /* 0x0000001d2b2b7c23 */ /* 0x000fc2000801080e */
[----:B-----5:R-:W-:Y:S01]  /*4b70*/  FADD.FTZ R24, R75, R24 ;  /* 0x000000184b187221 */ /* 0x020fe20000010000 */
[----:B------:R-:W-:-:S01]  /*4b80*/  FFMA.FTZ R44, R44, UR29, -R14 ;  /* 0x0000001d2c2c7c23 */ /* 0x000fc2000801080e */
[----:B------:R-:W1:Y:S01]  /*4b90*/  MUFU.EX2 R4, R4 ;  /* 0x0000000400047308 */ /* 0x000e620000000800 */
[----:B------:R-:W-:-:S01]  /*4ba0*/  FFMA.FTZ R45, R45, UR29, -R14 ;  /* 0x0000001d2d2d7c23 */ /* 0x000fc2000801080e */
[----:B------:R-:W-:Y:S01]  /*4bb0*/  FADD.FTZ R21, R61, R24 ;  /* 0x000000183d157221 */ /* 0x000fe20000010000 */
        /* <DEDUP_REMOVED lines=19> */
[----:B------:R-:W-:-:S02]  /*4cf0*/  F2FP.SATFINITE.E4M3.F32.PACK_AB_MERGE_C R60, R75, R60, RZ ;  /* 0x0000003c4b3c723e */ /* 0x000fc400048070ff */
[----:B------:R-:W1:Y:S01]  /*4d00*/  MUFU.EX2 R34, R34 ;  /* 0x0000002200227308 */ /* 0x000e620000000800 */
[----:B--2---:R-:W-:-:S01]  /*4d10*/  FADD.FTZ R20, R5, R20 ;  /* 0x0000001405147221 */ /* 0x004fc20000010000 */
[----:B------:R-:W-:Y:S02]  /*4d20*/  F2FP.SATFINITE.E4M3.F32.PACK_AB_MERGE_C R4, R5, R4, RZ ;  /* 0x000000040504723e */ /* 0x000fe400048070ff */
[----:B------:R-:W-:Y:S02]  /*4d30*/  F2FP.SATFINITE.E4M3.F32.PACK_AB_MERGE_C R198, R59, R58, R60 ;  /* 0x0000003a3bc6723e */ /* 0x000fe4000480703c */
[----:B------:R-:W-:Y:S02]  /*4d40*/  F2FP.SATFINITE.E4M3.F32.PACK_AB_MERGE_C R197, R3, R76, R4 ;  /* 0x0000004c03c5723e */ /* 0x000fe40004807004 */
[----:B------:R-:W2:Y:S01]  /*4d50*/  MUFU.EX2 R35, R35 ;  /* 0x0000002300237308 */ /* 0x000ea20000000800 */
[----:B0-----:R-:W-:-:S01]  /*4d60*/  FADD.FTZ R13, R33, R20 ;  /* 0x00000014210d7221 */ /* 0x001fc20000010000 */
[----:B------:R-:W-:-:S04]  /*4d70*/  FADD.FTZ R20, R62, R21 ;  /* 0x000000153e147221 */ /* 0x000fc80000010000 */
[----:B------:R-:W-:Y:S01]  /*4d80*/  FADD.FTZ R21, R73, R20 ;  /* 0x0000001449157221 */ /* 0x000fe20000010000 */
[----:B------:R-:W-:Y:S01]  /*4d90*/  F2FP.SATFINITE.E4M3.F32.PACK_AB_MERGE_C R73, R74, R73, RZ ;  /* 0x000000494a49723e */ /* 0x000fe200048070ff */
[----:B------:R-:W0:Y:S01]  /*4da0*/  MUFU.EX2 R36, R36 ;  /* 0x0000002400247308 */ /* 0x000e220000000800 */
[----:B-1----:R-:W-:-:S01]  /*4db0*/  FADD.FTZ R2, R34, R13 ;  /* 0x0000000d22027221 */ /* 0x002fc20000010000 */
[----:B------:R-:W-:Y:S01]  /*4dc0*/  FADD.FTZ R74, R74, R21 ;  /* 0x000000154a4a7221 */ /* 0x000fe20000010000 */
[----:B------:R-:W-:-:S03]  /*4dd0*/  F2FP.SATFINITE.E4M3.F32.PACK_AB_MERGE_C R192, R62, R61, R73 ;  /* 0x0000003d3ec0723e */ /* 0x000fc60004807049 */
[----:B------:R-:W-:Y:S02]  /*4de0*/  FADD.FTZ R21, R63, R74 ;  /* 0x0000004a3f157221 */ /* 0x000fe40000010000 */
[----:B------:R-:W1:Y:S01]  /*4df0*/  MUFU.EX2 R37, R37 ;  /* 0x0000002500257308 */ /* 0x000e620000000800 */
[----:B--2---:R-:W-:-:S01]  /*4e00*/  FADD.FTZ R13, R35, R2 ;  /* 0x00000002230d7221 */ /* 0x004fc20000010000 */
[----:B------:R-:W-:Y:S01]  /*4e10*/  FADD.FTZ R20, R70, R21 ;  /* 0x0000001546147221 */ /* 0x000fe20000010000 */
[----:B------:R-:W-:-:S03]  /*4e20*/  F2FP.SATFINITE.E4M3.F32.PACK_AB_MERGE_C R21, R72, R71, RZ ;  /* 0x000000474815723e */ /* 0x000fc600048070ff */
[----:B------:R-:W-:Y:S01]  /*4e30*/  FADD.FTZ R71, R71, R20 ;  /* 0x0000001447477221 */ /* 0x000fe20000010000 */
[----:B------:R-:W-:Y:S01]  /*4e40*/  F2FP.SATFINITE.E4M3.F32.PACK_AB_MERGE_C R194, R70, R63, R21 ;  /* 0x0000003f46c2723e */ /* 0x000fe20004807015 */
[----:B------:R-:W2:Y:S01]  /*4e50*/  MUFU.EX2 R38, R38 ;  /* 0x0000002600267308 */ /* 0x000ea20000000800 */
[----:B0-----:R-:W-:-:S01]  /*4e60*/  FADD.FTZ R2, R36, R13 ;  /* 0x0000000d24027221 */ /* 0x001fc20000010000 */
[----:B------:R-:W-:Y:S01]  /*4e70*/  FADD.FTZ R72, R72, R71 ;  /* 0x0000004748487221 */ /* 0x000fe20000010000 */
[----:B------:R-:W-:Y:S02]  /*4e80*/  F2FP.SATFINITE.E4M3.F32.PACK_AB_MERGE_C R20, R31, R32, RZ ;  /* 0x000000201f14723e */ /* 0x000fe400048070ff */
[----:B------:R-:W-:Y:S01]  /*4e90*/  F2FP.SATFINITE.E4M3.F32.PACK_AB_MERGE_C R35, R36, R35, RZ ;  /* 0x000000232423723e */ /* 0x000fe200048070ff */
[----:B------:R-:W-:-:S01]  /*4ea0*/  FADD.FTZ R21, R77, R72 ;  /* 0x000000484d157221 */ /* 0x000fc20000010000 */
[----:B------:R-:W-:Y:S01]  /*4eb0*/  F2FP.SATFINITE.E4M3.F32.PACK_AB_MERGE_C R188, R80, R77, R20 ;  /* 0x0000004d50bc723e */ /* 0x000fe20004807014 */
[----:B------:R-:W0:Y:S01]  /*4ec0*/  MUFU.EX2 R39, R39 ;  /* 0x0000002700277308 */ /* 0x000e220000000800 */
[----:B-1----:R-:W-:-:S01]  /*4ed0*/  FADD.FTZ R13, R37, R2 ;  /* 0x00000002250d7221 */ /* 0x002fc20000010000 */
[----:B------:R-:W-:Y:S01]  /*4ee0*/  FADD.FTZ R21, R80, R21 ;  /* 0x0000001550157221 */ /* 0x000fe20000010000 */
[----:B------:R-:W-:-:S03]  /*4ef0*/  F2FP.SATFINITE.E4M3.F32.PACK_AB_MERGE_C R199, R34, R33, R35 ;  /* 0x0000002122c7723e */ /* 0x000fc60004807023 */
[----:B------:R-:W-:Y:S02]  /*4f00*/  FADD.FTZ R32, R32, R21 ;  /* 0x0000001520207221 */ /* 0x000fe40000010000 */
[----:B------:R-:W1:Y:S01]  /*4f10*/  MUFU.EX2 R40, R40 ;  /* 0x0000002800287308 */ /* 0x000e620000000800 */
[----:B--2---:R-:W-:-:S01]  /*4f20*/  FADD.FTZ R2, R38, R13 ;  /* 0x0000000d26027221 */ /* 0x004fc20000010000 */
[----:B------:R-:W-:-:S06]  /*4f30*/  FADD.FTZ R32, R31, R32 ;  /* 0x000000201f207221 */ /* 0x000fcc0000010000 */
[----:B------:R-:W2:Y:S01]  /*4f40*/  MUFU.EX2 R41, R41 ;  /* 0x0000002900297308 */ /* 0x000ea20000000800 */
[----:B0-----:R-:W-:-:S07]  /*4f50*/  FADD.FTZ R13, R39, R2 ;  /* 0x00000002270d7221 */ /* 0x001fce0000010000 */
[----:B------:R-:W0:Y:S01]  /*4f60*/  MUFU.EX2 R42, R42 ;  /* 0x0000002a002a7308 */ /* 0x000e220000000800 */
[----:B-1----:R-:W-:-:S01]  /*4f70*/  FADD.FTZ R2, R40, R13 ;  /* 0x0000000d28027221 */ /* 0x002fc20000010000 */
[----:B------:R-:W-:-:S04]  /*4f80*/  F2FP.SATFINITE.E4M3.F32.PACK_AB_MERGE_C R39, R40, R39, RZ ;  /* 0x000000272827723e */ /* 0x000fc800048070ff */
[----:B------:R-:W-:Y:S02]  /*4f90*/  F2FP.SATFINITE.E4M3.F32.PACK_AB_MERGE_C R193, R38, R37, R39 ;  /* 0x0000002526c1723e */ /* 0x000fe40004807027 */
        /* <DEDUP_REMOVED lines=8> */
[----:B------:R-:W-:Y:S02]  /*5020*/  F2FP.SATFINITE.E4M3.F32.PACK_AB_MERGE_C R13, R27, R28, RZ ;  /* 0x0000001c1b0d723e */ /* 0x000fe400048070ff */
[----:B------:R-:W-:Y:S02]  /*5030*/  F2FP.SATFINITE.E4M3.F32.PACK_AB_MERGE_C R43, R44, R43, RZ ;  /* 0x0000002b2c2b723e */ /* 0x000fe400048070ff */
[----:B------:R-:W-:Y:S01]  /*5040*/  F2FP.SATFINITE.E4M3.F32.PACK_AB_MERGE_C R190, R30, R79, R13 ;  /* 0x0000004f1ebe723e */ /* 0x000fe2000480700d */
[----:B------:R-:W-:-:S01]  /*5050*/  FADD.FTZ R79, R79, R32 ;  /* 0x000000204f4f7221 */ /* 0x000fc20000010000 */
[----:B------:R-:W2:Y:S01]  /*5060*/  MUFU.EX2 R47, R47 ;  /* 0x0000002f002f7308 */ /* 0x000ea20000000800 */
[----:B0-----:R-:W-:-:S01]  /*5070*/  FADD.FTZ R5, R45, R2 ;  /* 0x000000022d057221 */ /* 0x001fc20000010000 */
[----:B------:R-:W-:Y:S01]  /*5080*/  F2FP.SATFINITE.E4M3.F32.PACK_AB_MERGE_C R195, R42, R41, R43 ;  /* 0x000000292ac3723e */ /* 0x000fe2000480702b */
[----:B------:R-:W-:-:S04]  /*5090*/  FADD.FTZ R79, R30, R79 ;  /* 0x0000004f1e4f7221 */ /* 0x000fc80000010000 */
[----:B------:R-:W-:Y:S01]  /*50a0*/  FADD.FTZ R28, R28, R79 ;  /* 0x0000004f1c1c7221 */ /* 0x000fe20000010000 */
[----:B------:R-:W0:Y:S01]  /*50b0*/  MUFU.EX2 R48, R48 ;  /* 0x0000003000307308 */ /* 0x000e220000000800 */
[----:B-1----:R-:W-:-:S02]  /*50c0*/  FADD.FTZ R2, R46, R5 ;  /* 0x000000052e027221 */ /* 0x002fc40000010000 */
[----:B------:R-:W-:-:S05]  /*50d0*/  FADD.FTZ R27, R27, R28 ;  /* 0x0000001c1b1b7221 */ /* 0x000fca0000010000 */
[----:B------:R-:W1:Y:S01]  /*50e0*/  MUFU.EX2 R49, R49 ;  /* 0x0000003100317308 */ /* 0x000e620000000800 */
[----:B--2---:R-:W-:-:S07]  /*50f0*/  FADD.FTZ R5, R47, R2 ;  /* 0x000000022f057221 */ /* 0x004fce0000010000 */
[----:B------:R-:W2:Y:S01]  /*5100*/  MUFU.EX2 R50, R50 ;  /* 0x0000003200327308 */ /* 0x000ea20000000800 */
[----:B0-----:R-:W-:-:S01]  /*5110*/  FADD.FTZ R2, R48, R5 ;  /* 0x0000000530027221 */ /* 0x001fc20000010000 */
[----:B------:R-:W-:-:S04]  /*5120*/  F2FP.SATFINITE.E4M3.F32.PACK_AB_MERGE_C R47, R48, R47, RZ ;  /* 0x0000002f302f723e */ /* 0x000fc800048070ff */
[----:B------:R-:W-:Y:S02]  /*5130*/  F2FP.SATFINITE.E4M3.F32.PACK_AB_MERGE_C R189, R46, R45, R47 ;  /* 0x0000002d2ebd723e */ /* 0x000fe4000480702f */
[----:B------:R-:W0:Y:S01]  /*5140*/  MUFU.EX2 R51, R51 ;  /* 0x0000003300337308 */ /* 0x000e220000000800 */
[----:B-1----:R-:W-:-:S07]  /*5150*/  FADD.FTZ R5, R49, R2 ;  /* 0x0000000231057221 */ /* 0x002fce0000010000 */
[----:B------:R-:W-:Y:S01]  /*5160*/  MUFU.EX2 R15, R15 ;  /* 0x0000000f000f7308 */ /* 0x000fe20000000800 */
[----:B--2---:R-:W-:-:S07]  /*5170*/  FADD.FTZ R2, R50, R5 ;  /* 0x0000000532027221 */ /* 0x004fce0000010000 */
[----:B------:R-:W1:Y:S01]  /*5180*/  MUFU.EX2 R12, R12 ;  /* 0x0000000c000c7308 */ /* 0x000e620000000800 */
[----:B0-----:R-:W-:-:S07]  /*5190*/  FADD.FTZ R3, R51, R2 ;  /* 0x0000000233037221 */ /* 0x001fce0000010000 */
[----:B------:R-:W0:Y:S08]  /*51a0*/  MUFU.EX2 R52, R52 ;  /* 0x0000003400347308 */ /* 0x000e300000000800 */
[----:B------:R-:W-:Y:S01]  /*51b0*/  MUFU.EX2 R26, R26 ;  /* 0x0000001a001a7308 */ /* 0x000fe20000000800 */
[----:B-1----:R-:W-:-:S07]  /*51c0*/  F2FP.SATFINITE.E4M3.F32.PACK_AB_MERGE_C R13, R12, R15, RZ ;  /* 0x0000000f0c0d723e */ /* 0x002fce00048070ff */
[----:B------:R-:W1:Y:S01]  /*51d0*/  MUFU.EX2 R25, R25 ;  /* 0x0000001900197308 */ /* 0x000e620000000800 */
[C---:B0-----:R-:W-:Y:S01]  /*51e0*/  F2FP.SATFINITE.E4M3.F32.PACK_AB_MERGE_C R51, R52.reuse, R51, RZ ;  /* 0x000000333433723e */ /* 0x041fe200048070ff */
[----:B------:R-:W-:-:S03]  /*51f0*/  FADD.FTZ R52, R52, R3 ;  /* 0x0000000334347221 */ /* 0x000fc60000010000 */
[----:B------:R-:W-:-:S03]  /*5200*/  F2FP.SATFINITE.E4M3.F32.PACK_AB_MERGE_C R191, R50, R49, R51 ;  /* 0x0000003132bf723e */ /* 0x000fc60004807033 */
[----:B------:R-:W0:Y:S08]  /*5210*/  MUFU.EX2 R53, R53 ;  /* 0x0000003500357308 */ /* 0x000e300000000800 */
[----:B------:R-:W-:Y:S01]  /*5220*/  MUFU.EX2 R8, R8 ;  /* 0x0000000800087308 */ /* 0x000fe20000000800 */
[----:B-1----:R-:W-:Y:S01]  /*5230*/  F2FP.SATFINITE.E4M3.F32.PACK_AB_MERGE_C R184, R25, R26, R13 ;  /* 0x0000001a19b8723e */ /* 0x002fe2000480700d */
[----:B------:R-:W-:-:S04]  /*5240*/  FADD.FTZ R26, R26, R27 ;  /* 0x0000001b1a1a7221 */ /* 0x000fc80000010000 */
[----:B------:R-:W-:Y:S02]  /*5250*/  FADD.FTZ R26, R25, R26 ;  /* 0x0000001a191a7221 */ /* 0x000fe40000010000 */
[----:B------:R-:W1:Y:S01]  /*5260*/  MUFU.EX2 R11, R11 ;  /* 0x0000000b000b7308 */ /* 0x000e620000000800 */
[----:B0-----:R-:W-:-:S01]  /*5270*/  FADD.FTZ R3, R53, R52 ;  /* 0x0000003435037221 */ /* 0x001fc20000010000 */
[----:B------:R-:W-:-:S04]  /*5280*/  FADD.FTZ R15, R15, R26 ;  /* 0x0000001a0f0f7221 */ /* 0x000fc80000010000 */
[----:B------:R-:W-:Y:S02]  /*5290*/  FADD.FTZ R12, R12, R15 ;  /* 0x0000000f0c0c7221 */ /* 0x000fe40000010000 */
[----:B------:R-:W0:Y:S08]  /*52a0*/  MUFU.EX2 R54, R54 ;  /* 0x0000003600367308 */ /* 0x000e300000000800 */
[----:B------:R-:W-:Y:S01]  /*52b0*/  MUFU.EX2 R7, R7 ;  /* 0x0000000700077308 */ /* 0x000fe20000000800 */
[----:B-1----:R-:W-:-:S07]  /*52c0*/  F2FP.SATFINITE.E4M3.F32.PACK_AB_MERGE_C R2, R11, R8, RZ ;  /* 0x000000080b02723e */ /* 0x002fce00048070ff */
[----:B------:R-:W1:Y:S01]  /*52d0*/  MUFU.EX2 R6, R6 ;  /* 0x0000000600067308 */ /* 0x000e620000000800 */
[----:B0-----:R-:W-:-:S07]  /*52e0*/  FADD.FTZ R3, R54, R3 ;  /* 0x0000000336037221 */ /* 0x001fce0000010000 */
[----:B------:R-:W0:Y:S08]  /*52f0*/  MUFU.EX2 R64, R64 ;  /* 0x0000004000407308 */ /* 0x000e300000000800 */
[----:B------:R-:W2:Y:S01]  /*5300*/  MUFU.EX2 R65, R65 ;  /* 0x0000004100417308 */ /* 0x000ea20000000800 */
[----:B-1----:R-:W-:Y:S01]  /*5310*/  F2FP.SATFINITE.E4M3.F32.PACK_AB_MERGE_C R186, R6, R7, R2 ;  /* 0x0000000706ba723e */ /* 0x002fe20004807002 */
[----:B------:R-:W-:-:S04]  /*5320*/  FADD.FTZ R7, R7, R12 ;  /* 0x0000000c07077221 */ /* 0x000fc80000010000 */
[----:B------:R-:W-:Y:S01]  /*5330*/  FADD.FTZ R7, R6, R7 ;  /* 0x0000000706077221 */ /* 0x000fe20000010000 */
[----:B------:R-:W-:Y:S01]  /*5340*/  VIADD R6, R88, 0xfffffffe ;  /* 0xfffffffe58067836 */ /* 0x000fe20000000000 */
[----:B------:R-:W1:Y:S01]  /*5350*/  MUFU.EX2 R67, R67 ;  /* 0x0000004300437308 */ /* 0x000e620000000800 */
[----:B0-----:R-:W-:-:S01]  /*5360*/  FADD.FTZ R2, R64, R3 ;  /* 0x0000000340027221 */ /* 0x001fc20000010000 */
[----:B------:R-:W-:-:S06]  /*5370*/  FADD.FTZ R8, R8, R7 ;  /* 0x0000000708087221 */ /* 0x000fcc0000010000 */
[----:B------:R-:W0:Y:S01]  /*5380*/  MUFU.EX2 R68, R68 ;  /* 0x0000004400447308 */ /* 0x000e220000000800 */
[----:B--2---:R-:W-:-:S01]  /*5390*/  FADD.FTZ R2, R65, R2 ;  /* 0x0000000241027221 */ /* 0x004fc20000010000 */
[----:B------:R-:W-:-:S04]  /*53a0*/  F2FP.SATFINITE.E4M3.F32.PACK_AB_MERGE_C R64, R65, R64, RZ ;  /* 0x000000404140723e */ /* 0x000fc800048070ff */
[----:B------:R-:W-:Y:S02]  /*53b0*/  F2FP.SATFINITE.E4M3.F32.PACK_AB_MERGE_C R185, R54, R53, R64 ;  /* 0x0000003536b9723e */ /* 0x000fe40004807040 */
[----:B------:R-:W2:Y:S01]  /*53c0*/  MUFU.EX2 R66, R66 ;  /* 0x0000004200427308 */ /* 0x000ea20000000800 */
[----:B-1----:R-:W-:-:S07]  /*53d0*/  FADD.FTZ R3, R67, R2 ;  /* 0x0000000243037221 */ /* 0x002fce0000010000 */
[----:B------:R-:W1:Y:S01]  /*53e0*/  MUFU.EX2 R5, R14 ;  /* 0x0000000e00057308 */ /* 0x000e620000000800 */
[----:B0-----:R-:W-:-:S04]  /*53f0*/  FADD.FTZ R3, R68, R3 ;  /* 0x0000000344037221 */ /* 0x001fc80000010000 */
[----:B--2---:R-:W-:Y:S01]  /*5400*/  FADD.FTZ R2, R66, R3 ;  /* 0x0000000342027221 */ /* 0x004fe20000010000 */
[----:B------:R-:W-:-:S01]  /*5410*/  FADD.FTZ R3, R11, R8 ;  /* 0x000000080b037221 */ /* 0x000fc20000010000 */
[C---:B-1----:R-:W-:Y:S02]  /*5420*/  F2FP.SATFINITE.E4M3.F32.PACK_AB_MERGE_C R4, R5.reuse, R66, RZ ;  /* 0x000000420504723e */ /* 0x042fe400048070ff */
[----:B------:R-:W-:-:S02]  /*5430*/  FADD.FTZ R2, R5, R2 ;  /* 0x0000000205027221 */ /* 0x000fc40000010000 */
[----:B------:R-:W-:Y:S01]  /*5440*/  F2FP.SATFINITE.E4M3.F32.PACK_AB_MERGE_C R187, R68, R67, R4 ;  /* 0x0000004344bb723e */ /* 0x000fe20004807004 */
[----:B------:R-:W-:Y:S06]  /*5450*/  @P1 BRA `(.L_x_1031) ;  /* 0x00000000004c1947 */ /* 0x000fec0003800000 */
[----:B------:R-:W-:Y:S01]  /*5460*/  ISETP.LT.AND P1, PT, RZ, UR51, PT ;  /* 0x00000033ff007c0c */ /* 0x000fe2000bf21270 */
[----:B------:R-:W-:-:S12]  /*5470*/  UIADD3 UR15, UR51, -0x1, URZ ;  /* 0xffffffff330f7890 */ /* 0x000fd8000fffe03f */
[----:B------:R-:W-:Y:S05]  /*5480*/  @P1 BRA `(.L_x_1032) ;  /* 0x0000000000201947 */ /* 0x000fea0003800000 */
[----:B------:R-:W-:Y:S01]  /*5490*/  ULDC UR18, c[0x0][0x9e4] ;  /* 0x0002790000127ab9 */ /* 0x000fe20000000800 */
[----:B------:R-:W-:Y:S02]  /*54a0*/  UIADD3 UR15, -UR51, URZ, URZ ;  /* 0x0000003f330f7290 */ /* 0x000fe4000fffe13f */
[----:B------:R-:W-:-:S11]  /*54b0*/  UISETP.NE.AND UP0, UPT, UR18, 0x1, UPT ;  /* 0x000000011200788c */ /* 0x000fd6000bf05270 */
[----:B------:R-:W-:Y:S02]  /*54c0*/  @UP0 ULDC.64 UR6, c[0x0][0x9e8] ;  /* 0x00027a0000060ab9 */ /* 0x000fe40000000a00 */
[----:B------:R-:W-:-:S04]  /*54d0*/  UIMAD.WIDE.U32 UR10, UR15, UR6, URZ ;  /* 0x000000060f0a72a5 */ /* 0x000fc8000f8e003f */
[----:B------:R-:W-:-:S04]  /*54e0*/  @UP0 USHF.R.U32.HI UR15, URZ, UR7, UR11 ;  /* 0x000000073f0f0299 */ /* 0x000fc8000801160b */
[----:B------:R-:W-:Y:S01]  /*54f0*/  ULOP3.LUT UR15, URZ, UR15, URZ, 0x33, !UPT ;  /* 0x0000000f3f0f7292 */ /* 0x000fe2000f8e333f */
[----:B------:R-:W-:Y:S11]  /*5500*/  BRA `(.L_x_1033) ;  /* 0x0000000000147947 */ /* 0x000ff60003800000 */
.L_x_1032:
[----:B------:R-:W-:Y:S02]  /*5510*/  ULDC UR18, c[0x0][0x9e4] ;  /* 0x0002790000127ab9 */ /* 0x000fe40000000800 */
[----:B------:R-:W-:-:S11]  /*5520*/  UISETP.NE.AND UP0, UPT, UR18, 0x1, UPT ;  /* 0x000000011200788c */ /* 0x000fd6000bf05270 */
[----:B------:R-:W-:Y:S02]  /*5530*/  @UP0 ULDC.64 UR6, c[0x0][0x9e8] ;  /* 0x00027a0000060ab9 */ /* 0x000fe40000000a00 */
[----:B------:R-:W-:-:S04]  /*5540*/  UIMAD.WIDE.U32 UR10, UR15, UR6, URZ ;  /* 0x000000060f0a72a5 */ /* 0x000fc8000f8e003f */
[----:B------:R-:W-:-:S12]  /*5550*/  @UP0 USHF.R.U32.HI UR15, URZ, UR7, UR11 ;  /* 0x000000073f0f0299 */ /* 0x000fd8000801160b */
.L_x_1033:
[----:B------:R-:W-:-:S04]  /*5560*/  UIMAD UR15, UR15, UR18, UR18 ;  /* 0x000000120f0f72a4 */ /* 0x000fc8000f8e0212 */
[----:B------:R-:W-:-:S04]  /*5570*/  UISETP.LT.AND UP0, UPT, UR14, UR15, UPT ;  /* 0x0000000f0e00728c */ /* 0x000fc8000bf01270 */
[----:B------:R-:W-:-:S12]  /*5580*/  USEL UR14, UR14, UR15, UP0 ;  /* 0x0000000f0e0e7287 */ /* 0x000fd80008000000 */
.L_x_1031:
[----:B------:R-:W-:Y:S01]  /*5590*/  USHF.R.S32.HI UR6, URZ, 0x1f, UR14 ;  /* 0x0000001f3f067899 */ /* 0x000fe2000801140e */
[----:B------:R-:W-:Y:S02]  /*55a0*/  CS2R R118, SRZ ;  /* 0x0000000000767805 */ /* 0x000fe4000001ff00 */
[----:B------:R-:W-:Y:S02]  /*55b0*/  CS2R R116, SRZ ;  /* 0x0000000000747805 */ /* 0x000fe4000001ff00 */
[----:B------:R-:W-:Y:S01]  /*55c0*/  CS2R R114, SRZ ;  /* 0x0000000000727805 */ /* 0x000fe2000001ff00 */
[----:B------:R-:W-:Y:S01]  /*55d0*/  ULEA.HI UR6, UR6, UR14, URZ, 0x7 ;  /* 0x0000000e06067291 */ /* 0x000fe2000f8f383f */
[----:B------:R-:W-:Y:S02]  /*55e0*/  CS2R R112, SRZ ;  /* 0x0000000000707805 */ /* 0x000fe4000001ff00 */
[----:B------:R-:W-:Y:S02]  /*55f0*/  CS2R R110, SRZ ;  /* 0x00000000006e7805 */ /* 0x000fe4000001ff00 */
[----:B------:R-:W-:Y:S01]  /*5600*/  CS2R R108, SRZ ;  /* 0x00000000006c7805 */ /* 0x000fe2000001ff00 */
[----:B------:R-:W-:Y:S01]  /*5610*/  USHF.R.S32.HI UR6, URZ, 0x7, UR6 ;  /* 0x000000073f067899 */ /* 0x000fe20008011406 */
[----:B------:R-:W-:-:S02]  /*5620*/  CS2R R106, SRZ ;  /* 0x00000000006a7805 */ /* 0x000fc4000001ff00 */
[----:B------:R-:W-:Y:S02]  /*5630*/  CS2R R104, SRZ ;  /* 0x0000000000687805 */ /* 0x000fe4000001ff00 */
[----:B------:R-:W-:Y:S01]  /*5640*/  CS2R R102, SRZ ;  /* 0x0000000000667805 */ /* 0x000fe2000001ff00 */
[----:B------:R-:W-:Y:S01]  /*5650*/  UISETP.LT.AND UP0, UPT, UR39, UR6, UPT ;  /* 0x000000062700728c */ /* 0x000fe2000bf01270 */
[----:B------:R-:W-:Y:S02]  /*5660*/  CS2R R100, SRZ ;  /* 0x0000000000647805 */ /* 0x000fe4000001ff00 */
[----:B------:R-:W-:Y:S02]  /*5670*/  CS2R R98, SRZ ;  /* 0x0000000000627805 */ /* 0x000fe4000001ff00 */
[----:B------:R-:W-:Y:S01]  /*5680*/  CS2R R96, SRZ ;  /* 0x0000000000607805 */ /* 0x000fe2000001ff00 */
[----:B------:R-:W-:Y:S01]  /*5690*/  USEL UR33, UR39, UR6, !UP0 ;  /* 0x0000000627217287 */ /* 0x000fe2000c000000 */
[----:B------:R-:W-:-:S02]  /*56a0*/  CS2R R94, SRZ ;  /* 0x00000000005e7805 */ /* 0x000fc4000001ff00 */
[----:B------:R-:W-:Y:S02]  /*56b0*/  CS2R R92, SRZ ;  /* 0x00000000005c7805 */ /* 0x000fe4000001ff00 */
[----:B------:R-:W-:Y:S02]  /*56c0*/  CS2R R90, SRZ ;  /* 0x00000000005a7805 */ /* 0x000fe4000001ff00 */
[----:B------:R-:W-:Y:S02]  /*56d0*/  CS2R R88, SRZ ;  /* 0x0000000000587805 */ /* 0x000fe4000001ff00 */
[----:B------:R-:W-:Y:S02]  /*56e0*/  CS2R R86, SRZ ;  /* 0x0000000000567805 */ /* 0x000fe4000001ff00 */
[----:B------:R-:W-:Y:S02]  /*56f0*/  ISETP.GE.AND P1, PT, R6, UR33, PT ;  /* 0x0000002106007c0c */ /* 0x000fe4000bf26270 */
        /* <DEDUP_REMOVED lines=31> */
[----:B------:R-:W-:Y:S06]  /*58f0*/  @!P1 BRA `(.L_x_1034) ;  /* 0x0000003800889947 */ /* 0x000fec0003800000 */
[----:B------:R-:W-:Y:S01]  /*5900*/  IMAD.MOV.U32 R5, RZ, RZ, R10 ;  /* 0x000000ffff057224 */ /* 0x000fe200078e000a */
[----:B------:R-:W-:Y:S01]  /*5910*/  UMOV UR35, UR46 ;  /* 0x0000002e00237c82 */ /* 0x000fe20008000000 */
[----:B------:R-:W-:Y:S01]  /*5920*/  IMAD.MOV.U32 R4, RZ, RZ, R9 ;  /* 0x000000ffff047224 */ /* 0x000fe200078e0009 */
[----:B------:R-:W-:Y:S01]  /*5930*/  UMOV UR34, UR45 ;  /* 0x0000002d00227c82 */ /* 0x000fe20008000000 */
[----:B------:R-:W-:Y:S01]  /*5940*/  IMAD.MOV.U32 R119, RZ, RZ, RZ ;  /* 0x000000ffff777224 */ /* 0x000fe200078e00ff */
[----:B------:R-:W-:Y:S01]  /*5950*/  ULDC UR30, c[0x0][0x9e4] ;  /* 0x00027900001e7ab9 */ /* 0x000fe20000000800 */
[----:B------:R-:W-:Y:S01]  /*5960*/  ULDC UR31, c[0x0][0x9dc] ;  /* 0x00027700001f7ab9 */ /* 0x000fe20000000800 */
[----:B------:R-:W-:Y:S01]  /*5970*/  ULDC UR29, c[0x0][0x988] ;  /* 0x00026200001d7ab9 */ /* 0x000fe20000000800 */
[----:B------:R-:W-:-:S05]  /*5980*/  ULDC UR32, c[0x0][0x9e0] ;  /* 0x0002780000207ab9 */ /* 0x000fca0000000800 */
.L_x_1053:
[----:B------:R-:W-:Y:S01]  /*5990*/  ISETP.NE.AND P2, PT, RZ, UR37, PT ;  /* 0x00000025ff007c0c */ /* 0x000fe2000bf45270 */
[----:B------:R-:W-:-:S04]  /*59a0*/  UISETP.NE.AND UP0, UPT, UR34, 0x1, UPT ;  /* 0x000000012200788c */ /* 0x000fc8000bf05270 */
[----:B------:R-:W-:-:S04]  /*59b0*/  USEL UR46, URZ, 0x1, UP0 ;  /* 0x000000013f2e7887 */ /* 0x000fc80008000000 */
[----:B------:R-:W-:-:S04]  /*59c0*/  ULOP3.LUT UR46, UR35, UR46, URZ, 0x3c, !UPT ;  /* 0x0000002e232e7292 */ /* 0x000fc8000f8e3c3f */
[----:B------:R-:W-:Y:S08]  /*59d0*/  @P2 BRA `(.L_x_1035) ;  /* 0x0000000000382947 */ /* 0x000ff00003800000 */
[----:B------:R-:W-:Y:S05]  /*59e0*/  @!P0 BRA `(.L_x_1036) ;  /* 0x0000000000048947 */ /* 0x000fea0003800000 */
[----:B------:R-:W-:Y:S01]  /*59f0*/  BPT.TRAP 0x1 ;  /* 0x000000040000795c */ /* 0x000fe20000300000 */
.L_x_1036:
        /* <DEDUP_REMOVED lines=9> */
.L_x_1037:
[----:B-1----:R-:W-:Y:S05]  /*5a90*/  @P1 BRA `(.L_x_1035) ;  /* 0x0000000000081947 */ /* 0x002fea0003800000 */
[----:B------:R-:W1:Y:S02]  /*5aa0*/  SYNCS.PHASECHK.TRANS64.TRYWAIT P1, [UR6+0x2a830], R7 ;  /* 0x02a83007ff0075a7 */ /* 0x000e640008020146 */
[----:B-1----:R-:W-:Y:S05]  /*5ab0*/  @!P1 BRA `(.L_x_1038) ;  /* 0x0000012400909947 */ /* 0x002fea0003800000 */
.L_x_1035:
[----:B-1----:R-:W1:Y:S01]  /*5ac0*/  S2R R8, SR_TID.X ;  /* 0x0000000000087919 */ /* 0x002e620000002100 */
[----:B------:R-:W-:Y:S01]  /*5ad0*/  UIADD3 UR45, UR34, 0x1, URZ ;  /* 0x00000001222d7890 */ /* 0x000fe2000fffe03f */
[----:B------:R-:W-:Y:S01]  /*5ae0*/  UMOV UR27, 0x80000020 ;  /* 0x80000020001b7882 */ /* 0x000fe20000000000 */
[----:B------:R-:W-:Y:S02]  /*5af0*/  UMOV UR7, 0x80000020 ;  /* 0x8000002000077882 */ /* 0x000fe40000000000 */
[----:B------:R-:W-:Y:S01]  /*5b00*/  UISETP.NE.AND UP0, UPT, UR45, 0x2, UPT ;  /* 0x000000022d00788c */ /* 0x000fe2000bf05270 */
[----:B------:R-:W-:Y:S01]  /*5b10*/  UMOV UR11, 0x80000020 ;  /* 0x80000020000b7882 */ /* 0x000fe20000000000 */
[----:B------:R-:W-:Y:S02]  /*5b20*/  UMOV UR15, 0x80000020 ;  /* 0x80000020000f7882 */ /* 0x000fe40000000000 */
[----:B------:R-:W-:Y:S01]  /*5b30*/  USEL UR45, UR45, URZ, UP0 ;  /* 0x0000003f2d2d7287 */ /* 0x000fe20008000000 */
[----:B------:R-:W-:Y:S01]  /*5b40*/  UMOV UR19, 0x80000020 ;  /* 0x8000002000137882 */ /* 0x000fe20000000000 */
[----:B------:R-:W-:-:S02]  /*5b50*/  UMOV UR23, 0x80000020 ;  /* 0x8000002000177882 */ /* 0x000fc40000000000 */
[----:B------:R-:W-:-:S04]  /*5b60*/  UIMAD UR26, UR45, 0x600, UR28 ;  /* 0x000006002d1a78a4 */ /* 0x000fc8000f8e021c */
[----:B------:R-:W-:Y:S02]  /*5b70*/  UIADD3 UR6, UR26, 0x2, URZ ;  /* 0x000000021a067890 */ /* 0x000fe4000fffe03f */
[----:B------:R-:W-:Y:S02]  /*5b80*/  UIADD3 UR10, UR26, 0x200, URZ ;  /* 0x000002001a0a7890 */ /* 0x000fe4000fffe03f */
[----:B------:R-:W-:Y:S02]  /*5b90*/  UIADD3 UR14, UR26, 0x202, URZ ;  /* 0x000002021a0e7890 */ /* 0x000fe4000fffe03f */
[----:B------:R-:W-:Y:S02]  /*5ba0*/  UIADD3 UR18, UR26, 0x400, URZ ;  /* 0x000004001a127890 */ /* 0x000fe4000fffe03f */
[----:B------:R-:W-:Y:S01]  /*5bb0*/  UIADD3 UR22, UR26, 0x402, URZ ;  /* 0x000004021a167890 */ /* 0x000fe2000fffe03f */
[----:B-1----:R-:W-:-:S05]  /*5bc0*/  SHF.R.U32.HI R8, RZ, 0x7, R8 ;  /* 0x00000007ff087819 */ /* 0x002fca0000011608 */
[----:B0-----:R-:W-:-:S05]  /*5bd0*/  VIADD R7, R8, 0x8 ;  /* 0x0000000808077836 */ /* 0x001fca0000000000 */
[----:B------:R0:W-:Y:S06]  /*5be0*/  BAR.SYNC.DEFER_BLOCKING R7, 0x100 ;  /* 0x000400070000751d */ /* 0x0001ec0000010000 */
[----:B------:R-:W-:-:S06]  /*5bf0*/  WARPGROUP.ARRIVE ;  /* 0x00000000000079c5 */ /* 0x000fcc0000000000 */
[----:B------:R-:W-:Y:S03]  /*5c00*/  QGMMA.64x128x32.F32.E4M3.E4M3 R120, gdesc[UR24], RZ, !UPT, gsb0 ;  /* 0x01e00000187879f3 */ /* 0x000fe6000c0008ff */
        /* <DEDUP_REMOVED lines=16> */
[----:B0-----:R-:W-:Y:S05]  /*5d10*/  @P2 BRA `(.L_x_1039) ;  /* 0x00000000002c2947 */ /* 0x001fea0003800000 */
[----:B------:R-:W-:Y:S05]  /*5d20*/  @!P0 BRA `(.L_x_1040) ;  /* 0x0000000000048947 */ /* 0x000fea0003800000 */
[----:B------:R-:W-:Y:S01]  /*5d30*/  BPT.TRAP 0x1 ;  /* 0x000000040000795c */ /* 0x000fe20000300000 */
.L_x_1040:
[----:B------:R-:W-:Y:S01]  /*5d40*/  ULEA UR6, UR34, UR36, 0x3 ;  /* 0x0000002422067291 */ /* 0x000fe2000f8e183f */
[----:B------:R-:W-:-:S05]  /*5d50*/  IMAD.U32 R7, RZ, RZ, UR35 ;  /* 0x00000023ff077e24 */ /* 0x000fca000f8e00ff */
[----:B------:R-:W-:-:S04]  /*5d60*/  SHF.L.U32 R7, R7, 0x1f, RZ ;  /* 0x0000001f07077819 */ /* 0x000fc800000006ff */
[----:B------:R0:W1:Y:S01]  /*5d70*/  SYNCS.PHASECHK.TRANS64.TRYWAIT P1, [UR6+0x2a850], R7 ;  /* 0x02a85007ff0075a7 */ /* 0x0000620008020146 */
[----:B------:R-:W-:Y:S05]  /*5d80*/  @!P0 BRA `(.L_x_1041) ;  /* 0x0000000000048947 */ /* 0x000fea0003800000 */
[----:B------:R-:W-:Y:S01]  /*5d90*/  BPT.TRAP 0x1 ;  /* 0x000000040000795c */ /* 0x000fe20000300000 */
.L_x_1041:
[----:B-1----:R-:W-:Y:S05]  /*5da0*/  @P1 BRA `(.L_x_1039) ;  /* 0x0000000000081947 */ /* 0x002fea0003800000 */
[----:B------:R-:W1:Y:S02]  /*5db0*/  SYNCS.PHASECHK.TRANS64.TRYWAIT P1, [UR6+0x2a850], R7 ;  /* 0x02a85007ff0075a7 */ /* 0x000e640008020146 */
[----:B-1----:R-:W-:Y:S05]  /*5dc0*/  @!P1 BRA `(.L_x_1042) ;  /* 0x0000012000e49947 */ /* 0x002fea0003800000 */
.L_x_1039:
[----:B------:R-:W-:Y:S01]  /*5dd0*/  UIADD3 UR6, UR36, 0x400, URZ ;  /* 0x0000040024067890 */ /* 0x000fe2000fffe03f */
[----:B------:R-:W-:Y:S01]  /*5de0*/  WARPGROUP.ARRIVE ;  /* 0x00000000000079c5 */ /* 0x000fe20000000000 */
[----:B------:R-:W-:-:S05]  /*5df0*/  UMOV UR7, 0x40000040 ;  /* 0x4000004000077882 */ /* 0x000fca0000000000 */
[----:B-1----:R-:W1:Y:S01]  /*5e00*/  S2R R8, SR_TID.X ;  /* 0x0000000000087919 */ /* 0x002e620000002100 */
        /* <DEDUP_REMOVED lines=8> */
[----:B-1----:R-:W-:-:S04]  /*5e90*/  SHF.R.U32.HI R8, RZ, 0x7, R8 ;  /* 0x00000007ff087819 */ /* 0x002fc80000011608 */
[----:B0-----:R-:W-:Y:S01]  /*5ea0*/  IADD3 R7, -R8, 0xb, RZ ;  /* 0x0000000b08077810 */ /* 0x001fe20007ffe1ff */
        /* <DEDUP_REMOVED lines=17> */
.L_x_1043:
[----:B------:R-:W-:Y:S01]  /*5fc0*/  UISETP.NE.AND UP1, UPT, UR50, URZ, UPT ;  /* 0x0000003f3200728c */ /* 0x000fe2000bf25270 */
[C---:B------:R-:W-:Y:S01]  /*5fd0*/  FMUL.FTZ R189, R0.reuse, R141 ;  /* 0x0000008d00bd7220 */ /* 0x040fe20000410000 */
[C---:B------:R-:W-:Y:S01]  /*5fe0*/  FMUL.FTZ R141, R0.reuse, R167 ;  /* 0x000000a7008d7220 */ /* 0x040fe20000410000 */
[----:B------:R-:W-:Y:S02]  /*5ff0*/  VIADD R167, R17, UR42 ;  /* 0x0000002a11a77c36 */ /* 0x000fe40008000000 */
[C---:B------:R-:W-:Y:S01]  /*6000*/  FMUL.FTZ R187, R0.reuse, R137 ;  /* 0x0000008900bb7220 */ /* 0x040fe20000410000 */
[C---:B------:R-:W-:Y:S01]  /*6010*/  FMUL.FTZ R188, R0.reuse, R136 ;  /* 0x0000008800bc7220 */ /* 0x040fe20000410000 */
[----:B------:R-:W-:Y:S01]  /*6020*/  PLOP3.LUT P1, PT, PT, PT, UP1, 0x80, 0x0 ;  /* 0x000000000000781c */ /* 0x000fe20003f2f018 */
[----:B------:R-:W1:Y:S01]  /*6030*/  LDC R137, c[0x0][0x2f0] ;  /* 0x0000bc00ff897b82 */ /* 0x000e620000000800 */
[----:B------:R-:W-:Y:S01]  /*6040*/  PLOP3.LUT P2, PT, PT, PT, UP1, 0x80, 0x0 ;  /* 0x000000000000781c */ /* 0x000fe20003f4f018 */
[C---:B------:R-:W-:Y:S01]  /*6050*/  FMUL.FTZ R9, R0.reuse, R120 ;  /* 0x0000007800097220 */ /* 0x040fe20000410000 */
[C---:B------:R-:W-:Y:S01]  /*6060*/  FMUL.FTZ R120, R0.reuse, R131 ;  /* 0x0000008300787220 */ /* 0x040fe20000410000 */
[----:B------:R-:W-:Y:S01]  /*6070*/  @UP1 ULDC UR7, c[0x0][0x44c] ;  /* 0x0001130000071ab9 */ /* 0x000fe20000000800 */
[C---:B------:R-:W-:Y:S01]  /*6080*/  FMUL.FTZ R131, R0.reuse, R151 ;  /* 0x0000009700837220 */ /* 0x040fe20000410000 */
[C---:B------:R-:W-:Y:S01]  /*6090*/  FMUL.FTZ R20, R0.reuse, R130 ;  /* 0x0000008200147220 */ /* 0x040fe20000410000 */
[C---:B------:R-:W-:Y:S01]  /*60a0*/  FMUL.FTZ R151, R0.reuse, R152 ;  /* 0x0000009800977220 */ /* 0x040fe20000410000 */
[----:B------:R-:W2:Y:S01]  /*60b0*/  LDC R136, c[0x0][0x288] ;  /* 0x0000a200ff887b82 */ /* 0x000ea20000000800 */
[C---:B------:R-:W-:Y:S01]  /*60c0*/  FMUL.FTZ R130, R0.reuse, R150 ;  /* 0x0000009600827220 */ /* 0x040fe20000410000 */
[----:B------:R-:W-:Y:S01]  /*60d0*/  FMUL.FTZ R152, R0, R157 ;  /* 0x0000009d00987220 */ /* 0x000fe20000410000 */
[----:B------:R-:W-:Y:S01]  /*60e0*/  ULEA UR6, UR45, UR36, 0x3 ;  /* 0x000000242d067291 */ /* 0x000fe2000f8e183f */
[----:B------:R-:W-:Y:S01]  /*60f0*/  @P1 IMAD.HI.U32 R10, R167, UR7, RZ ;  /* 0x00000007a70a1c27 */ /* 0x000fe2000f8e00ff */
[----:B------:R-:W-:-:S03]  /*6100*/  @UP1 ULDC UR7, c[0x0][0x450] ;  /* 0x0001140000071ab9 */ /* 0x000fc60000000800 */
[C---:B------:R-:W-:Y:S01]  /*6110*/  FMUL.FTZ R150, R0.reuse, R153 ;  /* 0x0000009900967220 */ /* 0x040fe20000410000 */
[C---:B------:R-:W-:Y:S01]  /*6120*/  FMUL.FTZ R157, R0.reuse, R164 ;  /* 0x000000a4009d7220 */ /* 0x040fe20000410000 */
[----:B------:R-:W-:Y:S01]  /*6130*/  FMUL.FTZ R153, R0, R156 ;  /* 0x0000009c00997220 */ /* 0x000fe20000410000 */
[----:B------:R-:W-:Y:S01]  /*6140*/  @P2 SHF.R.U32.HI R167, RZ, UR7, R10 ;  /* 0x00000007ffa72c19 */ /* 0x000fe2000801160a */
[----:B------:R-:W-:Y:S02]  /*6150*/  IMAD.SHL.U32 R164, R6, 0x80, RZ ;  /* 0x0000008006a47824 */ /* 0x000fe400078e00ff */
[C---:B------:R-:W-:Y:S01]  /*6160*/  FMUL.FTZ R156, R0.reuse, R165 ;  /* 0x000000a5009c7220 */ /* 0x040fe20000410000 */
[----:B------:R-:W-:Y:S01]  /*6170*/  UIADD3 UR6, UR6, 0x2a840, URZ ;  /* 0x0002a84006067890 */ /* 0x000fe2000fffe03f */
[C---:B------:R-:W-:Y:S01]  /*6180*/  FMUL.FTZ R8, R0.reuse, R123 ;  /* 0x0000007b00087220 */ /* 0x040fe20000410000 */
[----:B------:R-:W3:Y:S01]  /*6190*/  SHFL.IDX PT, R165, R167, RZ, 0x1c1f ;  /* 0x001c1fffa7a57589 */ /* 0x000ee200000e0000 */
[----:B------:R-:W-:Y:S01]  /*61a0*/  UISETP.NE.AND UP0, UPT, UR49, URZ, UPT ;  /* 0x0000003f3100728c */ /* 0x000fe2000bf05270 */
[C---:B------:R-:W-:Y:S01]  /*61b0*/  FMUL.FTZ R13, R0.reuse, R121 ;  /* 0x00000079000d7220 */ /* 0x040fe20000410000 */
[C---:B0-----:R-:W-:Y:S01]  /*61c0*/  FMUL.FTZ R7, R0.reuse, R122 ;  /* 0x0000007a00077220 */ /* 0x041fe20000410000 */
[C---:B------:R-:W-:Y:S01]  /*61d0*/  FMUL.FTZ R15, R0.reuse, R124 ;  /* 0x0000007c000f7220 */ /* 0x040fe20000410000 */
[C---:B------:R-:W-:Y:S01]  /*61e0*/  FMUL.FTZ R21, R0.reuse, R125 ;  /* 0x0000007d00157220 */ /* 0x040fe20000410000 */
[C---:B------:R-:W-:Y:S01]  /*61f0*/  FMUL.FTZ R186, R0.reuse, R132 ;  /* 0x0000008400ba7220 */ /* 0x040fe20000410000 */
[C---:B------:R-:W-:Y:S01]  /*6200*/  FMUL.FTZ R185, R0.reuse, R133 ;  /* 0x0000008500b97220 */ /* 0x040fe20000410000 */
[----:B------:R-:W-:Y:S01]  /*6210*/  FMUL.FTZ R123, R0, R135 ;  /* 0x00000087007b7220 */ /* 0x000fe20000410000 */
[----:B------:R-:W-:Y:S01]  /*6220*/  IADD3 R11, -R164, 0x1, RZ ;  /* 0x00000001a40b7810 */ /* 0x000fe20007ffe1ff */
        /* <DEDUP_REMOVED lines=11> */
[----:B------:R-:W-:Y:S01]  /*62e0*/  UPRMT UR6, UR38, 0x654, UR6 ;  /* 0x0000065426067896 */ /* 0x000fe20008000006 */
        /* <DEDUP_REMOVED lines=29> */
[----:B------:R-:W-:Y:S01]  /*64c0*/  FMUL.FTZ R149, R0, R183 ;  /* 0x000000b700957220 */ /* 0x000fe20000410000 */
[----:B------:R-:W-:Y:S01]  /*64d0*/  IMAD R10, R16, -0x2, R11 ;  /* 0xfffffffe100a7824 */ /* 0x000fe200078e020b */
[----:B------:R-:W-:Y:S01]  /*64e0*/  PLOP3.LUT P1, PT, PT, PT, UP0, 0x40, 0x0 ;  /* 0x000000000000781c */ /* 0x000fe20003f2e808 */
[----:B------:R-:W0:Y:S01]  /*64f0*/  MUFU.TANH R9, R9 ;  /* 0x0000000900097308 */ /* 0x000e220000002400 */
[----:B------:R-:W-:Y:S01]  /*6500*/  SYNCS.ARRIVE.TRANS64.RED.A1T0 RZ, [UR6], RZ ;  /* 0x000000ffffff79a7 */ /* 0x000fe20008100406 */
[----:B-1----:R-:W-:Y:S01]  /*6510*/  IMAD R11, R137, UR41, R10 ;  /* 0x00000029890b7c24 */ /* 0x002fe2000f8e020a */
[----:B------:R-:W-:-:S03]  /*6520*/  ULOP3.LUT UR6, URZ, UR31, URZ, 0x33, !UPT ;  /* 0x0000001f3f067292 */ /* 0x000fc6000f8e333f */
[----:B--2---:R-:W-:Y:S02]  /*6530*/  IMAD.IADD R11, R11, 0x1, -R136 ;  /* 0x000000010b0b7824 */ /* 0x004fe400078e0a88 */
[----:B------:R-:W1:Y:S02]  /*6540*/  MUFU.TANH R13, R13 ;  /* 0x0000000d000d7308 */ /* 0x000e640000002400 */
[C---:B------:R-:W-:Y:S02]  /*6550*/  VIADD R170, R11.reuse, UR32 ;  /* 0x000000200baa7c36 */ /* 0x040fe40008000000 */
[----:B------:R-:W-:Y:S02]  /*6560*/  VIADD R172, R11, UR6 ;  /* 0x000000060bac7c36 */ /* 0x000fe40008000000 */
[--C-:B---3--:R-:W-:Y:S02]  /*6570*/  IMAD.IADD R174, R170, 0x1, R165.reuse ;  /* 0x00000001aaae7824 */ /* 0x108fe400078e02a5 */
[----:B------:R-:W2:Y:S01]  /*6580*/  MUFU.TANH R7, R7 ;  /* 0x0000000700077308 */ /* 0x000ea20000002400 */
[----:B------:R-:W-:-:S07]  /*6590*/  IMAD.IADD R176, R172, 0x1, R165 ;  /* 0x00000001acb07824 */ /* 0x000fce00078e02a5 */
[----:B------:R-:W3:Y:S08]  /*65a0*/  MUFU.TANH R8, R8 ;  /* 0x0000000800087308 */ /* 0x000ef00000002400 */
[----:B------:R-:W4:Y:S08]  /*65b0*/  MUFU.TANH R15, R15 ;  /* 0x0000000f000f7308 */ /* 0x000f300000002400 */
        /* <DEDUP_REMOVED lines=58> */
[----:B------:R-:W0:Y:S01]  /*6960*/  MUFU.TANH R149, R149 ;  /* 0x0000009500957308 */ /* 0x000e220000002400 */
[----:B-1234-:R-:W-:Y:S05]  /*6970*/  @P1 BRA `(.L_x_1044) ;  /* 0x00000000005c1947 */ /* 0x01efea0003800000 */
[----:B------:R-:W-:Y:S01]  /*6980*/  IMAD R11, R137, UR41, R165 ;  /* 0x00000029890b7c24 */ /* 0x000fe2000f8e02a5 */
[----:B------:R-:W-:Y:S03]  /*6990*/  BSSY B0, `(.L_x_1045) ;  /* 0x0000011000007945 */ /* 0x000fe60003800000 */
[----:B------:R-:W-:-:S05]  /*69a0*/  IMAD.IADD R165, R11, 0x1, -R136 ;  /* 0x000000010ba57824 */ /* 0x000fca00078e0a88 */
[----:B------:R-:W-:-:S13]  /*69b0*/  ISETP.GT.AND P1, PT, R165, -0x1, PT ;  /* 0xffffffffa500780c */ /* 0x000fda0003f24270 */
[----:B------:R-:W-:Y:S05]  /*69c0*/  @P1 BRA `(.L_x_1046) ;  /* 0x0000000000201947 */ /* 0x000fea0003800000 */
[----:B------:R-:W-:Y:S01]  /*69d0*/  IMAD.U32 R169, RZ, RZ, UR30 ;  /* 0x0000001effa97e24 */ /* 0x000fe2000f8e00ff */
[----:B------:R-:W-:-:S04]  /*69e0*/  LOP3.LUT R165, RZ, R165, RZ, 0x33, !PT ;  /* 0x000000a5ffa57212 */ /* 0x000fc800078e33ff */
[----:B------:R-:W-:-:S13]  /*69f0*/  ISETP.NE.AND P1, PT, R169, 0x1, PT ;  /* 0x00000001a900780c */ /* 0x000fda0003f25270 */
[----:B------:R-:W1:Y:S02]  /*6a00*/  @P1 LDC.64 R10, c[0x0][0x9e8] ;  /* 0x00027a00ff0a1b82 */ /* 0x000e640000000a00 */
[----:B-1----:R-:W-:-:S05]  /*6a10*/  @P1 IMAD.HI.U32 R10, R165, R10, RZ ;  /* 0x0000000aa50a1227 */ /* 0x002fca00078e00ff */
[----:B------:R-:W-:-:S04]  /*6a20*/  @P1 SHF.R.U32.HI R165, RZ, R11, R10 ;  /* 0x0000000bffa51219 */ /* 0x000fc8000001160a */
[----:B------:R-:W-:Y:S01]  /*6a30*/  LOP3.LUT R165, RZ, R165, RZ, 0x33, !PT ;  /* 0x000000a5ffa57212 */ /* 0x000fe200078e33ff */
[----:B------:R-:W-:Y:S06]  /*6a40*/  BRA `(.L_x_1047) ;  /* 0x0000000000147947 */ /* 0x000fec0003800000 */
.L_x_1046:
[----:B------:R-:W-:-:S05]  /*6a50*/  IMAD.U32 R169, RZ, RZ, UR30 ;  /* 0x0000001effa97e24 */ /* 0x000fca000f8e00ff */
[----:B------:R-:W-:-:S13]  /*6a60*/  ISETP.NE.AND P1, PT, R169, 0x1, PT ;  /* 0x00000001a900780c */ /* 0x000fda0003f25270 */
[----:B------:R-:W1:Y:S02]  /*6a70*/  @P1 LDC.64 R10, c[0x0][0x9e8] ;  /* 0x00027a00ff0a1b82 */ /* 0x000e640000000a00 */
[----:B-1----:R-:W-:-:S05]  /*6a80*/  @P1 IMAD.HI.U32 R10, R165, R10, RZ ;  /* 0x0000000aa50a1227 */ /* 0x002fca00078e00ff */
[----:B------:R-:W-:-:S07]  /*6a90*/  @P1 SHF.R.U32.HI R165, RZ, R11, R10 ;  /* 0x0000000bffa51219 */ /* 0x000fce000001160a */
.L_x_1047:
[----:B------:R-:W-:Y:S05]  /*6aa0*/  BSYNC B0 ;  /* 0x0000000000007941 */ /* 0x000fea0003800000 */
.L_x_1045:
[----:B------:R-:W-:-:S04]  /*6ab0*/  IMAD R165, R165, R169, -R164 ;  /* 0x000000a9a5a57224 */ /* 0x000fc800078e0aa4 */
[----:B------:R-:W-:-:S05]  /*6ac0*/  IMAD R165, R16, -0x2, R165 ;  /* 0xfffffffe10a57824 */ /* 0x000fca00078e02a5 */
[----:B------:R-:W-:Y:S02]  /*6ad0*/  VIADDMNMX R174, R165, R169, R174, PT ;  /* 0x000000a9a5ae7246 */ /* 0x000fe400038001ae */
[----:B------:R-:W-:-:S07]  /*6ae0*/  VIMNMX R176, R176, R165, !PT ;  /* 0x000000a5b0b07248 */ /* 0x000fce0007fe0100 */
.L_x_1044:
[----:B------:R-:W-:Y:S01]  /*6af0*/  ISETP.GT.AND P1, PT, R6, -0x1, PT ;  /* 0xffffffff0600780c */ /* 0x000fe20003f24270 */
[----:B------:R1:W2:Y:S01]  /*6b00*/  SHFL.IDX PT, R11, R167, 0x1, 0x1c1f ;  /* 0x003c1f00a70b7f89 */ /* 0x0002a200000e0000 */
[----:B------:R-:W-:Y:S02]  /*6b10*/  UISETP.NE.AND UP0, UPT, UR49, URZ, UPT ;  /* 0x0000003f3100728c */ /* 0x000fe4000bf05270 */
[C---:B------:R-:W-:Y:S02]  /*6b20*/  ISETP.GT.AND P3, PT, R176.reuse, 0x8, P1 ;  /* 0x00000008b000780c */ /* 0x040fe40000f64270 */
[----:B------:R-:W-:Y:S02]  /*6b30*/  ISETP.GT.AND P6, PT, R176, RZ, P1 ;  /* 0x000000ffb000720c */ /* 0x000fe40000fc4270 */
[----:B------:R-:W-:Y:S02]  /*6b40*/  ISETP.LT.OR P3, PT, R174, 0x9, P3 ;  /* 0x00000009ae00780c */ /* 0x000fe40001f61670 */
[----:B------:R-:W-:-:S02]  /*6b50*/  ISETP.GT.AND P2, PT, R176, 0x1, P1 ;  /* 0x00000001b000780c */ /* 0x000fc40000f44270 */
[C---:B------:R-:W-:Y:S02]  /*6b60*/  ISETP.GT.AND P4, PT, R176.reuse, 0x10, P1 ;  /* 0x00000010b000780c */ /* 0x040fe40000f84270 */
[----:B------:R-:W-:Y:S02]  /*6b70*/  FSEL R173, R15, -INF , !P3 ;  /* 0xff8000000fad7808 */ /* 0x000fe40005800000 */
[----:B------:R-:W-:Y:S02]  /*6b80*/  ISETP.GT.AND P3, PT, R176, 0x19, P1 ;  /* 0x00000019b000780c */ /* 0x000fe40000f64270 */
[C---:B------:R-:W-:Y:S02]  /*6b90*/  ISETP.LT.OR P6, PT, R174.reuse, 0x1, P6 ;  /* 0x00000001ae00780c */ /* 0x040fe400037c1670 */
[C---:B------:R-:W-:Y:S02]  /*6ba0*/  ISETP.LT.OR P2, PT, R174.reuse, 0x2, P2 ;  /* 0x00000002ae00780c */ /* 0x040fe40001741670 */
[----:B------:R-:W-:-:S02]  /*6bb0*/  ISETP.LT.OR P4, PT, R174, 0x11, P4 ;  /* 0x00000011ae00780c */ /* 0x000fc40002781670 */
[----:B------:R-:W-:Y:S02]  /*6bc0*/  ISETP.LT.OR P3, PT, R174, 0x1a, P3 ;  /* 0x0000001aae00780c */ /* 0x000fe40001f61670 */
[C---:B------:R-:W-:Y:S02]  /*6bd0*/  ISETP.GT.AND P5, PT, R176.reuse, 0x9, P1 ;  /* 0x00000009b000780c */ /* 0x040fe40000fa4270 */
[----:B0-----:R-:W-:Y:S02]  /*6be0*/  FSEL R175, R9, -INF , !P6 ;  /* 0xff80000009af7808 */ /* 0x001fe40007000000 */
[----:B------:R-:W-:Y:S02]  /*6bf0*/  FSEL R165, R13, -INF , !P2 ;  /* 0xff8000000da57808 */ /* 0x000fe40005000000 */
[C---:B------:R-:W-:Y:S02]  /*6c00*/  ISETP.GT.AND P6, PT, R176.reuse, 0x11, P1 ;  /* 0x00000011b000780c */ /* 0x040fe40000fc4270 */
[----:B------:R-:W-:-:S02]  /*6c10*/  ISETP.GT.AND P2, PT, R176, 0x18, P1 ;  /* 0x00000018b000780c */ /* 0x000fc40000f44270 */
[----:B------:R-:W-:Y:S02]  /*6c20*/  FSEL R169, R121, -INF , !P4 ;  /* 0xff80000079a97808 */ /* 0x000fe40006000000 */
[C---:B------:R-:W-:Y:S02]  /*6c30*/  ISETP.GT.AND P4, PT, R176.reuse, 0x21, P1 ;  /* 0x00000021b000780c */ /* 0x040fe40000f84270 */
[----:B------:R-:W-:Y:S02]  /*6c40*/  FSEL R185, R185, -INF , !P3 ;  /* 0xff800000b9b97808 */ /* 0x000fe40005800000 */
[----:B------:R-:W-:Y:S02]  /*6c50*/  ISETP.GT.AND P3, PT, R176, 0x30, P1 ;  /* 0x00000030b000780c */ /* 0x000fe40000f64270 */
[C---:B------:R-:W-:Y:S02]  /*6c60*/  ISETP.LT.OR P5, PT, R174.reuse, 0xa, P5 ;  /* 0x0000000aae00780c */ /* 0x040fe40002fa1670 */
[----:B------:R-:W-:-:S02]  /*6c70*/  ISETP.LT.OR P6, PT, R174, 0x12, P6 ;  /* 0x00000012ae00780c */ /* 0x000fc400037c1670 */
[C---:B------:R-:W-:Y:S02]  /*6c80*/  ISETP.LT.OR P2, PT, R174.reuse, 0x19, P2 ;  /* 0x00000019ae00780c */ /* 0x040fe40001741670 */
[C---:B------:R-:W-:Y:S02]  /*6c90*/  ISETP.LT.OR P4, PT, R174.reuse, 0x22, P4 ;  /* 0x00000022ae00780c */ /* 0x040fe40002781670 */
[----:B------:R-:W-:Y:S02]  /*6ca0*/  ISETP.LT.OR P3, PT, R174, 0x31, P3 ;  /* 0x00000031ae00780c */ /* 0x000fe40001f61670 */
[----:B------:R-:W-:Y:S02]  /*6cb0*/  FSEL R171, R21, -INF , !P5 ;  /* 0xff80000015ab7808 */ /* 0x000fe40006800000 */
[----:B------:R-:W-:Y:S02]  /*6cc0*/  ISETP.GT.AND P5, PT, R176, 0x20, P1 ;  /* 0x00000020b000780c */ /* 0x000fe40000fa4270 */
[----:B-1----:R-:W-:-:S02]  /*6cd0*/  FSEL R167, R184, -INF , !P6 ;  /* 0xff800000b8a77808 */ /* 0x002fc40007000000 */
[----:B------:R-:W-:Y:S02]  /*6ce0*/  FSEL R186, R186, -INF , !P2 ;  /* 0xff800000baba7808 */ /* 0x000fe40005000000 */
[C---:B------:R-:W-:Y:S02]  /*6cf0*/  ISETP.GT.AND P6, PT, R176.reuse, 0x28, P1 ;  /* 0x00000028b000780c */ /* 0x040fe40000fc4270 */
[C---:B------:R-:W-:Y:S02]  /*6d00*/  ISETP.GT.AND P2, PT, R176.reuse, 0x29, P1 ;  /* 0x00000029b000780c */ /* 0x040fe40000f44270 */
[----:B------:R-:W-:Y:S02]  /*6d10*/  FSEL R187, R187, -INF , !P4 ;  /* 0xff800000bbbb7808 */ /* 0x000fe40006000000 */
[----:B------:R-:W-:Y:S02]  /*6d20*/  ISETP.GT.AND P4, PT, R176, 0x38, P1 ;  /* 0x00000038b000780c */ /* 0x000fe40000f84270 */
[----:B------:R-:W-:-:S02]  /*6d30*/  FSEL R192, R192, -INF , !P3 ;  /* 0xff800000c0c07808 */ /* 0x000fc40005800000 */
[----:B------:R-:W-:Y:S02]  /*6d40*/  ISETP.GT.AND P3, PT, R176, 0x41, P1 ;  /* 0x00000041b000780c */ /* 0x000fe40000f64270 */
[C---:B------:R-:W-:Y:S02]  /*6d50*/  ISETP.LT.OR P5, PT, R174.reuse, 0x21, P5 ;  /* 0x00000021ae00780c */ /* 0x040fe40002fa1670 */
[C---:B------:R-:W-:Y:S02]  /*6d60*/  ISETP.LT.OR P6, PT, R174.reuse, 0x29, P6 ;  /* 0x00000029ae00780c */ /* 0x040fe400037c1670 */
[C---:B------:R-:W-:Y:S02]  /*6d70*/  ISETP.LT.OR P2, PT, R174.reuse, 0x2a, P2 ;  /* 0x0000002aae00780c */ /* 0x040fe40001741670 */
[C---:B------:R-:W-:Y:S02]  /*6d80*/  ISETP.LT.OR P4, PT, R174.reuse, 0x39, P4 ;  /* 0x00000039ae00780c */ /* 0x040fe40002781670 */
[----:B------:R-:W-:-:S02]  /*6d90*/  ISETP.LT.OR P3, PT, R174, 0x42, P3 ;  /* 0x00000042ae00780c */ /* 0x000fc40001f61670 */
[----:B------:R-:W-:Y:S02]  /*6da0*/  FSEL R188, R188, -INF , !P5 ;  /* 0xff800000bcbc7808 */ /* 0x000fe40006800000 */
[----:B------:R-:W-:Y:S02]  /*6db0*/  ISETP.GT.AND P5, PT, R176, 0x31, P1 ;  /* 0x00000031b000780c */ /* 0x000fe40000fa4270 */
[----:B------:R-:W-:Y:S02]  /*6dc0*/  FSEL R190, R190, -INF , !P6 ;  /* 0xff800000bebe7808 */ /* 0x000fe40007000000 */
[----:B------:R-:W-:Y:S02]  /*6dd0*/  FSEL R189, R189, -INF , !P2 ;  /* 0xff800000bdbd7808 */ /* 0x000fe40005000000 */
[C---:B------:R-:W-:Y:S02]  /*6de0*/  ISETP.GT.AND P6, PT, R176.reuse, 0x39, P1 ;  /* 0x00000039b000780c */ /* 0x040fe40000fc4270 */
[----:B------:R-:W-:-:S02]  /*6df0*/  ISETP.GT.AND P2, PT, R176, 0x40, P1 ;  /* 0x00000040b000780c */ /* 0x000fc40000f44270 */
[----:B------:R-:W-:Y:S02]  /*6e00*/  FSEL R194, R194, -INF , !P4 ;  /* 0xff800000c2c27808 */ /* 0x000fe40006000000 */
[----:B------:R-:W-:Y:S02]  /*6e10*/  ISETP.GT.AND P4, PT, R176, 0x49, P1 ;  /* 0x00000049b000780c */ /* 0x000fe40000f84270 */
        /* <DEDUP_REMOVED lines=9> */
[----:B------:R-:W-:-:S02]  /*6eb0*/  FSEL R193, R193, -INF , !P6 ;  /* 0xff800000c1c17808 */ /* 0x000fc40007000000 */
[----:B------:R-:W-:Y:S02]  /*6ec0*/  FSEL R151, R151, -INF , !P2 ;  /* 0xff80000097977808 */ /* 0x000fe40005000000 */
[C---:B------:R-:W-:Y:S02]  /*6ed0*/  ISETP.GT.AND P6, PT, R176.reuse, 0x50, P1 ;  /* 0x00000050b000780c */ /* 0x040fe40000fc4270 */
[----:B------:R-:W-:Y:S02]  /*6ee0*/  ISETP.GT.AND P2, PT, R176, 0x51, P1 ;  /* 0x00000051b000780c */ /* 0x000fe40000f44270 */
[----:B------:R-:W-:Y:S02]  /*6ef0*/  FSEL R15, R152, -INF , !P4 ;  /* 0xff800000980f7808 */ /* 0x000fe40006000000 */
[----:B------:R-:W-:Y:S02]  /*6f00*/  FSEL R152, R157, -INF , !P3 ;  /* 0xff8000009d987808 */ /* 0x000fe40005800000 */
[----:B------:R-:W-:-:S02]  /*6f10*/  ISETP.GT.AND P3, PT, R176, 0x69, P1 ;  /* 0x00000069b000780c */ /* 0x000fc40000f64270 */
[C---:B------:R-:W-:Y:S02]  /*6f20*/  ISETP.LT.OR P5, PT, R174.reuse, 0x49, P5 ;  /* 0x00000049ae00780c */ /* 0x040fe40002fa1670 */
[C---:B------:R-:W-:Y:S02]  /*6f30*/  ISETP.LT.OR P6, PT, R174.reuse, 0x51, P6 ;  /* 0x00000051ae00780c */ /* 0x040fe400037c1670 */
[C---:B------:R-:W-:Y:S02]  /*6f40*/  ISETP.LT.OR P2, PT, R174.reuse, 0x52, P2 ;  /* 0x00000052ae00780c */ /* 0x040fe40001741670 */
[----:B------:R-:W-:Y:S02]  /*6f50*/  ISETP.LT.OR P3, PT, R174, 0x6a, P3 ;  /* 0x0000006aae00780c */ /* 0x000fe40001f61670 */
[----:B------:R-:W-:Y:S02]  /*6f60*/  FSEL R13, R153, -INF , !P5 ;  /* 0xff800000990d7808 */ /* 0x000fe40006800000 */
[----:B------:R-:W-:-:S02]  /*6f70*/  ISETP.GT.AND P5, PT, R176, 0x59, P1 ;  /* 0x00000059b000780c */ /* 0x000fc40000fa4270 */
[----:B------:R-:W-:Y:S02]  /*6f80*/  FSEL R21, R155, -INF , !P6 ;  /* 0xff8000009b157808 */ /* 0x000fe40007000000 */
[----:B------:R-:W-:Y:S02]  /*6f90*/  FSEL R121, R154, -INF , !P2 ;  /* 0xff8000009a797808 */ /* 0x000fe40005000000 */
[C---:B------:R-:W-:Y:S02]  /*6fa0*/  ISETP.GT.AND P4, PT, R176.reuse, 0x60, P1 ;  /* 0x00000060b000780c */ /* 0x040fe40000f84270 */
[C---:B------:R-:W-:Y:S02]  /*6fb0*/  ISETP.GT.AND P6, PT, R176.reuse, 0x61, P1 ;  /* 0x00000061b000780c */ /* 0x040fe40000fc4270 */
[----:B------:R-:W-:Y:S02]  /*6fc0*/  ISETP.GT.AND P2, PT, R176, 0x68, P1 ;  /* 0x00000068b000780c */ /* 0x000fe40000f44270 */
[----:B------:R-:W-:Y:S01]  /*6fd0*/  FSEL R155, R162, -INF , !P3 ;  /* 0xff800000a29b7808 */ /* 0x000fe20005800000 */
[----:B--2---:R-:W-:Y:S01]  /*6fe0*/  IMAD.IADD R162, R172, 0x1, R11 ;  /* 0x00000001aca27824 */ /* 0x004fe200078e020b */
[----:B------:R-:W-:-:S02]  /*6ff0*/  PLOP3.LUT P3, PT, PT, PT, UP0, 0x40, 0x0 ;  /* 0x000000000000781c */ /* 0x000fc40003f6e808 */
        /* <DEDUP_REMOVED lines=8> */
[----:B------:R-:W-:Y:S01]  /*7080*/  FSEL R156, R163, -INF , !P2 ;  /* 0xff800000a39c7808 */ /* 0x000fe20005000000 */
[----:B------:R-:W-:Y:S01]  /*7090*/  IMAD.IADD R163, R170, 0x1, R11 ;  /* 0x00000001aaa37824 */ /* 0x000fe200078e020b */
[C---:B------:R-:W-:Y:S02]  /*70a0*/  ISETP.GT.AND P4, PT, R176.reuse, 0x71, P1 ;  /* 0x00000071b000780c */ /* 0x040fe40000f84270 */
[C---:B------:R-:W-:Y:S02]  /*70b0*/  ISETP.GT.AND P6, PT, R176.reuse, 0x78, P1 ;  /* 0x00000078b000780c */ /* 0x040fe40000fc4270 */
[----:B------:R-:W-:-:S02]  /*70c0*/  ISETP.GT.AND P2, PT, R176, 0x79, P1 ;  /* 0x00000079b000780c */ /* 0x000fc40000f44270 */
[C---:B------:R-:W-:Y:S02]  /*70d0*/  ISETP.LT.OR P5, PT, R174.reuse, 0x71, P5 ;  /* 0x00000071ae00780c */ /* 0x040fe40002fa1670 */
[C---:B------:R-:W-:Y:S02]  /*70e0*/  ISETP.LT.OR P4, PT, R174.reuse, 0x72, P4 ;  /* 0x00000072ae00780c */ /* 0x040fe40002781670 */
[C---:B------:R-:W-:Y:S02]  /*70f0*/  ISETP.LT.OR P6, PT, R174.reuse, 0x79, P6 ;  /* 0x00000079ae00780c */ /* 0x040fe400037c1670 */
[----:B------:R-:W-:Y:S02]  /*7100*/  ISETP.LT.OR P2, PT, R174, 0x7a, P2 ;  /* 0x0000007aae00780c */ /* 0x000fe40001741670 */
[----:B------:R-:W-:Y:S02]  /*7110*/  FSEL R159, R161, -INF , !P5 ;  /* 0xff800000a19f7808 */ /* 0x000fe40006800000 */
[----:B------:R-:W-:-:S02]  /*7120*/  FSEL R160, R160, -INF , !P4 ;  /* 0xff800000a0a07808 */ /* 0x000fc40006000000 */
[----:B------:R-:W-:Y:S02]  /*7130*/  FSEL R161, R166, -INF , !P6 ;  /* 0xff800000a6a17808 */ /* 0x000fe40007000000 */
[----:B------:R-:W-:Y:S01]  /*7140*/  FSEL R158, R168, -INF , !P2 ;  /* 0xff800000a89e7808 */ /* 0x000fe20005000000 */
[----:B------:R-:W-:Y:S06]  /*7150*/  @P3 BRA `(.L_x_1048) ;  /* 0x00000000005c3947 */ /* 0x000fec0003800000 */
        /* <DEDUP_REMOVED lines=8> */
[----:B------:R-:W0:Y:S02]  /*71e0*/  @P2 LDC.64 R10, c[0x0][0x9e8] ;  /* 0x00027a00ff0a2b82 */ /* 0x000e240000000a00 */
[----:B0-----:R-:W-:-:S05]  /*71f0*/  @P2 IMAD.HI.U32 R10, R9, R10, RZ ;  /* 0x0000000a090a2227 */ /* 0x001fca00078e00ff */
[----:B------:R-:W-:-:S04]  /*7200*/  @P2 SHF.R.U32.HI R9, RZ, R11, R10 ;  /* 0x0000000bff092219 */ /* 0x000fc8000001160a */
[----:B------:R-:W-:Y:S01]  /*7210*/  LOP3.LUT R9, RZ, R9, RZ, 0x33, !PT ;  /* 0x00000009ff097212 */ /* 0x000fe200078e33ff */
[----:B------:R-:W-:Y:S06]  /*7220*/  BRA `(.L_x_1051) ;  /* 0x0000000000147947 */ /* 0x000fec0003800000 */
.L_x_1050:
[----:B------:R-:W-:-:S05]  /*7230*/  IMAD.U32 R166, RZ, RZ, UR30 ;  /* 0x0000001effa67e24 */ /* 0x000fca000f8e00ff */
[----:B------:R-:W-:-:S13]  /*7240*/  ISETP.NE.AND P2, PT, R166, 0x1, PT ;  /* 0x00000001a600780c */ /* 0x000fda0003f45270 */
[----:B------:R-:W0:Y:S02]  /*7250*/  @P2 LDC.64 R10, c[0x0][0x9e8] ;  /* 0x00027a00ff0a2b82 */ /* 0x000e240000000a00 */
[----:B0-----:R-:W-:-:S05]  /*7260*/  @P2 IMAD.HI.U32 R10, R9, R10, RZ ;  /* 0x0000000a090a2227 */ /* 0x001fca00078e00ff */
[----:B------:R-:W-:-:S07]  /*7270*/  @P2 SHF.R.U32.HI R9, RZ, R11, R10 ;  /* 0x0000000bff092219 */ /* 0x000fce000001160a */
.L_x_1051:
[----:B------:R-:W-:Y:S05]  /*7280*/  BSYNC B0 ;  /* 0x0000000000007941 */ /* 0x000fea0003800000 */
.L_x_1049:
[----:B------:R-:W-:-:S04]  /*7290*/  IMAD R9, R9, R166, -R164 ;  /* 0x000000a609097224 */ /* 0x000fc800078e0aa4 */
[----:B------:R-:W-:-:S05]  /*72a0*/  IMAD R9, R16, -0x2, R9 ;  /* 0xfffffffe10097824 */ /* 0x000fca00078e0209 */
[----:B------:R-:W-:Y:S02]  /*72b0*/  VIADDMNMX R163, R9, R166, R163, PT ;  /* 0x000000a609a37246 */ /* 0x000fe400038001a3 */
[----:B------:R-:W-:-:S07]  /*72c0*/  VIMNMX R162, R162, R9, !PT ;  /* 0x00000009a2a27248 */ /* 0x000fce0007fe0100 */
.L_x_1048:
[----:B------:R-:W-:Y:S01]  /*72d0*/  FMNMX.FTZ R10, R175, R4, !PT ;  /* 0x00000004af0a7209 */ /* 0x000fe20007810000 */
[----:B------:R-:W-:Y:S01]  /*72e0*/  IMAD.U32 R166, RZ, RZ, UR29 ;  /* 0x0000001dffa67e24 */ /* 0x000fe2000f8e00ff */
[----:B------:R-:W-:Y:S02]  /*72f0*/  ISETP.GT.AND P5, PT, R162, 0x10, P1 ;  /* 0x00000010a200780c */ /* 0x000fe40000fa4270 */
[----:B------:R-:W-:Y:S02]  /*7300*/  FMNMX.FTZ R10, R165, R10, !PT ;  /* 0x0000000aa50a7209 */ /* 0x000fe40007810000 */
[----:B------:R-:W-:Y:S02]  /*7310*/  ISETP.LT.OR P5, PT, R163, 0x11, P5 ;  /* 0x00000011a300780c */ /* 0x000fe40002fa1670 */
[----:B------:R-:W-:Y:S02]  /*7320*/  FMNMX.FTZ R10, R173, R10, !PT ;  /* 0x0000000aad0a7209 */ /* 0x000fe40007810000 */
[----:B------:R-:W-:-:S02]  /*7330*/  FSEL R20, R20, -INF , !P5 ;  /* 0xff80000014147808 */ /* 0x000fc40006800000 */
[----:B------:R-:W-:Y:S02]  /*7340*/  FMNMX.FTZ R10, R171, R10, !PT ;  /* 0x0000000aab0a7209 */ /* 0x000fe40007810000 */
[----:B------:R-:W-:Y:S02]  /*7350*/  ISETP.GT.AND P5, PT, R162, 0x20, P1 ;  /* 0x00000020a200780c */ /* 0x000fe40000fa4270 */
[----:B------:R-:W-:Y:S02]  /*7360*/  FMNMX.FTZ R10, R169, R10, !PT ;  /* 0x0000000aa90a7209 */ /* 0x000fe40007810000 */
[----:B------:R-:W-:Y:S02]  /*7370*/  ISETP.LT.OR P5, PT, R163, 0x21, P5 ;  /* 0x00000021a300780c */ /* 0x000fe40002fa1670 */
[----:B------:R-:W-:Y:S02]  /*7380*/  FMNMX.FTZ R9, R167, R10, !PT ;  /* 0x0000000aa7097209 */ /* 0x000fe40007810000 */
[----:B------:R-:W-:-:S02]  /*7390*/  FSEL R124, R124, -INF , !P5 ;  /* 0xff8000007c7c7808 */ /* 0x000fc40006800000 */
[----:B------:R-:W-:Y:S02]  /*73a0*/  FMNMX.FTZ R10, R186, R9, !PT ;  /* 0x00000009ba0a7209 */ /* 0x000fe40007810000 */
[C---:B------:R-:W-:Y:S02]  /*73b0*/  ISETP.GT.AND P5, PT, R162.reuse, RZ, P1 ;  /* 0x000000ffa200720c */ /* 0x040fe40000fa4270 */
[----:B------:R-:W-:Y:S02]  /*73c0*/  FMNMX.FTZ R9, R185, R10, !PT ;  /* 0x0000000ab9097209 */ /* 0x000fe40007810000 */
[----:B------:R-:W-:Y:S02]  /*73d0*/  ISETP.GT.AND P2, PT, R162, 0x1, P1 ;  /* 0x00000001a200780c */ /* 0x000fe40000f44270 */
[----:B------:R-:W-:Y:S02]  /*73e0*/  FMNMX.FTZ R10, R188, R9, !PT ;  /* 0x00000009bc0a7209 */ /* 0x000fe40007810000 */
[----:B------:R-:W-:-:S02]  /*73f0*/  ISETP.LT.OR P5, PT, R163, 0x1, P5 ;  /* 0x00000001a300780c */ /* 0x000fc40002fa1670 */
[----:B------:R-:W-:Y:S02]  /*7400*/  FMNMX.FTZ R9, R187, R10, !PT ;  /* 0x0000000abb097209 */ /* 0x000fe40007810000 */
        /* <DEDUP_REMOVED lines=12> */
[----:B------:R-:W-:Y:S02]  /*74d0*/  ISETP.LT.OR P4, PT, R163, 0xa, P4 ;  /* 0x0000000aa300780c */ /* 0x000fe40002781670 */
[----:B------:R-:W-:Y:S02]  /*74e0*/  FMNMX.FTZ R9, R151, R10, !PT ;  /* 0x0000000a97097209 */ /* 0x000fe40007810000 */
[----:B------:R-:W-:Y:S02]  /*74f0*/  FSEL R12, R12, -INF , !P3 ;  /* 0xff8000000c0c7808 */ /* 0x000fe40005800000 */
[----:B------:R-:W-:Y:S02]  /*7500*/  FMNMX.FTZ R10, R150, R9, !PT ;  /* 0x00000009960a7209 */ /* 0x000fe40007810000 */
[----:B------:R-:W-:-:S02]  /*7510*/  ISETP.GT.AND P2, PT, R162, 0x11, P1 ;  /* 0x00000011a200780c */ /* 0x000fc40000f44270 */
[----:B------:R-:W-:Y:S02]  /*7520*/  FMNMX.FTZ R10, R13, R10, !PT ;  /* 0x0000000a0d0a7209 */ /* 0x000fe40007810000 */
[----:B------:R-:W-:Y:S02]  /*7530*/  ISETP.GT.AND P3, PT, R162, 0x18, P1 ;  /* 0x00000018a200780c */ /* 0x000fe40000f64270 */
[----:B------:R-:W-:Y:S02]  /*7540*/  FMNMX.FTZ R10, R15, R10, !PT ;  /* 0x0000000a0f0a7209 */ /* 0x000fe40007810000 */
[----:B------:R-:W-:Y:S02]  /*7550*/  ISETP.LT.OR P2, PT, R163, 0x12, P2 ;  /* 0x00000012a300780c */ /* 0x000fe40001741670 */
[----:B------:R-:W-:Y:S02]  /*7560*/  FMNMX.FTZ R10, R21, R10, !PT ;  /* 0x0000000a150a7209 */ /* 0x000fe40007810000 */
[----:B------:R-:W-:-:S02]  /*7570*/  ISETP.LT.OR P3, PT, R163, 0x19, P3 ;  /* 0x00000019a300780c */ /* 0x000fc40001f61670 */
[----:B------:R-:W-:Y:S02]  /*7580*/  FMNMX.FTZ R9, R121, R10, !PT ;  /* 0x0000000a79097209 */ /* 0x000fe40007810000 */
[----:B------:R-:W-:Y:S02]  /*7590*/  FSEL R120, R120, -INF , !P2 ;  /* 0xff80000078787808 */ /* 0x000fe40005000000 */
[----:B------:R-:W-:Y:S02]  /*75a0*/  FMNMX.FTZ R10, R152, R9, !PT ;  /* 0x00000009980a7209 */ /* 0x000fe40007810000 */
[----:B------:R-:W-:Y:S02]  /*75b0*/  FSEL R122, R122, -INF , !P3 ;  /* 0xff8000007a7a7808 */ /* 0x000fe40005800000 */
[----:B------:R-:W-:Y:S02]  /*75c0*/  FMNMX.FTZ R9, R153, R10, !PT ;  /* 0x0000000a99097209 */ /* 0x000fe40007810000 */
[----:B------:R-:W-:-:S02]  /*75d0*/  ISETP.GT.AND P2, PT, R162, 0x21, P1 ;  /* 0x00000021a200780c */ /* 0x000fc40000f44270 */
[----:B------:R-:W-:Y:S02]  /*75e0*/  FMNMX.FTZ R10, R154, R9, !PT ;  /* 0x000000099a0a7209 */ /* 0x000fe40007810000 */
[----:B------:R-:W-:Y:S02]  /*75f0*/  ISETP.GT.AND P3, PT, R162, 0x28, P1 ;  /* 0x00000028a200780c */ /* 0x000fe40000f64270 */
[----:B------:R-:W-:Y:S02]  /*7600*/  FMNMX.FTZ R9, R157, R10, !PT ;  /* 0x0000000a9d097209 */ /* 0x000fe40007810000 */
[C---:B------:R-:W-:Y:S02]  /*7610*/  ISETP.LT.OR P2, PT, R163.reuse, 0x22, P2 ;  /* 0x00000022a300780c */ /* 0x040fe40001741670 */
[----:B------:R-:W-:Y:S02]  /*7620*/  FMNMX.FTZ R10, R156, R9, !PT ;  /* 0x000000099c0a7209 */ /* 0x000fe40007810000 */
[----:B------:R-:W-:-:S02]  /*7630*/  ISETP.LT.OR P3, PT, R163, 0x29, P3 ;  /* 0x00000029a300780c */ /* 0x000fc40001f61670 */
[----:B------:R-:W-:Y:S02]  /*7640*/  FMNMX.FTZ R10, R155, R10, !PT ;  /* 0x0000000a9b0a7209 */ /* 0x000fe40007810000 */
[----:B------:R-:W-:Y:S02]  /*7650*/  FSEL R125, R125, -INF , !P2 ;  /* 0xff8000007d7d7808 */ /* 0x000fe40005000000 */
[----:B------:R-:W-:Y:S02]  /*7660*/  FMNMX.FTZ R9, R159, R10, !PT ;  /* 0x0000000a9f097209 */ /* 0x000fe40007810000 */
[----:B------:R-:W-:Y:S02]  /*7670*/  ISETP.GT.AND P2, PT, R162, 0x30, P1 ;  /* 0x00000030a200780c */ /* 0x000fe40000f44270 */
[----:B------:R-:W-:Y:S02]  /*7680*/  FMNMX.FTZ R10, R160, R9, !PT ;  /* 0x00000009a00a7209 */ /* 0x000fe40007810000 */
[----:B------:R-:W-:-:S02]  /*7690*/  FSEL R126, R126, -INF , !P3 ;  /* 0xff8000007e7e7808 */ /* 0x000fc40005800000 */
[----:B------:R-:W-:Y:S02]  /*76a0*/  FMNMX.FTZ R9, R161, R10, !PT ;  /* 0x0000000aa1097209 */ /* 0x000fe40007810000 */
[----:B------:R-:W-:Y:S02]  /*76b0*/  ISETP.GT.AND P3, PT, R162, 0x31, P1 ;  /* 0x00000031a200780c */ /* 0x000fe40000f64270 */
[----:B------:R-:W-:Y:S02]  /*76c0*/  FMNMX.FTZ R10, R158, R9, !PT ;  /* 0x000000099e0a7209 */ /* 0x000fe40007810000 */
[----:B------:R-:W-:Y:S02]  /*76d0*/  ISETP.LT.OR P2, PT, R163, 0x31, P2 ;  /* 0x00000031a300780c */ /* 0x000fe40001741670 */
[----:B------:R-:W-:Y:S01]  /*76e0*/  ISETP.GT.AND P5, PT, R162, 0x38, P1 ;  /* 0x00000038a200780c */ /* 0x000fe20000fa4270 */
[----:B------:R-:W0:Y:S01]  /*76f0*/  SHFL.BFLY PT, R9, R10, 0x2, 0x1f ;  /* 0x0c401f000a097f89 */ /* 0x000e2200000e0000 */
[----:B------:R-:W-:-:S02]  /*7700*/  FSEL R128, R128, -INF , !P2 ;  /* 0xff80000080807808 */ /* 0x000fc40005000000 */
[C---:B------:R-:W-:Y:S02]  /*7710*/  ISETP.LT.OR P3, PT, R163.reuse, 0x32, P3 ;  /* 0x00000032a300780c */ /* 0x040fe40001f61670 */
[----:B------:R-:W-:Y:S02]  /*7720*/  ISETP.LT.OR P5, PT, R163, 0x39, P5 ;  /* 0x00000039a300780c */ /* 0x000fe40002fa1670 */
[----:B------:R-:W-:Y:S02]  /*7730*/  FSEL R129, R129, -INF , !P3 ;  /* 0xff80000081817808 */ /* 0x000fe40005800000 */
[C---:B------:R-:W-:Y:S02]  /*7740*/  ISETP.GT.AND P2, PT, R162.reuse, 0x40, P1 ;  /* 0x00000040a200780c */ /* 0x040fe40000f44270 */
[----:B------:R-:W-:Y:S02]  /*7750*/  ISETP.GT.AND P3, PT, R162, 0x41, P1 ;  /* 0x00000041a200780c */ /* 0x000fe40000f64270 */
[----:B------:R-:W-:-:S02]  /*7760*/  ISETP.LT.OR P2, PT, R163, 0x41, P2 ;  /* 0x00000041a300780c */ /* 0x000fc40001741670 */
[----:B------:R-:W-:Y:S02]  /*7770*/  ISETP.LT.OR P3, PT, R163, 0x42, P3 ;  /* 0x00000042a300780c */ /* 0x000fe40001f61670 */
[----:B------:R-:W-:Y:S02]  /*7780*/  FSEL R132, R132, -INF , !P2 ;  /* 0xff80000084847808 */ /* 0x000fe40005000000 */
[----:B------:R-:W-:Y:S02]  /*7790*/  FSEL R133, R133, -INF , !P3 ;  /* 0xff80000085857808 */ /* 0x000fe40005800000 */
[C---:B------:R-:W-:Y:S02]  /*77a0*/  ISETP.GT.AND P2, PT, R162.reuse, 0x50, P1 ;  /* 0x00000050a200780c */ /* 0x040fe40000f44270 */
[----:B------:R-:W-:Y:S02]  /*77b0*/  ISETP.GT.AND P3, PT, R162, 0x51, P1 ;  /* 0x00000051a200780c */ /* 0x000fe40000f64270 */
[----:B0-----:R-:W-:-:S02]  /*77c0*/  FMNMX.FTZ R11, R10, R9, !PT ;  /* 0x000000090a0b7209 */ /* 0x001fc40007810000 */
[C---:B------:R-:W-:Y:S02]  /*77d0*/  ISETP.LT.OR P2, PT, R163.reuse, 0x51, P2 ;  /* 0x00000051a300780c */ /* 0x040fe40001741670 */
[----:B------:R-:W-:Y:S01]  /*77e0*/  ISETP.LT.OR P3, PT, R163, 0x52, P3 ;  /* 0x00000052a300780c */ /* 0x000fe20001f61670 */
[----:B------:R-:W0:Y:S01]  /*77f0*/  SHFL.BFLY PT, R164, R11, 0x1, 0x1f ;  /* 0x0c201f000ba47f89 */ /* 0x000e2200000e0000 */
[----:B------:R-:W-:Y:S02]  /*7800*/  FSEL R138, R138, -INF , !P2 ;  /* 0xff8000008a8a7808 */ /* 0x000fe40005000000 */
[----:B------:R-:W-:Y:S02]  /*7810*/  FSEL R139, R139, -INF , !P3 ;  /* 0xff8000008b8b7808 */ /* 0x000fe40005800000 */
[C---:B------:R-:W-:Y:S02]  /*7820*/  ISETP.GT.AND P2, PT, R162.reuse, 0x60, P1 ;  /* 0x00000060a200780c */ /* 0x040fe40000f44270 */
[----:B------:R-:W-:-:S02]  /*7830*/  ISETP.GT.AND P3, PT, R162, 0x61, P1 ;  /* 0x00000061a200780c */ /* 0x000fc40000f64270 */
[C---:B------:R-:W-:Y:S02]  /*7840*/  ISETP.LT.OR P2, PT, R163.reuse, 0x61, P2 ;  /* 0x00000061a300780c */ /* 0x040fe40001741670 */
[----:B------:R-:W-:Y:S02]  /*7850*/  ISETP.LT.OR P3, PT, R163, 0x62, P3 ;  /* 0x00000062a300780c */ /* 0x000fe40001f61670 */
[----:B------:R-:W-:Y:S02]  /*7860*/  FSEL R142, R142, -INF , !P2 ;  /* 0xff8000008e8e7808 */ /* 0x000fe40005000000 */
[----:B------:R-:W-:Y:S02]  /*7870*/  FSEL R143, R143, -INF , !P3 ;  /* 0xff8000008f8f7808 */ /* 0x000fe40005800000 */
[C---:B------:R-:W-:Y:S02]  /*7880*/  ISETP.GT.AND P2, PT, R162.reuse, 0x70, P1 ;  /* 0x00000070a200780c */ /* 0x040fe40000f44270 */
[----:B------:R-:W-:-:S02]  /*7890*/  ISETP.GT.AND P3, PT, R162, 0x71, P1 ;  /* 0x00000071a200780c */ /* 0x000fc40000f64270 */
[C---:B------:R-:W-:Y:S02]  /*78a0*/  ISETP.LT.OR P2, PT, R163.reuse, 0x71, P2 ;  /* 0x00000071a300780c */ /* 0x040fe40001741670 */
[----:B------:R-:W-:Y:S02]  /*78b0*/  ISETP.LT.OR P3, PT, R163, 0x72, P3 ;  /* 0x00000072a300780c */ /* 0x000fe40001f61670 */
[----:B0-----:R-:W-:Y:S02]  /*78c0*/  FMNMX.FTZ R9, R11, R164, !PT ;  /* 0x000000a40b097209 */ /* 0x001fe40007810000 */
[----:B------:R-:W-:Y:S02]  /*78d0*/  FSEL R11, R14, -INF , !P4 ;  /* 0xff8000000e0b7808 */ /* 0x000fe40006000000 */
[C---:B------:R-:W-:Y:S01]  /*78e0*/  FSETP.NEU.FTZ.AND P6, PT, R9.reuse, -INF , PT ;  /* 0xff8000000900780b */ /* 0x040fe20003fdd000 */
[----:B------:R-:W-:-:S01]  /*78f0*/  FFMA.FTZ R164, R9, R166, -8 ;  /* 0xc100000009a47423 */ /* 0x000fc200000100a6 */
[----:B------:R-:W-:-:S02]  /*7900*/  ISETP.GT.AND P4, PT, R162, 0x19, P1 ;  /* 0x00000019a200780c */ /* 0x000fc40000f84270 */
[----:B------:R-:W-:Y:S02]  /*7910*/  FSEL R146, R146, -INF , !P2 ;  /* 0xff80000092927808 */ /* 0x000fe40005000000 */
[----:B------:R-:W-:Y:S02]  /*7920*/  FSEL R10, R164, RZ, P6 ;  /* 0x000000ffa40a7208 */ /* 0x000fe40003000000 */
[----:B------:R-:W-:Y:S02]  /*7930*/  ISETP.LT.OR P4, PT, R163, 0x1a, P4 ;  /* 0x0000001aa300780c */ /* 0x000fe40002781670 */
[----:B------:R-:W-:Y:S01]  /*7940*/  FSEL R147, R147, -INF , !P3 ;  /* 0xff80000093937808 */ /* 0x000fe20005800000 */
[----:B------:R-:W-:-:S01]  /*7950*/  FFMA.FTZ R166, R171, UR29, -R10 ;  /* 0x0000001daba67c23 */ /* 0x000fc2000801080a */
[--C-:B------:R-:W-:Y:S01]  /*7960*/  FFMA.FTZ R171, R169, UR29, -R10.reuse ;  /* 0x0000001da9ab7c23 */ /* 0x100fe2000801080a */
[----:B------:R-:W-:Y:S01]  /*7970*/  FMNMX.FTZ R169, R168, R5, !PT ;  /* 0x00000005a8a97209 */ /* 0x000fe20007810000 */
[--C-:B------:R-:W-:Y:S01]  /*7980*/  FFMA.FTZ R173, R173, UR29, -R10.reuse ;  /* 0x0000001dadad7c23 */ /* 0x100fe2000801080a */
[----:B------:R-:W-:Y:S01]  /*7990*/  FSEL R164, R123, -INF , !P4 ;  /* 0xff8000007ba47808 */ /* 0x000fe20006000000 */
[----:B------:R0:W-:Y:S01]  /*79a0*/  MUFU.EX2 R7, R171 ;  /* 0x000000ab00077308 */ /* 0x0001e20000000800 */
[----:B------:R-:W-:Y:S01]  /*79b0*/  FMNMX.FTZ R169, R8, R169, !PT ;  /* 0x000000a908a97209 */ /* 0x000fe20007810000 */
[--C-:B------:R-:W-:Y:S01]  /*79c0*/  FFMA.FTZ R175, R175, UR29, -R10.reuse ;  /* 0x0000001dafaf7c23 */ /* 0x100fe2000801080a */
[----:B------:R-:W-:Y:S01]  /*79d0*/  ISETP.GT.AND P4, PT, R162, 0x29, P1 ;  /* 0x00000029a200780c */ /* 0x000fe20000f84270 */
[--C-:B------:R-:W-:Y:S01]  /*79e0*/  FFMA.FTZ R181, R151, UR29, -R10.reuse ;  /* 0x0000001d97b57c23 */ /* 0x100fe2000801080a */
[----:B------:R-:W-:Y:S01]  /*79f0*/  FMNMX.FTZ R172, R12, R169, !PT ;  /* 0x000000a90cac7209 */ /* 0x000fe20007810000 */
[--C-:B------:R-:W-:Y:S01]  /*7a00*/  FFMA.FTZ R182, R150, UR29, -R10.reuse ;  /* 0x0000001d96b67c23 */ /* 0x100fe2000801080a */
[----:B------:R-:W-:Y:S01]  /*7a10*/  ISETP.LT.OR P4, PT, R163, 0x2a, P4 ;  /* 0x0000002aa300780c */ /* 0x000fe20002781670 */
[----:B------:R1:W-:Y:S01]  /*7a20*/  MUFU.EX2 R123, R173 ;  /* 0x000000ad007b7308 */ /* 0x0003e20000000800 */
[----:B------:R-:W-:Y:S01]  /*7a30*/  FMNMX.FTZ R169, R11, R172, !PT ;  /* 0x000000ac0ba97209 */ /* 0x000fe20007810000 */
[--C-:B------:R-:W-:Y:S01]  /*7a40*/  FFMA.FTZ R170, R167, UR29, -R10.reuse ;  /* 0x0000001da7aa7c23 */ /* 0x100fe2000801080a */
[----:B------:R-:W-:Y:S01]  /*7a50*/  FSEL R127, R127, -INF , !P4 ;  /* 0xff8000007f7f7808 */ /* 0x000fe20006000000 */
[--C-:B------:R-:W-:Y:S01]  /*7a60*/  FFMA.FTZ R165, R165, UR29, -R10.reuse ;  /* 0x0000001da5a57c23 */ /* 0x100fe2000801080a */
[----:B------:R-:W-:Y:S01]  /*7a70*/  FMNMX.FTZ R169, R20, R169, !PT ;  /* 0x000000a914a97209 */ /* 0x000fe20007810000 */
[--C-:B------:R-:W-:Y:S01]  /*7a80*/  FFMA.FTZ R167, R186, UR29, -R10.reuse ;  /* 0x0000001dbaa77c23 */ /* 0x100fe2000801080a */
[----:B------:R-:W-:Y:S01]  /*7a90*/  ISETP.GT.AND P4, PT, R162, 0x39, P1 ;  /* 0x00000039a200780c */ /* 0x000fe20000f84270 */
[----:B------:R2:W-:Y:S01]  /*7aa0*/  MUFU.EX2 R14, R175 ;  /* 0x000000af000e7308 */ /* 0x0005e20000000800 */
[----:B0-----:R-:W-:Y:S01]  /*7ab0*/  FMNMX.FTZ R171, R120, R169, !PT ;  /* 0x000000a978ab7209 */ /* 0x001fe20007810000 */
[--C-:B------:R-:W-:Y:S01]  /*7ac0*/  FFMA.FTZ R185, R185, UR29, -R10.reuse ;  /* 0x0000001db9b97c23 */ /* 0x100fe2000801080a */
[----:B------:R-:W-:Y:S01]  /*7ad0*/  FSEL R169, R130, -INF , !P5 ;  /* 0xff80000082a97808 */ /* 0x000fe20006800000 */
[--C-:B------:R-:W-:Y:S01]  /*7ae0*/  FFMA.FTZ R188, R188, UR29, -R10.reuse ;  /* 0x0000001dbcbc7c23 */ /* 0x100fe2000801080a */
[----:B------:R-:W-:Y:S01]  /*7af0*/  FMNMX.FTZ R171, R122, R171, !PT ;  /* 0x000000ab7aab7209 */ /* 0x000fe20007810000 */
[--C-:B------:R-:W-:Y:S01]  /*7b00*/  FFMA.FTZ R187, R187, UR29, -R10.reuse ;  /* 0x0000001dbbbb7c23 */ /* 0x100fe2000801080a */
[----:B------:R-:W-:Y:S01]  /*7b10*/  ISETP.LT.OR P4, PT, R163, 0x3a, P4 ;  /* 0x0000003aa300780c */ /* 0x000fe20002781670 */
[--C-:B------:R-:W-:Y:S01]  /*7b20*/  FFMA.FTZ R190, R190, UR29, -R10.reuse ;  /* 0x0000001dbebe7c23 */ /* 0x100fe2000801080a */
[----:B-1----:R-:W-:Y:S01]  /*7b30*/  FMNMX.FTZ R173, R164, R171, !PT ;  /* 0x000000aba4ad7209 */ /* 0x002fe20007810000 */
[--C-:B------:R-:W-:Y:S01]  /*7b40*/  FFMA.FTZ R189, R189, UR29, -R10.reuse ;  /* 0x0000001dbdbd7c23 */ /* 0x100fe2000801080a */
[----:B------:R-:W-:Y:S01]  /*7b50*/  FSEL R171, R131, -INF , !P4 ;  /* 0xff80000083ab7808 */ /* 0x000fe20006000000 */
[--C-:B------:R-:W-:Y:S01]  /*7b60*/  FFMA.FTZ R191, R191, UR29, -R10.reuse ;  /* 0x0000001dbfbf7c23 */ /* 0x100fe2000801080a */
[----:B------:R-:W-:Y:S01]  /*7b70*/  FMNMX.FTZ R172, R124, R173, !PT ;  /* 0x000000ad7cac7209 */ /* 0x000fe20007810000 */
[--C-:B------:R-:W-:Y:S01]  /*7b80*/  FFMA.FTZ R194, R194, UR29, -R10.reuse ;  /* 0x0000001dc2c27c23 */ /* 0x100fe2000801080a */
[C---:B------:R-:W-:Y:S01]  /*7b90*/  ISETP.GT.AND P5, PT, R162.reuse, 0x48, P1 ;  /* 0x00000048a200780c */ /* 0x040fe20000fa4270 */
[--C-:B------:R-:W-:Y:S01]  /*7ba0*/  FFMA.FTZ R193, R193, UR29, -R10.reuse ;  /* 0x0000001dc1c17c23 */ /* 0x100fe2000801080a */
[----:B------:R-:W-:Y:S01]  /*7bb0*/  FMNMX.FTZ R173, R125, R172, !PT ;  /* 0x000000ac7dad7209 */ /* 0x000fe20007810000 */
[--C-:B------:R-:W-:Y:S01]  /*7bc0*/  FFMA.FTZ R13, R13, UR29, -R10.reuse ;  /* 0x0000001d0d0d7c23 */ /* 0x100fe2000801080a */
[----:B------:R-:W-:Y:S01]  /*7bd0*/  ISETP.GT.AND P4, PT, R162, 0x49, P1 ;  /* 0x00000049a200780c */ /* 0x000fe20000f84270 */
[--C-:B------:R-:W-:Y:S01]  /*7be0*/  FFMA.FTZ R160, R160, UR29, -R10.reuse ;  /* 0x0000001da0a07c23 */ /* 0x100fe2000801080a */
[----:B------:R-:W-:Y:S01]  /*7bf0*/  FMNMX.FTZ R174, R126, R173, !PT ;  /* 0x000000ad7eae7209 */ /* 0x000fe20007810000 */
[----:B------:R-:W-:Y:S01]  /*7c00*/  FFMA.FTZ R158, R158, UR29, -R10 ;  /* 0x0000001d9e9e7c23 */ /* 0x000fe2000801080a */
[----:B------:R-:W-:Y:S01]  /*7c10*/  ISETP.LT.OR P5, PT, R163, 0x49, P5 ;  /* 0x00000049a300780c */ /* 0x000fe20002fa1670 */
[----:B------:R-:W-:Y:S01]  /*7c20*/  MUFU.EX2 R165, R165 ;  /* 0x000000a500a57308 */ /* 0x000fe20000000800 */
[----:B--2---:R-:W-:-:S02]  /*7c30*/  FMNMX.FTZ R175, R127, R174, !PT ;  /* 0x000000ae7faf7209 */ /* 0x004fc40007810000 */
[----:B------:R-:W-:Y:S02]  /*7c40*/  FSEL R173, R134, -INF , !P5 ;  /* 0xff80000086ad7808 */ /* 0x000fe40006800000 */
[----:B------:R-:W-:Y:S01]  /*7c50*/  FMNMX.FTZ R174, R128, R175, !PT ;  /* 0x000000af80ae7209 */ /* 0x000fe20007810000 */
[----:B------:R-:W-:Y:S01]  /*7c60*/  FFMA.FTZ R175, R192, UR29, -R10 ;  /* 0x0000001dc0af7c23 */ /* 0x000fe2000801080a */
[----:B------:R-:W-:Y:S01]  /*7c70*/  ISETP.LT.OR P4, PT, R163, 0x4a, P4 ;  /* 0x0000004aa300780c */ /* 0x000fe20002781670 */
[----:B------:R-:W-:Y:S01]  /*7c80*/  MUFU.EX2 R166, R166 ;  /* 0x000000a600a67308 */ /* 0x000fe20000000800 */
[----:B------:R-:W-:Y:S02]  /*7c90*/  FMNMX.FTZ R176, R129, R174, !PT ;  /* 0x000000ae81b07209 */ /* 0x000fe40007810000 */
[----:B------:R-:W-:Y:S02]  /*7ca0*/  FSEL R174, R135, -INF , !P4 ;  /* 0xff80000087ae7808 */ /* 0x000fe40006000000 */
[----:B------:R-:W-:-:S02]  /*7cb0*/  FMNMX.FTZ R176, R169, R176, !PT ;  /* 0x000000b0a9b07209 */ /* 0x000fc40007810000 */
[C---:B------:R-:W-:Y:S01]  /*7cc0*/  ISETP.GT.AND P5, PT, R162.reuse, 0x58, P1 ;  /* 0x00000058a200780c */ /* 0x040fe20000fa4270 */
[----:B------:R-:W-:Y:S01]  /*7cd0*/  MUFU.EX2 R170, R170 ;  /* 0x000000aa00aa7308 */ /* 0x000fe20000000800 */
[----:B------:R-:W-:Y:S02]  /*7ce0*/  FMNMX.FTZ R177, R171, R176, !PT ;  /* 0x000000b0abb17209 */ /* 0x000fe40007810000 */
[----:B------:R-:W-:Y:S02]  /*7cf0*/  ISETP.GT.AND P4, PT, R162, 0x59, P1 ;  /* 0x00000059a200780c */ /* 0x000fe40000f84270 */
[----:B------:R-:W-:Y:S02]  /*7d00*/  FMNMX.FTZ R176, R132, R177, !PT ;  /* 0x000000b184b07209 */ /* 0x000fe40007810000 */
[----:B------:R-:W-:Y:S01]  /*7d10*/  ISETP.LT.OR P5, PT, R163, 0x59, P5 ;  /* 0x00000059a300780c */ /* 0x000fe20002fa1670 */
[----:B------:R-:W-:Y:S01]  /*7d20*/  MUFU.EX2 R167, R167 ;  /* 0x000000a700a77308 */ /* 0x000fe20000000800 */
[----:B------:R-:W-:-:S02]  /*7d30*/  FMNMX.FTZ R178, R133, R176, !PT ;  /* 0x000000b085b27209 */ /* 0x000fc40007810000 */
[----:B------:R-:W-:Y:S02]  /*7d40*/  FSEL R176, R140, -INF , !P5 ;  /* 0xff8000008cb07808 */ /* 0x000fe40006800000 */
[----:B------:R-:W-:Y:S02]  /*7d50*/  FMNMX.FTZ R177, R173, R178, !PT ;  /* 0x000000b2adb17209 */ /* 0x000fe40007810000 */
        /* <DEDUP_REMOVED lines=20> */
[----:B------:R-:W-:Y:S01]  /*7ea0*/  ISETP.GT.AND P5, PT, R162, 0x78, P1 ;  /* 0x00000078a200780c */ /* 0x000fe20000fa4270 */
[----:B------:R0:W-:Y:S01]  /*7eb0*/  MUFU.EX2 R145, R182 ;  /* 0x000000b600917308 */ /* 0x0001e20000000800 */
[----:B------:R-:W-:Y:S02]  /*7ec0*/  FMNMX.FTZ R179, R150, R179, !PT ;  /* 0x000000b396b37209 */ /* 0x000fe40007810000 */
[----:B------:R-:W-:Y:S02]  /*7ed0*/  ISETP.GT.AND P1, PT, R162, 0x79, P1 ;  /* 0x00000079a200780c */ /* 0x000fe40000f24270 */
[----:B------:R-:W-:Y:S02]  /*7ee0*/  ISETP.LT.OR P5, PT, R163, 0x79, P5 ;  /* 0x00000079a300780c */ /* 0x000fe40002fa1670 */
[----:B------:R-:W-:Y:S01]  /*7ef0*/  FMNMX.FTZ R162, R146, R179, !PT ;  /* 0x000000b392a27209 */ /* 0x000fe20007810000 */
[----:B------:R-:W-:-:S01]  /*7f00*/  FFMA.FTZ R179, R15, UR29, -R10 ;  /* 0x0000001d0fb37c23 */ /* 0x000fc2000801080a */
[----:B------:R-:W-:Y:S01]  /*7f10*/  ISETP.LT.OR P1, PT, R163, 0x7a, P1 ;  /* 0x0000007aa300780c */ /* 0x000fe20000f21670 */
[----:B------:R-:W-:Y:S01]  /*7f20*/  MUFU.EX2 R134, R190 ;  /* 0x000000be00867308 */ /* 0x000fe20000000800 */
[----:B------:R-:W-:-:S02]  /*7f30*/  FSEL R148, R148, -INF , !P5 ;  /* 0xff80000094947808 */ /* 0x000fc40006800000 */
[----:B------:R-:W-:Y:S02]  /*7f40*/  FMNMX.FTZ R15, R147, R162, !PT ;  /* 0x000000a2930f7209 */ /* 0x000fe40007810000 */
[----:B------:R-:W-:Y:S02]  /*7f50*/  FSEL R149, R149, -INF , !P1 ;  /* 0xff80000095957808 */ /* 0x000fe40004800000 */
        /* <DEDUP_REMOVED lines=8> */
[--C-:B------:R-:W-:Y:S01]  /*7fe0*/  FFMA.FTZ R154, R157, UR29, -R10.reuse ;  /* 0x0000001d9d9a7c23 */ /* 0x100fe2000801080a */
[----:B0-----:R-:W0:Y:S01]  /*7ff0*/  SHFL.BFLY PT, R182, R163, 0x2, 0x1f ;  /* 0x0c401f00a3b67f89 */ /* 0x001e2200000e0000 */
[----:B------:R-:W-:-:S01]  /*8000*/  FFMA.FTZ R156, R155, UR29, -R10 ;  /* 0x0000001d9b9c7c23 */ /* 0x000fc2000801080a */
[--C-:B------:R-:W-:Y:S01]  /*8010*/  FFMA.FTZ R155, R159, UR29, -R10.reuse ;  /* 0x0000001d9f9b7c23 */ /* 0x100fe2000801080a */
[----:B------:R-:W-:-:S01]  /*8020*/  FFMA.FTZ R157, R161, UR29, -R10 ;  /* 0x0000001da19d7c23 */ /* 0x000fc2000801080a */
[----:B------:R-:W-:Y:S01]  /*8030*/  FSEL R159, R9, RZ, P6 ;  /* 0x000000ff099f7208 */ /* 0x000fe20003000000 */
[----:B------:R1:W-:Y:S04]  /*8040*/  MUFU.EX2 R162, R179 ;  /* 0x000000b300a27308 */ /* 0x0003e80000000800 */
[----:B------:R-:W-:-:S04]  /*8050*/  FADD.FTZ R159, -R159, R4 ;  /* 0x000000049f9f7221 */ /* 0x000fc80000010100 */
[----:B------:R-:W-:Y:S01]  /*8060*/  FMUL.FTZ R161, R159, UR29 ;  /* 0x0000001d9fa17c20 */ /* 0x000fe20008410000 */
[----:B------:R-:W-:Y:S08]  /*8070*/  MUFU.EX2 R4, R158 ;  /* 0x0000009e00047308 */ /* 0x000ff00000000800 */
[----:B------:R-:W2:Y:S01]  /*8080*/  MUFU.EX2 R161, R161 ;  /* 0x000000a100a17308 */ /* 0x000ea20000000800 */
[----:B0-----:R-:W-:-:S05]  /*8090*/  FMNMX.FTZ R182, R163, R182, !PT ;  /* 0x000000b6a3b67209 */ /* 0x001fca0007810000 */
[----:B------:R-:W0:Y:S02]  /*80a0*/  SHFL.BFLY PT, R163, R182, 0x1, 0x1f ;  /* 0x0c201f00b6a37f89 */ /* 0x000e2400000e0000 */
[----:B------:R-:W-:Y:S08]  /*80b0*/  MUFU.EX2 R135, R189 ;  /* 0x000000bd00877308 */ /* 0x000ff00000000800 */
[----:B------:R-:W-:Y:S08]  /*80c0*/  MUFU.EX2 R175, R175 ;  /* 0x000000af00af7308 */ /* 0x000ff00000000800 */
[----:B------:R-:W-:Y:S01]  /*80d0*/  MUFU.EX2 R140, R191 ;  /* 0x000000bf008c7308 */ /* 0x000fe20000000800 */
[----:B0-----:R-:W-:Y:S01]  /*80e0*/  FMNMX.FTZ R10, R182, R163, !PT ;  /* 0x000000a3b60a7209 */ /* 0x001fe20007810000 */
[----:B------:R-:W-:-:S06]  /*80f0*/  IMAD.U32 R163, RZ, RZ, UR29 ;  /* 0x0000001dffa37e24 */ /* 0x000fcc000f8e00ff */
[----:B------:R-:W-:Y:S01]  /*8100*/  MUFU.EX2 R141, R194 ;  /* 0x000000c2008d7308 */ /* 0x000fe20000000800 */
[C---:B------:R-:W-:Y:S01]  /*8110*/  FSETP.NEU.FTZ.AND P1, PT, R10.reuse, -INF , PT ;  /* 0xff8000000a00780b */ /* 0x040fe20003f3d000 */
[----:B------:R-:W-:-:S05]  /*8120*/  FFMA.FTZ R163, R10, R163, -8 ;  /* 0xc10000000aa37423 */ /* 0x000fca00000100a3 */
[----:B------:R-:W-:Y:S01]  /*8130*/  FSEL R159, R163, RZ, P1 ;  /* 0x000000ffa39f7208 */ /* 0x000fe20000800000 */
[----:B------:R-:W-:Y:S04]  /*8140*/  MUFU.EX2 R178, R193 ;  /* 0x000000c100b27308 */ /* 0x000fe80000000800 */
[----:B-1----:R-:W-:-:S01]  /*8150*/  FFMA.FTZ R179, R120, UR29, -R159 ;  /* 0x0000001d78b37c23 */ /* 0x002fc2000801089f */
[--C-:B------:R-:W-:Y:S01]  /*8160*/  FFMA.FTZ R120, R122, UR29, -R159.reuse ;  /* 0x0000001d7a787c23 */ /* 0x100fe2000801089f */
[----:B------:R-:W-:-:S01]  /*8170*/  FFMA.FTZ R122, R124, UR29, -R159 ;  /* 0x0000001d7c7a7c23 */ /* 0x000fc2000801089f */
[--C-:B------:R-:W-:Y:S01]  /*8180*/  FFMA.FTZ R124, R126, UR29, -R159.reuse ;  /* 0x0000001d7e7c7c23 */ /* 0x100fe2000801089f */
[----:B------:R-:W-:-:S01]  /*8190*/  FFMA.FTZ R126, R128, UR29, -R159 ;  /* 0x0000001d807e7c23 */ /* 0x000fc2000801089f */
[----:B------:R-:W-:Y:S01]  /*81a0*/  FSEL R128, R10, RZ, P1 ;  /* 0x000000ff0a807208 */ /* 0x000fe20000800000 */
[----:B------:R-:W-:-:S01]  /*81b0*/  FFMA.FTZ R163, R168, UR29, -R159 ;  /* 0x0000001da8a37c23 */ /* 0x000fc2000801089f */
[--C-:B------:R-:W-:Y:S01]  /*81c0*/  FFMA.FTZ R8, R8, UR29, -R159.reuse ;  /* 0x0000001d08087c23 */ /* 0x100fe2000801089f */
[----:B------:R-:W-:-:S01]  /*81d0*/  FFMA.FTZ R12, R12, UR29, -R159 ;  /* 0x0000001d0c0c7c23 */ /* 0x000fc2000801089f */
[----:B------:R-:W-:Y:S01]  /*81e0*/  FFMA.FTZ R11, R11, UR29, -R159 ;  /* 0x0000001d0b0b7c23 */ /* 0x000fe2000801089f */
[----:B------:R-:W-:-:S01]  /*81f0*/  FADD.FTZ R128, -R128, R5 ;  /* 0x0000000580807221 */ /* 0x000fc20000010100 */
[----:B------:R-:W-:Y:S01]  /*8200*/  FFMA.FTZ R20, R20, UR29, -R159 ;  /* 0x0000001d14147c23 */ /* 0x000fe2000801089f */
[----:B------:R-:W-:Y:S01]  /*8210*/  MUFU.EX2 R163, R163 ;  /* 0x000000a300a37308 */ /* 0x000fe20000000800 */
[----:B--2---:R-:W-:-:S01]  /*8220*/  FFMA.FTZ R168, R161, R3, R14 ;  /* 0x00000003a1a87223 */ /* 0x004fc2000001000e */
[----:B------:R-:W-:Y:S01]  /*8230*/  FMUL.FTZ R128, R128, UR29 ;  /* 0x0000001d80807c20 */ /* 0x000fe20008410000 */
[----:B------:R-:W-:-:S01]  /*8240*/  FFMA.FTZ R181, R164, UR29, -R159 ;  /* 0x0000001da4b57c23 */ /* 0x000fc2000801089f */
[----:B------:R-:W-:Y:S01]  /*8250*/  FFMA.FTZ R158, R171, UR29, -R159 ;  /* 0x0000001dab9e7c23 */ /* 0x000fe2000801089f */
[----:B------:R-:W-:-:S01]  /*8260*/  FADD.FTZ R168, R165, R168 ;  /* 0x000000a8a5a87221 */ /* 0x000fc20000010000 */
[--C-:B------:R-:W-:Y:S01]  /*8270*/  FFMA.FTZ R125, R125, UR29, -R159.reuse ;  /* 0x0000001d7d7d7c23 */ /* 0x100fe2000801089f */
[----:B------:R-:W-:-:S01]  /*8280*/  FFMA.FTZ R127, R127, UR29, -R159 ;  /* 0x0000001d7f7f7c23 */ /* 0x000fc2000801089f */
[----:B------:R-:W0:Y:S01]  /*8290*/  MUFU.EX2 R128, R128 ;  /* 0x0000008000807308 */ /* 0x000e220000000800 */
[----:B------:R-:W-:-:S01]  /*82a0*/  FADD.FTZ R171, R123, R168 ;  /* 0x000000a87bab7221 */ /* 0x000fc20000010000 */
[--C-:B------:R-:W-:Y:S01]  /*82b0*/  FFMA.FTZ R169, R169, UR29, -R159.reuse ;  /* 0x0000001da9a97c23 */ /* 0x100fe2000801089f */
[----:B------:R-:W-:-:S01]  /*82c0*/  FFMA.FTZ R129, R129, UR29, -R159 ;  /* 0x0000001d81817c23 */ /* 0x000fc2000801089f */
[----:B------:R-:W-:Y:S01]  /*82d0*/  FFMA.FTZ R164, R173, UR29, -R159 ;  /* 0x0000001dada47c23 */ /* 0x000fe2000801089f */
[----:B------:R-:W-:-:S01]  /*82e0*/  FADD.FTZ R168, R166, R171 ;  /* 0x000000aba6a87221 */ /* 0x000fc20000010000 */
        /* <DEDUP_REMOVED lines=11> */
[----:B0-----:R-:W-:-:S01]  /*83a0*/  FFMA.FTZ R3, R128, R2, R163 ;  /* 0x0000000280037223 */ /* 0x001fc200000100a3 */
[----:B------:R-:W-:Y:S01]  /*83b0*/  FADD.FTZ R171, R167, R168 ;  /* 0x000000a8a7ab7221 */ /* 0x000fe20000010000 */
[----:B------:R-:W-:-:S01]  /*83c0*/  FFMA.FTZ R168, R176, UR29, -R159 ;  /* 0x0000001db0a87c23 */ /* 0x000fc2000801089f */
[--C-:B------:R-:W-:Y:S01]  /*83d0*/  FFMA.FTZ R150, R150, UR29, -R159.reuse ;  /* 0x0000001d96967c23 */ /* 0x100fe2000801089f */
[----:B------:R-:W-:-:S01]  /*83e0*/  FFMA.FTZ R146, R146, UR29, -R159 ;  /* 0x0000001d92927c23 */ /* 0x000fc2000801089f */
[--C-:B------:R-:W-:Y:S01]  /*83f0*/  FFMA.FTZ R147, R147, UR29, -R159.reuse ;  /* 0x0000001d93937c23 */ /* 0x100fe2000801089f */
[----:B------:R-:W-:-:S01]  /*8400*/  FFMA.FTZ R148, R148, UR29, -R159 ;  /* 0x0000001d94947c23 */ /* 0x000fc2000801089f */
[----:B------:R-:W0:Y:S01]  /*8410*/  MUFU.EX2 R11, R11 ;  /* 0x0000000b000b7308 */ /* 0x000e220000000800 */
[----:B-1----:R-:W-:-:S01]  /*8420*/  FADD.FTZ R3, R8, R3 ;  /* 0x0000000308037221 */ /* 0x002fc20000010000 */
[----:B------:R-:W-:-:S06]  /*8430*/  FFMA.FTZ R149, R149, UR29, -R159 ;  /* 0x0000001d95957c23 */ /* 0x000fcc000801089f */
        /* <DEDUP_REMOVED lines=14> */
[----:B------:R2:W-:Y:S01]  /*8520*/  MUFU.EX2 R5, R169 ;  /* 0x000000a900057308 */ /* 0x0005e20000000800 */
[----:B0-----:R-:W-:-:S07]  /*8530*/  FADD.FTZ R173, R125, R2 ;  /* 0x000000027dad7221 */ /* 0x001fce0000010000 */
[----:B------:R-:W0:Y:S01]  /*8540*/  MUFU.EX2 R127, R127 ;  /* 0x0000007f007f7308 */ /* 0x000e220000000800 */
[----:B--2---:R-:W-:-:S01]  /*8550*/  FFMA.FTZ R169, R174, UR29, -R159 ;  /* 0x0000001daea97c23 */ /* 0x004fc2000801089f */
[----:B------:R-:W-:-:S04]  /*8560*/  FADD.FTZ R174, R130, R171 ;  /* 0x000000ab82ae7221 */ /* 0x000fc80000010000 */
[----:B------:R-:W-:Y:S01]  /*8570*/  FADD.FTZ R171, R131, R174 ;  /* 0x000000ae83ab7221 */ /* 0x000fe20000010000 */
[----:B-1----:R-:W-:-:S01]  /*8580*/  FADD.FTZ R174, R124, R173 ;  /* 0x000000ad7cae7221 */ /* 0x002fc20000010000 */
[----:B------:R-:W1:Y:S02]  /*8590*/  MUFU.EX2 R126, R126 ;  /* 0x0000007e007e7308 */ /* 0x000e640000000800 */
[----:B------:R-:W-:-:S01]  /*85a0*/  FADD.FTZ R3, R172, R171 ;  /* 0x000000abac037221 */ /* 0x000fc20000010000 */
[----:B------:R-:W-:-:S03]  /*85b0*/  FFMA.FTZ R171, R177, UR29, -R159 ;  /* 0x0000001db1ab7c23 */ /* 0x000fc6000801089f */
[----:B------:R-:W-:Y:S02]  /*85c0*/  FADD.FTZ R2, R134, R3 ;  /* 0x0000000386027221 */ /* 0x000fe40000010000 */
[----:B------:R-:W2:Y:S01]  /*85d0*/  MUFU.EX2 R129, R129 ;  /* 0x0000008100817308 */ /* 0x000ea20000000800 */
[----:B0-----:R-:W-:-:S01]  /*85e0*/  FADD.FTZ R3, R127, R174 ;  /* 0x000000ae7f037221 */ /* 0x001fc20000010000 */
[----:B------:R-:W-:-:S04]  /*85f0*/  FADD.FTZ R2, R135, R2 ;  /* 0x0000000287027221 */ /* 0x000fc80000010000 */
[----:B------:R-:W-:Y:S02]  /*8600*/  FADD.FTZ R173, R175, R2 ;  /* 0x00000002afad7221 */ /* 0x000fe40000010000 */
[----:B------:R-:W0:Y:S01]  /*8610*/  MUFU.EX2 R158, R158 ;  /* 0x0000009e009e7308 */ /* 0x000e220000000800 */
[----:B-1----:R-:W-:-:S01]  /*8620*/  FADD.FTZ R2, R126, R3 ;  /* 0x000000037e027221 */ /* 0x002fc20000010000 */
[----:B------:R-:W-:-:S04]  /*8630*/  FADD.FTZ R174, R140, R173 ;  /* 0x000000ad8cae7221 */ /* 0x000fc80000010000 */
[----:B------:R-:W-:Y:S02]  /*8640*/  FADD.FTZ R3, R141, R174 ;  /* 0x000000ae8d037221 */ /* 0x000fe40000010000 */
[----:B------:R-:W1:Y:S01]  /*8650*/  MUFU.EX2 R132, R132 ;  /* 0x0000008400847308 */ /* 0x000e620000000800 */
[----:B--2---:R-:W-:-:S01]  /*8660*/  FADD.FTZ R2, R129, R2 ;  /* 0x0000000281027221 */ /* 0x004fc20000010000 */
[----:B------:R-:W-:-:S03]  /*8670*/  FADD.FTZ R3, R178, R3 ;  /* 0x00000003b2037221 */ /* 0x000fc60000010000 */
[----:B------:R-:W-:Y:S01]  /*8680*/  FADD.FTZ R173, R5, R2 ;  /* 0x0000000205ad7221 */ /* 0x000fe20000010000 */
[----:B------:R-:W-:-:S02]  /*8690*/  FADD.FTZ R2, R144, R3 ;  /* 0x0000000390027221 */ /* 0x000fc40000010000 */
[----:B------:R-:W2:Y:S01]  /*86a0*/  MUFU.EX2 R133, R133 ;  /* 0x0000008500857308 */ /* 0x000ea20000000800 */
[----:B0-----:R-:W-:-:S01]  /*86b0*/  FADD.FTZ R173, R158, R173 ;  /* 0x000000ad9ead7221 */ /* 0x001fc20000010000 */
[----:B------:R-:W-:-:S06]  /*86c0*/  FADD.FTZ R2, R145, R2 ;  /* 0x0000000291027221 */ /* 0x000fcc0000010000 */
[----:B------:R-:W0:Y:S01]  /*86d0*/  MUFU.EX2 R13, R13 ;  /* 0x0000000d000d7308 */ /* 0x000e220000000800 */
[----:B-1----:R-:W-:-:S07]  /*86e0*/  FADD.FTZ R174, R132, R173 ;  /* 0x000000ad84ae7221 */ /* 0x002fce0000010000 */
[----:B------:R-:W1:Y:S01]  /*86f0*/  MUFU.EX2 R164, R164 ;  /* 0x000000a400a47308 */ /* 0x000e620000000800 */
[----:B--2---:R-:W-:-:S07]  /*8700*/  FADD.FTZ R3, R133, R174 ;  /* 0x000000ae85037221 */ /* 0x004fce0000010000 */
[----:B------:R-:W2:Y:S01]  /*8710*/  MUFU.EX2 R169, R169 ;  /* 0x000000a900a97308 */ /* 0x000ea20000000800 */
[----:B0-----:R-:W-:-:S04]  /*8720*/  FADD.FTZ R173, R13, R2 ;  /* 0x000000020dad7221 */ /* 0x001fc80000010000 */
[----:B------:R-:W-:-:S03]  /*8730*/  FADD.FTZ R174, R162, R173 ;  /* 0x000000ada2ae7221 */ /* 0x000fc60000010000 */
        /* <DEDUP_REMOVED lines=36> */
[----:B------:R-:W-:Y:S01]  /*8980*/  MUFU.EX2 R160, R160 ;  /* 0x000000a000a07308 */ /* 0x000fe20000000800 */
[----:B-1----:R-:W-:-:S07]  /*8990*/  FADD.FTZ R3, R155, R2 ;  /* 0x000000029b037221 */ /* 0x002fce0000010000 */
[----:B------:R-:W0:Y:S01]  /*89a0*/  MUFU.EX2 R147, R147 ;  /* 0x0000009300937308 */ /* 0x000e220000000800 */
[----:B--2---:R-:W-:-:S07]  /*89b0*/  FADD.FTZ R2, R146, R159 ;  /* 0x0000009f92027221 */ /* 0x004fce0000010000 */
[----:B------:R-:W1:Y:S08]  /*89c0*/  MUFU.EX2 R157, R157 ;  /* 0x0000009d009d7308 */ /* 0x000e700000000800 */
[----:B------:R2:W3:Y:S01]  /*89d0*/  MUFU.EX2 R177, R148 ;  /* 0x0000009400b17308 */ /* 0x0004e20000000800 */
[----:B0-----:R-:W-:-:S07]  /*89e0*/  FADD.FTZ R2, R147, R2 ;  /* 0x0000000293027221 */ /* 0x001fce0000010000 */
[----:B------:R-:W0:Y:S01]  /*89f0*/  MUFU.EX2 R149, R149 ;  /* 0x0000009500957308 */ /* 0x000e220000000800 */
[----:B--2---:R-:W-:-:S04]  /*8a00*/  FADD.FTZ R148, R160, R3 ;  /* 0x00000003a0947221 */ /* 0x004fc80000010000 */
[----:B-1----:R-:W-:Y:S01]  /*8a10*/  FADD.FTZ R3, R157, R148 ;  /* 0x000000949d037221 */ /* 0x002fe20000010000 */
[----:B---3--:R-:W-:-:S03]  /*8a20*/  FADD.FTZ R2, R177, R2 ;  /* 0x00000002b1027221 */ /* 0x008fc60000010000 */
[----:B------:R-:W-:Y:S01]  /*8a30*/  FADD.FTZ R3, R4, R3 ;  /* 0x0000000304037221 */ /* 0x000fe20000010000 */
[----:B0-----:R-:W-:-:S01]  /*8a40*/  FADD.FTZ R2, R149, R2 ;  /* 0x0000000295027221 */ /* 0x001fc20000010000 */
[----:B------:R-:W-:Y:S06]  /*8a50*/  @!P0 BRA `(.L_x_1052) ;  /* 0x0000000000048947 */ /* 0x000fec0003800000 */
[----:B------:R-:W-:Y:S01]  /*8a60*/  BPT.TRAP 0x1 ;  /* 0x000000040000795c */ /* 0x000fe20000300000 */
.L_x_1052:
[----:B------:R-:W-:Y:S01]  /*8a70*/  ULEA UR6, UR34, UR36, 0x3 ;  /* 0x0000002422067291 */ /* 0x000fe2000f8e183f */
[----:B------:R-:W-:Y:S01]  /*8a80*/  ISETP.GT.AND P1, PT, R6, UR33, PT ;  /* 0x0000002106007c0c */ /* 0x000fe2000bf24270 */
[----:B------:R-:W-:Y:S01]  /*8a90*/  UMOV UR35, UR46 ;  /* 0x0000002e00237c82 */ /* 0x000fe20008000000 */
[----:B------:R-:W-:Y:S01]  /*8aa0*/  F2FP.SATFINITE.E4M3.F32.PACK_AB_MERGE_C R11, R11, R12, RZ ;  /* 0x0000000c0b0b723e */ /* 0x000fe200048070ff */
[----:B------:R-:W-:Y:S01]  /*8ab0*/  UIADD3 UR6, UR6, 0x2a860, URZ ;  /* 0x0002a86006067890 */ /* 0x000fe2000fffe03f */
[----:B------:R-:W-:Y:S01]  /*8ac0*/  F2FP.SATFINITE.E4M3.F32.PACK_AB_MERGE_C R5, R158, R5, RZ ;  /* 0x000000059e05723e */ /* 0x000fe200048070ff */
[----:B------:R-:W-:Y:S01]  /*8ad0*/  UMOV UR34, UR45 ;  /* 0x0000002d00227c82 */ /* 0x000fe20008000000 */
[----:B------:R-:W-:Y:S01]  /*8ae0*/  F2FP.SATFINITE.E4M3.F32.PACK_AB_MERGE_C R4, R4, R157, RZ ;  /* 0x0000009d0404723e */ /* 0x000fe200048070ff */
[----:B------:R-:W-:Y:S01]  /*8af0*/  UPRMT UR6, UR38, 0x654, UR6 ;  /* 0x0000065426067896 */ /* 0x000fe20008000006 */
[----:B------:R-:W-:Y:S01]  /*8b00*/  F2FP.SATFINITE.E4M3.F32.PACK_AB_MERGE_C R123, R166, R123, RZ ;  /* 0x0000007ba67b723e */ /* 0x000fe200048070ff */
[----:B------:R-:W-:Y:S01]  /*8b10*/  FMUL.FTZ R24, R24, R161 ;  /* 0x000000a118187220 */ /* 0x000fe20000410000 */
[----:B------:R-:W-:Y:S01]  /*8b20*/  F2FP.SATFINITE.E4M3.F32.PACK_AB_MERGE_C R130, R130, R167, RZ ;  /* 0x000000a78282723e */ /* 0x000fe200048070ff */
[-C--:B------:R-:W-:Y:S01]  /*8b30*/  FMUL.FTZ R25, R25, R161.reuse ;  /* 0x000000a119197220 */ /* 0x080fe20000410000 */
[----:B------:R-:W-:Y:S01]  /*8b40*/  F2FP.SATFINITE.E4M3.F32.PACK_AB_MERGE_C R120, R181, R120, RZ ;  /* 0x00000078b578723e */ /* 0x000fe200048070ff */
[-C--:B------:R-:W-:Y:S01]  /*8b50*/  FMUL.FTZ R28, R28, R161.reuse ;  /* 0x000000a11c1c7220 */ /* 0x080fe20000410000 */
[----:B------:R-:W-:Y:S01]  /*8b60*/  F2FP.SATFINITE.E4M3.F32.PACK_AB_MERGE_C R134, R135, R134, RZ ;  /* 0x000000868786723e */ /* 0x000fe200048070ff */
[----:B------:R-:W-:Y:S01]  /*8b70*/  FMUL.FTZ R29, R29, R161 ;  /* 0x000000a11d1d7220 */ /* 0x000fe20000410000 */
[----:B------:R-:W-:Y:S01]  /*8b80*/  F2FP.SATFINITE.E4M3.F32.PACK_AB_MERGE_C R124, R127, R124, RZ ;  /* 0x0000007c7f7c723e */ /* 0x000fe200048070ff */
[----:B------:R-:W-:Y:S01]  /*8b90*/  SYNCS.ARRIVE.TRANS64.RED.A1T0 RZ, [UR6], RZ ;  /* 0x000000ffffff79a7 */ /* 0x000fe20008100406 */
        /* <DEDUP_REMOVED lines=16> */
[----:B------:R-:W-:Y:S01]  /*8ca0*/  F2FP.SATFINITE.E4M3.F32.PACK_AB_MERGE_C R195, R129, R126, R5 ;  /* 0x0000007e81c3723e */ /* 0x000fe20004807005 */
[----:B------:R-:W-:Y:S01]  /*8cb0*/  FMUL.FTZ R48, R48, R161 ;  /* 0x000000a130307220 */ /* 0x000fe20000410000 */
[----:B------:R-:W-:Y:S01]  /*8cc0*/  F2FP.SATFINITE.E4M3.F32.PACK_AB_MERGE_C R186, R160, R155, R4 ;  /* 0x0000009ba0ba723e */ /* 0x000fe20004807004 */
[-C--:B------:R-:W-:Y:S01]  /*8cd0*/  FMUL.FTZ R49, R49, R161.reuse ;  /* 0x000000a131317220 */ /* 0x080fe20000410000 */
[----:B------:R-:W-:Y:S01]  /*8ce0*/  F2FP.SATFINITE.E4M3.F32.PACK_AB_MERGE_C R196, R165, R14, R123 ;  /* 0x0000000ea5c4723e */ /* 0x000fe2000480707b */
[----:B------:R-:W-:Y:S01]  /*8cf0*/  FMUL.FTZ R52, R52, R161 ;  /* 0x000000a134347220 */ /* 0x000fe20000410000 */
[----:B------:R-:W-:Y:S01]  /*8d00*/  F2FP.SATFINITE.E4M3.F32.PACK_AB_MERGE_C R197, R8, R163, R11 ;  /* 0x000000a308c5723e */ /* 0x000fe2000480700b */
[----:B------:R-:W-:Y:S01]  /*8d10*/  FMUL.FTZ R53, R53, R161 ;  /* 0x000000a135357220 */ /* 0x000fe20000410000 */
[----:B------:R-:W-:Y:S01]  /*8d20*/  F2FP.SATFINITE.E4M3.F32.PACK_AB_MERGE_C R198, R170, R7, R130 ;  /* 0x00000007aac6723e */ /* 0x000fe20004807082 */
        /* <DEDUP_REMOVED lines=91> */
[----:B------:R-:W-:-:S02]  /*92e0*/  VIADD R6, R6, 0xffffffff ;  /* 0xffffffff06067836 */ /* 0x000fc40000000000 */
[----:B------:R-:W-:Y:S02]  /*92f0*/  IMAD.MOV.U32 R5, RZ, RZ, R10 ;  /* 0x000000ffff057224 */ /* 0x000fe400078e000a */
[----:B------:R-:W-:Y:S01]  /*9300*/  IMAD.MOV.U32 R4, RZ, RZ, R9 ;  /* 0x000000ffff047224 */ /* 0x000fe200078e0009 */
[----:B------:R-:W-:Y:S06]  /*9310*/  @P1 BRA `(.L_x_1053) ;  /* 0xffffffc4009c1947 */ /* 0x000fec000383ffff */
.L_x_1034:
[----:B------:R-:W-:Y:S01]  /*9320*/  UISETP.NE.AND UP1, UPT, UR50, URZ, UPT ;  /* 0x0000003f3200728c */ /* 0x000fe2000bf25270 */
[----:B------:R-:W-:Y:S01]  /*9330*/  IADD3 R136, -R136, 0x1, RZ ;  /* 0x0000000188887810 */ /* 0x000fe20007ffe1ff */
[----:B------:R-:W-:Y:S02]  /*9340*/  UISETP.NE.AND UP0, UPT, UR49, URZ, UPT ;  /* 0x0000003f3100728c */ /* 0x000fe4000bf05270 */
[----:B------:R-:W-:Y:S02]  /*9350*/  UIADD3 UR10, UR42, 0x7f, URZ ;  /* 0x0000007f2a0a7890 */ /* 0x000fe4000fffe03f */
[----:B------:R-:W-:Y:S02]  /*9360*/  IMAD R4, R137, UR41, R136 ;  /* 0x0000002989047c24 */ /* 0x000fe4000f8e0288 */
[----:B------:R-:W-:-:S03]  /*9370*/  PLOP3.LUT P1, PT, PT, PT, UP0, 0x40, 0x0 ;  /* 0x000000000000781c */ /* 0x000fc60003f2e808 */
[----:B------:R-:W-:Y:S01]  /*9380*/  @UP1 ULDC UR6, c[0x0][0x44c] ;  /* 0x0001130000061ab9 */ /* 0x000fe20000000800 */
[----:B------:R-:W-:Y:S01]  /*9390*/  @UP1 ULDC UR11, c[0x0][0x450] ;  /* 0x00011400000b1ab9 */ /* 0x000fe20000000800 */
[----:B------:R-:W-:-:S04]  /*93a0*/  UIMAD.WIDE.U32 UR6, UR10, UR6, URZ ;  /* 0x000000060a0672a5 */ /* 0x000fc8000f8e003f */
[----:B------:R-:W-:-:S06]  /*93b0*/  @UP1 USHF.R.U32.HI UR10, URZ, UR11, UR7 ;  /* 0x0000000b3f0a1299 */ /* 0x000fcc0008011607 */
[----:B------:R-:W-:-:S04]  /*93c0*/  VIADD R4, R4, UR10 ;  /* 0x0000000a04047c36 */ /* 0x000fc80008000000 */
[----:B------:R-:W-:Y:S01]  /*93d0*/  VIADD R5, R4, -UR31 ;  /* 0x8000001f04057c36 */ /* 0x000fe20008000000 */
[----:B------:R-:W-:Y:S06]  /*93e0*/  @P1 BRA `(.L_x_1054) ;  /* 0x0000000000441947 */ /* 0x000fec0003800000 */
[----:B------:R-:W-:-:S13]  /*93f0*/  ISETP.GT.AND P1, PT, R4, -0x1, PT ;  /* 0xffffffff0400780c */ /* 0x000fda0003f24270 */
[----:B------:R-:W-:Y:S05]  /*9400*/  @P1 BRA `(.L_x_1055) ;  /* 0x0000000000201947 */ /* 0x000fea0003800000 */
[----:B------:R-:W0:Y:S01]  /*9410*/  LDC R11, c[0x0][0x9e4] ;  /* 0x00027900ff0b7b82 */ /* 0x000e220000000800 */
[----:B------:R-:W-:Y:S02]  /*9420*/  LOP3.LUT R7, RZ, R4, RZ, 0x33, !PT ;  /* 0x00000004ff077212 */ /* 0x000fe400078e33ff */
[----:B0-----:R-:W-:-:S13]  /*9430*/  ISETP.NE.AND P1, PT, R11, 0x1, PT ;  /* 0x000000010b00780c */ /* 0x001fda0003f25270 */
[----:B------:R-:W0:Y:S02]  /*9440*/  @P1 LDC.64 R12, c[0x0][0x9e8] ;  /* 0x00027a00ff0c1b82 */ /* 0x000e240000000a00 */
[----:B0-----:R-:W-:-:S05]  /*9450*/  @P1 IMAD.HI.U32 R4, R7, R12, RZ ;  /* 0x0000000c07041227 */ /* 0x001fca00078e00ff */
[----:B------:R-:W-:-:S04]  /*9460*/  @P1 SHF.R.U32.HI R7, RZ, R13, R4 ;  /* 0x0000000dff071219 */ /* 0x000fc80000011604 */
[----:B------:R-:W-:Y:S01]  /*9470*/  LOP3.LUT R4, RZ, R7, RZ, 0x33, !PT ;  /* 0x00000007ff047212 */ /* 0x000fe200078e33ff */
[----:B------:R-:W-:Y:S06]  /*9480*/  BRA `(.L_x_1056) ;  /* 0x0000000000147947 */ /* 0x000fec0003800000 */
.L_x_1055:
[----:B------:R-:W0:Y:S02]  /*9490*/  LDC R11, c[0x0][0x9e4] ;  /* 0x00027900ff0b7b82 */ /* 0x000e240000000800 */
[----:B0-----:R-:W-:-:S13]  /*94a0*/  ISETP.NE.AND P1, PT, R11, 0x1, PT ;  /* 0x000000010b00780c */ /* 0x001fda0003f25270 */
[----:B------:R-:W0:Y:S02]  /*94b0*/  @P1 LDC.64 R12, c[0x0][0x9e8] ;  /* 0x00027a00ff0c1b82 */ /* 0x000e240000000a00 */
[----:B0-----:R-:W-:-:S05]  /*94c0*/  @P1 IMAD.HI.U32 R8, R4, R12, RZ ;  /* 0x0000000c04081227 */ /* 0x001fca00078e00ff */
[----:B------:R-:W-:-:S07]  /*94d0*/  @P1 SHF.R.U32.HI R4, RZ, R13, R8 ;  /* 0x0000000dff041219 */ /* 0x000fce0000011608 */
.L_x_1056:
[----:B------:R-:W-:-:S05]  /*94e0*/  IMAD R4, R4, R11, RZ ;  /* 0x0000000b04047224 */ /* 0x000fca00078e02ff */
[----:B------:R-:W-:-:S07]  /*94f0*/  VIMNMX R5, R5, R4, !PT ;  /* 0x0000000405057248 */ /* 0x000fce0007fe0100 */
.L_x_1054:
[----:B------:R-:W-:-:S05]  /*9500*/  VIADD R5, R5, 0x7f ;  /* 0x0000007f05057836 */ /* 0x000fca0000000000 */
[----:B------:R-:W-:-:S04]  /*9510*/  SHF.R.S32.HI R4, RZ, 0x1f, R5 ;  /* 0x0000001fff047819 */ /* 0x000fc80000011405 */
[----:B------:R-:W-:-:S04]  /*9520*/  LEA.HI R4, R4, R5, RZ, 0x7 ;  /* 0x0000000504047211 */ /* 0x000fc800078f38ff */
[----:B------:R-:W-:-:S04]  /*9530*/  SHF.R.S32.HI R4, RZ, 0x7, R4 ;  /* 0x00000007ff047819 */ /* 0x000fc80000011404 */
[----:B------:R-:W-:-:S04]  /*9540*/  VIMNMX R5, R4, UR39, !PT ;  /* 0x0000002704057c48 */ /* 0x000fc8000ffe0100 */
[----:B------:R-:W-:-:S13]  /*9550*/  ISETP.GE.AND P1, PT, R6, R5, PT ;  /* 0x000000050600720c */ /* 0x000fda0003f26270 */
[----:B------:R-:W-:Y:S05]  /*9560*/  @!P1 BRA `(.L_x_1057) ;  /* 0x00000028002c9947 */ /* 0x000fea0003800000 */
[----:B------:R-:W-:Y:S01]  /*9570*/  IMAD.MOV.U32 R7, RZ, RZ, R10 ;  /* 0x000000ffff077224 */ /* 0x000fe200078e000a */
[----:B------:R-:W-:Y:S01]  /*9580*/  UMOV UR31, UR46 ;  /* 0x0000002e001f7c82 */ /* 0x000fe20008000000 */
[----:B------:R-:W-:Y:S01]  /*9590*/  IMAD.MOV.U32 R4, RZ, RZ, R9 ;  /* 0x000000ffff047224 */ /* 0x000fe200078e0009 */
[----:B------:R-:W-:Y:S01]  /*95a0*/  UMOV UR30, UR45 ;  /* 0x0000002d001e7c82 */ /* 0x000fe20008000000 */
[----:B------:R-:W-:-:S05]  /*95b0*/  ULDC UR29, c[0x0][0x988] ;  /* 0x00026200001d7ab9 */ /* 0x000fca0000000800 */
.L_x_1068:
[----:B------:R-:W-:Y:S01]  /*95c0*/  ISETP.NE.AND P2, PT, RZ, UR37, PT ;  /* 0x00000025ff007c0c */ /* 0x000fe2000bf45270 */
[----:B------:R-:W-:-:S04]  /*95d0*/  UISETP.NE.AND UP0, UPT, UR30, 0x1, UPT ;  /* 0x000000011e00788c */ /* 0x000fc8000bf05270 */
[----:B------:R-:W-:-:S04]  /*95e0*/  USEL UR46, URZ, 0x1, UP0 ;  /* 0x000000013f2e7887 */ /* 0x000fc80008000000 */
[----:B------:R-:W-:-:S04]  /*95f0*/  ULOP3.LUT UR46, UR31, UR46, URZ, 0x3c, !UPT ;  /* 0x0000002e1f2e7292 */ /* 0x000fc8000f8e3c3f */
[----:B------:R-:W-:Y:S08]  /*9600*/  @P2 BRA `(.L_x_1058) ;  /* 0x0000000000382947 */ /* 0x000ff00003800000 */
[----:B------:R-:W-:Y:S05]  /*9610*/  @!P0 BRA `(.L_x_1059) ;  /* 0x0000000000048947 */ /* 0x000fea0003800000 */
[----:B------:R-:W-:Y:S01]  /*9620*/  BPT.TRAP 0x1 ;  /* 0x000000040000795c */ /* 0x000fe20000300000 */
.L_x_1059:
        /* <DEDUP_REMOVED lines=9> */
.L_x_1060:
[----:B-1----:R-:W-:Y:S05]  /*96c0*/  @P1 BRA `(.L_x_1058) ;  /* 0x0000000000081947 */ /* 0x002fea0003800000 */
[----:B------:R-:W1:Y:S02]  /*96d0*/  SYNCS.PHASECHK.TRANS64.TRYWAIT P1, [UR6+0x2a830], R8 ;  /* 0x02a83008ff0075a7 */ /* 0x000e640008020146 */
[----:B-1----:R-:W-:Y:S05]  /*96e0*/  @!P1 BRA `(.L_x_1061) ;  /* 0x000000e800b49947 */ /* 0x002fea0003800000 */
.L_x_1058:
        /* <DEDUP_REMOVED lines=40> */
.L_x_1063:
[----:B------:R-:W-:Y:S01]  /*9970*/  ULEA UR6, UR30, UR36, 0x3 ;  /* 0x000000241e067291 */ /* 0x000fe2000f8e183f */
[----:B------:R-:W-:-:S05]  /*9980*/  IMAD.U32 R8, RZ, RZ, UR31 ;  /* 0x0000001fff087e24 */ /* 0x000fca000f8e00ff */
[----:B------:R-:W-:-:S04]  /*9990*/  SHF.L.U32 R8, R8, 0x1f, RZ ;  /* 0x0000001f08087819 */ /* 0x000fc800000006ff */
[----:B------:R0:W1:Y:S01]  /*99a0*/  SYNCS.PHASECHK.TRANS64.TRYWAIT P1, [UR6+0x2a850], R8 ;  /* 0x02a85008ff0075a7 */ /* 0x0000620008020146 */
[----:B------:R-:W-:Y:S05]  /*99b0*/  @!P0 BRA `(.L_x_1064) ;  /* 0x0000000000048947 */ /* 0x000fea0003800000 */
[----:B------:R-:W-:Y:S01]  /*99c0*/  BPT.TRAP 0x1 ;  /* 0x000000040000795c */ /* 0x000fe20000300000 */
.L_x_1064:
[----:B-1----:R-:W-:Y:S05]  /*99d0*/  @P1 BRA `(.L_x_1062) ;  /* 0x0000000000081947 */ /* 0x002fea0003800000 */
[----:B------:R-:W1:Y:S02]  /*99e0*/  SYNCS.PHASECHK.TRANS64.TRYWAIT P1, [UR6+0x2a850], R8 ;  /* 0x02a85008ff0075a7 */ /* 0x000e640008020146 */
[----:B-1----:R-:W-:Y:S05]  /*99f0*/  @!P1 BRA `(.L_x_1065) ;  /* 0x000000e800089947 */ /* 0x002fea0003800000 */
.L_x_1062:
        /* <DEDUP_REMOVED lines=31> */
.L_x_1066:
        /* <DEDUP_REMOVED lines=37> */
[----:B------:R-:W-:Y:S01]  /*9e40*/  FMUL.FTZ R139, R0, R147 ;  /* 0x00000093008b7220 */ /* 0x000fe20000410000 */
        /* <DEDUP_REMOVED lines=34> */
[----:B------:R-:W-:-:S04]  /*a070*/  ULEA UR6, UR45, UR36, 0x3 ;  /* 0x000000242d067291 */ /* 0x000fc8000f8e183f */
[----:B------:R-:W-:Y:S02]  /*a080*/  UIADD3 UR6, UR6, 0x2a840, URZ ;  /* 0x0002a84006067890 */ /* 0x000fe4000fffe03f */
[----:B------:R-:W0:Y:S01]  /*a090*/  MUFU.TANH R122, R122 ;  /* 0x0000007a007a7308 */ /* 0x000e220000002400 */
[----:B-1----:R-:W-:Y:S01]  /*a0a0*/  FMNMX.FTZ R163, R21, R162, !PT ;  /* 0x000000a215a37209 */ /* 0x002fe20007810000 */
[----:B------:R-:W-:-:S06]  /*a0b0*/  UPRMT UR6, UR38, 0x654, UR6 ;  /* 0x0000065426067896 */ /* 0x000fcc0008000006 */
[----:B------:R-:W1:Y:S01]  /*a0c0*/  MUFU.TANH R121, R121 ;  /* 0x0000007900797308 */ /* 0x000e620000002400 */
[----:B--2---:R-:W-:Y:S02]  /*a0d0*/  FMNMX.FTZ R10, R120, R9, !PT ;  /* 0x00000009780a7209 */ /* 0x004fe40007810000 */
[----:B------:R-:W-:Y:S05]  /*a0e0*/  SYNCS.ARRIVE.TRANS64.RED.A1T0 RZ, [UR6], RZ ;  /* 0x000000ffffff79a7 */ /* 0x000fea0008100406 */
        /* <DEDUP_REMOVED lines=13> */
[----:B0-----:R-:W-:Y:S01]  /*a1c0*/  FMNMX.FTZ R163, R127, R162, !PT ;  /* 0x000000a27fa37209 */ /* 0x001fe20007810000 */
[C---:B------:R-:W-:Y:S01]  /*a1d0*/  FMUL.FTZ R162, R0.reuse, R174 ;  /* 0x000000ae00a27220 */ /* 0x040fe20000410000 */
[----:B------:R-:W-:Y:S01]  /*a1e0*/  FMUL.FTZ R174, R0, R180 ;  /* 0x000000b400ae7220 */ /* 0x000fe20000410000 */
[----:B------:R-:W-:-:S04]  /*a1f0*/  IMAD.U32 R180, RZ, RZ, UR29 ;  /* 0x0000001dffb47e24 */ /* 0x000fc8000f8e00ff */
[----:B------:R-:W0:Y:S01]  /*a200*/  MUFU.TANH R129, R129 ;  /* 0x0000008100817308 */ /* 0x000e220000002400 */
[----:B-1----:R-:W-:-:S07]  /*a210*/  FMNMX.FTZ R10, R128, R9, !PT ;  /* 0x00000009800a7209 */ /* 0x002fce0007810000 */
[----:B------:R-:W1:Y:S01]  /*a220*/  MUFU.TANH R131, R131 ;  /* 0x0000008300837308 */ /* 0x000e620000002400 */
[----:B--2---:R-:W-:Y:S01]  /*a230*/  FMNMX.FTZ R164, R130, R163, !PT ;  /* 0x000000a382a47209 */ /* 0x004fe20007810000 */
[C---:B------:R-:W-:Y:S01]  /*a240*/  FMUL.FTZ R163, R0.reuse, R175 ;  /* 0x000000af00a37220 */ /* 0x040fe20000410000 */
[----:B------:R-:W-:-:S05]  /*a250*/  FMUL.FTZ R175, R0, R181 ;  /* 0x000000b500af7220 */ /* 0x000fca0000410000 */
        /* <DEDUP_REMOVED lines=27> */
[----:B-1----:R-:W-:Y:S01]  /*a410*/  FMNMX.FTZ R165, R141, R164, !PT ;  /* 0x000000a48da57209 */ /* 0x002fe20007810000 */
[----:B------:R-:W-:-:S06]  /*a420*/  FMUL.FTZ R164, R0, R178 ;  /* 0x000000b200a47220 */ /* 0x000fcc0000410000 */
[----:B------:R-:W1:Y:S01]  /*a430*/  MUFU.TANH R147, R147 ;  /* 0x0000009300937308 */ /* 0x000e620000002400 */
[----:B--2---:R-:W-:-:S07]  /*a440*/  FMNMX.FTZ R10, R146, R9, !PT ;  /* 0x00000009920a7209 */ /* 0x004fce0007810000 */
[----:B------:R-:W2:Y:S01]  /*a450*/  MUFU.TANH R145, R145 ;  /* 0x0000009100917308 */ /* 0x000ea20000002400 */
[----:B0-----:R-:W-:Y:S01]  /*a460*/  FMNMX.FTZ R166, R144, R165, !PT ;  /* 0x000000a590a67209 */ /* 0x001fe20007810000 */
[----:B------:R-:W-:-:S06]  /*a470*/  FMUL.FTZ R165, R0, R179 ;  /* 0x000000b300a57220 */ /* 0x000fcc0000410000 */
        /* <DEDUP_REMOVED lines=27> */
[----:B--2---:R-:W-:Y:S01]  /*a630*/  FMNMX.FTZ R167, R159, R166, !PT ;  /* 0x000000a69fa77209 */ /* 0x004fe20007810000 */
[----:B------:R-:W-:-:S06]  /*a640*/  FMUL.FTZ R166, R0, R182 ;  /* 0x000000b600a67220 */ /* 0x000fcc0000410000 */
        /* <DEDUP_REMOVED lines=28> */
[----:B-1----:R-:W-:Y:S02]  /*a810*/  FMNMX.FTZ R176, R166, R177, !PT ;  /* 0x000000b1a6b07209 */ /* 0x002fe40007810000 */
[----:B--2---:R-:W-:-:S05]  /*a820*/  FMNMX.FTZ R177, R175, R10, !PT ;  /* 0x0000000aafb17209 */ /* 0x004fca0007810000 */
[----:B------:R-:W1:Y:S01]  /*a830*/  SHFL.BFLY PT, R10, R177, 0x2, 0x1f ;  /* 0x0c401f00b10a7f89 */ /* 0x000e6200000e0000 */
[----:B0-----:R-:W-:-:S05]  /*a840*/  FMNMX.FTZ R176, R167, R176, !PT ;  /* 0x000000b0a7b07209 */ /* 0x001fca0007810000 */
[----:B------:R-:W0:Y:S01]  /*a850*/  SHFL.BFLY PT, R9, R176, 0x2, 0x1f ;  /* 0x0c401f00b0097f89 */ /* 0x000e2200000e0000 */
[----:B-1----:R-:W-:Y:S02]  /*a860*/  FMNMX.FTZ R178, R177, R10, !PT ;  /* 0x0000000ab1b27209 */ /* 0x002fe40007810000 */
[----:B0-----:R-:W-:-:S03]  /*a870*/  FMNMX.FTZ R179, R176, R9, !PT ;  /* 0x00000009b0b37209 */ /* 0x001fc60007810000 */
[----:B------:R-:W0:Y:S04]  /*a880*/  SHFL.BFLY PT, R9, R178, 0x1, 0x1f ;  /* 0x0c201f00b2097f89 */ /* 0x000e2800000e0000 */
[----:B------:R-:W1:Y:S01]  /*a890*/  SHFL.BFLY PT, R10, R179, 0x1, 0x1f ;  /* 0x0c201f00b30a7f89 */ /* 0x000e6200000e0000 */
[----:B0-----:R-:W-:Y:S02]  /*a8a0*/  FMNMX.FTZ R9, R178, R9, !PT ;  /* 0x00000009b2097209 */ /* 0x001fe40007810000 */
[----:B-1----:R-:W-:-:S03]  /*a8b0*/  FMNMX.FTZ R10, R179, R10, !PT ;  /* 0x0000000ab30a7209 */ /* 0x002fc60007810000 */
[C---:B------:R-:W-:Y:S01]  /*a8c0*/  FFMA.FTZ R176, R9.reuse, R180, -8 ;  /* 0xc100000009b07423 */ /* 0x040fe200000100b4 */
[----:B------:R-:W-:Y:S02]  /*a8d0*/  IMAD.U32 R179, RZ, RZ, UR29 ;  /* 0x0000001dffb37e24 */ /* 0x000fe4000f8e00ff */
[----:B------:R-:W-:Y:S01]  /*a8e0*/  FADD.FTZ R4, -R9, R4 ;  /* 0x0000000409047221 */ /* 0x000fe20000010100 */
[----:B------:R-:W-:-:S01]  /*a8f0*/  FFMA.FTZ R177, R175, UR29, -R176 ;  /* 0x0000001dafb17c23 */ /* 0x000fc200080108b0 */
[C---:B------:R-:W-:Y:S01]  /*a900*/  FADD.FTZ R7, -R10.reuse, R7 ;  /* 0x000000070a077221 */ /* 0x040fe20000010100 */
[----:B------:R-:W-:-:S01]  /*a910*/  FFMA.FTZ R175, R10, R179, -8 ;  /* 0xc10000000aaf7423 */ /* 0x000fc200000100b3 */
[----:B------:R-:W-:Y:S01]  /*a920*/  FMUL.FTZ R4, R4, UR29 ;  /* 0x0000001d04047c20 */ /* 0x000fe20008410000 */
[----:B------:R-:W-:-:S01]  /*a930*/  FFMA.FTZ R11, R11, UR29, -R176 ;  /* 0x0000001d0b0b7c23 */ /* 0x000fc200080108b0 */
[----:B------:R-:W-:Y:S01]  /*a940*/  FMUL.FTZ R7, R7, UR29 ;  /* 0x0000001d07077c20 */ /* 0x000fe20008410000 */
        /* <DEDUP_REMOVED lines=15> */
[----:B------:R-:W-:Y:S01]  /*aa40*/  FFMA.FTZ R125, R125, UR29, -R176 ;  /* 0x0000001d7d7d7c23 */ /* 0x000fe200080108b0 */
        /* <DEDUP_REMOVED lines=28> */
[----:B-1----:R-:W-:-:S01]  /*ac10*/  FFMA.FTZ R2, R7, R2, R12 ;  /* 0x0000000207027223 */ /* 0x002fc2000001000c */
[----:B------:R-:W-:Y:S01]  /*ac20*/  FFMA.FTZ R174, R174, UR29, -R176 ;  /* 0x0000001daeae7c23 */ /* 0x000fe200080108b0 */
[----:B------:R-:W-:-:S01]  /*ac30*/  FFMA.FTZ R130, R130, UR29, -R175 ;  /* 0x0000001d82827c23 */ /* 0x000fc200080108af */
[--C-:B------:R-:W-:Y:S01]  /*ac40*/  FFMA.FTZ R131, R131, UR29, -R175.reuse ;  /* 0x0000001d83837c23 */ /* 0x100fe200080108af */
[----:B------:R-:W-:-:S01]  /*ac50*/  FFMA.FTZ R134, R134, UR29, -R175 ;  /* 0x0000001d86867c23 */ /* 0x000fc200080108af */
[--C-:B------:R-:W-:Y:S01]  /*ac60*/  FFMA.FTZ R135, R135, UR29, -R175.reuse ;  /* 0x0000001d87877c23 */ /* 0x100fe200080108af */
[----:B------:R-:W-:-:S01]  /*ac70*/  FFMA.FTZ R138, R138, UR29, -R175 ;  /* 0x0000001d8a8a7c23 */ /* 0x000fc200080108af */
[----:B------:R-:W1:Y:S01]  /*ac80*/  MUFU.EX2 R14, R14 ;  /* 0x0000000e000e7308 */ /* 0x000e620000000800 */
        /* <DEDUP_REMOVED lines=16> */
[----:B-1----:R-:W-:-:S01]  /*ad90*/  FADD.FTZ R2, R14, R3 ;  /* 0x000000030e027221 */ /* 0x002fc20000010000 */
[--C-:B------:R-:W-:Y:S01]  /*ada0*/  FFMA.FTZ R161, R161, UR29, -R175.reuse ;  /* 0x0000001da1a17c23 */ /* 0x100fe200080108af */
[----:B------:R-:W-:-:S01]  /*adb0*/  FFMA.FTZ R162, R162, UR29, -R175 ;  /* 0x0000001da2a27c23 */ /* 0x000fc200080108af */
[--C-:B------:R-:W-:Y:S01]  /*adc0*/  FFMA.FTZ R166, R166, UR29, -R175.reuse ;  /* 0x0000001da6a67c23 */ /* 0x100fe200080108af */
[----:B------:R-:W-:-:S03]  /*add0*/  FFMA.FTZ R167, R167, UR29, -R175 ;  /* 0x0000001da7a77c23 */ /* 0x000fc600080108af */
[----:B------:R-:W1:Y:S01]  /*ade0*/  MUFU.EX2 R21, R21 ;  /* 0x0000001500157308 */ /* 0x000e620000000800 */
[----:B0-----:R-:W-:-:S07]  /*adf0*/  FADD.FTZ R176, R20, R179 ;  /* 0x000000b314b07221 */ /* 0x001fce0000010000 */
[----:B------:R-:W0:Y:S01]  /*ae00*/  MUFU.EX2 R120, R120 ;  /* 0x0000007800787308 */ /* 0x000e220000000800 */
[----:B--2---:R-:W-:-:S07]  /*ae10*/  FADD.FTZ R3, R15, R2 ;  /* 0x000000020f037221 */ /* 0x004fce0000010000 */
[----:B------:R-:W2:Y:S01]  /*ae20*/  MUFU.EX2 R122, R122 ;  /* 0x0000007a007a7308 */ /* 0x000ea20000000800 */
[----:B-1----:R-:W-:-:S07]  /*ae30*/  FADD.FTZ R179, R21, R176 ;  /* 0x000000b015b37221 */ /* 0x002fce0000010000 */
        /* <DEDUP_REMOVED lines=51> */
[----:B--2---:R-:W-:-:S01]  /*b170*/  FADD.FTZ R176, R144, R179 ;  /* 0x000000b390b07221 */ /* 0x004fc20000010000 */
[--C-:B------:R-:W-:Y:S01]  /*b180*/  FFMA.FTZ R179, R163, UR29, -R175.reuse ;  /* 0x0000001da3b37c23 */ /* 0x100fe200080108af */
[----:B------:R-:W-:-:S05]  /*b190*/  FFMA.FTZ R163, R164, UR29, -R175 ;  /* 0x0000001da4a37c23 */ /* 0x000fca00080108af */
        /* <DEDUP_REMOVED lines=19> */
[----:B-1----:R-:W-:-:S01]  /*b2d0*/  FADD.FTZ R181, R155, R164 ;  /* 0x000000a49bb57221 */ /* 0x002fc20000010000 */
[----:B------:R-:W-:-:S06]  /*b2e0*/  FFMA.FTZ R164, R165, UR29, -R175 ;  /* 0x0000001da5a47c23 */ /* 0x000fcc00080108af */
        /* <DEDUP_REMOVED lines=36> */
[----:B0-----:R-:W-:-:S03]  /*b530*/  FADD.FTZ R3, R177, R2 ;  /* 0x00000002b1037221 */ /* 0x001fc60000010000 */
[----:B--2---:R-:W-:Y:S01]  /*b540*/  FADD.FTZ R2, R167, R165 ;  /* 0x000000a5a7027221 */ /* 0x004fe20000010000 */
[----:B------:R-:W-:Y:S06]  /*b550*/  @!P0 BRA `(.L_x_1067) ;  /* 0x0000000000048947 */ /* 0x000fec0003800000 */
[----:B------:R-:W-:Y:S01]  /*b560*/  BPT.TRAP 0x1 ;  /* 0x000000040000795c */ /* 0x000fe20000300000 */
.L_x_1067:
[----:B------:R-:W-:Y:S01]  /*b570*/  ULEA UR6, UR30, UR36, 0x3 ;  /* 0x000000241e067291 */ /* 0x000fe2000f8e183f */
[----:B------:R-:W-:Y:S01]  /*b580*/  ISETP.GT.AND P1, PT, R6, R5, PT ;  /* 0x000000050600720c */ /* 0x000fe20003f24270 */
        /* <DEDUP_REMOVED lines=16> */
[----:B------:R-:W-:Y:S01]  /*b690*/  SYNCS.ARRIVE.TRANS64.RED.A1T0 RZ, [UR6], RZ ;  /* 0x000000ffffff79a7 */ /* 0x000fe20008100406 */
        /* <DEDUP_REMOVED lines=101> */
[----:B------:R-:W-:Y:S01]  /*bcf0*/  VIADD R6, R6, 0xffffffff ;  /* 0xffffffff06067836 */ /* 0x000fe20000000000 */
        /* <DEDUP_REMOVED lines=16> */
[----:B------:R-:W-:Y:S01]  /*be00*/  F2FP.SATFINITE.E4M3.F32.PACK_AB_MERGE_C R187, R164, R163, R15 ;  /* 0x000000a3a4bb723e */ /* 0x000fe2000480700f */
[----:B------:R-:W-:Y:S06]  /*be10*/  @P1 BRA `(.L_x_1068) ;  /* 0xffffffd400e81947 */ /* 0x000fec000383ffff */
.L_x_1057:
[----:B------:R-:W-:-:S13]  /*be20*/  ISETP.GE.AND P1, PT, R6, UR39, PT ;  /* 0x0000002706007c0c */ /* 0x000fda000bf26270 */
[----:B------:R-:W-:Y:S05]  /*be30*/  @!P1 BRA `(.L_x_1069) ;  /* 0x0000003800749947 */ /* 0x000fea0003800000 */
[----:B------:R-:W-:Y:S01]  /*be40*/  IMAD.MOV.U32 R5, RZ, RZ, R10 ;  /* 0x000000ffff057224 */ /* 0x000fe200078e000a */
[----:B------:R-:W-:Y:S01]  /*be50*/  UMOV UR35, UR46 ;  /* 0x0000002e00237c82 */ /* 0x000fe20008000000 */
[----:B------:R-:W-:Y:S01]  /*be60*/  IMAD.MOV.U32 R4, RZ, RZ, R9 ;  /* 0x000000ffff047224 */ /* 0x000fe200078e0009 */
[----:B------:R-:W-:Y:S01]  /*be70*/  UMOV UR34, UR45 ;  /* 0x0000002d00227c82 */ /* 0x000fe20008000000 */
[----:B------:R-:W-:Y:S01]  /*be80*/  ULDC UR30, c[0x0][0x9e4] ;  /* 0x00027900001e7ab9 */ /* 0x000fe20000000800 */
[----:B------:R-:W-:Y:S01]  /*be90*/  ULDC UR33, c[0x0][0x9dc] ;  /* 0x0002770000217ab9 */ /* 0x000fe20000000800 */
[----:B------:R-:W-:Y:S01]  /*bea0*/  ULDC UR32, c[0x0][0x288] ;  /* 0x0000a20000207ab9 */ /* 0x000fe20000000800 */
[----:B------:R-:W-:Y:S01]  /*beb0*/  ULDC UR29, c[0x0][0x988] ;  /* 0x00026200001d7ab9 */ /* 0x000fe20000000800 */
[----:B------:R-:W-:-:S05]  /*bec0*/  ULDC UR31, c[0x0][0x9e0] ;  /* 0x00027800001f7ab9 */ /* 0x000fca0000000800 */
.L_x_1088:
[----:B------:R-:W-:Y:S01]  /*bed0*/  UIADD3 UR45, UR34, 0x1, URZ ;  /* 0x00000001222d7890 */ /* 0x000fe2000fffe03f */
[----:B------:R-:W-:-:S03]  /*bee0*/  ISETP.NE.AND P2, PT, RZ, UR37, PT ;  /* 0x00000025ff007c0c */ /* 0x000fc6000bf45270 */
[----:B------:R-:W-:-:S04]  /*bef0*/  UISETP.NE.AND UP0, UPT, UR45, 0x2, UPT ;  /* 0x000000022d00788c */ /* 0x000fc8000bf05270 */
[----:B------:R-:W-:Y:S02]  /*bf00*/  USEL UR46, URZ, 0x1, UP0 ;  /* 0x000000013f2e7887 */ /* 0x000fe40008000000 */
[----:B------:R-:W-:Y:S02]  /*bf10*/  USEL UR45, UR45, URZ, UP0 ;  /* 0x0000003f2d2d7287 */ /* 0x000fe40008000000 */
[----:B------:R-:W-:Y:S02]  /*bf20*/  ULOP3.LUT UR46, UR35, UR46, URZ, 0x3c, !UPT ;  /* 0x0000002e232e7292 */ /* 0x000fe4000f8e3c3f */
[----:B------:R-:W-:Y:S10]  /*bf30*/  @P2 BRA `(.L_x_1070) ;  /* 0x00000000002c2947 */ /* 0x000ff40003800000 */
[----:B------:R-:W-:Y:S05]  /*bf40*/  @!P0 BRA `(.L_x_1071) ;  /* 0x0000000000048947 */ /* 0x000fea0003800000 */
[----:B------:R-:W-:Y:S01]  /*bf50*/  BPT.TRAP 0x1 ;  /* 0x000000040000795c */ /* 0x000fe20000300000 */
.L_x_1071:
[----:B------:R-:W-:Y:S01]  /*bf60*/  ULEA UR6, UR45, UR36, 0x3 ;  /* 0x000000242d067291 */ /* 0x000fe2000f8e183f */
[----:B------:R-:W-:-:S05]  /*bf70*/  IMAD.U32 R7, RZ, RZ, UR46 ;  /* 0x0000002eff077e24 */ /* 0x000fca000f8e00ff */
[----:B------:R-:W-:-:S04]  /*bf80*/  SHF.L.U32 R7, R7, 0x1f, RZ ;  /* 0x0000001f07077819 */ /* 0x000fc800000006ff */
[----:B------:R0:W1:Y:S01]  /*bf90*/  SYNCS.PHASECHK.TRANS64.TRYWAIT P1, [UR6+0x2a830], R7 ;  /* 0x02a83007ff0075a7 */ /* 0x0000620008020146 */
[----:B------:R-:W-:Y:S05]  /*bfa0*/  @!P0 BRA `(.L_x_1072) ;  /* 0x0000000000048947 */ /* 0x000fea0003800000 */
[----:B------:R-:W-:Y:S01]  /*bfb0*/  BPT.TRAP 0x1 ;  /* 0x000000040000795c */ /* 0x000fe20000300000 */
.L_x_1072:
[----:B-1----:R-:W-:Y:S05]  /*bfc0*/  @P1 BRA `(.L_x_1070) ;  /* 0x0000000000081947 */ /* 0x002fea0003800000 */
[----:B------:R-:W1:Y:S02]  /*bfd0*/  SYNCS.PHASECHK.TRANS64.TRYWAIT P1, [UR6+0x2a830], R7 ;  /* 0x02a83007ff0075a7 */ /* 0x000e640008020146 */
[----:B-1----:R-:W-:Y:S05]  /*bfe0*/  @!P1 BRA `(.L_x_1073) ;  /* 0x000000c000a49947 */ /* 0x002fea0003800000 */
.L_x_1070:
[----:B-1----:R-:W1:Y:S01]  /*bff0*/  S2R R8, SR_TID.X ;  /* 0x0000000000087919 */ /* 0x002e620000002100 */
[----:B------:R-:W-:Y:S01]  /*c000*/  UIMAD UR26, UR45, 0x600, UR28 ;  /* 0x000006002d1a78a4 */ /* 0x000fe2000f8e021c */
[----:B------:R-:W-:Y:S01]  /*c010*/  UMOV UR27, 0x80000020 ;  /* 0x80000020001b7882 */ /* 0x000fe20000000000 */
[----:B------:R-:W-:Y:S02]  /*c020*/  UMOV UR7, 0x80000020 ;  /* 0x8000002000077882 */ /* 0x000fe40000000000 */
[----:B------:R-:W-:Y:S02]  /*c030*/  UIADD3 UR6, UR26, 0x2, URZ ;  /* 0x000000021a067890 */ /* 0x000fe4000fffe03f */
[----:B------:R-:W-:Y:S01]  /*c040*/  UIADD3 UR10, UR26, 0x200, URZ ;  /* 0x000002001a0a7890 */ /* 0x000fe2000fffe03f */
[----:B------:R-:W-:Y:S01]  /*c050*/  UMOV UR11, 0x80000020 ;  /* 0x80000020000b7882 */ /* 0x000fe20000000000 */
[----:B------:R-:W-:Y:S01]  /*c060*/  UIADD3 UR14, UR26, 0x202, URZ ;  /* 0x000002021a0e7890 */ /* 0x000fe2000fffe03f */
[----:B------:R-:W-:Y:S01]  /*c070*/  UMOV UR15, 0x80000020 ;  /* 0x80000020000f7882 */ /* 0x000fe20000000000 */
[----:B------:R-:W-:Y:S01]  /*c080*/  UIADD3 UR18, UR26, 0x400, URZ ;  /* 0x000004001a127890 */ /* 0x000fe2000fffe03f */
[----:B------:R-:W-:Y:S01]  /*c090*/  UMOV UR19, 0x80000020 ;  /* 0x8000002000137882 */ /* 0x000fe20000000000 */
[----:B------:R-:W-:Y:S01]  /*c0a0*/  UIADD3 UR22, UR26, 0x402, URZ ;  /* 0x000004021a167890 */ /* 0x000fe2000fffe03f */
[----:B------:R-:W-:Y:S01]  /*c0b0*/  UMOV UR23, 0x80000020 ;  /* 0x8000002000177882 */ /* 0x000fe20000000000 */
        /* <DEDUP_REMOVED lines=24> */
.L_x_1075:
[----:B------:R-:W-:Y:S01]  /*c240*/  ULEA UR6, UR34, UR36, 0x3 ;  /* 0x0000002422067291 */ /* 0x000fe2000f8e183f */
[----:B------:R-:W-:-:S05]  /*c250*/  IMAD.U32 R7, RZ, RZ, UR35 ;  /* 0x00000023ff077e24 */ /* 0x000fca000f8e00ff */
[----:B------:R-:W-:-:S04]  /*c260*/  SHF.L.U32 R7, R7, 0x1f, RZ ;  /* 0x0000001f07077819 */ /* 0x000fc800000006ff */
[----:B------:R0:W1:Y:S01]  /*c270*/  SYNCS.PHASECHK.TRANS64.TRYWAIT P1, [UR6+0x2a850], R7 ;  /* 0x02a85007ff0075a7 */ /* 0x0000620008020146 */
[----:B------:R-:W-:Y:S05]  /*c280*/  @!P0 BRA `(.L_x_1076) ;  /* 0x0000000000048947 */ /* 0x000fea0003800000 */
[----:B------:R-:W-:Y:S01]  /*c290*/  BPT.TRAP 0x1 ;  /* 0x000000040000795c */ /* 0x000fe20000300000 */
.L_x_1076:
[----:B-1----:R-:W-:Y:S05]  /*c2a0*/  @P1 BRA `(.L_x_1074) ;  /* 0x0000000000081947 */ /* 0x002fea0003800000 */
[----:B------:R-:W1:Y:S02]  /*c2b0*/  SYNCS.PHASECHK.TRANS64.TRYWAIT P1, [UR6+0x2a850], R7 ;  /* 0x02a85007ff0075a7 */ /* 0x000e640008020146 */
[----:B-1----:R-:W-:Y:S05]  /*c2c0*/  @!P1 BRA `(.L_x_1077) ;  /* 0x000000c000049947 */ /* 0x002fea0003800000 */
.L_x_1074:
        /* <DEDUP_REMOVED lines=31> */
.L_x_1078:
[----:B------:R-:W-:Y:S01]  /*c4c0*/  UISETP.NE.AND UP1, UPT, UR50, URZ, UPT ;  /* 0x0000003f3200728c */ /* 0x000fe2000bf25270 */
[C---:B------:R-:W-:Y:S01]  /*c4d0*/  FMUL.FTZ R189, R0.reuse, R137 ;  /* 0x0000008900bd7220 */ /* 0x040fe20000410000 */
[C---:B------:R-:W-:Y:S01]  /*c4e0*/  FMUL.FTZ R137, R0.reuse, R167 ;  /* 0x000000a700897220 */ /* 0x040fe20000410000 */
[C---:B------:R-:W-:Y:S01]  /*c4f0*/  FMUL.FTZ R190, R0.reuse, R136 ;  /* 0x0000008800be7220 */ /* 0x040fe20000410000 */
[----:B------:R-:W-:Y:S02]  /*c500*/  VIADD R167, R17, UR42 ;  /* 0x0000002a11a77c36 */ /* 0x000fe40008000000 */
[C---:B------:R-:W-:Y:S01]  /*c510*/  FMUL.FTZ R136, R0.reuse, R166 ;  /* 0x000000a600887220 */ /* 0x040fe20000410000 */
[----:B------:R-:W-:Y:S01]  /*c520*/  PLOP3.LUT P1, PT, PT, PT, UP1, 0x80, 0x0 ;  /* 0x000000000000781c */ /* 0x000fe20003f2f018 */
[----:B------:R-:W1:Y:S01]  /*c530*/  LDC R166, c[0x0][0x2f0] ;  /* 0x0000bc00ffa67b82 */ /* 0x000e620000000800 */
[----:B------:R-:W-:Y:S01]  /*c540*/  PLOP3.LUT P2, PT, PT, PT, UP1, 0x80, 0x0 ;  /* 0x000000000000781c */ /* 0x000fe20003f4f018 */
[C---:B------:R-:W-:Y:S01]  /*c550*/  FMUL.FTZ R21, R0.reuse, R131 ;  /* 0x0000008300157220 */ /* 0x040fe20000410000 */
[C---:B------:R-:W-:Y:S01]  /*c560*/  FMUL.FTZ R131, R0.reuse, R155 ;  /* 0x0000009b00837220 */ /* 0x040fe20000410000 */
[----:B------:R-:W-:Y:S01]  /*c570*/  @UP1 ULDC UR7, c[0x0][0x44c] ;  /* 0x0001130000071ab9 */ /* 0x000fe20000000800 */
[----:B------:R-:W-:Y:S01]  /*c580*/  ULEA UR6, UR45, UR36, 0x3 ;  /* 0x000000242d067291 */ /* 0x000fe2000f8e183f */
[C---:B------:R-:W-:Y:S01]  /*c590*/  FMUL.FTZ R188, R0.reuse, R132 ;  /* 0x0000008400bc7220 */ /* 0x040fe20000410000 */
[C---:B------:R-:W-:Y:S01]  /*c5a0*/  FMUL.FTZ R155, R0.reuse, R165 ;  /* 0x000000a5009b7220 */ /* 0x040fe20000410000 */
[----:B------:R-:W-:Y:S01]  /*c5b0*/  FMUL.FTZ R132, R0, R158 ;  /* 0x0000009e00847220 */ /* 0x000fe20000410000 */
[----:B------:R-:W-:-:S02]  /*c5c0*/  IMAD.SHL.U32 R165, R6, 0x80, RZ ;  /* 0x0000008006a57824 */ /* 0x000fc400078e00ff */
[----:B------:R-:W-:Y:S01]  /*c5d0*/  FMUL.FTZ R158, R0, R169 ;  /* 0x000000a9009e7220 */ /* 0x000fe20000410000 */
[----:B------:R-:W-:Y:S01]  /*c5e0*/  UIADD3 UR6, UR6, 0x2a840, URZ ;  /* 0x0002a84006067890 */ /* 0x000fe2000fffe03f */
[----:B------:R-:W-:Y:S01]  /*c5f0*/  @P1 IMAD.HI.U32 R10, R167, UR7, RZ ;  /* 0x00000007a70a1c27 */ /* 0x000fe2000f8e00ff */
[----:B------:R-:W-:-:S03]  /*c600*/  @UP1 ULDC UR7, c[0x0][0x450] ;  /* 0x0001140000071ab9 */ /* 0x000fc60000000800 */
[C---:B------:R-:W-:Y:S01]  /*c610*/  FMUL.FTZ R14, R0.reuse, R127 ;  /* 0x0000007f000e7220 */ /* 0x040fe20000410000 */
[C---:B------:R-:W-:Y:S01]  /*c620*/  FMUL.FTZ R185, R0.reuse, R128 ;  /* 0x0000008000b97220 */ /* 0x040fe20000410000 */
[C---:B------:R-:W-:Y:S01]  /*c630*/  FMUL.FTZ R186, R0.reuse, R129 ;  /* 0x0000008100ba7220 */ /* 0x040fe20000410000 */
[----:B------:R-:W-:Y:S01]  /*c640*/  @P2 SHF.R.U32.HI R167, RZ, UR7, R10 ;  /* 0x00000007ffa72c19 */ /* 0x000fe2000801160a */
[C---:B------:R-:W-:Y:S01]  /*c650*/  FMUL.FTZ R127, R0.reuse, R147 ;  /* 0x00000093007f7220 */ /* 0x040fe20000410000 */
[----:B------:R-:W-:Y:S01]  /*c660*/  UISETP.NE.AND UP0, UPT, UR49, URZ, UPT ;  /* 0x0000003f3100728c */ /* 0x000fe2000bf05270 */
[C---:B------:R-:W-:Y:S01]  /*c670*/  FMUL.FTZ R9, R0.reuse, R120 ;  /* 0x0000007800097220 */ /* 0x040fe20000410000 */
[C---:B0-----:R-:W-:Y:S01]  /*c680*/  FMUL.FTZ R7, R0.reuse, R122 ;  /* 0x0000007a00077220 */ /* 0x041fe20000410000 */
[----:B------:R-:W0:Y:S01]  /*c690*/  SHFL.IDX PT, R169, R167, RZ, 0x1c1f ;  /* 0x001c1fffa7a97589 */ /* 0x000e2200000e0000 */
[C---:B------:R-:W-:Y:S01]  /*c6a0*/  FMUL.FTZ R20, R0.reuse, R130 ;  /* 0x0000008200147220 */ /* 0x040fe20000410000 */
[C---:B------:R-:W-:Y:S01]  /*c6b0*/  FMUL.FTZ R147, R0.reuse, R149 ;  /* 0x0000009500937220 */ /* 0x040fe20000410000 */
[C---:B------:R-:W-:Y:S01]  /*c6c0*/  FMUL.FTZ R128, R0.reuse, R150 ;  /* 0x0000009600807220 */ /* 0x040fe20000410000 */
[C---:B------:R-:W-:Y:S01]  /*c6d0*/  FMUL.FTZ R129, R0.reuse, R151 ;  /* 0x0000009700817220 */ /* 0x040fe20000410000 */
        /* <DEDUP_REMOVED lines=48> */
[----:B------:R-:W2:Y:S01]  /*c9e0*/  MUFU.TANH R9, R9 ;  /* 0x0000000900097308 */ /* 0x000ea20000002400 */
[----:B------:R-:W-:Y:S01]  /*c9f0*/  SYNCS.ARRIVE.TRANS64.RED.A1T0 RZ, [UR6], RZ ;  /* 0x000000ffffff79a7 */ /* 0x000fe20008100406 */
[----:B-1----:R-:W-:Y:S01]  /*ca00*/  IMAD R11, R166, UR41, R11 ;  /* 0x00000029a60b7c24 */ /* 0x002fe2000f8e020b */
[----:B------:R-:W-:-:S03]  /*ca10*/  ULOP3.LUT UR6, URZ, UR33, URZ, 0x33, !UPT ;  /* 0x000000213f067292 */ /* 0x000fc6000f8e333f */
[----:B------:R-:W-:Y:S02]  /*ca20*/  VIADD R11, R11, -UR32 ;  /* 0x800000200b0b7c36 */ /* 0x000fe40008000000 */
[----:B------:R-:W1:Y:S02]  /*ca30*/  MUFU.TANH R13, R13 ;  /* 0x0000000d000d7308 */ /* 0x000e640000002400 */
[C---:B------:R-:W-:Y:S02]  /*ca40*/  VIADD R164, R11.reuse, UR31 ;  /* 0x0000001f0ba47c36 */ /* 0x040fe40008000000 */
[----:B------:R-:W-:Y:S02]  /*ca50*/  VIADD R163, R11, UR6 ;  /* 0x000000060ba37c36 */ /* 0x000fe40008000000 */
[--C-:B0-----:R-:W-:Y:S02]  /*ca60*/  IMAD.IADD R174, R164, 0x1, R169.reuse ;  /* 0x00000001a4ae7824 */ /* 0x101fe400078e02a9 */
[----:B------:R-:W0:Y:S01]  /*ca70*/  MUFU.TANH R7, R7 ;  /* 0x0000000700077308 */ /* 0x000e220000002400 */
        /* <DEDUP_REMOVED lines=65> */
[----:B------:R-:W-:-:S05]  /*ce90*/  VIADD R169, R10, -UR32 ;  /* 0x800000200aa97c36 */ /* 0x000fca0008000000 */
        /* <DEDUP_REMOVED lines=10> */
.L_x_1081:
[----:B------:R-:W-:-:S05]  /*cf40*/  IMAD.U32 R176, RZ, RZ, UR30 ;  /* 0x0000001effb07e24 */ /* 0x000fca000f8e00ff */
[----:B------:R-:W-:-:S13]  /*cf50*/  ISETP.NE.AND P1, PT, R176, 0x1, PT ;  /* 0x00000001b000780c */ /* 0x000fda0003f25270 */
[----:B------:R-:W1:Y:S02]  /*cf60*/  @P1 LDC.64 R10, c[0x0][0x9e8] ;  /* 0x00027a00ff0a1b82 */ /* 0x000e640000000a00 */
[----:B-1----:R-:W-:-:S05]  /*cf70*/  @P1 IMAD.HI.U32 R10, R169, R10, RZ ;  /* 0x0000000aa90a1227 */ /* 0x002fca00078e00ff */
[----:B------:R-:W-:-:S07]  /*cf80*/  @P1 SHF.R.U32.HI R169, RZ, R11, R10 ;  /* 0x0000000bffa91219 */ /* 0x000fce000001160a */
.L_x_1082:
[----:B------:R-:W-:Y:S05]  /*cf90*/  BSYNC B0 ;  /* 0x0000000000007941 */ /* 0x000fea0003800000 */
.L_x_1080:
[----:B------:R-:W-:-:S04]  /*cfa0*/  IMAD R169, R169, R176, -R165 ;  /* 0x000000b0a9a97224 */ /* 0x000fc800078e0aa5 */
[----:B------:R-:W-:-:S05]  /*cfb0*/  IMAD R169, R16, -0x2, R169 ;  /* 0xfffffffe10a97824 */ /* 0x000fca00078e02a9 */
[----:B------:R-:W-:Y:S02]  /*cfc0*/  VIADDMNMX R174, R169, R176, R174, PT ;  /* 0x000000b0a9ae7246 */ /* 0x000fe400038001ae */
[----:B------:R-:W-:-:S07]  /*cfd0*/  VIMNMX R172, R172, R169, !PT ;  /* 0x000000a9acac7248 */ /* 0x000fce0007fe0100 */
.L_x_1079:
[----:B------:R-:W-:Y:S01]  /*cfe0*/  ISETP.GT.AND P1, PT, R6, -0x1, PT ;  /* 0xffffffff0600780c */ /* 0x000fe20003f24270 */
[----:B------:R-:W1:Y:S01]  /*cff0*/  SHFL.IDX PT, R11, R167, 0x1, 0x1c1f ;  /* 0x003c1f00a70b7f89 */ /* 0x000e6200000e0000 */
[----:B------:R-:W-:Y:S02]  /*d000*/  UISETP.NE.AND UP0, UPT, UR49, URZ, UPT ;  /* 0x0000003f3100728c */ /* 0x000fe4000bf05270 */
[C---:B------:R-:W-:Y:S02]  /*d010*/  ISETP.GT.AND P2, PT, R172.reuse, 0x1, P1 ;  /* 0x00000001ac00780c */ /* 0x040fe40000f44270 */
[----:B------:R-:W-:Y:S02]  /*d020*/  ISETP.GT.AND P3, PT, R172, 0x8, P1 ;  /* 0x00000008ac00780c */ /* 0x000fe40000f64270 */
[C---:B------:R-:W-:Y:S02]  /*d030*/  ISETP.LT.OR P2, PT, R174.reuse, 0x2, P2 ;  /* 0x00000002ae00780c */ /* 0x040fe40001741670 */
[----:B------:R-:W-:-:S02]  /*d040*/  ISETP.LT.OR P3, PT, R174, 0x9, P3 ;  /* 0x00000009ae00780c */ /* 0x000fc40001f61670 */
[C---:B------:R-:W-:Y:S02]  /*d050*/  ISETP.GT.AND P6, PT, R172.reuse, RZ, P1 ;  /* 0x000000ffac00720c */ /* 0x040fe40000fc4270 */
[C---:B------:R-:W-:Y:S02]  /*d060*/  ISETP.GT.AND P5, PT, R172.reuse, 0x9, P1 ;  /* 0x00000009ac00780c */ /* 0x040fe40000fa4270 */
[----:B------:R-:W-:Y:S02]  /*d070*/  FSEL R175, R13, -INF , !P2 ;  /* 0xff8000000daf7808 */ /* 0x000fe40005000000 */
[C---:B------:R-:W-:Y:S02]  /*d080*/  ISETP.GT.AND P2, PT, R172.reuse, 0x18, P1 ;  /* 0x00000018ac00780c */ /* 0x040fe40000f44270 */
[----:B------:R-:W-:Y:S02]  /*d090*/  FSEL R173, R15, -INF , !P3 ;  /* 0xff8000000fad7808 */ /* 0x000fe40005800000 */
[----:B------:R-:W-:-:S02]  /*d0a0*/  ISETP.GT.AND P3, PT, R172, 0x19, P1 ;  /* 0x00000019ac00780c */ /* 0x000fc40000f64270 */
[----:B------:R-:W-:Y:S01]  /*d0b0*/  ISETP.LT.OR P6, PT, R174, 0x1, P6 ;  /* 0x00000001ae00780c */ /* 0x000fe200037c1670 */
[--C-:B-1----:R-:W-:Y:S01]  /*d0c0*/  IMAD.IADD R164, R164, 0x1, R11.reuse ;  /* 0x00000001a4a47824 */ /* 0x102fe200078e020b */
[C---:B------:R-:W-:Y:S01]  /*d0d0*/  ISETP.LT.OR P5, PT, R174.reuse, 0xa, P5 ;  /* 0x0000000aae00780c */ /* 0x040fe20002fa1670 */
[----:B------:R-:W-:Y:S01]  /*d0e0*/  IMAD.IADD R163, R163, 0x1, R11 ;  /* 0x00000001a3a37824 */ /* 0x000fe200078e020b */
[C---:B------:R-:W-:Y:S02]  /*d0f0*/  ISETP.LT.OR P2, PT, R174.reuse, 0x19, P2 ;  /* 0x00000019ae00780c */ /* 0x040fe40001741670 */
[----:B------:R-:W-:Y:S02]  /*d100*/  ISETP.LT.OR P3, PT, R174, 0x1a, P3 ;  /* 0x0000001aae00780c */ /* 0x000fe40001f61670 */
[----:B------:R-:W-:Y:S02]  /*d110*/  ISETP.GT.AND P4, PT, R172, 0x10, P1 ;  /* 0x00000010ac00780c */ /* 0x000fe40000f84270 */
[----:B------:R-:W-:-:S02]  /*d120*/  FSEL R177, R9, -INF , !P6 ;  /* 0xff80000009b17808 */ /* 0x000fc40007000000 */
[----:B0-----:R-:W-:Y:S02]  /*d130*/  FSEL R171, R184, -INF , !P5 ;  /* 0xff800000b8ab7808 */ /* 0x001fe40006800000 */
[C---:B------:R-:W-:Y:S02]  /*d140*/  ISETP.GT.AND P6, PT, R172.reuse, 0x11, P1 ;  /* 0x00000011ac00780c */ /* 0x040fe40000fc4270 */
[----:B------:R-:W-:Y:S02]  /*d150*/  ISETP.GT.AND P5, PT, R172, 0x20, P1 ;  /* 0x00000020ac00780c */ /* 0x000fe40000fa4270 */
        /* <DEDUP_REMOVED lines=43> */
[----:B------:R-:W-:Y:S02]  /*d410*/  ISETP.GT.AND P6, PT, R172, 0x50, P1 ;  /* 0x00000050ac00780c */ /* 0x000fe40000fc4270 */
[----:B------:R-:W-:-:S02]  /*d420*/  FSEL R152, R153, -INF , !P2 ;  /* 0xff80000099987808 */ /* 0x000fc40005000000 */
[----:B------:R-:W-:Y:S02]  /*d430*/  FSEL R153, R156, -INF , !P3 ;  /* 0xff8000009c997808 */ /* 0x000fe40005800000 */
[----:B------:R-:W-:Y:S02]  /*d440*/  ISETP.GT.AND P3, PT, R172, 0x69, P1 ;  /* 0x00000069ac00780c */ /* 0x000fe40000f64270 */
[C---:B------:R-:W-:Y:S02]  /*d450*/  ISETP.LT.OR P4, PT, R174.reuse, 0x4a, P4 ;  /* 0x0000004aae00780c */ /* 0x040fe40002781670 */
[C---:B------:R-:W-:Y:S02]  /*d460*/  ISETP.LT.OR P6, PT, R174.reuse, 0x51, P6 ;  /* 0x00000051ae00780c */ /* 0x040fe400037c1670 */
[----:B------:R-:W-:Y:S02]  /*d470*/  ISETP.LT.OR P3, PT, R174, 0x6a, P3 ;  /* 0x0000006aae00780c */ /* 0x000fe40001f61670 */
[----:B------:R-:W-:-:S02]  /*d480*/  ISETP.GT.AND P5, PT, R172, 0x59, P1 ;  /* 0x00000059ac00780c */ /* 0x000fc40000fa4270 */
[----:B------:R-:W-:Y:S02]  /*d490*/  FSEL R150, R151, -INF , !P4 ;  /* 0xff80000097967808 */ /* 0x000fe40006000000 */
[----:B------:R-:W-:Y:S02]  /*d4a0*/  ISETP.GT.AND P4, PT, R172, 0x60, P1 ;  /* 0x00000060ac00780c */ /* 0x000fe40000f84270 */
[----:B------:R-:W-:Y:S02]  /*d4b0*/  FSEL R151, R154, -INF , !P6 ;  /* 0xff8000009a977808 */ /* 0x000fe40007000000 */
[C---:B------:R-:W-:Y:S02]  /*d4c0*/  ISETP.GT.AND P6, PT, R172.reuse, 0x61, P1 ;  /* 0x00000061ac00780c */ /* 0x040fe40000fc4270 */
[----:B------:R-:W-:Y:S02]  /*d4d0*/  ISETP.GT.AND P2, PT, R172, 0x68, P1 ;  /* 0x00000068ac00780c */ /* 0x000fe40000f44270 */
[----:B------:R-:W-:-:S02]  /*d4e0*/  FSEL R156, R159, -INF , !P3 ;  /* 0xff8000009f9c7808 */ /* 0x000fc40005800000 */
[C---:B------:R-:W-:Y:S02]  /*d4f0*/  ISETP.LT.OR P5, PT, R174.reuse, 0x5a, P5 ;  /* 0x0000005aae00780c */ /* 0x040fe40002fa1670 */
[----:B------:R-:W-:Y:S02]  /*d500*/  PLOP3.LUT P3, PT, PT, PT, UP0, 0x40, 0x0 ;  /* 0x000000000000781c */ /* 0x000fe40003f6e808 */
[C---:B------:R-:W-:Y:S02]  /*d510*/  ISETP.LT.OR P4, PT, R174.reuse, 0x61, P4 ;  /* 0x00000061ae00780c */ /* 0x040fe40002781670 */
[C---:B------:R-:W-:Y:S02]  /*d520*/  ISETP.LT.OR P6, PT, R174.reuse, 0x62, P6 ;  /* 0x00000062ae00780c */ /* 0x040fe400037c1670 */
[----:B------:R-:W-:Y:S02]  /*d530*/  ISETP.LT.OR P2, PT, R174, 0x69, P2 ;  /* 0x00000069ae00780c */ /* 0x000fe40001741670 */
[----:B------:R-:W-:-:S02]  /*d540*/  FSEL R154, R155, -INF , !P5 ;  /* 0xff8000009b9a7808 */ /* 0x000fc40006800000 */
[----:B------:R-:W-:Y:S02]  /*d550*/  FSEL R155, R157, -INF , !P4 ;  /* 0xff8000009d9b7808 */ /* 0x000fe40006000000 */
[----:B------:R-:W-:Y:S02]  /*d560*/  FSEL R158, R158, -INF , !P6 ;  /* 0xff8000009e9e7808 */ /* 0x000fe40007000000 */
[----:B------:R-:W-:Y:S02]  /*d570*/  FSEL R157, R162, -INF , !P2 ;  /* 0xff800000a29d7808 */ /* 0x000fe40005000000 */
[C---:B------:R-:W-:Y:S02]  /*d580*/  ISETP.GT.AND P5, PT, R172.reuse, 0x70, P1 ;  /* 0x00000070ac00780c */ /* 0x040fe40000fa4270 */
[C---:B------:R-:W-:Y:S02]  /*d590*/  ISETP.GT.AND P4, PT, R172.reuse, 0x71, P1 ;  /* 0x00000071ac00780c */ /* 0x040fe40000f84270 */
[----:B------:R-:W-:-:S02]  /*d5a0*/  ISETP.GT.AND P6, PT, R172, 0x78, P1 ;  /* 0x00000078ac00780c */ /* 0x000fc40000fc4270 */
[----:B------:R-:W-:Y:S02]  /*d5b0*/  ISETP.GT.AND P2, PT, R172, 0x79, P1 ;  /* 0x00000079ac00780c */ /* 0x000fe40000f44270 */
[C---:B------:R-:W-:Y:S02]  /*d5c0*/  ISETP.LT.OR P5, PT, R174.reuse, 0x71, P5 ;  /* 0x00000071ae00780c */ /* 0x040fe40002fa1670 */
[C---:B------:R-:W-:Y:S02]  /*d5d0*/  ISETP.LT.OR P4, PT, R174.reuse, 0x72, P4 ;  /* 0x00000072ae00780c */ /* 0x040fe40002781670 */
[C---:B------:R-:W-:Y:S02]  /*d5e0*/  ISETP.LT.OR P6, PT, R174.reuse, 0x79, P6 ;  /* 0x00000079ae00780c */ /* 0x040fe400037c1670 */
[----:B------:R-:W-:Y:S02]  /*d5f0*/  ISETP.LT.OR P2, PT, R174, 0x7a, P2 ;  /* 0x0000007aae00780c */ /* 0x000fe40001741670 */
[----:B------:R-:W-:-:S02]  /*d600*/  FSEL R160, R160, -INF , !P5 ;  /* 0xff800000a0a07808 */ /* 0x000fc40006800000 */
[----:B------:R-:W-:Y:S02]  /*d610*/  FSEL R161, R161, -INF , !P4 ;  /* 0xff800000a1a17808 */ /* 0x000fe40006000000 */
[----:B------:R-:W-:Y:S02]  /*d620*/  FSEL R162, R168, -INF , !P6 ;  /* 0xff800000a8a27808 */ /* 0x000fe40007000000 */
[----:B------:R-:W-:Y:S01]  /*d630*/  FSEL R159, R170, -INF , !P2 ;  /* 0xff800000aa9f7808 */ /* 0x000fe20005000000 */
[----:B------:R-:W-:Y:S06]  /*d640*/  @P3 BRA `(.L_x_1083) ;  /* 0x00000000005c3947 */ /* 0x000fec0003800000 */
        /* <DEDUP_REMOVED lines=13> */
.L_x_1085:
[----:B------:R-:W-:-:S05]  /*d720*/  IMAD.U32 R168, RZ, RZ, UR30 ;  /* 0x0000001effa87e24 */ /* 0x000fca000f8e00ff */
[----:B------:R-:W-:-:S13]  /*d730*/  ISETP.NE.AND P2, PT, R168, 0x1, PT ;  /* 0x00000001a800780c */ /* 0x000fda0003f45270 */
[----:B------:R-:W0:Y:S02]  /*d740*/  @P2 LDC.64 R10, c[0x0][0x9e8] ;  /* 0x00027a00ff0a2b82 */ /* 0x000e240000000a00 */
[----:B0-----:R-:W-:-:S05]  /*d750*/  @P2 IMAD.HI.U32 R10, R166, R10, RZ ;  /* 0x0000000aa60a2227 */ /* 0x001fca00078e00ff */
[----:B------:R-:W-:-:S07]  /*d760*/  @P2 SHF.R.U32.HI R166, RZ, R11, R10 ;  /* 0x0000000bffa62219 */ /* 0x000fce000001160a */
.L_x_1086:
[----:B------:R-:W-:Y:S05]  /*d770*/  BSYNC B0 ;  /* 0x0000000000007941 */ /* 0x000fea0003800000 */
.L_x_1084:
[----:B------:R-:W-:-:S04]  /*d780*/  IMAD R165, R166, R168, -R165 ;  /* 0x000000a8a6a57224 */ /* 0x000fc800078e0aa5 */
[----:B------:R-:W-:-:S05]  /*d790*/  IMAD R165, R16, -0x2, R165 ;  /* 0xfffffffe10a57824 */ /* 0x000fca00078e02a5 */
[----:B------:R-:W-:Y:S02]  /*d7a0*/  VIADDMNMX R164, R165, R168, R164, PT ;  /* 0x000000a8a5a47246 */ /* 0x000fe400038001a4 */
[----:B------:R-:W-:-:S07]  /*d7b0*/  VIMNMX R163, R163, R165, !PT ;  /* 0x000000a5a3a37248 */ /* 0x000fce0007fe0100 */
.L_x_1083:
        /* <DEDUP_REMOVED lines=14> */
[----:B------:R-:W-:Y:S02]  /*d8a0*/  ISETP.GT.AND P5, PT, R163, RZ, P1 ;  /* 0x000000ffa300720c */ /* 0x000fe40000fa4270 */
        /* <DEDUP_REMOVED lines=33> */
[----:B------:R-:W-:-:S02]  /*dac0*/  ISETP.LT.OR P3, PT, R164, 0x29, P3 ;  /* 0x00000029a400780c */ /* 0x000fc40001f61670 */
[----:B------:R-:W-:Y:S02]  /*dad0*/  FMNMX.FTZ R9, R155, R10, !PT ;  /* 0x0000000a9b097209 */ /* 0x000fe40007810000 */
[----:B------:R-:W-:Y:S02]  /*dae0*/  FSEL R124, R124, -INF , !P3 ;  /* 0xff8000007c7c7808 */ /* 0x000fe40005800000 */
[----:B------:R-:W-:Y:S02]  /*daf0*/  FMNMX.FTZ R10, R158, R9, !PT ;  /* 0x000000099e0a7209 */ /* 0x000fe40007810000 */
[----:B------:R-:W-:Y:S02]  /*db00*/  ISETP.GT.AND P3, PT, R163, 0x31, P1 ;  /* 0x00000031a300780c */ /* 0x000fe40000f64270 */
[----:B------:R-:W-:Y:S02]  /*db10*/  FMNMX.FTZ R9, R157, R10, !PT ;  /* 0x0000000a9d097209 */ /* 0x000fe40007810000 */
[----:B------:R-:W-:-:S02]  /*db20*/  ISETP.GT.AND P5, PT, R163, 0x38, P1 ;  /* 0x00000038a300780c */ /* 0x000fc40000fa4270 */
[----:B------:R-:W-:Y:S02]  /*db30*/  FMNMX.FTZ R9, R156, R9, !PT ;  /* 0x000000099c097209 */ /* 0x000fe40007810000 */
[----:B------:R-:W-:Y:S02]  /*db40*/  ISETP.LT.OR P3, PT, R164, 0x32, P3 ;  /* 0x00000032a400780c */ /* 0x000fe40001f61670 */
[----:B------:R-:W-:Y:S02]  /*db50*/  FMNMX.FTZ R10, R160, R9, !PT ;  /* 0x00000009a00a7209 */ /* 0x000fe40007810000 */
[----:B------:R-:W-:Y:S02]  /*db60*/  ISETP.LT.OR P5, PT, R164, 0x39, P5 ;  /* 0x00000039a400780c */ /* 0x000fe40002fa1670 */
[----:B------:R-:W-:Y:S02]  /*db70*/  FMNMX.FTZ R9, R161, R10, !PT ;  /* 0x0000000aa1097209 */ /* 0x000fe40007810000 */
[----:B------:R-:W-:-:S02]  /*db80*/  FSEL R127, R127, -INF , !P3 ;  /* 0xff8000007f7f7808 */ /* 0x000fc40005800000 */
[----:B------:R-:W-:Y:S02]  /*db90*/  FMNMX.FTZ R10, R162, R9, !PT ;  /* 0x00000009a20a7209 */ /* 0x000fe40007810000 */
[----:B------:R-:W-:Y:S02]  /*dba0*/  ISETP.GT.AND P3, PT, R163, 0x41, P1 ;  /* 0x00000041a300780c */ /* 0x000fe40000f64270 */
[----:B------:R-:W-:Y:S02]  /*dbb0*/  FMNMX.FTZ R10, R159, R10, !PT ;  /* 0x0000000a9f0a7209 */ /* 0x000fe40007810000 */
[----:B------:R-:W-:-:S03]  /*dbc0*/  ISETP.LT.OR P3, PT, R164, 0x42, P3 ;  /* 0x00000042a400780c */ /* 0x000fc60001f61670 */
[----:B------:R-:W0:Y:S01]  /*dbd0*/  SHFL.BFLY PT, R9, R10, 0x2, 0x1f ;  /* 0x0c401f000a097f89 */ /* 0x000e2200000e0000 */
[----:B------:R-:W-:Y:S02]  /*dbe0*/  FSEL R131, R131, -INF , !P3 ;  /* 0xff80000083837808 */ /* 0x000fe40005800000 */
[----:B------:R-:W-:-:S04]  /*dbf0*/  ISETP.GT.AND P3, PT, R163, 0x51, P1 ;  /* 0x00000051a300780c */ /* 0x000fc80000f64270 */
[----:B------:R-:W-:-:S04]  /*dc00*/  ISETP.LT.OR P3, PT, R164, 0x52, P3 ;  /* 0x00000052a400780c */ /* 0x000fc80001f61670 */
[----:B------:R-:W-:Y:S02]  /*dc10*/  FSEL R135, R135, -INF , !P3 ;  /* 0xff80000087877808 */ /* 0x000fe40005800000 */
[----:B------:R-:W-:-:S04]  /*dc20*/  ISETP.GT.AND P3, PT, R163, 0x61, P1 ;  /* 0x00000061a300780c */ /* 0x000fc80000f64270 */
[----:B------:R-:W-:-:S04]  /*dc30*/  ISETP.LT.OR P3, PT, R164, 0x62, P3 ;  /* 0x00000062a400780c */ /* 0x000fc80001f61670 */
[----:B------:R-:W-:Y:S02]  /*dc40*/  FSEL R139, R139, -INF , !P3 ;  /* 0xff8000008b8b7808 */ /* 0x000fe40005800000 */
[----:B------:R-:W-:Y:S02]  /*dc50*/  ISETP.GT.AND P3, PT, R163, 0x71, P1 ;  /* 0x00000071a300780c */ /* 0x000fe40000f64270 */
[----:B0-----:R-:W-:Y:S02]  /*dc60*/  FMNMX.FTZ R11, R10, R9, !PT ;  /* 0x000000090a0b7209 */ /* 0x001fe40007810000 */
[----:B------:R-:W-:-:S03]  /*dc70*/  ISETP.LT.OR P3, PT, R164, 0x72, P3 ;  /* 0x00000072a400780c */ /* 0x000fc60001f61670 */
[----:B------:R-:W0:Y:S01]  /*dc80*/  SHFL.BFLY PT, R166, R11, 0x1, 0x1f ;  /* 0x0c201f000ba67f89 */ /* 0x000e2200000e0000 */
[----:B------:R-:W-:Y:S02]  /*dc90*/  FSEL R143, R143, -INF , !P3 ;  /* 0xff8000008f8f7808 */ /* 0x000fe40005800000 */
[----:B0-----:R-:W-:Y:S02]  /*dca0*/  FMNMX.FTZ R9, R11, R166, !PT ;  /* 0x000000a60b097209 */ /* 0x001fe40007810000 */
[----:B------:R-:W-:Y:S02]  /*dcb0*/  FSEL R11, R14, -INF , !P4 ;  /* 0xff8000000e0b7808 */ /* 0x000fe40006000000 */
[C---:B------:R-:W-:Y:S01]  /*dcc0*/  FSETP.NEU.FTZ.AND P6, PT, R9.reuse, -INF , PT ;  /* 0xff8000000900780b */ /* 0x040fe20003fdd000 */
[----:B------:R-:W-:-:S01]  /*dcd0*/  FFMA.FTZ R165, R9, R168, -8 ;  /* 0xc100000009a57423 */ /* 0x000fc200000100a8 */
[----:B------:R-:W-:-:S04]  /*dce0*/  ISETP.GT.AND P4, PT, R163, 0x19, P1 ;  /* 0x00000019a300780c */ /* 0x000fc80000f84270 */
[----:B------:R-:W-:Y:S02]  /*dcf0*/  FSEL R10, R165, RZ, P6 ;  /* 0x000000ffa50a7208 */ /* 0x000fe40003000000 */
[----:B------:R-:W-:Y:S02]  /*dd00*/  FSEL R165, R21, -INF , !P2 ;  /* 0xff80000015a57808 */ /* 0x000fe40005000000 */
[----:B------:R-:W-:Y:S01]  /*dd10*/  ISETP.LT.OR P4, PT, R164, 0x1a, P4 ;  /* 0x0000001aa400780c */ /* 0x000fe20002781670 */
[----:B------:R-:W-:-:S01]  /*dd20*/  FFMA.FTZ R168, R171, UR29, -R10 ;  /* 0x0000001daba87c23 */ /* 0x000fc2000801080a */
[----:B------:R-:W-:Y:S01]  /*dd30*/  FMNMX.FTZ R171, R170, R5, !PT ;  /* 0x00000005aaab7209 */ /* 0x000fe20007810000 */
[----:B------:R-:W-:-:S01]  /*dd40*/  FFMA.FTZ R172, R169, UR29, -R10 ;  /* 0x0000001da9ac7c23 */ /* 0x000fc2000801080a */
[--C-:B------:R-:W-:Y:S01]  /*dd50*/  FFMA.FTZ R173, R173, UR29, -R10.reuse ;  /* 0x0000001dadad7c23 */ /* 0x100fe2000801080a */
[----:B------:R-:W-:Y:S01]  /*dd60*/  ISETP.GT.AND P2, PT, R163, 0x21, P1 ;  /* 0x00000021a300780c */ /* 0x000fe20000f44270 */
[--C-:B------:R-:W-:Y:S01]  /*dd70*/  FFMA.FTZ R175, R175, UR29, -R10.reuse ;  /* 0x0000001dafaf7c23 */ /* 0x100fe2000801080a */
[----:B------:R-:W-:Y:S01]  /*dd80*/  FMNMX.FTZ R171, R8, R171, !PT ;  /* 0x000000ab08ab7209 */ /* 0x000fe20007810000 */
[--C-:B------:R-:W-:Y:S01]  /*dd90*/  FFMA.FTZ R177, R177, UR29, -R10.reuse ;  /* 0x0000001db1b17c23 */ /* 0x100fe2000801080a */
[----:B------:R-:W-:Y:S01]  /*dda0*/  FSEL R166, R121, -INF , !P4 ;  /* 0xff80000079a67808 */ /* 0x000fe20006000000 */
[----:B------:R-:W-:Y:S01]  /*ddb0*/  MUFU.EX2 R21, R175 ;  /* 0x000000af00157308 */ /* 0x000fe20000000800 */
[----:B------:R-:W-:Y:S01]  /*ddc0*/  FMNMX.FTZ R174, R12, R171, !PT ;  /* 0x000000ab0cae7209 */ /* 0x000fe20007810000 */
[--C-:B------:R-:W-:Y:S01]  /*ddd0*/  FFMA.FTZ R179, R148, UR29, -R10.reuse ;  /* 0x0000001d94b37c23 */ /* 0x100fe2000801080a */
[----:B------:R-:W-:Y:S01]  /*dde0*/  ISETP.LT.OR P2, PT, R164, 0x22, P2 ;  /* 0x00000022a400780c */ /* 0x000fe20001741670 */
[--C-:B------:R-:W-:Y:S01]  /*ddf0*/  FFMA.FTZ R185, R185, UR29, -R10.reuse ;  /* 0x0000001db9b97c23 */ /* 0x100fe2000801080a */
[----:B------:R-:W-:Y:S01]  /*de00*/  FMNMX.FTZ R169, R11, R174, !PT ;  /* 0x000000ae0ba97209 */ /* 0x000fe20007810000 */
[--C-:B------:R-:W-:Y:S01]  /*de10*/  FFMA.FTZ R167, R167, UR29, -R10.reuse ;  /* 0x0000001da7a77c23 */ /* 0x100fe2000801080a */
[----:B------:R-:W-:Y:S01]  /*de20*/  ISETP.GT.AND P4, PT, R163, 0x29, P1 ;  /* 0x00000029a300780c */ /* 0x000fe20000f84270 */
        /* <DEDUP_REMOVED lines=9> */
[----:B------:R-:W-:Y:S01]  /*dec0*/  FMNMX.FTZ R171, R120, R171, !PT ;  /* 0x000000ab78ab7209 */ /* 0x000fe20007810000 */
[--C-:B------:R-:W-:Y:S01]  /*ded0*/  FFMA.FTZ R192, R192, UR29, -R10.reuse ;  /* 0x0000001dc0c07c23 */ /* 0x100fe2000801080a */
[----:B------:R-:W-:Y:S01]  /*dee0*/  ISETP.LT.OR P4, PT, R164, 0x2a, P4 ;  /* 0x0000002aa400780c */ /* 0x000fe20002781670 */
[--C-:B------:R-:W-:Y:S01]  /*def0*/  FFMA.FTZ R191, R191, UR29, -R10.reuse ;  /* 0x0000001dbfbf7c23 */ /* 0x100fe2000801080a */
[----:B0-----:R-:W-:Y:S01]  /*df00*/  FMNMX.FTZ R173, R166, R171, !PT ;  /* 0x000000aba6ad7209 */ /* 0x001fe20007810000 */
[--C-:B------:R-:W-:Y:S01]  /*df10*/  FFMA.FTZ R193, R193, UR29, -R10.reuse ;  /* 0x0000001dc1c17c23 */ /* 0x100fe2000801080a */
[----:B------:R-:W-:Y:S01]  /*df20*/  ISETP.LT.OR P2, PT, R164, 0x31, P2 ;  /* 0x00000031a400780c */ /* 0x000fe20001741670 */
[--C-:B------:R-:W-:Y:S01]  /*df30*/  FFMA.FTZ R145, R145, UR29, -R10.reuse ;  /* 0x0000001d91917c23 */ /* 0x100fe2000801080a */
[----:B------:R-:W-:Y:S01]  /*df40*/  FMNMX.FTZ R174, R122, R173, !PT ;  /* 0x000000ad7aae7209 */ /* 0x000fe20007810000 */
[--C-:B------:R-:W-:Y:S01]  /*df50*/  FFMA.FTZ R13, R13, UR29, -R10.reuse ;  /* 0x0000001d0d0d7c23 */ /* 0x100fe2000801080a */
[----:B------:R-:W-:Y:S01]  /*df60*/  FSEL R125, R125, -INF , !P4 ;  /* 0xff8000007d7d7808 */ /* 0x000fe20006000000 */
[----:B------:R-:W-:Y:S01]  /*df70*/  FFMA.FTZ R156, R156, UR29, -R10 ;  /* 0x0000001d9c9c7c23 */ /* 0x000fe2000801080a */
[----:B------:R-:W-:Y:S01]  /*df80*/  FMNMX.FTZ R173, R123, R174, !PT ;  /* 0x000000ae7bad7209 */ /* 0x000fe20007810000 */
[----:B------:R-:W-:Y:S01]  /*df90*/  MUFU.EX2 R168, R168 ;  /* 0x000000a800a87308 */ /* 0x000fe20000000800 */
[----:B------:R-:W-:-:S02]  /*dfa0*/  FSEL R126, R126, -INF , !P2 ;  /* 0xff8000007e7e7808 */ /* 0x000fc40005000000 */
[----:B------:R-:W-:Y:S02]  /*dfb0*/  FMNMX.FTZ R176, R124, R173, !PT ;  /* 0x000000ad7cb07209 */ /* 0x000fe40007810000 */
[----:B------:R-:W-:Y:S02]  /*dfc0*/  ISETP.GT.AND P4, PT, R163, 0x39, P1 ;  /* 0x00000039a300780c */ /* 0x000fe40000f84270 */
[----:B------:R-:W-:Y:S01]  /*dfd0*/  FMNMX.FTZ R175, R125, R176, !PT ;  /* 0x000000b07daf7209 */ /* 0x000fe20007810000 */
[----:B------:R-:W-:Y:S01]  /*dfe0*/  MUFU.EX2 R7, R185 ;  /* 0x000000b900077308 */ /* 0x000fe20000000800 */
[----:B------:R-:W-:Y:S02]  /*dff0*/  ISETP.GT.AND P2, PT, R163, 0x40, P1 ;  /* 0x00000040a300780c */ /* 0x000fe40000f44270 */
[----:B------:R-:W-:Y:S02]  /*e000*/  FMNMX.FTZ R176, R126, R175, !PT ;  /* 0x000000af7eb07209 */ /* 0x000fe40007810000 */
[----:B------:R-:W-:-:S02]  /*e010*/  FSEL R169, R128, -INF , !P5 ;  /* 0xff80000080a97808 */ /* 0x000fc40006800000 */
[C---:B------:R-:W-:Y:S01]  /*e020*/  ISETP.LT.OR P4, PT, R164.reuse, 0x3a, P4 ;  /* 0x0000003aa400780c */ /* 0x040fe20002781670 */
[----:B------:R-:W-:Y:S01]  /*e030*/  MUFU.EX2 R172, R172 ;  /* 0x000000ac00ac7308 */ /* 0x000fe20000000800 */
[----:B------:R-:W-:Y:S02]  /*e040*/  FMNMX.FTZ R176, R127, R176, !PT ;  /* 0x000000b07fb07209 */ /* 0x000fe40007810000 */
[----:B------:R-:W-:Y:S02]  /*e050*/  ISETP.LT.OR P2, PT, R164, 0x41, P2 ;  /* 0x00000041a400780c */ /* 0x000fe40001741670 */
[----:B------:R-:W-:Y:S02]  /*e060*/  FSEL R171, R129, -INF , !P4 ;  /* 0xff80000081ab7808 */ /* 0x000fe40006000000 */
[----:B------:R-:W-:Y:S01]  /*e070*/  FMNMX.FTZ R176, R169, R176, !PT ;  /* 0x000000b0a9b07209 */ /* 0x000fe20007810000 */
[----:B------:R-:W-:Y:S01]  /*e080*/  MUFU.EX2 R167, R167 ;  /* 0x000000a700a77308 */ /* 0x000fe20000000800 */
[----:B------:R-:W-:-:S02]  /*e090*/  ISETP.GT.AND P5, PT, R163, 0x48, P1 ;  /* 0x00000048a300780c */ /* 0x000fc40000fa4270 */
[----:B------:R-:W-:Y:S02]  /*e0a0*/  FSEL R130, R130, -INF , !P2 ;  /* 0xff80000082827808 */ /* 0x000fe40005000000 */
[----:B-1----:R-:W-:Y:S02]  /*e0b0*/  FMNMX.FTZ R177, R171, R176, !PT ;  /* 0x000000b0abb17209 */ /* 0x002fe40007810000 */
[C---:B------:R-:W-:Y:S01]  /*e0c0*/  ISETP.GT.AND P4, PT, R163.reuse, 0x49, P1 ;  /* 0x00000049a300780c */ /* 0x040fe20000f84270 */
[----:B------:R-:W-:Y:S01]  /*e0d0*/  MUFU.EX2 R128, R187 ;  /* 0x000000bb00807308 */ /* 0x000fe20000000800 */
[----:B------:R-:W-:Y:S02]  /*e0e0*/  ISETP.LT.OR P5, PT, R164, 0x49, P5 ;  /* 0x00000049a400780c */ /* 0x000fe40002fa1670 */
[----:B------:R-:W-:Y:S02]  /*e0f0*/  FMNMX.FTZ R178, R130, R177, !PT ;  /* 0x000000b182b27209 */ /* 0x000fe40007810000 */
[----:B------:R-:W-:-:S02]  /*e100*/  ISETP.GT.AND P2, PT, R163, 0x50, P1 ;  /* 0x00000050a300780c */ /* 0x000fc40000f44270 */
[----:B------:R-:W-:Y:S01]  /*e110*/  FSEL R173, R132, -INF , !P5 ;  /* 0xff80000084ad7808 */ /* 0x000fe20006800000 */
[----:B------:R-:W-:Y:S01]  /*e120*/  MUFU.EX2 R129, R190 ;  /* 0x000000be00817308 */ /* 0x000fe20000000800 */
[C---:B------:R-:W-:Y:S02]  /*e130*/  ISETP.LT.OR P4, PT, R164.reuse, 0x4a, P4 ;  /* 0x0000004aa400780c */ /* 0x040fe40002781670 */
[----:B------:R-:W-:Y:S02]  /*e140*/  FMNMX.FTZ R178, R131, R178, !PT ;  /* 0x000000b283b27209 */ /* 0x000fe40007810000 */
[----:B------:R-:W-:Y:S02]  /*e150*/  ISETP.LT.OR P2, PT, R164, 0x51, P2 ;  /* 0x00000051a400780c */ /* 0x000fe40001741670 */
[----:B------:R-:W-:Y:S01]  /*e160*/  FSEL R175, R133, -INF , !P4 ;  /* 0xff80000085af7808 */ /* 0x000fe20006000000 */
[----:B------:R-:W-:Y:S01]  /*e170*/  MUFU.EX2 R174, R189 ;  /* 0x000000bd00ae7308 */ /* 0x000fe20000000800 */
[----:B------:R-:W-:-:S02]  /*e180*/  FMNMX.FTZ R178, R173, R178, !PT ;  /* 0x000000b2adb27209 */ /* 0x000fc40007810000 */
[----:B------:R-:W-:Y:S02]  /*e190*/  ISETP.GT.AND P5, PT, R163, 0x58, P1 ;  /* 0x00000058a300780c */ /* 0x000fe40000fa4270 */
[----:B------:R-:W-:Y:S02]  /*e1a0*/  FSEL R134, R134, -INF , !P2 ;  /* 0xff80000086867808 */ /* 0x000fe40005000000 */
[----:B------:R-:W-:Y:S01]  /*e1b0*/  FMNMX.FTZ R177, R175, R178, !PT ;  /* 0x000000b2afb17209 */ /* 0x000fe20007810000 */
[----:B------:R-:W-:Y:S01]  /*e1c0*/  MUFU.EX2 R132, R192 ;  /* 0x000000c000847308 */ /* 0x000fe20000000800 */
[----:B------:R-:W-:Y:S02]  /*e1d0*/  ISETP.GT.AND P4, PT, R163, 0x59, P1 ;  /* 0x00000059a300780c */ /* 0x000fe40000f84270 */
[----:B------:R-:W-:Y:S02]  /*e1e0*/  ISETP.LT.OR P5, PT, R164, 0x59, P5 ;  /* 0x00000059a400780c */ /* 0x000fe40002fa1670 */
[----:B------:R-:W-:Y:S01]  /*e1f0*/  FMNMX.FTZ R178, R134, R177, !PT ;  /* 0x000000b186b27209 */ /* 0x000fe20007810000 */
[----:B------:R-:W-:Y:S01]  /*e200*/  FFMA.FTZ R177, R147, UR29, -R10 ;  /* 0x0000001d93b17c23 */ /* 0x000fe2000801080a */
[----:B------:R-:W-:Y:S01]  /*e210*/  ISETP.GT.AND P2, PT, R163, 0x60, P1 ;  /* 0x00000060a300780c */ /* 0x000fe20000f44270 */
[----:B------:R-:W-:Y:S01]  /*e220*/  MUFU.EX2 R133, R191 ;  /* 0x000000bf00857308 */ /* 0x000fe20000000800 */
[----:B------:R-:W-:-:S02]  /*e230*/  FSEL R136, R136, -INF , !P5 ;  /* 0xff80000088887808 */ /* 0x000fc40006800000 */
[C---:B------:R-:W-:Y:S02]  /*e240*/  ISETP.LT.OR P4, PT, R164.reuse, 0x5a, P4 ;  /* 0x0000005aa400780c */ /* 0x040fe40002781670 */
[----:B------:R-:W-:Y:S02]  /*e250*/  FMNMX.FTZ R147, R135, R178, !PT ;  /* 0x000000b287937209 */ /* 0x000fe40007810000 */
[----:B------:R-:W-:Y:S01]  /*e260*/  ISETP.GT.AND P5, PT, R163, 0x68, P1 ;  /* 0x00000068a300780c */ /* 0x000fe20000fa4270 */
[----:B------:R0:W-:Y:S01]  /*e270*/  MUFU.EX2 R178, R177 ;  /* 0x000000b100b27308 */ /* 0x0001e20000000800 */
[----:B------:R-:W-:Y:S02]  /*e280*/  ISETP.LT.OR P2, PT, R164, 0x61, P2 ;  /* 0x00000061a400780c */ /* 0x000fe40001741670 */
[----:B------:R-:W-:Y:S02]  /*e290*/  FSEL R148, R137, -INF , !P4 ;  /* 0xff80000089947808 */ /* 0x000fe40006000000 */
[----:B------:R-:W-:-:S02]  /*e2a0*/  FMNMX.FTZ R147, R136, R147, !PT ;  /* 0x0000009388937209 */ /* 0x000fc40007810000 */
[----:B------:R-:W-:Y:S01]  /*e2b0*/  FSEL R138, R138, -INF , !P2 ;  /* 0xff8000008a8a7808 */ /* 0x000fe20005000000 */
[----:B------:R-:W-:Y:S01]  /*e2c0*/  MUFU.EX2 R137, R179 ;  /* 0x000000b300897308 */ /* 0x000fe20000000800 */
[----:B------:R-:W-:Y:S01]  /*e2d0*/  ISETP.LT.OR P5, PT, R164, 0x69, P5 ;  /* 0x00000069a400780c */ /* 0x000fe20002fa1670 */
[----:B0-----:R-:W-:Y:S01]  /*e2e0*/  FFMA.FTZ R177, R150, UR29, -R10 ;  /* 0x0000001d96b17c23 */ /* 0x001fe2000801080a */
[----:B------:R-:W-:Y:S02]  /*e2f0*/  FMNMX.FTZ R147, R148, R147, !PT ;  /* 0x0000009394937209 */ /* 0x000fe40007810000 */
[----:B------:R-:W-:Y:S02]  /*e300*/  ISETP.GT.AND P4, PT, R163, 0x69, P1 ;  /* 0x00000069a300780c */ /* 0x000fe40000f84270 */
[----:B------:R-:W-:Y:S01]  /*e310*/  FSEL R140, R140, -INF , !P5 ;  /* 0xff8000008c8c7808 */ /* 0x000fe20006800000 */
[----:B------:R-:W-:Y:S01]  /*e320*/  MUFU.EX2 R176, R193 ;  /* 0x000000c100b07308 */ /* 0x000fe20000000800 */
[----:B------:R-:W-:-:S02]  /*e330*/  FMNMX.FTZ R180, R138, R147, !PT ;  /* 0x000000938ab47209 */ /* 0x000fc40007810000 */
[C---:B------:R-:W-:Y:S02]  /*e340*/  ISETP.GT.AND P2, PT, R163.reuse, 0x70, P1 ;  /* 0x00000070a300780c */ /* 0x040fe40000f44270 */
[C---:B------:R-:W-:Y:S02]  /*e350*/  ISETP.GT.AND P5, PT, R163.reuse, 0x78, P1 ;  /* 0x00000078a300780c */ /* 0x040fe40000fa4270 */
[----:B------:R-:W-:Y:S01]  /*e360*/  ISETP.GT.AND P1, PT, R163, 0x79, P1 ;  /* 0x00000079a300780c */ /* 0x000fe20000f24270 */
[----:B------:R-:W-:-:S01]  /*e370*/  FFMA.FTZ R163, R15, UR29, -R10 ;  /* 0x0000001d0fa37c23 */ /* 0x000fc2000801080a */
[C---:B------:R-:W-:Y:S01]  /*e380*/  ISETP.LT.OR P4, PT, R164.reuse, 0x6a, P4 ;  /* 0x0000006aa400780c */ /* 0x040fe20002781670 */
[----:B------:R-:W-:Y:S01]  /*e390*/  MUFU.EX2 R145, R145 ;  /* 0x0000009100917308 */ /* 0x000fe20000000800 */
[----:B------:R-:W-:Y:S02]  /*e3a0*/  FMNMX.FTZ R15, R139, R180, !PT ;  /* 0x000000b48b0f7209 */ /* 0x000fe40007810000 */
[----:B------:R-:W-:-:S02]  /*e3b0*/  ISETP.LT.OR P2, PT, R164, 0x71, P2 ;  /* 0x00000071a400780c */ /* 0x000fc40001741670 */
[----:B------:R-:W-:Y:S02]  /*e3c0*/  FSEL R141, R141, -INF , !P4 ;  /* 0xff8000008d8d7808 */ /* 0x000fe40006000000 */
[----:B------:R-:W-:Y:S01]  /*e3d0*/  FMNMX.FTZ R182, R140, R15, !PT ;  /* 0x0000000f8cb67209 */ /* 0x000fe20007810000 */
[----:B------:R-:W-:-:S01]  /*e3e0*/  FFMA.FTZ R15, R149, UR29, -R10 ;  /* 0x0000001d950f7c23 */ /* 0x000fc2000801080a */
[----:B------:R-:W-:Y:S01]  /*e3f0*/  FSEL R142, R142, -INF , !P2 ;  /* 0xff8000008e8e7808 */ /* 0x000fe20005000000 */
[----:B------:R0:W-:Y:S01]  /*e400*/  MUFU.EX2 R180, R163 ;  /* 0x000000a300b47308 */ /* 0x0001e20000000800 */
[----:B------:R-:W-:Y:S02]  /*e410*/  FMNMX.FTZ R147, R141, R182, !PT ;  /* 0x000000b68d937209 */ /* 0x000fe40007810000 */
[----:B------:R-:W-:Y:S02]  /*e420*/  ISETP.LT.OR P5, PT, R164, 0x79, P5 ;  /* 0x00000079a400780c */ /* 0x000fe40002fa1670 */
[----:B------:R-:W-:-:S02]  /*e430*/  FMNMX.FTZ R182, R142, R147, !PT ;  /* 0x000000938eb67209 */ /* 0x000fc40007810000 */
[----:B------:R-:W-:Y:S01]  /*e440*/  ISETP.LT.OR P1, PT, R164, 0x7a, P1 ;  /* 0x0000007aa400780c */ /* 0x000fe20000f21670 */
[----:B------:R-:W-:Y:S01]  /*e450*/  MUFU.EX2 R13, R13 ;  /* 0x0000000d000d7308 */ /* 0x000fe20000000800 */
[----:B------:R-:W-:Y:S02]  /*e460*/  FSEL R144, R144, -INF , !P5 ;  /* 0xff80000090907808 */ /* 0x000fe40006800000 */
[----:B------:R-:W-:Y:S02]  /*e470*/  FMNMX.FTZ R149, R143, R182, !PT ;  /* 0x000000b68f957209 */ /* 0x000fe40007810000 */
[----:B------:R-:W-:Y:S02]  /*e480*/  FSEL R147, R146, -INF , !P1 ;  /* 0xff80000092937808 */ /* 0x000fe40004800000 */
[----:B------:R-:W-:Y:S01]  /*e490*/  FMNMX.FTZ R150, R144, R149, !PT ;  /* 0x0000009590967209 */ /* 0x000fe20007810000 */
[----:B------:R-:W-:-:S01]  /*e4a0*/  FFMA.FTZ R149, R151, UR29, -R10 ;  /* 0x0000001d97957c23 */ /* 0x000fc2000801080a */
[--C-:B------:R-:W-:Y:S01]  /*e4b0*/  FFMA.FTZ R151, R153, UR29, -R10.reuse ;  /* 0x0000001d99977c23 */ /* 0x100fe2000801080a */
[----:B------:R-:W-:-:S01]  /*e4c0*/  FFMA.FTZ R153, R155, UR29, -R10 ;  /* 0x0000001d9b997c23 */ /* 0x000fc2000801080a */
[----:B0-----:R-:W-:Y:S01]  /*e4d0*/  FMNMX.FTZ R163, R147, R150, !PT ;  /* 0x0000009693a37209 */ /* 0x001fe20007810000 */
[----:B------:R-:W-:-:S01]  /*e4e0*/  FFMA.FTZ R150, R152, UR29, -R10 ;  /* 0x0000001d98967c23 */ /* 0x000fc2000801080a */
[--C-:B------:R-:W-:Y:S01]  /*e4f0*/  FFMA.FTZ R155, R157, UR29, -R10.reuse ;  /* 0x0000001d9d9b7c23 */ /* 0x100fe2000801080a */
[----:B------:R-:W-:-:S01]  /*e500*/  FFMA.FTZ R152, R154, UR29, -R10 ;  /* 0x0000001d9a987c23 */ /* 0x000fc2000801080a */
[--C-:B------:R-:W-:Y:S01]  /*e510*/  FFMA.FTZ R157, R160, UR29, -R10.reuse ;  /* 0x0000001da09d7c23 */ /* 0x100fe2000801080a */
[----:B------:R-:W0:Y:S01]  /*e520*/  SHFL.BFLY PT, R164, R163, 0x2, 0x1f ;  /* 0x0c401f00a3a47f89 */ /* 0x000e2200000e0000 */
[----:B------:R-:W-:-:S01]  /*e530*/  FFMA.FTZ R154, R158, UR29, -R10 ;  /* 0x0000001d9e9a7c23 */ /* 0x000fc2000801080a */
[--C-:B------:R-:W-:Y:S01]  /*e540*/  FFMA.FTZ R160, R162, UR29, -R10.reuse ;  /* 0x0000001da2a07c23 */ /* 0x100fe2000801080a */
[----:B------:R-:W-:-:S01]  /*e550*/  FFMA.FTZ R158, R161, UR29, -R10 ;  /* 0x0000001da19e7c23 */ /* 0x000fc2000801080a */
[----:B------:R-:W-:Y:S01]  /*e560*/  FFMA.FTZ R162, R159, UR29, -R10 ;  /* 0x0000001d9fa27c23 */ /* 0x000fe2000801080a */
[----:B------:R-:W-:Y:S01]  /*e570*/  IMAD.U32 R161, RZ, RZ, UR29 ;  /* 0x0000001dffa17e24 */ /* 0x000fe2000f8e00ff */
[----:B------:R-:W-:Y:S01]  /*e580*/  FSEL R159, R9, RZ, P6 ;  /* 0x000000ff099f7208 */ /* 0x000fe20003000000 */
[----:B------:R1:W-:Y:S04]  /*e590*/  MUFU.EX2 R146, R177 ;  /* 0x000000b100927308 */ /* 0x0003e80000000800 */
[----:B------:R-:W-:-:S04]  /*e5a0*/  FADD.FTZ R4, -R159, R4 ;  /* 0x000000049f047221 */ /* 0x000fc80000010100 */
[----:B------:R-:W-:Y:S08]  /*e5b0*/  MUFU.EX2 R159, R162 ;  /* 0x000000a2009f7308 */ /* 0x000ff00000000800 */
[----:B------:R-:W-:Y:S01]  /*e5c0*/  MUFU.EX2 R15, R15 ;  /* 0x0000000f000f7308 */ /* 0x000fe20000000800 */
[----:B0-----:R-:W-:-:S05]  /*e5d0*/  FMNMX.FTZ R164, R163, R164, !PT ;  /* 0x000000a4a3a47209 */ /* 0x001fca0007810000 */
[----:B------:R-:W0:Y:S02]  /*e5e0*/  SHFL.BFLY PT, R163, R164, 0x1, 0x1f ;  /* 0x0c201f00a4a37f89 */ /* 0x000e2400000e0000 */
[----:B------:R-:W-:Y:S08]  /*e5f0*/  MUFU.EX2 R149, R149 ;  /* 0x0000009500957308 */ /* 0x000ff00000000800 */
[----:B------:R-:W-:Y:S08]  /*e600*/  MUFU.EX2 R150, R150 ;  /* 0x0000009600967308 */ /* 0x000ff00000000800 */
[----:B------:R-:W-:Y:S01]  /*e610*/  MUFU.EX2 R151, R151 ;  /* 0x0000009700977308 */ /* 0x000fe20000000800 */
[----:B0-----:R-:W-:Y:S01]  /*e620*/  FMNMX.FTZ R10, R164, R163, !PT ;  /* 0x000000a3a40a7209 */ /* 0x001fe20007810000 */
[----:B------:R-:W-:-:S06]  /*e630*/  FMUL.FTZ R163, R4, UR29 ;  /* 0x0000001d04a37c20 */ /* 0x000fcc0008410000 */
[----:B------:R-:W-:Y:S01]  /*e640*/  MUFU.EX2 R152, R152 ;  /* 0x0000009800987308 */ /* 0x000fe20000000800 */
[C---:B------:R-:W-:Y:S01]  /*e650*/  FSETP.NEU.FTZ.AND P1, PT, R10.reuse, -INF , PT ;  /* 0xff8000000a00780b */ /* 0x040fe20003f3d000 */
[----:B------:R-:W-:-:S05]  /*e660*/  FFMA.FTZ R161, R10, R161, -8 ;  /* 0xc10000000aa17423 */ /* 0x000fca00000100a1 */
[----:B------:R-:W-:Y:S01]  /*e670*/  FSEL R161, R161, RZ, P1 ;  /* 0x000000ffa1a17208 */ /* 0x000fe20000800000 */
[----:B------:R-:W0:Y:S04]  /*e680*/  MUFU.EX2 R163, R163 ;  /* 0x000000a300a37308 */ /* 0x000e280000000800 */
[----:B------:R-:W-:-:S01]  /*e690*/  FFMA.FTZ R4, R8, UR29, -R161 ;  /* 0x0000001d08047c23 */ /* 0x000fc200080108a1 */
[--C-:B------:R-:W-:Y:S01]  /*e6a0*/  FFMA.FTZ R8, R12, UR29, -R161.reuse ;  /* 0x0000001d0c087c23 */ /* 0x100fe200080108a1 */
[----:B------:R-:W-:-:S01]  /*e6b0*/  FFMA.FTZ R12, R20, UR29, -R161 ;  /* 0x0000001d140c7c23 */ /* 0x000fc200080108a1 */
[--C-:B------:R-:W-:Y:S01]  /*e6c0*/  FFMA.FTZ R20, R120, UR29, -R161.reuse ;  /* 0x0000001d78147c23 */ /* 0x100fe200080108a1 */
[----:B------:R-:W-:-:S01]  /*e6d0*/  FFMA.FTZ R120, R122, UR29, -R161 ;  /* 0x0000001d7a787c23 */ /* 0x000fc200080108a1 */
[--C-:B------:R-:W-:Y:S01]  /*e6e0*/  FFMA.FTZ R122, R124, UR29, -R161.reuse ;  /* 0x0000001d7c7a7c23 */ /* 0x100fe200080108a1 */
[----:B------:R-:W-:-:S01]  /*e6f0*/  FFMA.FTZ R124, R126, UR29, -R161 ;  /* 0x0000001d7e7c7c23 */ /* 0x000fc200080108a1 */
[----:B------:R-:W-:Y:S01]  /*e700*/  FSEL R126, R10, RZ, P1 ;  /* 0x000000ff0a7e7208 */ /* 0x000fe20000800000 */
[----:B-1----:R-:W-:-:S01]  /*e710*/  FFMA.FTZ R177, R170, UR29, -R161 ;  /* 0x0000001daab17c23 */ /* 0x002fc200080108a1 */
[----:B------:R-:W-:Y:S01]  /*e720*/  MUFU.EX2 R4, R4 ;  /* 0x0000000400047308 */ /* 0x000fe20000000800 */
[----:B------:R-:W-:-:S01]  /*e730*/  FFMA.FTZ R11, R11, UR29, -R161 ;  /* 0x0000001d0b0b7c23 */ /* 0x000fc200080108a1 */
[----:B------:R-:W-:Y:S01]  /*e740*/  FFMA.FTZ R165, R165, UR29, -R161 ;  /* 0x0000001da5a57c23 */ /* 0x000fe200080108a1 */
[----:B------:R-:W-:-:S01]  /*e750*/  FADD.FTZ R126, -R126, R5 ;  /* 0x000000057e7e7221 */ /* 0x000fc20000010100 */
[----:B------:R-:W-:Y:S01]  /*e760*/  FFMA.FTZ R179, R166, UR29, -R161 ;  /* 0x0000001da6b37c23 */ /* 0x000fe200080108a1 */
[----:B0-----:R-:W-:-:S01]  /*e770*/  FFMA.FTZ R166, R163, R3, R14 ;  /* 0x00000003a3a67223 */ /* 0x001fc2000001000e */
[----:B------:R-:W-:Y:S01]  /*e780*/  FFMA.FTZ R162, R171, UR29, -R161 ;  /* 0x0000001daba27c23 */ /* 0x000fe200080108a1 */
[----:B------:R-:W-:Y:S01]  /*e790*/  FMUL.FTZ R126, R126, UR29 ;  /* 0x0000001d7e7e7c20 */ /* 0x000fe20008410000 */
[----:B------:R-:W-:Y:S01]  /*e7a0*/  MUFU.EX2 R177, R177 ;  /* 0x000000b100b17308 */ /* 0x000fe20000000800 */
[----:B------:R-:W-:-:S01]  /*e7b0*/  FADD.FTZ R166, R21, R166 ;  /* 0x000000a615a67221 */ /* 0x000fc20000010000 */
[--C-:B------:R-:W-:Y:S01]  /*e7c0*/  FFMA.FTZ R123, R123, UR29, -R161.reuse ;  /* 0x0000001d7b7b7c23 */ /* 0x100fe200080108a1 */
        /* <DEDUP_REMOVED lines=23> */
[----:B------:R-:W-:-:S03]  /*e940*/  FADD.FTZ R166, R128, R171 ;  /* 0x000000ab80a67221 */ /* 0x000fc60000010000 */
[----:B------:R-:W-:Y:S01]  /*e950*/  FADD.FTZ R3, R4, R3 ;  /* 0x0000000304037221 */ /* 0x000fe20000010000 */
[----:B------:R-:W-:-:S02]  /*e960*/  FADD.FTZ R171, R129, R166 ;  /* 0x000000a681ab7221 */ /* 0x000fc40000010000 */
        /* <DEDUP_REMOVED lines=14> */
[----:B------:R-:W-:Y:S01]  /*ea50*/  FADD.FTZ R3, R174, R171 ;  /* 0x000000abae037221 */ /* 0x000fe20000010000 */
[----:B------:R-:W-:-:S05]  /*ea60*/  FFMA.FTZ R171, R148, UR29, -R161 ;  /* 0x0000001d94ab7c23 */ /* 0x000fca00080108a1 */
[----:B------:R-:W1:Y:S01]  /*ea70*/  MUFU.EX2 R125, R125 ;  /* 0x0000007d007d7308 */ /* 0x000e620000000800 */
[----:B--2---:R-:W-:-:S01]  /*ea80*/  FADD.FTZ R173, R123, R2 ;  /* 0x000000027bad7221 */ /* 0x004fc20000010000 */
[----:B------:R-:W-:-:S04]  /*ea90*/  FADD.FTZ R2, R132, R3 ;  /* 0x0000000384027221 */ /* 0x000fc80000010000 */
        /* <DEDUP_REMOVED lines=9> */
[----:B------:R1:W3:Y:S01]  /*eb30*/  MUFU.EX2 R5, R169 ;  /* 0x000000a900057308 */ /* 0x0002e20000000800 */
[----:B--2---:R-:W-:-:S01]  /*eb40*/  FADD.FTZ R148, R124, R173 ;  /* 0x000000ad7c947221 */ /* 0x004fc20000010000 */
[----:B------:R-:W-:-:S06]  /*eb50*/  FADD.FTZ R3, R13, R2 ;  /* 0x000000020d037221 */ /* 0x000fcc0000010000 */
[----:B------:R-:W2:Y:S01]  /*eb60*/  MUFU.EX2 R162, R162 ;  /* 0x000000a200a27308 */ /* 0x000ea20000000800 */
[----:B0-----:R-:W-:-:S01]  /*eb70*/  FADD.FTZ R148, R127, R148 ;  /* 0x000000947f947221 */ /* 0x001fc20000010000 */
[----:B-1----:R-:W-:-:S06]  /*eb80*/  FFMA.FTZ R169, R175, UR29, -R161 ;  /* 0x0000001dafa97c23 */ /* 0x002fcc00080108a1 */
[----:B------:R-:W0:Y:S01]  /*eb90*/  MUFU.EX2 R130, R130 ;  /* 0x0000008200827308 */ /* 0x000e220000000800 */
[----:B---3--:R-:W-:-:S01]  /*eba0*/  FADD.FTZ R173, R5, R148 ;  /* 0x0000009405ad7221 */ /* 0x008fc20000010000 */
[----:B------:R-:W-:-:S06]  /*ebb0*/  FADD.FTZ R148, R180, R3 ;  /* 0x00000003b4947221 */ /* 0x000fcc0000010000 */
[----:B------:R-:W1:Y:S01]  /*ebc0*/  MUFU.EX2 R131, R131 ;  /* 0x0000008300837308 */ /* 0x000e620000000800 */
[----:B--2---:R-:W-:-:S07]  /*ebd0*/  FADD.FTZ R173, R162, R173 ;  /* 0x000000ada2ad7221 */ /* 0x004fce0000010000 */
[----:B------:R-:W2:Y:S01]  /*ebe0*/  MUFU.EX2 R164, R164 ;  /* 0x000000a400a47308 */ /* 0x000ea20000000800 */
[----:B0-----:R-:W-:-:S01]  /*ebf0*/  FADD.FTZ R2, R130, R173 ;  /* 0x000000ad82027221 */ /* 0x001fc20000010000 */
[----:B------:R-:W-:Y:S01]  /*ec00*/  FFMA.FTZ R173, R141, UR29, -R161 ;  /* 0x0000001d8dad7c23 */ /* 0x000fe200080108a1 */
[----:B------:R-:W-:-:S04]  /*ec10*/  FADD.FTZ R141, R15, R148 ;  /* 0x000000940f8d7221 */ /* 0x000fc80000010000 */
[----:B------:R-:W-:Y:S01]  /*ec20*/  FADD.FTZ R148, R146, R141 ;  /* 0x0000008d92947221 */ /* 0x000fe20000010000 */
[----:B------:R-:W0:Y:S01]  /*ec30*/  MUFU.EX2 R169, R169 ;  /* 0x000000a900a97308 */ /* 0x000e220000000800 */
[----:B-1----:R-:W-:-:S01]  /*ec40*/  FADD.FTZ R3, R131, R2 ;  /* 0x0000000283037221 */ /* 0x002fc20000010000 */
[----:B------:R-:W-:Y:S01]  /*ec50*/  FFMA.FTZ R141, R142, UR29, -R161 ;  /* 0x0000001d8e8d7c23 */ /* 0x000fe200080108a1 */
[----:B------:R-:W-:-:S01]  /*ec60*/  FADD.FTZ R175, R149, R148 ;  /* 0x0000009495af7221 */ /* 0x000fc20000010000 */
[----:B------:R-:W-:-:S03]  /*ec70*/  FFMA.FTZ R142, R143, UR29, -R161 ;  /* 0x0000001d8f8e7c23 */ /* 0x000fc600080108a1 */
[----:B------:R-:W-:Y:S01]  /*ec80*/  FADD.FTZ R148, R150, R175 ;  /* 0x000000af96947221 */ /* 0x000fe20000010000 */
[----:B------:R-:W1:Y:S01]  /*ec90*/  MUFU.EX2 R134, R134 ;  /* 0x0000008600867308 */ /* 0x000e620000000800 */
[----:B--2---:R-:W-:-:S02]  /*eca0*/  FADD.FTZ R2, R164, R3 ;  /* 0x00000003a4027221 */ /* 0x004fc40000010000 */
[----:B------:R-:W-:-:S04]  /*ecb0*/  FADD.FTZ R143, R151, R148 ;  /* 0x00000094978f7221 */ /* 0x000fc80000010000 */
[----:B------:R-:W-:Y:S01]  /*ecc0*/  FADD.FTZ R148, R152, R143 ;  /* 0x0000008f98947221 */ /* 0x000fe20000010000 */
        /* <DEDUP_REMOVED lines=35> */
[----:B--2---:R-:W-:-:S04]  /*ef00*/  FADD.FTZ R2, R160, R3 ;  /* 0x00000003a0027221 */ /* 0x004fc80000010000 */
[----:B------:R-:W-:Y:S01]  /*ef10*/  FADD.FTZ R3, R159, R2 ;  /* 0x000000029f037221 */ /* 0x000fe20000010000 */
[----:B0-----:R-:W-:-:S04]  /*ef20*/  FADD.FTZ R143, R144, R143 ;  /* 0x0000008f908f7221 */ /* 0x001fc80000010000 */
[----:B-1----:R-:W-:Y:S01]  /*ef30*/  FADD.FTZ R2, R147, R143 ;  /* 0x0000008f93027221 */ /* 0x002fe20000010000 */
[----:B------:R-:W-:Y:S06]  /*ef40*/  @!P0 BRA `(.L_x_1087) ;  /* 0x0000000000048947 */ /* 0x000fec0003800000 */
[----:B------:R-:W-:Y:S01]  /*ef50*/  BPT.TRAP 0x1 ;  /* 0x000000040000795c */ /* 0x000fe20000300000 */
.L_x_1087:
        /* <DEDUP_REMOVED lines=139> */
.L_x_1069:
[----:B------:R-:W-:Y:S06]  /*f810*/  BAR.ARV 0x8, 0x180 ;  /* 0x0206000000007b1d */ /* 0x000fec0000002000 */
[----:B------:R-:W-:Y:S05]  /*f820*/  @!P0 BRA `(.L_x_1089) ;  /* 0x0000000000048947 */ /* 0x000fea0003800000 */
[----:B------:R-:W-:Y:S01]  /*f830*/  BPT.TRAP 0x1 ;  /* 0x000000040000795c */ /* 0x000fe20000300000 */
.L_x_1089:
[----:B------:R-:W-:Y:S01]  /*f840*/  ULEA UR9, UR45, UR36, 0x3 ;  /* 0x000000242d097291 */ /* 0x000fe2000f8e183f */
[----:B------:R-:W-:-:S05]  /*f850*/  IMAD.U32 R0, RZ, RZ, UR46 ;  /* 0x0000002eff007e24 */ /* 0x000fca000f8e00ff */
[----:B------:R-:W-:-:S04]  /*f860*/  SHF.L.U32 R0, R0, 0x1f, RZ ;  /* 0x0000001f00007819 */ /* 0x000fc800000006ff */
[----:B------:R0:W1:Y:S01]  /*f870*/  SYNCS.PHASECHK.TRANS64.TRYWAIT P1, [UR9+0x2a850], R0 ;  /* 0x02a85000ff0075a7 */ /* 0x0000620008020149 */
[----:B------:R-:W-:Y:S05]  /*f880*/  @!P0 BRA `(.L_x_1090) ;  /* 0x0000000000048947 */ /* 0x000fea0003800000 */
[----:B------:R-:W-:Y:S01]  /*f890*/  BPT.TRAP 0x1 ;  /* 0x000000040000795c */ /* 0x000fe20000300000 */
.L_x_1090:
[----:B-1----:R-:W-:Y:S05]  /*f8a0*/  @P1 BRA `(.L_x_1091) ;  /* 0x0000000000081947 */ /* 0x002fea0003800000 */
[----:B------:R-:W1:Y:S02]  /*f8b0*/  SYNCS.PHASECHK.TRANS64.TRYWAIT P1, [UR9+0x2a850], R0 ;  /* 0x02a85000ff0075a7 */ /* 0x000e640008020149 */
[----:B-1----:R-:W-:Y:S05]  /*f8c0*/  @!P1 BRA `(.L_x_1092) ;  /* 0x00000088009c9947 */ /* 0x002fea0003800000 */
.L_x_1091:
        /* <DEDUP_REMOVED lines=11> */
[----:B------:R-:W-:-:S03]  /*f980*/  PLOP3.LUT P1, PT, PT, PT, UP0, 0x80, 0x0 ;  /* 0x000000000000781c */ /* 0x000fc60003f2f008 */
[----:B------:R-:W-:Y:S01]  /*f990*/  UIADD3 UR4, UR8, 0x2, URZ ;  /* 0x0000000208047890 */ /* 0x000fe2000fffe03f */
[----:B------:R-:W-:Y:S02]  /*f9a0*/  @UP0 ULDC.64 UR12, c[0x0][0x9c8] ;  /* 0x00027200000c0ab9 */ /* 0x000fe40000000a00 */
[----:B------:R-:W-:-:S06]  /*f9b0*/  UMOV UR6, UR8 ;  /* 0x0000000800067c82 */ /* 0x000fcc0008000000 */
[----:B------:R-:W-:Y:S01]  /*f9c0*/  QGMMA.64x192x32.F32.E4M3.E4M3 R24, R196, gdesc[UR4], R24, gsb0 ;  /* 0x02e00004c4187df3 */ /* 0x000fe20008000818 */
[----:B------:R-:W-:Y:S01]  /*f9d0*/  UMOV UR7, 0x40000040 ;  /* 0x4000004000077882 */ /* 0x000fe20000000000 */
[----:B------:R-:W-:Y:S01]  /*f9e0*/  UMOV UR6, UR4 ;  /* 0x0000000400067c82 */ /* 0x000fe20008000000 */
[----:B------:R-:W-:Y:S01]  /*f9f0*/  @UP0 UIMAD.WIDE.U32 UR4, UR44, UR12, URZ ;  /* 0x0000000c2c0402a5 */ /* 0x000fe2000f8e003f */
[----:B------:R-:W-:Y:S02]  /*fa00*/  WARPGROUP.DEPBAR.LE gsb0, 0x0 ;  /* 0x00008000000079c5 */ /* 0x000fe40000010000 */
[----:B------:R-:W-:-:S14]  /*fa10*/  WARPGROUP.ARRIVE ;  /* 0x00000000000079c5 */ /* 0x000fdc0000000000 */
[----:B------:R-:W-:Y:S01]  /*fa20*/  QGMMA.64x192x32.F32.E4M3.E4M3 R24, R192, gdesc[UR4], R24, gsb0 ;  /* 0x02e00004c0187df3 */ /* 0x000fe20008000818 */
[----:B------:R-:W-:Y:S02]  /*fa30*/  @UP0 USHF.R.S32.HI UR6, URZ, 0x1f, UR44 ;  /* 0x0000001f3f060899 */ /* 0x000fe4000801142c */
[----:B------:R-:W-:Y:S02]  /*fa40*/  @UP0 USHF.R.S32.HI UR7, URZ, 0x1f, UR40 ;  /* 0x0000001f3f070899 */ /* 0x000fe40008011428 */
[----:B------:R-:W-:-:S04]  /*fa50*/  @UP0 UIMAD UR6, UR6, UR12, URZ ;  /* 0x0000000c060602a4 */ /* 0x000fc8000f8e023f */
[----:B------:R-:W-:-:S03]  /*fa60*/  @UP0 UIMAD UR6, UR44, UR13, UR6 ;  /* 0x0000000d2c0602a4 */ /* 0x000fc6000f8e0206 */
[----:B------:R-:W-:Y:S01]  /*fa70*/  @UP0 ULDC.64 UR12, c[0x0][0x9d0] ;  /* 0x00027400000c0ab9 */ /* 0x000fe20000000a00 */
[----:B------:R-:W-:Y:S02]  /*fa80*/  @UP0 UIADD3 UR5, UR5, UR6, URZ ;  /* 0x0000000605050290 */ /* 0x000fe4000fffe03f */
[----:B------:R-:W-:Y:S02]  /*fa90*/  @UP0 UIMAD UR6, UR7, UR12, URZ ;  /* 0x0000000c070602a4 */ /* 0x000fe4000f8e023f */
[----:B------:R-:W-:Y:S02]  /*faa0*/  @UP0 UIMAD.WIDE.U32 UR4, UR40, UR12, UR4 ;  /* 0x0000000c280402a5 */ /* 0x000fe4000f8e0004 */
[----:B------:R-:W-:-:S04]  /*fab0*/  @UP0 UIMAD UR6, UR40, UR13, UR6 ;  /* 0x0000000d280602a4 */ /* 0x000fc8000f8e0206 */
[----:B------:R-:W-:Y:S02]  /*fac0*/  @UP0 UIADD3 UR5, UR5, UR6, URZ ;  /* 0x0000000605050290 */ /* 0x000fe4000fffe03f */
[----:B------:R-:W-:-:S04]  /*fad0*/  @UP0 ULEA UR6, UP1, UR4, UR10, 0x2 ;  /* 0x0000000a04060291 */ /* 0x000fc8000f82103f */
[----:B------:R-:W-:Y:S02]  /*fae0*/  @UP0 ULEA.HI.X UR7, UR4, UR11, UR5, 0x2, UP1 ;  /* 0x0000000b04070291 */ /* 0x000fe400088f1405 */
[----:B------:R-:W-:-:S04]  /*faf0*/  IMAD.U32 R4, RZ, RZ, UR6 ;  /* 0x00000006ff047e24 */ /* 0x000fc8000f8e00ff */
[----:B-1----:R-:W-:-:S05]  /*fb00*/  IMAD.U32 R5, RZ, RZ, UR7 ;  /* 0x00000007ff057e24 */ /* 0x002fca000f8e00ff */
[----:B------:R1:W2:Y:S01]  /*fb10*/  @P1 LDG.E R6, desc[UR52][R4.64] ;  /* 0x0000003404061981 */ /* 0x0002a2000c1e1900 */
[----:B------:R-:W-:Y:S01]  /*fb20*/  UIADD3 UR4, UR8, 0x4, URZ ;  /* 0x0000000408047890 */ /* 0x000fe2000fffe03f */
[----:B------:R-:W-:-:S06]  /*fb30*/  UMOV UR7, 0x40000040 ;  /* 0x4000004000077882 */ /* 0x000fcc0000000000 */
[----:B------:R-:W-:Y:S01]  /*fb40*/  UMOV UR6, UR4 ;  /* 0x0000000400067c82 */ /* 0x000fe20008000000 */
[----:B------:R-:W-:Y:S01]  /*fb50*/  UIADD3 UR8, UR8, 0x6, URZ ;  /* 0x0000000608087890 */ /* 0x000fe2000fffe03f */
[----:B------:R-:W-:Y:S02]  /*fb60*/  WARPGROUP.DEPBAR.LE gsb0, 0x0 ;  /* 0x00008000000079c5 */ /* 0x000fe40000010000 */
[----:B------:R-:W-:-:S06]  /*fb70*/  WARPGROUP.ARRIVE ;  /* 0x00000000000079c5 */ /* 0x000fcc0000000000 */
[----:B------:R-:W-:Y:S01]  /*fb80*/  QGMMA.64x192x32.F32.E4M3.E4M3 R24, R188, gdesc[UR4], R24, gsb0 ;  /* 0x02e00004bc187df3 */ /* 0x000fe20008000818 */
[----:B------:R-:W-:Y:S01]  /*fb90*/  UMOV UR6, UR8 ;  /* 0x0000000800067c82 */ /* 0x000fe20008000000 */
[----:B------:R-:W-:Y:S01]  /*fba0*/  UMOV UR7, 0x40000040 ;  /* 0x4000004000077882 */ /* 0x000fe20000000000 */
[----:B0-----:R-:W0:Y:S04]  /*fbb0*/  SHFL.BFLY PT, R0, R3, 0x2, 0x1f ;  /* 0x0c401f0003007f89 */ /* 0x001e2800000e0000 */
[----:B------:R-:W3:Y:S01]  /*fbc0*/  SHFL.BFLY PT, R11, R2, 0x2, 0x1f ;  /* 0x0c401f00020b7f89 */ /* 0x000ee200000e0000 */
[----:B0-----:R-:W-:-:S01]  /*fbd0*/  FADD.FTZ R0, R0, R3 ;  /* 0x0000000300007221 */ /* 0x001fc20000010000 */
[----:B---3--:R-:W-:-:S04]  /*fbe0*/  FADD.FTZ R11, R11, R2 ;  /* 0x000000020b0b7221 */ /* 0x008fc80000010000 */
[----:B------:R-:W0:Y:S04]  /*fbf0*/  SHFL.BFLY PT, R7, R0, 0x1, 0x1f ;  /* 0x0c201f0000077f89 */ /* 0x000e2800000e0000 */
[----:B-1----:R-:W1:Y:S01]  /*fc00*/  SHFL.BFLY PT, R4, R11, 0x1, 0x1f ;  /* 0x0c201f000b047f89 */ /* 0x002e6200000e0000 */
        /* <DEDUP_REMOVED lines=16> */
[----:B------:R-:W3:Y:S01]  /*fd10*/  @P1 MUFU.RCP R7, R13 ;  /* 0x0000000d00071308 */ /* 0x000ee20000001000 */
        /* <DEDUP_REMOVED lines=10> */
[-C--:B--2---:R-:W-:Y:S01]  /*fdc0*/  FMUL.FTZ R3, R3, R6.reuse ;  /* 0x0000000603037220 */ /* 0x084fe20000410000 */
[----:B---3--:R-:W-:Y:S01]  /*fdd0*/  FMUL.FTZ R4, R7, R6 ;  /* 0x0000000607047220 */ /* 0x008fe20000410000 */
[----:B------:R-:W-:-:S02]  /*fde0*/  WARPGROUP.DEPBAR.LE gsb0, 0x0 ;  /* 0x00008000000079c5 */ /* 0x000fc40000010000 */
[----:B------:R-:W-:Y:S05]  /*fdf0*/  @!P0 BRA `(.L_x_1093) ;  /* 0x0000000000048947 */ /* 0x000fea0003800000 */
[----:B------:R-:W-:Y:S01]  /*fe00*/  BPT.TRAP 0x1 ;  /* 0x000000040000795c */ /* 0x000fe20000300000 */
.L_x_1093:
        /* <DEDUP_REMOVED lines=39> */
[----:B------:R-:W-:Y:S01]  /*10080*/  USEL UR4, URZ, 0x1, UP0 ;  /* 0x000000013f047887 */ /* 0x000fe20008000000 */
        /* <DEDUP_REMOVED lines=66> */
.L_x_1015:
[----:B------:R-:W0:Y:S01]  /*104b0*/  S2R R4, SR_CgaCtaId ;  /* 0x0000000000047919 */ /* 0x000e220000008800 */
[----:B------:R-:W-:Y:S01]  /*104c0*/  MOV R3, 0x400 ;  /* 0x0000040000037802 */ /* 0x000fe20000000f00 */
[----:B------:R-:W-:Y:S01]  /*104d0*/  BSSY B0, `(.L_x_1094) ;  /* 0x00002c3000007945 */ /* 0x000fe20003800000 */
[----:B------:R-:W-:Y:S02]  /*104e0*/  BAR.SYNC.DEFER_BLOCKING 0x5, 0x180 ;  /* 0x0146000000007b1d */ /* 0x000fe40000010000 */
[----:B0-----:R-:W-:-:S05]  /*104f0*/  LEA R3, R4, R3, 0x18 ;  /* 0x0000000304037211 */ /* 0x001fca00078ec0ff */
[----:B------:R-:W0:Y:S02]  /*10500*/  LDS R4, [R3+0x2a8d0] ;  /* 0x02a8d00003047984 */ /* 0x000e240000000800 */
[----:B0-----:R-:W-:Y:S01]  /*10510*/  R2UR UR4, R4 ;  /* 0x00000000040472ca */ /* 0x001fe200000e0000 */
[----:B------:R-:W-:Y:S06]  /*10520*/  BAR.ARV 0x4, 0x180 ;  /* 0x0106000000007b1d */ /* 0x000fec0000002000 */
[----:B------:R-:W-:Y:S08]  /*10530*/  @P0 BRA `(.L_x_1095) ;  /* 0x00000020005c0947 */ /* 0x000ff00003800000 */
[----:B------:R-:W0:Y:S01]  /*10540*/  S2R R50, SR_TID.X ;  /* 0x0000000000327919 */ /* 0x000e220000002100 */
[----:B------:R-:W-:Y:S01]  /*10550*/  ULDC.64 UR6, c[0x4][0x38] ;  /* 0x01000e0000067ab9 */ /* 0x000fe20000000a00 */
        /* <DEDUP_REMOVED lines=15> */
[----:B------:R-:W-:Y:S01]  /*10650*/  F2FP.BF16.F32.PACK_AB R40, R69, R40 ;  /* 0x000000284528723e */ /* 0x000fe200000010ff */
[----:B0-----:R-:W-:Y:S01]  /*10660*/  IMAD.SHL.U32 R4, R50, 0x4, RZ ;  /* 0x0000000432047824 */ /* 0x001fe200078e00ff */
        /* <DEDUP_REMOVED lines=28> */
[----:B------:R-:W-:Y:S01]  /*10830*/  F2FP.BF16.F32.PACK_AB R131, R128, R131 ;  /* 0x000000838083723e */ /* 0x000fe200000010ff */
[----:B------:R-:W-:Y:S01]  /*10840*/  USHF.R.S32.HI UR10, URZ, 0x1f, UR40 ;  /* 0x0000001f3f0a7899 */ /* 0x000fe20008011428 */
[----:B------:R-:W-:Y:S01]  /*10850*/  LOP3.LUT R4, R4, 0xc, RZ, 0xc0, !PT ;  /* 0x0000000c04047812 */ /* 0x000fe200078ec0ff */
[----:B------:R-:W-:Y:S01]  /*10860*/  ULDC.64 UR8, c[0x0][0xb90] ;  /* 0x0002e40000087ab9 */ /* 0x000fe20000000a00 */
[----:B------:R-:W-:Y:S02]  /*10870*/  BAR.SYNC.DEFER_BLOCKING 0x1, 0x100 ;  /* 0x0044000000007b1d */ /* 0x000fe40000010000 */
[----:B------:R-:W-:-:S05]  /*10880*/  IADD3 R4, P0, R4, UR6, RZ ;  /* 0x0000000604047c10 */ /* 0x000fca000ff1e0ff */
[----:B------:R-:W-:-:S05]  /*10890*/  IMAD.X R5, RZ, RZ, UR7, P0 ;  /* 0x00000007ff057e24 */ /* 0x000fca00080e06ff */
[----:B------:R0:W2:Y:S01]  /*108a0*/  LDG.E.CONSTANT R34, desc[UR52][R4.64] ;  /* 0x0000003404227981 */ /* 0x0000a2000c1e9900 */
[----:B------:R-:W-:Y:S01]  /*108b0*/  F2FP.BF16.F32.PACK_AB R31, R78, R31 ;  /* 0x0000001f4e1f723e */ /* 0x000fe200000010ff */
[----:B------:R-:W-:Y:S01]  /*108c0*/  UIMAD UR5, UR10, UR8, URZ ;  /* 0x000000080a0572a4 */ /* 0x000fe2000f8e023f */
[----:B------:R-:W-:Y:S01]  /*108d0*/  F2FP.BF16.F32.PACK_AB R27, R86, R27 ;  /* 0x0000001b561b723e */ /* 0x000fe200000010ff */
[----:B------:R-:W1:Y:S01]  /*108e0*/  S2R R48, SR_SWINHI ;  /* 0x0000000000307919 */ /* 0x000e620000002f00 */
[----:B------:R-:W-:Y:S02]  /*108f0*/  UIMAD.WIDE.U32 UR6, UR40, UR8, URZ ;  /* 0x00000008280672a5 */ /* 0x000fe4000f8e003f */
[----:B------:R-:W-:Y:S02]  /*10900*/  UIMAD UR5, UR40, UR9, UR5 ;  /* 0x00000009280572a4 */ /* 0x000fe4000f8e0205 */
[----:B------:R-:W-:Y:S01]  /*10910*/  USHF.R.S32.HI UR12, URZ, 0x1f, UR44 ;  /* 0x0000001f3f0c7899 */ /* 0x000fe2000801142c */
[----:B0-----:R-:W-:Y:S01]  /*10920*/  LOP3.LUT P0, R5, R50, 0x3, RZ, 0xc0, !PT ;  /* 0x0000000332057812 */ /* 0x001fe2000780c0ff */
[----:B------:R-:W-:Y:S01]  /*10930*/  ULDC.64 UR8, c[0x0][0xb98] ;  /* 0x0002e60000087ab9 */ /* 0x000fe20000000a00 */
[----:B------:R-:W-:Y:S01]  /*10940*/  F2FP.BF16.F32.PACK_AB R4, R47, R56 ;  /* 0x000000382f04723e */ /* 0x000fe200000010ff */
[----:B------:R-:W-:Y:S01]  /*10950*/  UIADD3 UR7, UR7, UR5, URZ ;  /* 0x0000000507077290 */ /* 0x000fe2000fffe03f */
[----:B------:R-:W-:Y:S01]  /*10960*/  ISETP.EQ.OR P0, PT, R5, 0x3, !P0 ;  /* 0x000000030500780c */ /* 0x000fe20004702670 */
[----:B------:R-:W-:Y:S01]  /*10970*/  IMAD R5, R200, 0x40, R18 ;  /* 0x00000040c8057824 */ /* 0x000fe200078e0212 */
[----:B------:R-:W-:-:S02]  /*10980*/  UIMAD UR5, UR12, UR8, URZ ;  /* 0x000000080c0572a4 */ /* 0x000fc4000f8e023f */
[----:B------:R-:W-:Y:S01]  /*10990*/  SEL R97, R33, R32, P0 ;  /* 0x0000002021617207 */ /* 0x000fe20000000000 */
[----:B------:R-:W-:Y:S01]  /*109a0*/  UIMAD.WIDE.U32 UR6, UR44, UR8, UR6 ;  /* 0x000000082c0672a5 */ /* 0x000fe2000f8e0006 */
[----:B------:R-:W-:Y:S01]  /*109b0*/  SEL R67, R32, R33, P0 ;  /* 0x0000002120437207 */ /* 0x000fe20000000000 */
[----:B------:R-:W-:Y:S01]  /*109c0*/  UIMAD UR5, UR44, UR9, UR5 ;  /* 0x000000092c0572a4 */ /* 0x000fe2000f8e0205 */
[----:B------:R-:W-:Y:S02]  /*109d0*/  SEL R89, R52, R53, P0 ;  /* 0x0000003534597207 */ /* 0x000fe40000000000 */
[----:B------:R-:W-:Y:S01]  /*109e0*/  SEL R57, R53, R52, P0 ;  /* 0x0000003435397207 */ /* 0x000fe20000000000 */
[----:B------:R-:W-:Y:S01]  /*109f0*/  ULDC.64 UR8, c[0x0][0xae8] ;  /* 0x0002ba0000087ab9 */ /* 0x000fe20000000a00 */
[----:B------:R-:W-:Y:S02]  /*10a00*/  SEL R85, R126, R127, P0 ;  /* 0x0000007f7e557207 */ /* 0x000fe40000000000 */
[----:B------:R-:W-:-:S02]  /*10a10*/  SEL R55, R127, R126, P0 ;  /* 0x0000007e7f377207 */ /* 0x000fc40000000000 */
[----:B------:R-:W-:Y:S02]  /*10a20*/  SEL R107, R81, R96, P0 ;  /* 0x00000060516b7207 */ /* 0x000fe40000000000 */
[----:B------:R-:W-:Y:S02]  /*10a30*/  SEL R80, R96, R81, P0 ;  /* 0x0000005160507207 */ /* 0x000fe40000000000 */
[----:B------:R-:W-:Y:S02]  /*10a40*/  SEL R101, R21, R20, P0 ;  /* 0x0000001415657207 */ /* 0x000fe40000000000 */
[----:B------:R-:W-:Y:S02]  /*10a50*/  MOV R32, R3 ;  /* 0x0000000300207202 */ /* 0x000fe40000000f00 */
[----:B-1----:R-:W-:Y:S02]  /*10a60*/  MOV R33, R48 ;  /* 0x0000003000217202 */ /* 0x002fe40000000f00 */
[----:B------:R-:W-:-:S02]  /*10a70*/  SEL R69, R20, R21, P0 ;  /* 0x0000001514457207 */ /* 0x000fc40000000000 */
[----:B------:R-:W-:Y:S01]  /*10a80*/  SEL R127, R15, R14, P0 ;  /* 0x0000000e0f7f7207 */ /* 0x000fe20000000000 */
[--C-:B------:R-:W-:Y:S01]  /*10a90*/  IMAD.WIDE R52, R204, 0x2, R32.reuse ;  /* 0x00000002cc347825 */ /* 0x100fe200078e0220 */
[----:B------:R-:W-:Y:S02]  /*10aa0*/  SEL R81, R14, R15, P0 ;  /* 0x0000000f0e517207 */ /* 0x000fe40000000000 */
[----:B------:R-:W-:Y:S01]  /*10ab0*/  SEL R103, R13, R12, P0 ;  /* 0x0000000c0d677207 */ /* 0x000fe20000000000 */
[----:B------:R-:W-:Y:S01]  /*10ac0*/  IMAD.WIDE R32, R5, 0x2, R32 ;  /* 0x0000000205207825 */ /* 0x000fe200078e0220 */
[C---:B------:R-:W-:Y:S02]  /*10ad0*/  IADD3 R21, P6, R52.reuse, 0x8020, RZ ;  /* 0x0000802034157810 */ /* 0x040fe40007fde0ff */
[----:B------:R-:W-:Y:S02]  /*10ae0*/  IADD3 R15, P2, R52, 0x4060, RZ ;  /* 0x00004060340f7810 */ /* 0x000fe40007f5e0ff */
[----:B------:R-:W-:Y:S01]  /*10af0*/  SEL R70, R12, R13, P0 ;  /* 0x0000000d0c467207 */ /* 0x000fe20000000000 */
[--C-:B------:R-:W-:Y:S01]  /*10b00*/  IMAD.X R61, RZ, RZ, R53.reuse, P6 ;  /* 0x000000ffff3d7224 */ /* 0x100fe200030e0635 */
[----:B------:R-:W-:Y:S01]  /*10b10*/  SEL R111, R49, R4, P0 ;  /* 0x00000004316f7207 */ /* 0x000fe20000000000 */
[----:B------:R-:W-:Y:S01]  /*10b20*/  IMAD.X R63, RZ, RZ, R53, P2 ;  /* 0x000000ffff3f7224 */ /* 0x000fe200010e0635 */
[----:B------:R-:W-:-:S02]  /*10b30*/  SEL R73, R4, R49, P0 ;  /* 0x0000003104497207 */ /* 0x000fc40000000000 */
[----:B------:R-:W-:Y:S02]  /*10b40*/  LOP3.LUT R12, R21, 0x380, RZ, 0xc0, !PT ;  /* 0x00000380150c7812 */ /* 0x000fe400078ec0ff */
[----:B------:R-:W-:Y:S02]  /*10b50*/  LOP3.LUT R4, R15, 0x380, RZ, 0xc0, !PT ;  /* 0x000003800f047812 */ /* 0x000fe400078ec0ff */
[----:B------:R-:W-:Y:S02]  /*10b60*/  SEL R105, R9, R8, P0 ;  /* 0x0000000809697207 */ /* 0x000fe40000000000 */
[----:B------:R-:W-:Y:S02]  /*10b70*/  SEL R71, R8, R9, P0 ;  /* 0x0000000908477207 */ /* 0x000fe40000000000 */
[----:B------:R-:W-:Y:S02]  /*10b80*/  IADD3 R9, P2, R52, 0x40, RZ ;  /* 0x0000004034097810 */ /* 0x000fe40007f5e0ff */
[----:B------:R-:W-:-:S02]  /*10b90*/  SEL R129, R7, R6, P0 ;  /* 0x0000000607817207 */ /* 0x000fc40000000000 */
[----:B------:R-:W-:Y:S02]  /*10ba0*/  SEL R84, R6, R7, P0 ;  /* 0x0000000706547207 */ /* 0x000fe40000000000 */
[----:B------:R-:W-:Y:S02]  /*10bb0*/  SHF.R.U64 R12, R12, 0x3, RZ ;  /* 0x000000030c0c7819 */ /* 0x000fe400000012ff */
[----:B------:R-:W-:Y:S02]  /*10bc0*/  SHF.R.U64 R4, R4, 0x3, RZ ;  /* 0x0000000304047819 */ /* 0x000fe400000012ff */
[----:B------:R-:W-:Y:S02]  /*10bd0*/  SEL R109, R65, R72, P0 ;  /* 0x00000048416d7207 */ /* 0x000fe40000000000 */
[----:B------:R-:W-:Y:S02]  /*10be0*/  IADD3 R7, P1, R52, 0x20, RZ ;  /* 0x0000002034077810 */ /* 0x000fe40007f3e0ff */
[----:B------:R-:W-:-:S02]  /*10bf0*/  SEL R72, R72, R65, P0 ;  /* 0x0000004148487207 */ /* 0x000fc40000000000 */
[----:B------:R-:W-:Y:S01]  /*10c00*/  SEL R95, R37, R36, P0 ;  /* 0x00000024255f7207 */ /* 0x000fe20000000000 */
[--C-:B------:R-:W-:Y:S01]  /*10c10*/  IMAD.X R47, RZ, RZ, R53.reuse, P1 ;  /* 0x000000ffff2f7224 */ /* 0x100fe200008e0635 */
[----:B------:R-:W-:Y:S01]  /*10c20*/  SEL R66, R36, R37, P0 ;  /* 0x0000002524427207 */ /* 0x000fe20000000000 */
[----:B------:R-:W-:Y:S01]  /*10c30*/  IMAD.X R37, RZ, RZ, R53, P2 ;  /* 0x000000ffff257224 */ /* 0x000fe200010e0635 */
[----:B------:R-:W-:Y:S02]  /*10c40*/  IADD3 R65, P4, R52, 0x8060, RZ ;  /* 0x0000806034417810 */ /* 0x000fe40007f9e0ff */
[----:B------:R-:W-:Y:S02]  /*10c50*/  LOP3.LUT R60, R12, R21, RZ, 0x3c, !PT ;  /* 0x000000150c3c7212 */ /* 0x000fe400078e3cff */
[----:B------:R-:W-:Y:S02]  /*10c60*/  LOP3.LUT R62, R4, R15, RZ, 0x3c, !PT ;  /* 0x0000000f043e7212 */ /* 0x000fe400078e3cff */
[----:B------:R-:W-:-:S02]  /*10c70*/  LOP3.LUT R4, R7, 0x380, RZ, 0xc0, !PT ;  /* 0x0000038007047812 */ /* 0x000fc400078ec0ff */
[----:B------:R-:W-:Y:S02]  /*10c80*/  IADD3 R21, P2, R32, 0x5000, RZ ;  /* 0x0000500020157810 */ /* 0x000fe40007f5e0ff */
[----:B------:R-:W-:Y:S02]  /*10c90*/  LOP3.LUT R64, R65, 0x380, RZ, 0xc0, !PT ;  /* 0x0000038041407812 */ /* 0x000fe400078ec0ff */
[----:B------:R-:W-:Y:S02]  /*10ca0*/  SEL R87, R122, R123, P0 ;  /* 0x0000007b7a577207 */ /* 0x000fe40000000000 */
[----:B------:R-:W-:Y:S02]  /*10cb0*/  SEL R56, R123, R122, P0 ;  /* 0x0000007a7b387207 */ /* 0x000fe40000000000 */
[----:B------:R-:W-:Y:S02]  /*10cc0*/  SHF.R.U64 R4, R4, 0x3, RZ ;  /* 0x0000000304047819 */ /* 0x000fe400000012ff */
[----:B------:R-:W-:-:S02]  /*10cd0*/  LOP3.LUT R20, R21, 0x380, RZ, 0xc0, !PT ;  /* 0x0000038015147812 */ /* 0x000fc400078ec0ff */
[----:B------:R-:W-:Y:S02]  /*10ce0*/  SEL R123, R25, R24, P0 ;  /* 0x00000018197b7207 */ /* 0x000fe40000000000 */
[----:B------:R-:W-:Y:S02]  /*10cf0*/  SEL R79, R24, R25, P0 ;  /* 0x00000019184f7207 */ /* 0x000fe40000000000 */
[----:B------:R-:W-:Y:S02]  /*10d00*/  SEL R125, R11, R10, P0 ;  /* 0x0000000a0b7d7207 */ /* 0x000fe40000000000 */
[----:B------:R-:W-:Y:S02]  /*10d10*/  SEL R82, R10, R11, P0 ;  /* 0x0000000b0a527207 */ /* 0x000fe40000000000 */
[----:B------:R-:W-:Y:S02]  /*10d20*/  LOP3.LUT R5, R52, 0x380, RZ, 0xc0, !PT ;  /* 0x0000038034057812 */ /* 0x000fe400078ec0ff */
[----:B------:R-:W-:-:S02]  /*10d30*/  SHF.R.U64 R64, R64, 0x3, RZ ;  /* 0x0000000340407819 */ /* 0x000fc400000012ff */
[C---:B------:R-:W-:Y:S02]  /*10d40*/  IADD3 R25, P3, R52.reuse, 0x8040, RZ ;  /* 0x0000804034197810 */ /* 0x040fe40007f7e0ff */
[----:B------:R-:W-:Y:S02]  /*10d50*/  IADD3 R10, P5, R52, 0x8000, RZ ;  /* 0x00008000340a7810 */ /* 0x000fe40007fbe0ff */
[----:B------:R-:W-:Y:S01]  /*10d60*/  SEL R113, R43, R46, P0 ;  /* 0x0000002e2b717207 */ /* 0x000fe20000000000 */
[--C-:B------:R-:W-:Y:S01]  /*10d70*/  IMAD.X R51, RZ, RZ, R53.reuse, P3 ;  /* 0x000000ffff337224 */ /* 0x100fe200018e0635 */
[----:B------:R-:W-:Y:S01]  /*10d80*/  SEL R74, R46, R43, P0 ;  /* 0x0000002b2e4a7207 */ /* 0x000fe20000000000 */
[----:B------:R-:W-:Y:S01]  /*10d90*/  IMAD.X R49, RZ, RZ, R53, P5 ;  /* 0x000000ffff317224 */ /* 0x000fe200028e0635 */
[----:B------:R-:W-:Y:S02]  /*10da0*/  LOP3.LUT R46, R4, R7, RZ, 0x3c, !PT ;  /* 0x00000007042e7212 */ /* 0x000fe400078e3cff */
[----:B------:R-:W-:-:S02]  /*10db0*/  SHF.R.U64 R20, R20, 0x3, RZ ;  /* 0x0000000314147819 */ /* 0x000fc400000012ff */
[----:B------:R-:W-:Y:S02]  /*10dc0*/  SHF.R.U64 R5, R5, 0x3, RZ ;  /* 0x0000000305057819 */ /* 0x000fe400000012ff */
[----:B------:R-:W-:Y:S02]  /*10dd0*/  LOP3.LUT R4, R9, 0x380, RZ, 0xc0, !PT ;  /* 0x0000038009047812 */ /* 0x000fe400078ec0ff */
[----:B------:R-:W-:Y:S01]  /*10de0*/  LOP3.LUT R64, R64, R65, RZ, 0x3c, !PT ;  /* 0x0000004140407212 */ /* 0x000fe200078e3cff */
[----:B------:R-:W-:Y:S01]  /*10df0*/  IMAD.X R65, RZ, RZ, R53, P4 ;  /* 0x000000ffff417224 */ /* 0x000fe200020e0635 */
[C---:B------:R-:W-:Y:S02]  /*10e00*/  IADD3 R13, P4, R52.reuse, 0x4040, RZ ;  /* 0x00004040340d7810 */ /* 0x040fe40007f9e0ff */
[C---:B------:R-:W-:Y:S02]  /*10e10*/  IADD3 R11, P3, R52.reuse, 0x4020, RZ ;  /* 0x00004020340b7810 */ /* 0x040fe40007f7e0ff */
[----:B------:R-:W-:-:S02]  /*10e20*/  IADD3 R8, P6, R52, 0x4000, RZ ;  /* 0x0000400034087810 */ /* 0x000fc40007fde0ff */
[----:B------:R-:W-:Y:S01]  /*10e30*/  IADD3 R6, P5, R52, 0x60, RZ ;  /* 0x0000006034067810 */ /* 0x000fe20007fbe0ff */
[----:B------:R-:W-:Y:S01]  /*10e40*/  IMAD.X R43, RZ, RZ, R53, P3 ;  /* 0x000000ffff2b7224 */ /* 0x000fe200018e0635 */
[----:B------:R-:W-:Y:S01]  /*10e50*/  LOP3.LUT R20, R20, R21, RZ, 0x3c, !PT ;  /* 0x0000001514147212 */ /* 0x000fe200078e3cff */
[----:B------:R-:W-:Y:S01]  /*10e60*/  IMAD.X R21, RZ, RZ, R33, P2 ;  /* 0x000000ffff157224 */ /* 0x000fe200010e0621 */
[----:B------:R-:W-:Y:S02]  /*10e70*/  SEL R117, R35, R38, P0 ;  /* 0x0000002623757207 */ /* 0x000fe40000000000 */
[----:B------:R-:W-:Y:S02]  /*10e80*/  SEL R76, R38, R35, P0 ;  /* 0x00000023264c7207 */ /* 0x000fe40000000000 */
[----:B------:R-:W-:Y:S02]  /*10e90*/  LOP3.LUT R52, R5, R52, RZ, 0x3c, !PT ;  /* 0x0000003405347212 */ /* 0x000fe400078e3cff */
[----:B------:R-:W-:-:S02]  /*10ea0*/  SHF.R.U64 R4, R4, 0x3, RZ ;  /* 0x0000000304047819 */ /* 0x000fc400000012ff */
[----:B------:R-:W-:Y:S02]  /*10eb0*/  LOP3.LUT R5, R10, 0x380, RZ, 0xc0, !PT ;  /* 0x000003800a057812 */ /* 0x000fe400078ec0ff */
[----:B------:R-:W-:Y:S02]  /*10ec0*/  IADD3 R35, P2, R32, 0xb000, RZ ;  /* 0x0000b00020237810 */ /* 0x000fe40007f5e0ff */
[----:B------:R-:W-:Y:S02]  /*10ed0*/  LOP3.LUT R36, R4, R9, RZ, 0x3c, !PT ;  /* 0x0000000904247212 */ /* 0x000fe400078e3cff */
[----:B------:R-:W-:Y:S02]  /*10ee0*/  SHF.R.U64 R5, R5, 0x3, RZ ;  /* 0x0000000305057819 */ /* 0x000fe400000012ff */
[----:B------:R-:W-:Y:S02]  /*10ef0*/  LOP3.LUT R4, R35, 0x380, RZ, 0xc0, !PT ;  /* 0x0000038023047812 */ /* 0x000fe400078ec0ff */
[----:B------:R-:W-:-:S02]  /*10f00*/  SEL R99, R29, R28, P0 ;  /* 0x0000001c1d637207 */ /* 0x000fc40000000000 */
[----:B------:R-:W-:Y:S02]  /*10f10*/  SEL R68, R28, R29, P0 ;  /* 0x0000001d1c447207 */ /* 0x000fe40000000000 */
[----:B------:R-:W-:Y:S02]  /*10f20*/  LOP3.LUT R48, R5, R10, RZ, 0x3c, !PT ;  /* 0x0000000a05307212 */ /* 0x000fe400078e3cff */
[----:B------:R-:W-:Y:S02]  /*10f30*/  SHF.R.U64 R4, R4, 0x3, RZ ;  /* 0x0000000304047819 */ /* 0x000fe400000012ff */
[----:B------:R-:W-:Y:S02]  /*10f40*/  LOP3.LUT R5, R8, 0x380, RZ, 0xc0, !PT ;  /* 0x0000038008057812 */ /* 0x000fe400078ec0ff */
[----:B------:R-:W-:Y:S02]  /*10f50*/  IADD3 R29, P3, R32, 0x2000, RZ ;  /* 0x00002000201d7810 */ /* 0x000fe40007f7e0ff */
[----:B------:R-:W-:-:S02]  /*10f60*/  LOP3.LUT R4, R4, R35, RZ, 0x3c, !PT ;  /* 0x0000002304047212 */ /* 0x000fc400078e3cff */
[----:B------:R-:W-:Y:S01]  /*10f70*/  SHF.R.U64 R5, R5, 0x3, RZ ;  /* 0x0000000305057819 */ /* 0x000fe200000012ff */
[----:B------:R-:W0:Y:S01]  /*10f80*/  LDC R35, c[0x0][0xbe8] ;  /* 0x0002fa00ff237b82 */ /* 0x000e220000000800 */
[----:B------:R-:W-:Y:S02]  /*10f90*/  LOP3.LUT R28, R29, 0x380, RZ, 0xc0, !PT ;  /* 0x000003801d1c7812 */ /* 0x000fe400078ec0ff */
[----:B------:R-:W-:Y:S02]  /*10fa0*/  SEL R93, R41, R40, P0 ;  /* 0x00000028295d7207 */ /* 0x000fe40000000000 */
[----:B------:R-:W-:Y:S01]  /*10fb0*/  SEL R59, R40, R41, P0 ;  /* 0x00000029283b7207 */ /* 0x000fe20000000000 */
[----:B------:R-:W-:Y:S01]  /*10fc0*/  IMAD.X R41, RZ, RZ, R53, P6 ;  /* 0x000000ffff297224 */ /* 0x000fe200030e0635 */
[----:B------:R-:W-:Y:S02]  /*10fd0*/  LOP3.LUT R40, R5, R8, RZ, 0x3c, !PT ;  /* 0x0000000805287212 */ /* 0x000fe400078e3cff */
[----:B------:R-:W-:-:S02]  /*10fe0*/  SHF.R.U64 R28, R28, 0x3, RZ ;  /* 0x000000031c1c7819 */ /* 0x000fc400000012ff */
[----:B------:R-:W-:Y:S02]  /*10ff0*/  LOP3.LUT R5, R6, 0x380, RZ, 0xc0, !PT ;  /* 0x0000038006057812 */ /* 0x000fe400078ec0ff */
[----:B------:R-:W-:Y:S01]  /*11000*/  LOP3.LUT R28, R28, R29, RZ, 0x3c, !PT ;  /* 0x0000001d1c1c7212 */ /* 0x000fe200078e3cff */
[----:B------:R-:W-:Y:S01]  /*11010*/  IMAD.X R29, RZ, RZ, R33, P3 ;  /* 0x000000ffff1d7224 */ /* 0x000fe200018e0621 */
[----:B------:R-:W-:Y:S02]  /*11020*/  SHF.R.U64 R5, R5, 0x3, RZ ;  /* 0x0000000305057819 */ /* 0x000fe400000012ff */
[----:B------:R-:W-:Y:S02]  /*11030*/  IADD3 R7, P3, R32, 0x8000, RZ ;  /* 0x0000800020077810 */ /* 0x000fe40007f7e0ff */
[----:B------:R-:W-:Y:S02]  /*11040*/  LOP3.LUT R38, R5, R6, RZ, 0x3c, !PT ;  /* 0x0000000605267212 */ /* 0x000fe400078e3cff */
[----:B------:R-:W-:-:S02]  /*11050*/  LOP3.LUT R6, R7, 0x380, RZ, 0xc0, !PT ;  /* 0x0000038007067812 */ /* 0x000fc400078ec0ff */
[----:B------:R-:W-:Y:S02]  /*11060*/  LOP3.LUT R10, R11, 0x380, RZ, 0xc0, !PT ;  /* 0x000003800b0a7812 */ /* 0x000fe400078ec0ff */
[----:B------:R-:W-:Y:S02]  /*11070*/  SHF.R.U64 R6, R6, 0x3, RZ ;  /* 0x0000000306067819 */ /* 0x000fe400000012ff */
[----:B------:R-:W-:Y:S02]  /*11080*/  LOP3.LUT R14, R25, 0x380, RZ, 0xc0, !PT ;  /* 0x00000380190e7812 */ /* 0x000fe400078ec0ff */
[----:B------:R-:W-:Y:S01]  /*11090*/  LOP3.LUT R6, R6, R7, RZ, 0x3c, !PT ;  /* 0x0000000706067212 */ /* 0x000fe200078e3cff */
[----:B------:R-:W-:Y:S01]  /*110a0*/  IMAD.X R7, RZ, RZ, R33, P3 ;  /* 0x000000ffff077224 */ /* 0x000fe200018e0621 */
[----:B0-----:R-:W-:Y:S02]  /*110b0*/  ISETP.NE.AND P3, PT, R35, 0x1, PT ;  /* 0x000000012300780c */ /* 0x001fe40003f65270 */
[----:B------:R-:W-:-:S02]  /*110c0*/  SHF.R.U64 R10, R10, 0x3, RZ ;  /* 0x000000030a0a7819 */ /* 0x000fc400000012ff */
[----:B------:R-:W-:Y:S02]  /*110d0*/  SEL R83, R130, R131, P0 ;  /* 0x0000008382537207 */ /* 0x000fe40000000000 */
[----:B------:R-:W-:Y:S02]  /*110e0*/  SEL R54, R131, R130, P0 ;  /* 0x0000008283367207 */ /* 0x000fe40000000000 */
[----:B------:R-:W-:Y:S02]  /*110f0*/  MOV R100, R40 ;  /* 0x0000002800647202 */ /* 0x000fe40000000f00 */
[----:B------:R-:W-:Y:S02]  /*11100*/  SEL R115, R39, R42, P0 ;  /* 0x0000002a27737207 */ /* 0x000fe40000000000 */
[----:B------:R-:W-:Y:S01]  /*11110*/  SEL R75, R42, R39, P0 ;  /* 0x000000272a4b7207 */ /* 0x000fe20000000000 */
[----:B------:R-:W0:Y:S01]  /*11120*/  @P3 LDC R40, c[0x0][0xbec] ;  /* 0x0002fb00ff283b82 */ /* 0x000e220000000800 */
[----:B------:R-:W-:Y:S01]  /*11130*/  SHF.R.U64 R14, R14, 0x3, RZ ;  /* 0x000000030e0e7819 */ /* 0x000fe200000012ff */
[----:B------:R-:W-:Y:S01]  /*11140*/  IMAD.X R39, RZ, RZ, R53, P5 ;  /* 0x000000ffff277224 */ /* 0x000fe200028e0635 */
[----:B------:R-:W-:-:S02]  /*11150*/  LOP3.LUT R42, R10, R11, RZ, 0x3c, !PT ;  /* 0x0000000b0a2a7212 */ /* 0x000fc400078e3cff */
[----:B------:R-:W-:Y:S02]  /*11160*/  LOP3.LUT R50, R14, R25, RZ, 0x3c, !PT ;  /* 0x000000190e327212 */ /* 0x000fe400078e3cff */
[----:B------:R-:W-:Y:S02]  /*11170*/  MOV R98, R42 ;  /* 0x0000002a00627202 */ /* 0x000fe40000000f00 */
[----:B------:R-:W1:Y:S01]  /*11180*/  @P3 LDC R43, c[0x0][0xbf0] ;  /* 0x0002fc00ff2b3b82 */ /* 0x000e620000000800 */
[----:B------:R-:W-:Y:S02]  /*11190*/  MOV R60, R60 ;  /* 0x0000003c003c7202 */ /* 0x000fe40000000f00 */
[----:B------:R-:W-:Y:S02]  /*111a0*/  MOV R64, R64 ;  /* 0x0000004000407202 */ /* 0x000fe40000000f00 */
[----:B------:R-:W-:Y:S01]  /*111b0*/  MOV R61, R48 ;  /* 0x00000030003d7202 */ /* 0x000fe20000000f00 */
[----:B------:R-:W-:Y:S01]  /*111c0*/  VIADD R49, R17, UR42 ;  /* 0x0000002a11317c36 */ /* 0x000fe20008000000 */
[----:B------:R-:W-:-:S02]  /*111d0*/  MOV R65, R50 ;  /* 0x0000003200417202 */ /* 0x000fc40000000f00 */
[----:B------:R-:W-:Y:S02]  /*111e0*/  SEL R91, R45, R44, P0 ;  /* 0x0000002c2d5b7207 */ /* 0x000fe40000000000 */
[----:B------:R-:W-:Y:S01]  /*111f0*/  SEL R58, R44, R45, P0 ;  /* 0x0000002d2c3a7207 */ /* 0x000fe20000000000 */
[----:B------:R-:W-:Y:S01]  /*11200*/  IMAD.X R45, RZ, RZ, R53, P4 ;  /* 0x000000ffff2d7224 */ /* 0x000fe200020e0635 */
[----:B------:R-:W-:Y:S01]  /*11210*/  LOP3.LUT R12, R13, 0x380, RZ, 0xc0, !PT ;  /* 0x000003800d0c7812 */ /* 0x000fe200078ec0ff */
[----:B0-----:R-:W-:Y:S01]  /*11220*/  @P3 IMAD.HI.U32 R40, R49, R40, RZ ;  /* 0x0000002831283227 */ /* 0x001fe200078e00ff */
[----:B------:R-:W-:Y:S02]  /*11230*/  SEL R119, R31, R30, P0 ;  /* 0x0000001e1f777207 */ /* 0x000fe40000000000 */
[----:B------:R-:W-:Y:S02]  /*11240*/  SEL R121, R27, R26, P0 ;  /* 0x0000001a1b797207 */ /* 0x000fe40000000000 */
[----:B------:R-:W-:-:S02]  /*11250*/  SHF.R.U64 R12, R12, 0x3, RZ ;  /* 0x000000030c0c7819 */ /* 0x000fc400000012ff */
[----:B------:R-:W-:Y:S02]  /*11260*/  SEL R78, R26, R27, P0 ;  /* 0x0000001b1a4e7207 */ /* 0x000fe40000000000 */
[----:B------:R-:W-:Y:S02]  /*11270*/  MOV R102, R38 ;  /* 0x0000002600667202 */ /* 0x000fe40000000f00 */
[----:B------:R-:W-:Y:S02]  /*11280*/  MOV R104, R36 ;  /* 0x0000002400687202 */ /* 0x000fe40000000f00 */
[----:B------:R-:W-:Y:S02]  /*11290*/  SEL R77, R30, R31, P0 ;  /* 0x0000001f1e4d7207 */ /* 0x000fe40000000000 */
[----:B------:R-:W-:Y:S02]  /*112a0*/  IADD3 R15, P1, R32, 0x6000, RZ ;  /* 0x00006000200f7810 */ /* 0x000fe40007f3e0ff */
[----:B------:R-:W-:Y:S01]  /*112b0*/  MOV R106, R52 ;  /* 0x00000034006a7202 */ /* 0x000fe20000000f00 */
[----:B------:R-:W-:Y:S01]  /*112c0*/  IMAD.MOV.U32 R53, RZ, RZ, R49 ;  /* 0x000000ffff357224 */ /* 0x000fe200078e0031 */
[----:B------:R-:W-:-:S02]  /*112d0*/  LOP3.LUT R44, R12, R13, RZ, 0x3c, !PT ;  /* 0x0000000d0c2c7212 */ /* 0x000fc400078e3cff */
[----:B------:R-:W-:Y:S02]  /*112e0*/  IADD3 R31, P4, R32, 0x1000, RZ ;  /* 0x00001000201f7810 */ /* 0x000fe40007f9e0ff */
[----:B-1----:R-:W-:Y:S02]  /*112f0*/  @P3 SHF.R.U32.HI R53, RZ, R43, R40 ;  /* 0x0000002bff353219 */ /* 0x002fe40000011628 */
[----:B------:R-:W-:Y:S02]  /*11300*/  LOP3.LUT R14, R15, 0x380, RZ, 0xc0, !PT ;  /* 0x000003800f0e7812 */ /* 0x000fe400078ec0ff */
[----:B------:R-:W-:Y:S02]  /*11310*/  MOV R62, R62 ;  /* 0x0000003e003e7202 */ /* 0x000fe40000000f00 */
[----:B------:R-:W-:Y:S02]  /*11320*/  LOP3.LUT R30, R31, 0x380, RZ, 0xc0, !PT ;  /* 0x000003801f1e7812 */ /* 0x000fe400078ec0ff */
[----:B------:R-:W-:-:S02]  /*11330*/  MOV R51, R46 ;  /* 0x0000002e00337202 */ /* 0x000fc40000000f00 */
[----:B------:R-:W-:Y:S02]  /*11340*/  MOV R63, R44 ;  /* 0x0000002c003f7202 */ /* 0x000fe40000000f00 */
[----:B------:R-:W-:Y:S02]  /*11350*/  SHF.R.U64 R14, R14, 0x3, RZ ;  /* 0x000000030e0e7819 */ /* 0x000fe400000012ff */
[----:B------:R-:W-:Y:S02]  /*11360*/  SHF.R.U64 R30, R30, 0x3, RZ ;  /* 0x000000031e1e7819 */ /* 0x000fe400000012ff */
[----:B------:R-:W-:Y:S01]  /*11370*/  LOP3.LUT R14, R14, R15, RZ, 0x3c, !PT ;  /* 0x0000000f0e0e7212 */ /* 0x000fe200078e3cff */
[--C-:B------:R-:W-:Y:S01]  /*11380*/  IMAD.X R15, RZ, RZ, R33.reuse, P1 ;  /* 0x000000ffff0f7224 */ /* 0x100fe200008e0621 */
[----:B------:R-:W-:Y:S01]  /*11390*/  LOP3.LUT R30, R30, R31, RZ, 0x3c, !PT ;  /* 0x0000001f1e1e7212 */ /* 0x000fe200078e3cff */
[----:B------:R-:W-:Y:S01]  /*113a0*/  IMAD.X R31, RZ, RZ, R33, P4 ;  /* 0x000000ffff1f7224 */ /* 0x000fe200020e0621 */
[----:B------:R-:W-:-:S02]  /*113b0*/  IADD3 R13, P4, R32, 0x7000, RZ ;  /* 0x00007000200d7810 */ /* 0x000fc40007f9e0ff */
[C---:B------:R-:W-:Y:S02]  /*113c0*/  IADD3 R27, P6, R32.reuse, 0x3000, RZ ;  /* 0x00003000201b7810 */ /* 0x040fe40007fde0ff */
[----:B------:R-:W-:Y:S02]  /*113d0*/  LOP3.LUT R12, R13, 0x380, RZ, 0xc0, !PT ;  /* 0x000003800d0c7812 */ /* 0x000fe400078ec0ff */
[----:B------:R-:W-:Y:S02]  /*113e0*/  IADD3 R25, P5, R32, 0x4000, RZ ;  /* 0x0000400020197810 */ /* 0x000fe40007fbe0ff */
[----:B------:R-:W-:Y:S02]  /*113f0*/  SHF.R.U64 R12, R12, 0x3, RZ ;  /* 0x000000030c0c7819 */ /* 0x000fe400000012ff */
[----:B------:R-:W-:Y:S02]  /*11400*/  LOP3.LUT R26, R27, 0x380, RZ, 0xc0, !PT ;  /* 0x000003801b1a7812 */ /* 0x000fe400078ec0ff */
[----:B--2---:R-:W-:Y:S01]  /*11410*/  LOP3.LUT R41, R34, 0x2, RZ, 0x3c, !PT ;  /* 0x0000000222297812 */ /* 0x004fe200078e3cff */
[----:B------:R-:W-:Y:S01]  /*11420*/  SHFL.IDX PT, R83, R83, R34, 0x1c1f ;  /* 0x001c1f2253537589 */ /* 0x000fe200000e0000 */
[----:B------:R-:W-:-:S02]  /*11430*/  LOP3.LUT R24, R25, 0x380, RZ, 0xc0, !PT ;  /* 0x0000038019187812 */ /* 0x000fc400078ec0ff */
[----:B------:R-:W-:Y:S01]  /*11440*/  LOP3.LUT R12, R12, R13, RZ, 0x3c, !PT ;  /* 0x0000000d0c0c7212 */ /* 0x000fe200078e3cff */
[----:B------:R-:W-:Y:S01]  /*11450*/  SHFL.IDX PT, R107, R107, R34, 0x1c1f ;  /* 0x001c1f226b6b7589 */ /* 0x000fe200000e0000 */
[----:B------:R-:W-:Y:S01]  /*11460*/  LOP3.LUT R5, R32, 0x380, RZ, 0xc0, !PT ;  /* 0x0000038020057812 */ /* 0x000fe200078ec0ff */
[--C-:B------:R-:W-:Y:S01]  /*11470*/  IMAD.X R13, RZ, RZ, R33.reuse, P4 ;  /* 0x000000ffff0d7224 */ /* 0x100fe200020e0621 */
[----:B------:R-:W-:Y:S01]  /*11480*/  SHF.R.U64 R26, R26, 0x3, RZ ;  /* 0x000000031a1a7819 */ /* 0x000fe200000012ff */
[----:B------:R-:W0:Y:S01]  /*11490*/  SHFL.IDX PT, R54, R54, R41, 0x1c1f ;  /* 0x001c1f2936367589 */ /* 0x000e2200000e0000 */
[----:B------:R-:W-:Y:S02]  /*114a0*/  SHF.R.U64 R24, R24, 0x3, RZ ;  /* 0x0000000318187819 */ /* 0x000fe400000012ff */
[----:B------:R-:W-:Y:S01]  /*114b0*/  SHF.R.U64 R5, R5, 0x3, RZ ;  /* 0x0000000305057819 */ /* 0x000fe200000012ff */
[----:B------:R-:W1:Y:S01]  /*114c0*/  SHFL.IDX PT, R80, R80, R41, 0x1c1f ;  /* 0x001c1f2950507589 */ /* 0x000e6200000e0000 */
[----:B------:R-:W-:Y:S01]  /*114d0*/  LOP3.LUT R26, R26, R27, RZ, 0x3c, !PT ;  /* 0x0000001b1a1a7212 */ /* 0x000fe200078e3cff */
[--C-:B------:R-:W-:Y:S01]  /*114e0*/  IMAD.X R27, RZ, RZ, R33.reuse, P6 ;  /* 0x000000ffff1b7224 */ /* 0x100fe200030e0621 */
[----:B------:R-:W-:Y:S01]  /*114f0*/  LOP3.LUT R24, R24, R25, RZ, 0x3c, !PT ;  /* 0x0000001918187212 */ /* 0x000fe200078e3cff */
[----:B------:R-:W-:Y:S01]  /*11500*/  SHFL.IDX PT, R85, R85, R34, 0x1c1f ;  /* 0x001c1f2255557589 */ /* 0x000fe200000e0000 */
[----:B------:R-:W-:Y:S01]  /*11510*/  IMAD.X R25, RZ, RZ, R33, P5 ;  /* 0x000000ffff197224 */ /* 0x000fe200028e0621 */
[----:B------:R-:W-:-:S02]  /*11520*/  IADD3 R9, P6, R32, 0x9000, RZ ;  /* 0x0000900020097810 */ /* 0x000fc40007fde0ff */
[----:B------:R-:W2:Y:S01]  /*11530*/  SHFL.IDX PT, R42, R55, R41, 0x1c1f ;  /* 0x001c1f29372a7589 */ /* 0x000ea200000e0000 */
[----:B------:R-:W-:Y:S02]  /*11540*/  IADD3 R11, P5, R32, 0xa000, RZ ;  /* 0x0000a000200b7810 */ /* 0x000fe40007fbe0ff */
[----:B------:R-:W-:Y:S01]  /*11550*/  LOP3.LUT R32, R5, R32, RZ, 0x3c, !PT ;  /* 0x0000002005207212 */ /* 0x000fe200078e3cff */
[----:B------:R-:W-:Y:S01]  /*11560*/  SHFL.IDX PT, R89, R89, R34, 0x1c1f ;  /* 0x001c1f2259597589 */ /* 0x000fe200000e0000 */
[----:B------:R-:W-:Y:S01]  /*11570*/  IMAD.X R5, RZ, RZ, R33, P2 ;  /* 0x000000ffff057224 */ /* 0x000fe200010e0621 */
[----:B------:R-:W-:Y:S02]  /*11580*/  LOP3.LUT R8, R9, 0x380, RZ, 0xc0, !PT ;  /* 0x0000038009087812 */ /* 0x000fe400078ec0ff */
[----:B------:R-:W-:Y:S01]  /*11590*/  SHFL.IDX PT, R109, R109, R34, 0x1c1f ;  /* 0x001c1f226d6d7589 */ /* 0x000fe200000e0000 */
[----:B------:R-:W-:Y:S02]  /*115a0*/  LOP3.LUT R10, R11, 0x380, RZ, 0xc0, !PT ;  /* 0x000003800b0a7812 */ /* 0x000fe400078ec0ff */
[----:B------:R-:W-:Y:S01]  /*115b0*/  SHF.R.U64 R8, R8, 0x3, RZ ;  /* 0x0000000308087819 */ /* 0x000fe200000012ff */
[----:B------:R-:W-:Y:S01]  /*115c0*/  SHFL.IDX PT, R48, R57, R41, 0x1c1f ;  /* 0x001c1f2939307589 */ /* 0x000fe200000e0000 */
[----:B0-----:R-:W-:-:S02]  /*115d0*/  SEL R36, R83, R54, P0 ;  /* 0x0000003653247207 */ /* 0x001fc40000000000 */
[----:B------:R-:W-:Y:S01]  /*115e0*/  SEL R38, R54, R83, P0 ;  /* 0x0000005336267207 */ /* 0x000fe20000000000 */
[----:B------:R-:W0:Y:S01]  /*115f0*/  SHFL.IDX PT, R72, R72, R41, 0x1c1f ;  /* 0x001c1f2948487589 */ /* 0x000e2200000e0000 */
[----:B-1----:R-:W-:Y:S02]  /*11600*/  SEL R37, R107, R80, P0 ;  /* 0x000000506b257207 */ /* 0x002fe40000000000 */
[----:B------:R-:W-:Y:S01]  /*11610*/  SEL R39, R80, R107, P0 ;  /* 0x0000006b50277207 */ /* 0x000fe20000000000 */
[----:B------:R-:W-:Y:S01]  /*11620*/  SHFL.IDX PT, R87, R87, R34, 0x1c1f ;  /* 0x001c1f2257577589 */ /* 0x000fe200000e0000 */
[----:B------:R-:W-:Y:S02]  /*11630*/  SHF.R.U64 R10, R10, 0x3, RZ ;  /* 0x000000030a0a7819 */ /* 0x000fe400000012ff */
[----:B------:R-:W-:Y:S01]  /*11640*/  LOP3.LUT R8, R8, R9, RZ, 0x3c, !PT ;  /* 0x0000000908087212 */ /* 0x000fe200078e3cff */
[----:B------:R-:W-:Y:S01]  /*11650*/  SHFL.IDX PT, R111, R111, R34, 0x1c1f ;  /* 0x001c1f226f6f7589 */ /* 0x000fe200000e0000 */
[----:B--2---:R-:W-:Y:S01]  /*11660*/  SEL R40, R85, R42, P0 ;  /* 0x0000002a55287207 */ /* 0x004fe20000000000 */
[--C-:B------:R-:W-:Y:S01]  /*11670*/  IMAD.X R9, RZ, RZ, R33.reuse, P6 ;  /* 0x000000ffff097224 */ /* 0x100fe200030e0621 */
[----:B------:R-:W-:Y:S01]  /*11680*/  SEL R42, R42, R85, P0 ;  /* 0x000000552a2a7207 */ /* 0x000fe20000000000 */
[----:B------:R-:W1:Y:S01]  /*11690*/  SHFL.IDX PT, R56, R56, R41, 0x1c1f ;  /* 0x001c1f2938387589 */ /* 0x000e6200000e0000 */
[----:B------:R-:W-:Y:S01]  /*116a0*/  LOP3.LUT R10, R10, R11, RZ, 0x3c, !PT ;  /* 0x0000000b0a0a7212 */ /* 0x000fe200078e3cff */
[----:B------:R-:W-:-:S02]  /*116b0*/  IMAD.X R11, RZ, RZ, R33, P5 ;  /* 0x000000ffff0b7224 */ /* 0x000fc400028e0621 */
[----:B------:R-:W2:Y:S04]  /*116c0*/  SHFL.IDX PT, R50, R73, R41, 0x1c1f ;  /* 0x001c1f2949327589 */ /* 0x000ea800000e0000 */
[----:B------:R-:W-:Y:S04]  /*116d0*/  SHFL.IDX PT, R113, R113, R34, 0x1c1f ;  /* 0x001c1f2271717589 */ /* 0x000fe800000e0000 */
[----:B------:R-:W-:Y:S01]  /*116e0*/  SHFL.IDX PT, R74, R74, R41, 0x1c1f ;  /* 0x001c1f294a4a7589 */ /* 0x000fe200000e0000 */
[----:B0-----:R-:W-:-:S03]  /*116f0*/  SEL R43, R72, R109, P0 ;  /* 0x0000006d482b7207 */ /* 0x001fc60000000000 */
[----:B------:R-:W-:Y:S04]  /*11700*/  SHFL.IDX PT, R91, R91, R34, 0x1c1f ;  /* 0x001c1f225b5b7589 */ /* 0x000fe800000e0000 */
[----:B------:R-:W-:Y:S04]  /*11710*/  SHFL.IDX PT, R115, R115, R34, 0x1c1f ;  /* 0x001c1f2273737589 */ /* 0x000fe800000e0000 */
[----:B------:R-:W0:Y:S01]  /*11720*/  SHFL.IDX PT, R58, R58, R41, 0x1c1f ;  /* 0x001c1f293a3a7589 */ /* 0x000e2200000e0000 */
[----:B-1----:R-:W-:Y:S02]  /*11730*/  SEL R44, R87, R56, P0 ;  /* 0x00000038572c7207 */ /* 0x002fe40000000000 */
[----:B------:R-:W-:Y:S01]  /*11740*/  SEL R46, R56, R87, P0 ;  /* 0x00000057382e7207 */ /* 0x000fe20000000000 */
[----:B------:R-:W-:Y:S01]  /*11750*/  SHFL.IDX PT, R90, R75, R41, 0x1c1f ;  /* 0x001c1f294b5a7589 */ /* 0x000fe200000e0000 */
[----:B--2---:R-:W-:-:S02]  /*11760*/  SEL R45, R111, R50, P0 ;  /* 0x000000326f2d7207 */ /* 0x004fc40000000000 */
[----:B------:R-:W-:Y:S01]  /*11770*/  SEL R47, R50, R111, P0 ;  /* 0x0000006f322f7207 */ /* 0x000fe20000000000 */
[----:B------:R-:W-:Y:S04]  /*11780*/  SHFL.IDX PT, R93, R93, R34, 0x1c1f ;  /* 0x001c1f225d5d7589 */ /* 0x000fe800000e0000 */
[----:B------:R-:W-:Y:S04]  /*11790*/  SHFL.IDX PT, R95, R95, R34, 0x1c1f ;  /* 0x001c1f225f5f7589 */ /* 0x000fe800000e0000 */
[----:B------:R-:W-:Y:S04]  /*117a0*/  SHFL.IDX PT, R97, R97, R34, 0x1c1f ;  /* 0x001c1f2261617589 */ /* 0x000fe800000e0000 */
[----:B------:R-:W-:Y:S04]  /*117b0*/  SHFL.IDX PT, R99, R99, R34, 0x1c1f ;  /* 0x001c1f2263637589 */ /* 0x000fe800000e0000 */
[----:B------:R-:W-:Y:S01]  /*117c0*/  SHFL.IDX PT, R101, R101, R34, 0x1c1f ;  /* 0x001c1f2265657589 */ /* 0x000fe200000e0000 */
[----:B0-----:R-:W-:-:S03]  /*117d0*/  SEL R50, R58, R91, P0 ;  /* 0x0000005b3a327207 */ /* 0x001fc60000000000 */
[----:B------:R-:W-:Y:S04]  /*117e0*/  SHFL.IDX PT, R103, R103, R34, 0x1c1f ;  /* 0x001c1f2267677589 */ /* 0x000fe800000e0000 */
        /* <DEDUP_REMOVED lines=19> */
[----:B------:R-:W0:Y:S04]  /*11920*/  SHFL.IDX PT, R96, R81, R41, 0x1c1f ;  /* 0x001c1f2951607589 */ /* 0x000e2800000e0000 */
[----:B------:R-:W-:Y:S04]  /*11930*/  SHFL.IDX PT, R82, R82, R41, 0x1c1f ;  /* 0x001c1f2952527589 */ /* 0x000fe800000e0000 */
[----:B------:R1:W2:Y:S04]  /*11940*/  SHFL.IDX PT, R84, R84, R41, 0x1c1f ;  /* 0x001c1f2954547589 */ /* 0x0002a800000e0000 */
[----:B------:R3:W-:Y:S01]  /*11950*/  STSM.16.M88.4 [R106], R36 ;  /* 0x000000246a007844 */ /* 0x0007e20000000200 */
[----:B-1----:R-:W-:-:S05]  /*11960*/  SEL R41, R109, R72, P0 ;  /* 0x000000486d297207 */ /* 0x002fca0000000000 */
[----:B------:R1:W-:Y:S01]  /*11970*/  STSM.16.M88.4 [R51], R40 ;  /* 0x0000002833007844 */ /* 0x0003e20000000200 */
[----:B0-----:R-:W-:Y:S02]  /*11980*/  SEL R85, R127, R96, P0 ;  /* 0x000000607f557207 */ /* 0x001fe40000000000 */
[----:B------:R-:W-:Y:S01]  /*11990*/  SEL R87, R96, R127, P0 ;  /* 0x0000007f60577207 */ /* 0x000fe20000000000 */
[----:B------:R0:W-:Y:S01]  /*119a0*/  STSM.16.M88.4 [R104], R44 ;  /* 0x0000002c68007844 */ /* 0x0001e20000000200 */
[----:B---3--:R-:W-:Y:S02]  /*119b0*/  SEL R36, R89, R48, P0 ;  /* 0x0000003059247207 */ /* 0x008fe40000000000 */
[----:B------:R-:W-:Y:S01]  /*119c0*/  SEL R38, R48, R89, P0 ;  /* 0x0000005930267207 */ /* 0x000fe20000000000 */
[----:B------:R-:W-:Y:S01]  /*119d0*/  IMAD.MOV R48, RZ, RZ, -R53 ;  /* 0x000000ffff307224 */ /* 0x000fe200078e0a35 */
[----:B------:R-:W-:Y:S02]  /*119e0*/  SEL R37, R113, R74, P0 ;  /* 0x0000004a71257207 */ /* 0x000fe40000000000 */
[----:B------:R-:W-:Y:S01]  /*119f0*/  SEL R39, R74, R113, P0 ;  /* 0x000000714a277207 */ /* 0x000fe20000000000 */
[----:B------:R-:W-:Y:S01]  /*11a00*/  IMAD R55, R35, R48, R49 ;  /* 0x0000003023377224 */ /* 0x000fe200078e0231 */
[----:B------:R-:W-:-:S02]  /*11a10*/  SEL R48, R91, R58, P0 ;  /* 0x0000003a5b307207 */ /* 0x000fc40000000000 */
[----:B------:R-:W-:Y:S01]  /*11a20*/  SEL R49, R115, R90, P0 ;  /* 0x0000005a73317207 */ /* 0x000fe20000000000 */
[----:B------:R3:W-:Y:S01]  /*11a30*/  STSM.16.M88.4 [R102], R36 ;  /* 0x0000002466007844 */ /* 0x0007e20000000200 */
[----:B-1----:R-:W-:Y:S02]  /*11a40*/  SEL R51, R90, R115, P0 ;  /* 0x000000735a337207 */ /* 0x002fe40000000000 */
[----:B------:R-:W-:Y:S01]  /*11a50*/  SEL R40, R93, R52, P0 ;  /* 0x000000345d287207 */ /* 0x000fe20000000000 */
[----:B0-----:R-:W-:Y:S01]  /*11a60*/  IMAD.U32 R44, RZ, RZ, UR5 ;  /* 0x00000005ff2c7e24 */ /* 0x001fe2000f8e00ff */
[----:B------:R-:W-:Y:S01]  /*11a70*/  SEL R42, R52, R93, P0 ;  /* 0x0000005d342a7207 */ /* 0x000fe20000000000 */
[----:B------:R-:W-:Y:S01]  /*11a80*/  STSM.16.M88.4 [R100], R48 ;  /* 0x0000003064007844 */ /* 0x000fe20000000200 */
[----:B------:R-:W-:Y:S01]  /*11a90*/  SEL R41, R117, R76, P0 ;  /* 0x0000004c75297207 */ /* 0x000fe20000000000 */
[----:B------:R-:W-:Y:S01]  /*11aa0*/  VIADD R52, R203, UR42 ;  /* 0x0000002acb347c36 */ /* 0x000fe20008000000 */
[----:B------:R-:W-:Y:S01]  /*11ab0*/  SEL R43, R76, R117, P0 ;  /* 0x000000754c2b7207 */ /* 0x000fe20000000000 */
[----:B------:R-:W-:Y:S01]  /*11ac0*/  ULDC UR5, c[0x0][0xa88] ;  /* 0x0002a20000057ab9 */ /* 0x000fe20000000800 */
[----:B------:R-:W-:Y:S01]  /*11ad0*/  SEL R46, R66, R95, P0 ;  /* 0x0000005f422e7207 */ /* 0x000fe20000000000 */
[----:B------:R-:W-:Y:S01]  /*11ae0*/  IMAD R89, R35, UR5, RZ ;  /* 0x0000000523597c24 */ /* 0x000fe2000f8e02ff */
[----:B------:R-:W-:Y:S01]  /*11af0*/  SEL R45, R119, R92, P0 ;  /* 0x0000005c772d7207 */ /* 0x000fe20000000000 */
[----:B------:R0:W-:Y:S01]  /*11b00*/  STSM.16.M88.4 [R98], R40 ;  /* 0x0000002862007844 */ /* 0x0001e20000000200 */
[----:B------:R-:W-:-:S02]  /*11b10*/  SEL R47, R92, R119, P0 ;  /* 0x000000775c2f7207 */ /* 0x000fc40000000000 */
[----:B---3--:R-:W-:Y:S02]  /*11b20*/  SHF.R.S32.HI R37, RZ, 0x1f, R53 ;  /* 0x0000001fff257819 */ /* 0x008fe40000011435 */
[----:B------:R-:W-:Y:S02]  /*11b30*/  IADD3 R36, P1, R53, UR6, RZ ;  /* 0x0000000635247c10 */ /* 0x000fe4000ff3e0ff */
[----:B------:R-:W-:Y:S02]  /*11b40*/  SHF.R.S32.HI R38, RZ, 0x1f, R55 ;  /* 0x0000001fff267819 */ /* 0x000fe40000011437 */
[----:B------:R-:W-:Y:S01]  /*11b50*/  IADD3.X R37, R37, UR7, R44, P1, !PT ;  /* 0x0000000725257c10 */ /* 0x000fe20008ffe42c */
[----:B------:R-:W-:Y:S01]  /*11b60*/  ULDC.64 UR6, c[0x0][0xb88] ;  /* 0x0002e20000067ab9 */ /* 0x000fe20000000a00 */
[----:B------:R-:W-:Y:S01]  /*11b70*/  SEL R44, R95, R66, P0 ;  /* 0x000000425f2c7207 */ /* 0x000fe20000000000 */
[----:B------:R-:W-:Y:S01]  /*11b80*/  IMAD R38, R38, UR6, RZ ;  /* 0x0000000626267c24 */ /* 0x000fe2000f8e02ff */
[----:B------:R-:W-:Y:S01]  /*11b90*/  LOP3.LUT P1, RZ, R201, 0x3, RZ, 0xc0, !PT ;  /* 0x00000003c9ff7812 */ /* 0x000fe2000782c0ff */
[----:B------:R-:W-:Y:S01]  /*11ba0*/  IMAD.WIDE.U32 R36, R55, UR6, R36 ;  /* 0x0000000637247c25 */ /* 0x000fe2000f8e0024 */
[----:B--2---:R-:W-:Y:S01]  /*11bb0*/  SEL R39, R84, R129, P0 ;  /* 0x0000008154277207 */ /* 0x004fe20000000000 */
[----:B------:R1:W-:Y:S01]  /*11bc0*/  STSM.16.M88.4 [R63], R44 ;  /* 0x0000002c3f007844 */ /* 0x0003e20000000200 */
[----:B0-----:R-:W-:Y:S01]  /*11bd0*/  SEL R40, R97, R34, P0 ;  /* 0x0000002261287207 */ /* 0x001fe20000000000 */
[----:B------:R-:W-:Y:S01]  /*11be0*/  IMAD R55, R55, UR7, R38 ;  /* 0x0000000737377c24 */ /* 0x000fe2000f8e0226 */
[----:B------:R-:W-:Y:S01]  /*11bf0*/  ULDC.64 UR6, c[0x0][0xb50] ;  /* 0x0002d40000067ab9 */ /* 0x000fe20000000a00 */
[----:B------:R-:W-:Y:S01]  /*11c00*/  VIADD R38, R52, 0x8 ;  /* 0x0000000834267836 */ /* 0x000fe20000000000 */
[----:B------:R-:W-:Y:S01]  /*11c10*/  LEA R48, P4, R36, UR6, 0x2 ;  /* 0x0000000624307c11 */ /* 0x000fe2000f8810ff */
[----:B------:R-:W-:Y:S01]  /*11c20*/  IMAD.IADD R37, R37, 0x1, R55 ;  /* 0x0000000125257824 */ /* 0x000fe200078e0237 */
[----:B------:R-:W-:-:S02]  /*11c30*/  SEL R42, R34, R97, P0 ;  /* 0x00000061222a7207 */ /* 0x000fc40000000000 */
[----:B------:R-:W-:Y:S01]  /*11c40*/  SEL R41, R121, R78, P0 ;  /* 0x0000004e79297207 */ /* 0x000fe20000000000 */
[----:B------:R-:W-:Y:S01]  /*11c50*/  SHFL.IDX PT, R66, R48, RZ, 0x1c1f ;  /* 0x001c1fff30427589 */ /* 0x000fe200000e0000 */
[----:B------:R-:W-:Y:S02]  /*11c60*/  LEA.HI.X R36, R36, UR7, R37, 0x2, P4 ;  /* 0x0000000724247c11 */ /* 0x000fe4000a0f1425 */
[----:B------:R-:W-:Y:S01]  /*11c70*/  SEL R37, R129, R84, P0 ;  /* 0x0000005481257207 */ /* 0x000fe20000000000 */
[----:B------:R-:W-:Y:S01]  /*11c80*/  SHFL.IDX PT, R72, R48, 0x1, 0x1c1f ;  /* 0x003c1f0030487f89 */ /* 0x000fe200000e0000 */
[----:B------:R-:W-:Y:S02]  /*11c90*/  SEL R43, R78, R121, P0 ;  /* 0x000000794e2b7207 */ /* 0x000fe40000000000 */
[----:B-1----:R-:W-:Y:S01]  /*11ca0*/  SEL R44, R99, R68, P0 ;  /* 0x00000044632c7207 */ /* 0x002fe20000000000 */
[----:B------:R-:W0:Y:S01]  /*11cb0*/  SHFL.IDX PT, R67, R36, RZ, 0x1c1f ;  /* 0x001c1fff24437589 */ /* 0x000e2200000e0000 */
[----:B------:R-:W-:-:S02]  /*11cc0*/  SEL R46, R68, R99, P0 ;  /* 0x00000063442e7207 */ /* 0x000fc40000000000 */
[----:B------:R-:W-:Y:S01]  /*11cd0*/  SEL R45, R123, R94, P0 ;  /* 0x0000005e7b2d7207 */ /* 0x000fe20000000000 */
[----:B------:R1:W2:Y:S01]  /*11ce0*/  SHFL.IDX PT, R73, R36, 0x1, 0x1c1f ;  /* 0x003c1f0024497f89 */ /* 0x0002a200000e0000 */
[----:B------:R-:W-:Y:S02]  /*11cf0*/  SEL R47, R94, R123, P0 ;  /* 0x0000007b5e2f7207 */ /* 0x000fe40000000000 */
[----:B------:R-:W-:Y:S01]  /*11d00*/  SEL R84, R101, R86, P0 ;  /* 0x0000005665547207 */ /* 0x000fe20000000000 */
[----:B------:R-:W-:Y:S01]  /*11d10*/  STSM.16.M88.4 [R62], R40 ;  /* 0x000000283e007844 */ /* 0x000fe20000000200 */
[----:B------:R-:W-:Y:S02]  /*11d20*/  ISETP.GE.OR P2, PT, R52, R89, P1 ;  /* 0x000000593400720c */ /* 0x000fe40000f46670 */
[----:B------:R-:W-:Y:S01]  /*11d30*/  SEL R86, R86, R101, P0 ;  /* 0x0000006556567207 */ /* 0x000fe20000000000 */
[----:B------:R-:W-:Y:S01]  /*11d40*/  STSM.16.M88.4 [R61], R44 ;  /* 0x0000002c3d007844 */ /* 0x000fe20000000200 */
[----:B------:R-:W-:-:S02]  /*11d50*/  ISETP.GE.OR P1, PT, R38, R89, P1 ;  /* 0x000000592600720c */ /* 0x000fc40000f26670 */
[----:B------:R-:W-:Y:S01]  /*11d60*/  SEL R76, R103, R70, P0 ;  /* 0x00000046674c7207 */ /* 0x000fe20000000000 */
[----:B------:R-:W-:Y:S01]  /*11d70*/  STSM.16.M88.4 [R60], R84 ;  /* 0x000000543c007844 */ /* 0x000fe20000000200 */
[----:B------:R-:W-:Y:S02]  /*11d80*/  SEL R78, R70, R103, P0 ;  /* 0x00000067464e7207 */ /* 0x000fe40000000000 */
[----:B------:R-:W-:Y:S02]  /*11d90*/  SEL R77, R125, R82, P0 ;  /* 0x000000527d4d7207 */ /* 0x000fe40000000000 */
[----:B------:R-:W-:Y:S02]  /*11da0*/  SEL R79, R82, R125, P0 ;  /* 0x0000007d524f7207 */ /* 0x000fe40000000000 */
[----:B-1----:R-:W-:Y:S02]  /*11db0*/  SEL R36, R105, R88, P0 ;  /* 0x0000005869247207 */ /* 0x002fe40000000000 */
[----:B------:R-:W-:Y:S01]  /*11dc0*/  SEL R38, R88, R105, P0 ;  /* 0x0000006958267207 */ /* 0x000fe20000000000 */
[----:B------:R-:W-:Y:S04]  /*11dd0*/  STSM.16.M88.4 [R65], R76 ;  /* 0x0000004c41007844 */ /* 0x000fe80000000200 */
[----:B------:R-:W-:Y:S01]  /*11de0*/  STSM.16.M88.4 [R64], R36 ;  /* 0x0000002440007844 */ /* 0x000fe20000000200 */
[----:B------:R-:W-:Y:S01]  /*11df0*/  BAR.SYNC.DEFER_BLOCKING 0x1, 0x100 ;  /* 0x0044000000007b1d */ /* 0x000fe20000010000 */
[----:B------:R-:W-:-:S05]  /*11e00*/  UIMAD UR5, UR10, UR8, URZ ;  /* 0x000000080a0572a4 */ /* 0x000fca000f8e023f */
[----:B0-----:R-:W-:Y:S01]  /*11e10*/  @!P2 ST.E desc[UR52][R66.64], R2 ;  /* 0x000000024200a985 */ /* 0x001fe2000c101934 */
[----:B------:R-:W-:Y:S01]  /*11e20*/  UIMAD.WIDE.U32 UR6, UR40, UR8, URZ ;  /* 0x00000008280672a5 */ /* 0x000fe2000f8e003f */
[----:B------:R-:W-:Y:S02]  /*11e30*/  ULDC.64 UR10, c[0x0][0xaf0] ;  /* 0x0002bc00000a7ab9 */ /* 0x000fe40000000a00 */
[----:B--2---:R0:W-:Y:S04]  /*11e40*/  @!P1 ST.E desc[UR52][R72.64], R0 ;  /* 0x0000000048009985 */ /* 0x0041e8000c101934 */
[----:B------:R1:W5:Y:S04]  /*11e50*/  LD.E.128 R52, desc[UR52][R30.64] ;  /* 0x000000341e347980 */ /* 0x000368000c101d00 */
[----:B------:R2:W5:Y:S01]  /*11e60*/  LD.E.128 R48, desc[UR52][R28.64] ;  /* 0x000000341c307980 */ /* 0x000562000c101d00 */
[----:B0-----:R-:W-:-:S03]  /*11e70*/  IMAD R0, R23, 0x20, R200 ;  /* 0x0000002017007824 */ /* 0x001fc600078e02c8 */
[----:B------:R0:W5:Y:S01]  /*11e80*/  LD.E.128 R80, desc[UR52][R6.64] ;  /* 0x0000003406507980 */ /* 0x000162000c101d00 */
[----:B-1----:R-:W1:Y:S01]  /*11e90*/  @P3 LDC R31, c[0x0][0xbec] ;  /* 0x0002fb00ff1f3b82 */ /* 0x002e620000000800 */
[----:B------:R-:W-:Y:S02]  /*11ea0*/  UIMAD UR5, UR40, UR9, UR5 ;  /* 0x00000009280572a4 */ /* 0x000fe4000f8e0205 */
[----:B------:R-:W-:Y:S01]  /*11eb0*/  UIMAD UR8, UR12, UR10, URZ ;  /* 0x0000000a0c0872a4 */ /* 0x000fe2000f8e023f */
[----:B------:R3:W5:Y:S04]  /*11ec0*/  LD.E.128 R64, desc[UR52][R4.64] ;  /* 0x0000003404407980 */ /* 0x000768000c101d00 */
[----:B--2---:R-:W2:Y:S01]  /*11ed0*/  @P3 LDC R29, c[0x0][0xbf0] ;  /* 0x0002fc00ff1d3b82 */ /* 0x004ea20000000800 */
[----:B0-----:R-:W-:Y:S01]  /*11ee0*/  VIADD R6, R0, UR42 ;  /* 0x0000002a00067c36 */ /* 0x001fe20008000000 */
[----:B------:R-:W-:Y:S01]  /*11ef0*/  UIADD3 UR7, UR7, UR5, URZ ;  /* 0x0000000507077290 */ /* 0x000fe2000fffe03f */
[----:B------:R-:W5:Y:S02]  /*11f00*/  LD.E.128 R56, desc[UR52][R32.64] ;  /* 0x0000003420387980 */ /* 0x000f64000c101d00 */
[----:B------:R-:W-:Y:S01]  /*11f10*/  IMAD.MOV.U32 R7, RZ, RZ, R6 ;  /* 0x000000ffff077224 */ /* 0x000fe200078e0006 */
[----:B------:R-:W-:Y:S01]  /*11f20*/  UIMAD UR5, UR44, UR11, UR8 ;  /* 0x0000000b2c0572a4 */ /* 0x000fe2000f8e0208 */
[----:B------:R-:W5:Y:S01]  /*11f30*/  LD.E.128 R40, desc[UR52][R26.64] ;  /* 0x000000341a287980 */ /* 0x000f62000c101d00 */
[----:B------:R-:W-:Y:S01]  /*11f40*/  UIMAD.WIDE.U32 UR6, UR44, UR10, UR6 ;  /* 0x0000000a2c0672a5 */ /* 0x000fe2000f8e0006 */
[----:B------:R-:W-:-:S02]  /*11f50*/  ULDC.64 UR8, c[0x0][0xae0] ;  /* 0x0002b80000087ab9 */ /* 0x000fc40000000a00 */
[----:B------:R-:W5:Y:S04]  /*11f60*/  LD.E.128 R68, desc[UR52][R24.64] ;  /* 0x0000003418447980 */ /* 0x000f68000c101d00 */
[----:B------:R-:W5:Y:S01]  /*11f70*/  LD.E.128 R60, desc[UR52][R20.64] ;  /* 0x00000034143c7980 */ /* 0x000f62000c101d00 */
[----:B-1----:R-:W-:Y:S01]  /*11f80*/  @P3 IMAD.HI.U32 R0, R6, R31, RZ ;  /* 0x0000001f06003227 */ /* 0x002fe200078e00ff */
[----:B------:R-:W-:Y:S02]  /*11f90*/  UIADD3 UR5, UR7, UR5, URZ ;  /* 0x0000000507057290 */ /* 0x000fe4000fffe03f */
[----:B------:R-:W5:Y:S04]  /*11fa0*/  LD.E.128 R44, desc[UR52][R14.64] ;  /* 0x000000340e2c7980 */ /* 0x000f68000c101d00 */
[----:B------:R-:W5:Y:S01]  /*11fb0*/  LD.E.128 R36, desc[UR52][R12.64] ;  /* 0x000000340c247980 */ /* 0x000f62000c101d00 */
[----:B--2---:R-:W-:-:S03]  /*11fc0*/  @P3 SHF.R.U32.HI R7, RZ, R29, R0 ;  /* 0x0000001dff073219 */ /* 0x004fc60000011600 */
[----:B------:R0:W5:Y:S01]  /*11fd0*/  LD.E.128 R76, desc[UR52][R8.64] ;  /* 0x00000034084c7980 */ /* 0x000162000c101d00 */
[--C-:B------:R-:W-:Y:S01]  /*11fe0*/  SHF.R.S32.HI R0, RZ, 0x1f, R7.reuse ;  /* 0x0000001fff007819 */ /* 0x100fe20000011407 */
[----:B------:R-:W-:Y:S02]  /*11ff0*/  IMAD.MOV R2, RZ, RZ, -R7 ;  /* 0x000000ffff027224 */ /* 0x000fe400078e0a07 */
[----:B---3--:R-:W-:Y:S01]  /*12000*/  IMAD.U32 R5, RZ, RZ, UR7 ;  /* 0x00000007ff057e24 */ /* 0x008fe2000f8e00ff */
[----:B------:R1:W5:Y:S01]  /*12010*/  LD.E.128 R72, desc[UR52][R10.64] ;  /* 0x000000340a487980 */ /* 0x000362000c101d00 */
[----:B------:R-:W-:Y:S02]  /*12020*/  IMAD R0, R0, UR8, RZ ;  /* 0x0000000800007c24 */ /* 0x000fe4000f8e02ff */
[----:B------:R-:W-:Y:S01]  /*12030*/  IMAD R35, R35, R2, R6 ;  /* 0x0000000223237224 */ /* 0x000fe200078e0206 */
[----:B------:R-:W-:Y:S01]  /*12040*/  @!PT LDS RZ, [RZ] ;  /* 0x00000000fffff984 */ /* 0x000fe20000000800 */
[----:B------:R-:W-:Y:S01]  /*12050*/  @!PT LDS RZ, [RZ] ;  /* 0x00000000fffff984 */ /* 0x000fe20000000800 */
[----:B------:R-:W-:Y:S01]  /*12060*/  @!PT LDS RZ, [RZ] ;  /* 0x00000000fffff984 */ /* 0x000fe20000000800 */
[----:B------:R-:W-:Y:S01]  /*12070*/  @!PT LDS RZ, [RZ] ;  /* 0x00000000fffff984 */ /* 0x000fe20000000800 */
[----:B------:R2:W-:Y:S06]  /*12080*/  MEMBAR.ALL.CTA ;  /* 0x0000000000007992 */ /* 0x0005ec0000008000 */
[----:B--2---:R-:W2:Y:S01]  /*12090*/  FENCE.VIEW.ASYNC.S ;  /* 0x00000000000073c6 */ /* 0x004ea20000000000 */
[----:B------:R-:W-:Y:S01]  /*120a0*/  IMAD.U32 R4, RZ, RZ, UR6 ;  /* 0x00000006ff047e24 */ /* 0x000fe2000f8e00ff */
[----:B------:R-:W-:Y:S01]  /*120b0*/  ULDC.64 UR6, c[0x0][0xad8] ;  /* 0x0002b60000067ab9 */ /* 0x000fe20000000a00 */
[----:B------:R-:W-:-:S02]  /*120c0*/  IMAD.U32 R5, RZ, RZ, UR5 ;  /* 0x00000005ff057e24 */ /* 0x000fc4000f8e00ff */
[C---:B0-----:R-:W-:Y:S01]  /*120d0*/  IMAD R9, R7.reuse, UR9, R0 ;  /* 0x0000000907097c24 */ /* 0x041fe2000f8e0200 */
[----:B------:R-:W-:Y:S01]  /*120e0*/  SHF.R.S32.HI R0, RZ, 0x1f, R35 ;  /* 0x0000001fff007819 */ /* 0x000fe20000011423 */
[----:B------:R-:W-:-:S04]  /*120f0*/  IMAD.WIDE.U32 R4, R7, UR8, R4 ;  /* 0x0000000807047c25 */ /* 0x000fc8000f8e0004 */
[----:B------:R-:W-:Y:S02]  /*12100*/  IMAD.IADD R5, R5, 0x1, R9 ;  /* 0x0000000105057824 */ /* 0x000fe400078e0209 */
[----:B------:R-:W-:Y:S02]  /*12110*/  IMAD R2, R0, UR6, RZ ;  /* 0x0000000600027c24 */ /* 0x000fe4000f8e02ff */
[----:B-1----:R-:W-:Y:S02]  /*12120*/  VIADD R10, R200, UR42 ;  /* 0x0000002ac80a7c36 */ /* 0x002fe40008000000 */
[C---:B------:R-:W-:Y:S02]  /*12130*/  IMAD R7, R35.reuse, UR7, R2 ;  /* 0x0000000723077c24 */ /* 0x040fe4000f8e0202 */
[----:B------:R-:W-:Y:S01]  /*12140*/  IMAD.WIDE.U32 R4, R35, UR6, R4 ;  /* 0x0000000623047c25 */ /* 0x000fe2000f8e0004 */
[----:B------:R-:W-:Y:S01]  /*12150*/  ISETP.GE.AND P2, PT, R10, R89, PT ;  /* 0x000000590a00720c */ /* 0x000fe20003f46270 */
[----:B------:R-:W-:-:S02]  /*12160*/  ULDC.64 UR6, c[0x0][0xa80] ;  /* 0x0002a00000067ab9 */ /* 0x000fc40000000a00 */
[----:B------:R-:W-:Y:S01]  /*12170*/  VIADD R0, R10, 0x20 ;  /* 0x000000200a007836 */ /* 0x000fe20000000000 */
[----:B------:R-:W-:Y:S01]  /*12180*/  LEA R8, P3, R4, UR6, 0x1 ;  /* 0x0000000604087c11 */ /* 0x000fe2000f8608ff */
[----:B------:R-:W-:Y:S02]  /*12190*/  IMAD.IADD R5, R5, 0x1, R7 ;  /* 0x0000000105057824 */ /* 0x000fe400078e0207 */
[----:B------:R-:W-:Y:S01]  /*121a0*/  VIADD R3, R3, 0x2a820 ;  /* 0x0002a82003037836 */ /* 0x000fe20000000000 */
[-C--:B------:R-:W-:Y:S01]  /*121b0*/  ISETP.GE.AND P1, PT, R0, R89.reuse, PT ;  /* 0x000000590000720c */ /* 0x080fe20003f26270 */
[----:B------:R-:W-:Y:S01]  /*121c0*/  VIADD R0, R10, 0x40 ;  /* 0x000000400a007836 */ /* 0x000fe20000000000 */
[----:B------:R-:W-:Y:S02]  /*121d0*/  LEA.HI.X R9, R4, UR7, R5, 0x1, P3 ;  /* 0x0000000704097c11 */ /* 0x000fe400098f0c05 */
[----:B------:R-:W-:Y:S01]  /*121e0*/  PRMT R3, RZ, 0x654, R3 ;  /* 0x00000654ff037816 */ /* 0x000fe20000000003 */
[----:B--2---:R0:W1:Y:S01]  /*121f0*/  SHFL.IDX PT, R7, R8, RZ, 0x181f ;  /* 0x00181fff08077589 */ /* 0x00406200000e0000 */
        /* <DEDUP_REMOVED lines=9> */
[CC--:B-1----:R-:W-:Y:S02]  /*12290*/  @!P4 LEA R2, P6, R18.reuse, R7.reuse, 0x1 ;  /* 0x000000071202c211 */ /* 0x0c2fe400078c08ff */
[CC--:B------:R-:W-:Y:S02]  /*122a0*/  @!P3 LEA R4, P5, R19.reuse, R7.reuse, 0x1 ;  /* 0x000000071304b211 */ /* 0x0c0fe400078a08ff */
[-C--:B0-2---:R-:W-:Y:S02]  /*122b0*/  @!P4 LEA.HI.X R3, R18, R0.reuse, R207, 0x1, P6 ;  /* 0x000000001203c211 */ /* 0x085fe400030f0ccf */
[C---:B------:R-:W-:Y:S02]  /*122c0*/  @!P2 LEA R6, P6, R22.reuse, R7, 0x1 ;  /* 0x000000071606a211 */ /* 0x040fe400078c08ff */
[-C--:B------:R-:W-:Y:S01]  /*122d0*/  @!P3 LEA.HI.X R5, R19, R0.reuse, R206, 0x1, P5 ;  /* 0x000000001305b211 */ /* 0x080fe200028f0cce */
[----:B-----5:R3:W-:Y:S01]  /*122e0*/  @!P4 ST.E.128 desc[UR52][R2.64], R56 ;  /* 0x000000380200c985 */ /* 0x0207e2000c101d34 */
[----:B------:R-:W-:-:S03]  /*122f0*/  @!P2 LEA.HI.X R7, R22, R0, R205, 0x1, P6 ;  /* 0x000000001607a211 */ /* 0x000fc600030f0ccd */
[----:B------:R3:W-:Y:S04]  /*12300*/  @!P3 ST.E.128 desc[UR52][R4.64], R68 ;  /* 0x000000440400b985 */ /* 0x0007e8000c101d34 */
[----:B------:R3:W-:Y:S02]  /*12310*/  @!P2 ST.E.128 desc[UR52][R6.64], R80 ;  /* 0x000000500600a985 */ /* 0x0007e4000c101d34 */
.L_x_1097:
[----:B------:R-:W-:Y:S05]  /*12320*/  BSYNC B1 ;  /* 0x0000000000017941 */ /* 0x000fea0003800000 */
.L_x_1096:
        /* <DEDUP_REMOVED lines=9> */
[CC--:B------:R-:W-:Y:S02]  /*123c0*/  @!P5 LEA R4, P2, R19.reuse, R7.reuse, 0x1 ;  /* 0x000000071304d211 */ /* 0x0c0fe400078408ff */
[----:B------:R-:W-:Y:S02]  /*123d0*/  @!P6 LEA R6, P3, R22, R7, 0x1 ;  /* 0x000000071606e211 */ /* 0x000fe400078608ff */
[-C--:B0---4-:R-:W-:Y:S02]  /*123e0*/  @!P4 LEA.HI.X R3, R18, R0.reuse, R207, 0x1, P1 ;  /* 0x000000001203c211 */ /* 0x091fe400008f0ccf */
[-C--:B------:R-:W-:Y:S02]  /*123f0*/  @!P5 LEA.HI.X R5, R19, R0.reuse, R206, 0x1, P2 ;  /* 0x000000001305d211 */ /* 0x080fe400010f0cce */
[----:B------:R-:W-:Y:S01]  /*12400*/  @!P6 LEA.HI.X R7, R22, R0, R205, 0x1, P3 ;  /* 0x000000001607e211 */ /* 0x000fe200018f0ccd */
[----:B-----5:R3:W-:Y:S04]  /*12410*/  @!P4 ST.E.128 desc[UR52][R2.64], R52 ;  /* 0x000000340200c985 */ /* 0x0207e8000c101d34 */
[----:B------:R3:W-:Y:S04]  /*12420*/  @!P5 ST.E.128 desc[UR52][R4.64], R60 ;  /* 0x0000003c0400d985 */ /* 0x0007e8000c101d34 */
[----:B------:R3:W-:Y:S02]  /*12430*/  @!P6 ST.E.128 desc[UR52][R6.64], R76 ;  /* 0x0000004c0600e985 */ /* 0x0007e4000c101d34 */
.L_x_1099:
[----:B------:R-:W-:Y:S05]  /*12440*/  BSYNC B1 ;  /* 0x0000000000017941 */ /* 0x000fea0003800000 */
.L_x_1098:
        /* <DEDUP_REMOVED lines=11> */
[-C--:B0-----:R-:W-:Y:S02]  /*12500*/  @!P3 LEA.HI.X R3, R18, R0.reuse, R207, 0x1, P0 ;  /* 0x000000001203b211 */ /* 0x081fe400000f0ccf */
[-C--:B------:R-:W-:Y:S02]  /*12510*/  @!P4 LEA.HI.X R5, R19, R0.reuse, R206, 0x1, P1 ;  /* 0x000000001305c211 */ /* 0x080fe400008f0cce */
[----:B------:R-:W-:Y:S01]  /*12520*/  @!P5 LEA.HI.X R7, R22, R0, R205, 0x1, P2 ;  /* 0x000000001607d211 */ /* 0x000fe200010f0ccd */
[----:B-----5:R3:W-:Y:S04]  /*12530*/  @!P3 ST.E.128 desc[UR52][R2.64], R48 ;  /* 0x000000300200b985 */ /* 0x0207e8000c101d34 */
[----:B------:R3:W-:Y:S04]  /*12540*/  @!P4 ST.E.128 desc[UR52][R4.64], R44 ;  /* 0x0000002c0400c985 */ /* 0x0007e8000c101d34 */
[----:B------:R3:W-:Y:S02]  /*12550*/  @!P5 ST.E.128 desc[UR52][R6.64], R72 ;  /* 0x000000480600d985 */ /* 0x0007e4000c101d34 */
.L_x_1101:
[----:B------:R-:W-:Y:S05]  /*12560*/  BSYNC B1 ;  /* 0x0000000000017941 */ /* 0x000fea0003800000 */
.L_x_1100:
[----:B0-----:R-:W-:Y:S01]  /*12570*/  VIADD R0, R10, 0x60 ;  /* 0x000000600a007836 */ /* 0x001fe20000000000 */
[----:B--2-4-:R-:W0:Y:S04]  /*12580*/  SHFL.IDX PT, R9, R9, 0x3, 0x181f ;  /* 0x00781f0009097f89 */ /* 0x014e2800000e0000 */
[----:B------:R-:W-:Y:S01]  /*12590*/  ISETP.GE.AND P0, PT, R0, R89, PT ;  /* 0x000000590000720c */ /* 0x000fe20003f06270 */
[----:B-1-3--:R1:W2:-:S12]  /*125a0*/  SHFL.IDX PT, R7, R8, 0x3, 0x181f ;  /* 0x00781f0008077f89 */ /* 0x00a29800000e0000 */
[----:B-1----:R-:W-:Y:S05]  /*125b0*/  @P0 BRA `(.L_x_1102) ;  /* 0x0000000800d00947 */ /* 0x002fea0003800000 */
[----:B------:R-:W-:Y:S02]  /*125c0*/  ULDC UR5, c[0x0][0xac8] ;  /* 0x0002b20000057ab9 */ /* 0x000fe40000000800 */
[----:B------:R-:W-:Y:S02]  /*125d0*/  ISETP.GE.AND P2, PT, R18, UR5, PT ;  /* 0x0000000512007c0c */ /* 0x000fe4000bf46270 */
[----:B------:R-:W-:-:S11]  /*125e0*/  ISETP.GE.AND P3, PT, R19, UR5, PT ;  /* 0x0000000513007c0c */ /* 0x000fd6000bf66270 */
[CC--:B--2---:R-:W-:Y:S02]  /*125f0*/  @!P2 LEA R2, P0, R18.reuse, R7.reuse, 0x1 ;  /* 0x000000071202a211 */ /* 0x0c4fe400078008ff */
[C---:B------:R-:W-:Y:S02]  /*12600*/  @!P3 LEA R4, P1, R19.reuse, R7, 0x1 ;  /* 0x000000071304b211 */ /* 0x040fe400078208ff */
[-C--:B0-----:R-:W-:Y:S02]  /*12610*/  @!P2 LEA.HI.X R3, R18, R9.reuse, R207, 0x1, P0 ;  /* 0x000000091203a211 */ /* 0x081fe400000f0ccf */
[----:B------:R-:W-:Y:S02]  /*12620*/  @!P3 LEA.HI.X R5, R19, R9, R206, 0x1, P1 ;  /* 0x000000091305b211 */ /* 0x000fe400008f0cce */
[----:B------:R-:W-:Y:S01]  /*12630*/  ISETP.GE.AND P0, PT, R22, UR5, PT ;  /* 0x0000000516007c0c */ /* 0x000fe2000bf06270 */
[----:B-----5:R1:W-:Y:S04]  /*12640*/  @!P2 ST.E.128 desc[UR52][R2.64], R40 ;  /* 0x000000280200a985 */ /* 0x0203e8000c101d34 */
[----:B------:R1:W-:Y:S08]  /*12650*/  @!P3 ST.E.128 desc[UR52][R4.64], R36 ;  /* 0x000000240400b985 */ /* 0x0003f0000c101d34 */
[----:B------:R-:W-:Y:S05]  /*12660*/  @P0 BRA `(.L_x_1102) ;  /* 0x0000000800a40947 */ /* 0x000fea0003800000 */
[----:B-1----:R-:W-:-:S04]  /*12670*/  LEA R2, P0, R22, R7, 0x1 ;  /* 0x0000000716027211 */ /* 0x002fc800078008ff */
[----:B------:R-:W-:-:S05]  /*12680*/  LEA.HI.X R3, R22, R9, R205, 0x1, P0 ;  /* 0x0000000916037211 */ /* 0x000fca00000f0ccd */
[----:B------:R3:W-:Y:S01]  /*12690*/  ST.E.128 desc[UR52][R2.64], R64 ;  /* 0x0000004002007985 */ /* 0x0007e2000c101d34 */
[----:B------:R-:W-:Y:S05]  /*126a0*/  BRA `(.L_x_1102) ;  /* 0x0000000800947947 */ /* 0x000fea0003800000 */
.L_x_1095:
[----:B------:R-:W0:Y:S01]  /*126b0*/  LDC R8, c[0x0][0xbe8] ;  /* 0x0002fa00ff087b82 */ /* 0x000e220000000800 */
[----:B------:R-:W-:Y:S01]  /*126c0*/  ISETP.GE.AND P0, PT, R208, 0x80, PT ;  /* 0x00000080d000780c */ /* 0x000fe20003f06270 */
[----:B------:R-:W-:Y:S01]  /*126d0*/  USHF.R.S32.HI UR8, URZ, 0x1f, UR40 ;  /* 0x0000001f3f087899 */ /* 0x000fe20008011428 */
[----:B------:R-:W-:Y:S01]  /*126e0*/  BSSY B1, `(.L_x_1103) ;  /* 0x000002f000017945 */ /* 0x000fe20003800000 */
[----:B------:R-:W-:Y:S01]  /*126f0*/  USHF.R.S32.HI UR9, URZ, 0x1f, UR44 ;  /* 0x0000001f3f097899 */ /* 0x000fe2000801142c */
[----:B------:R-:W-:Y:S01]  /*12700*/  IMAD R6, R23, 0x20, R200 ;  /* 0x0000002017067824 */ /* 0x000fe200078e02c8 */
[----:B0-----:R-:W-:-:S13]  /*12710*/  ISETP.NE.AND P1, PT, R8, 0x1, PT ;  /* 0x000000010800780c */ /* 0x001fda0003f25270 */
[----:B------:R-:W0:Y:S08]  /*12720*/  @P1 LDC R9, c[0x0][0xbec] ;  /* 0x0002fb00ff091b82 */ /* 0x000e300000000800 */
[----:B------:R-:W1:Y:S01]  /*12730*/  @P1 LDC R11, c[0x0][0xbf0] ;  /* 0x0002fc00ff0b1b82 */ /* 0x000e620000000800 */
[----:B------:R-:W-:Y:S05]  /*12740*/  @P0 BRA `(.L_x_1104) ;  /* 0x0000000000a00947 */ /* 0x000fea0003800000 */
[----:B------:R-:W2:Y:S01]  /*12750*/  S2R R0, SR_TID.X ;  /* 0x0000000000007919 */ /* 0x000ea20000002100 */
[----:B------:R-:W3:Y:S01]  /*12760*/  LDC R3, c[0x0][0xbe8] ;  /* 0x0002fa00ff037b82 */ /* 0x000ee20000000800 */
[----:B------:R-:W-:Y:S01]  /*12770*/  IMAD.U32 R4, RZ, RZ, UR42 ;  /* 0x0000002aff047e24 */ /* 0x000fe2000f8e00ff */
[----:B------:R-:W-:Y:S02]  /*12780*/  ULDC UR5, c[0x0][0xa88] ;  /* 0x0002a20000057ab9 */ /* 0x000fe40000000800 */
[----:B---3--:R-:W-:Y:S02]  /*12790*/  IMAD R5, R3, UR5, RZ ;  /* 0x0000000503057c24 */ /* 0x008fe4000f8e02ff */
[----:B--2---:R-:W-:-:S04]  /*127a0*/  IADD3 R4, R4, -0x80, R0 ;  /* 0xffffff8004047810 */ /* 0x004fc80007ffe000 */
[----:B------:R-:W-:-:S13]  /*127b0*/  ISETP.GE.AND P0, PT, R4, R5, PT ;  /* 0x000000050400720c */ /* 0x000fda0003f06270 */
[----:B------:R-:W-:Y:S05]  /*127c0*/  @P0 BRA `(.L_x_1104) ;  /* 0x0000000000800947 */ /* 0x000fea0003800000 */
[----:B------:R-:W-:Y:S01]  /*127d0*/  ISETP.NE.AND P0, PT, R3, 0x1, PT ;  /* 0x000000010300780c */ /* 0x000fe20003f05270 */
[----:B------:R-:W-:Y:S01]  /*127e0*/  ULDC.64 UR10, c[0x0][0xb90] ;  /* 0x0002e400000a7ab9 */ /* 0x000fe20000000a00 */
[----:B------:R-:W-:Y:S01]  /*127f0*/  IMAD.MOV.U32 R2, RZ, RZ, R4 ;  /* 0x000000ffff027224 */ /* 0x000fe200078e0004 */
[----:B------:R-:W-:Y:S02]  /*12800*/  UIMAD UR5, UR8, UR10, URZ ;  /* 0x0000000a080572a4 */ /* 0x000fe4000f8e023f */
[----:B------:R-:W-:Y:S02]  /*12810*/  UIMAD.WIDE.U32 UR6, UR40, UR10, URZ ;  /* 0x0000000a280672a5 */ /* 0x000fe4000f8e003f */
[----:B------:R-:W-:-:S03]  /*12820*/  UIMAD UR5, UR40, UR11, UR5 ;  /* 0x0000000b280572a4 */ /* 0x000fc6000f8e0205 */
[----:B------:R-:W-:Y:S01]  /*12830*/  ULDC.64 UR10, c[0x0][0xb98] ;  /* 0x0002e600000a7ab9 */ /* 0x000fe20000000a00 */
[----:B------:R-:W-:Y:S02]  /*12840*/  UIADD3 UR7, UR7, UR5, URZ ;  /* 0x0000000507077290 */ /* 0x000fe4000fffe03f */
[----:B------:R-:W2:Y:S01]  /*12850*/  @P0 LDC R5, c[0x0][0xbec] ;  /* 0x0002fb00ff050b82 */ /* 0x000ea20000000800 */
[----:B------:R-:W-:Y:S02]  /*12860*/  UIMAD UR5, UR9, UR10, URZ ;  /* 0x0000000a090572a4 */ /* 0x000fe4000f8e023f */
[----:B------:R-:W-:Y:S02]  /*12870*/  UIMAD.WIDE.U32 UR6, UR44, UR10, UR6 ;  /* 0x0000000a2c0672a5 */ /* 0x000fe4000f8e0006 */
[----:B------:R-:W-:-:S03]  /*12880*/  UIMAD UR5, UR44, UR11, UR5 ;  /* 0x0000000b2c0572a4 */ /* 0x000fc6000f8e0205 */
[----:B------:R-:W3:Y:S01]  /*12890*/  @P0 LDC R7, c[0x0][0xbf0] ;  /* 0x0002fc00ff070b82 */ /* 0x000ee20000000800 */
[----:B------:R-:W-:Y:S01]  /*128a0*/  ULDC.64 UR10, c[0x0][0xb88] ;  /* 0x0002e200000a7ab9 */ /* 0x000fe20000000a00 */
[----:B--2---:R-:W-:-:S05]  /*128b0*/  @P0 IMAD.HI.U32 R0, R4, R5, RZ ;  /* 0x0000000504000227 */ /* 0x004fca00078e00ff */
[----:B---3--:R-:W-:-:S05]  /*128c0*/  @P0 SHF.R.U32.HI R2, RZ, R7, R0 ;  /* 0x00000007ff020219 */ /* 0x008fca0000011600 */
[----:B------:R-:W-:-:S04]  /*128d0*/  IMAD.MOV R5, RZ, RZ, -R2 ;  /* 0x000000ffff057224 */ /* 0x000fc800078e0a02 */
[----:B------:R-:W-:Y:S01]  /*128e0*/  IMAD R5, R3, R5, R4 ;  /* 0x0000000503057224 */ /* 0x000fe200078e0204 */
[----:B------:R-:W-:Y:S01]  /*128f0*/  SHF.R.S32.HI R3, RZ, 0x1f, R2 ;  /* 0x0000001fff037819 */ /* 0x000fe20000011402 */
[----:B------:R-:W-:Y:S01]  /*12900*/  IMAD.U32 R4, RZ, RZ, UR5 ;  /* 0x00000005ff047e24 */ /* 0x000fe2000f8e00ff */
        /* <DEDUP_REMOVED lines=12> */
.L_x_1104:
[----:B------:R-:W-:Y:S05]  /*129d0*/  BSYNC B1 ;  /* 0x0000000000017941 */ /* 0x000fea0003800000 */
.L_x_1103:
[----:B------:R-:W-:Y:S01]  /*129e0*/  ULDC.64 UR10, c[0x0][0xae8] ;  /* 0x0002ba00000a7ab9 */ /* 0x000fe20000000a00 */
[----:B------:R-:W-:Y:S01]  /*129f0*/  VIADD R6, R6, UR42 ;  /* 0x0000002a06067c36 */ /* 0x000fe20008000000 */
[----:B------:R-:W-:Y:S01]  /*12a00*/  UIMAD UR5, UR8, UR10, URZ ;  /* 0x0000000a080572a4 */ /* 0x000fe2000f8e023f */
[----:B------:R-:W-:Y:S01]  /*12a10*/  BSSY B1, `(.L_x_1105) ;  /* 0x0000038000017945 */ /* 0x000fe20003800000 */
[----:B------:R-:W-:Y:S01]  /*12a20*/  UIMAD.WIDE.U32 UR6, UR40, UR10, URZ ;  /* 0x0000000a280672a5 */ /* 0x000fe2000f8e003f */
[----:B0-----:R-:W-:Y:S01]  /*12a30*/  @P1 IMAD.HI.U32 R0, R6, R9, RZ ;  /* 0x0000000906001227 */ /* 0x001fe200078e00ff */
[----:B------:R-:W-:-:S03]  /*12a40*/  UIMAD UR5, UR40, UR11, UR5 ;  /* 0x0000000b280572a4 */ /* 0x000fc6000f8e0205 */
[----:B------:R-:W-:Y:S01]  /*12a50*/  ULDC.64 UR10, c[0x0][0xaf0] ;  /* 0x0002bc00000a7ab9 */ /* 0x000fe20000000a00 */
[----:B------:R-:W-:Y:S01]  /*12a60*/  UIADD3 UR7, UR7, UR5, URZ ;  /* 0x0000000507077290 */ /* 0x000fe2000fffe03f */
[----:B--2---:R-:W-:Y:S01]  /*12a70*/  IMAD.MOV.U32 R5, RZ, RZ, R6 ;  /* 0x000000ffff057224 */ /* 0x004fe200078e0006 */
        /* <DEDUP_REMOVED lines=10> */
[----:B------:R-:W-:Y:S02]  /*12b20*/  IMAD R7, R8, R7, R6 ;  /* 0x0000000708077224 */ /* 0x000fe400078e0206 */
[----:B------:R-:W-:Y:S01]  /*12b30*/  IMAD.U32 R2, RZ, RZ, UR6 ;  /* 0x00000006ff027e24 */ /* 0x000fe2000f8e00ff */
[----:B------:R-:W-:Y:S01]  /*12b40*/  ULDC.64 UR6, c[0x0][0xad8] ;  /* 0x0002b60000067ab9 */ /* 0x000fe20000000a00 */
[----:B------:R-:W-:Y:S01]  /*12b50*/  IMAD.U32 R3, RZ, RZ, UR5 ;  /* 0x00000005ff037e24 */ /* 0x000fe2000f8e00ff */
[----:B------:R-:W-:Y:S01]  /*12b60*/  ULDC UR5, c[0x0][0xa88] ;  /* 0x0002a20000057ab9 */ /* 0x000fe20000000800 */
[C---:B------:R-:W-:Y:S01]  /*12b70*/  IMAD R9, R5.reuse, UR9, R0 ;  /* 0x0000000905097c24 */ /* 0x040fe2000f8e0200 */
[----:B------:R-:W-:Y:S01]  /*12b80*/  SHF.R.S32.HI R0, RZ, 0x1f, R7 ;  /* 0x0000001fff007819 */ /* 0x000fe20000011407 */
[----:B------:R-:W-:-:S04]  /*12b90*/  IMAD.WIDE.U32 R2, R5, UR8, R2 ;  /* 0x0000000805027c25 */ /* 0x000fc8000f8e0002 */
[----:B------:R-:W-:Y:S02]  /*12ba0*/  IMAD.IADD R3, R3, 0x1, R9 ;  /* 0x0000000103037824 */ /* 0x000fe400078e0209 */
[----:B------:R-:W-:Y:S02]  /*12bb0*/  IMAD R4, R0, UR6, RZ ;  /* 0x0000000600047c24 */ /* 0x000fe4000f8e02ff */
[----:B------:R-:W-:Y:S02]  /*12bc0*/  VIADD R6, R200, UR42 ;  /* 0x0000002ac8067c36 */ /* 0x000fe40008000000 */
[----:B------:R-:W-:Y:S02]  /*12bd0*/  IMAD R9, R8, UR5, RZ ;  /* 0x0000000508097c24 */ /* 0x000fe4000f8e02ff */
[C---:B------:R-:W-:Y:S02]  /*12be0*/  IMAD R5, R7.reuse, UR7, R4 ;  /* 0x0000000707057c24 */ /* 0x040fe4000f8e0204 */
[----:B------:R-:W-:Y:S01]  /*12bf0*/  IMAD.WIDE.U32 R2, R7, UR6, R2 ;  /* 0x0000000607027c25 */ /* 0x000fe2000f8e0002 */
[----:B------:R-:W-:Y:S01]  /*12c00*/  ISETP.GE.AND P2, PT, R6, R9, PT ;  /* 0x000000090600720c */ /* 0x000fe20003f46270 */
[----:B------:R-:W-:-:S02]  /*12c10*/  ULDC.64 UR6, c[0x0][0xa80] ;  /* 0x0002a00000067ab9 */ /* 0x000fc40000000a00 */
[----:B------:R-:W-:Y:S01]  /*12c20*/  VIADD R0, R6, 0x20 ;  /* 0x0000002006007836 */ /* 0x000fe20000000000 */
[----:B------:R-:W-:Y:S01]  /*12c30*/  LEA R4, P3, R2, UR6, 0x1 ;  /* 0x0000000602047c11 */ /* 0x000fe2000f8608ff */
[----:B------:R-:W-:-:S03]  /*12c40*/  IMAD.IADD R3, R3, 0x1, R5 ;  /* 0x0000000103037824 */ /* 0x000fc600078e0205 */
[-C--:B------:R-:W-:Y:S01]  /*12c50*/  ISETP.GE.AND P1, PT, R0, R9.reuse, PT ;  /* 0x000000090000720c */ /* 0x080fe20003f26270 */
[----:B------:R-:W-:Y:S01]  /*12c60*/  VIADD R0, R6, 0x40 ;  /* 0x0000004006007836 */ /* 0x000fe20000000000 */
[----:B------:R-:W-:Y:S02]  /*12c70*/  LEA.HI.X R5, R2, UR7, R3, 0x1, P3 ;  /* 0x0000000702057c11 */ /* 0x000fe400098f0c03 */
[----:B------:R0:W1:Y:S02]  /*12c80*/  SHFL.IDX PT, R3, R4, RZ, 0x181f ;  /* 0x00181fff04037589 */ /* 0x00006400000e0000 */
[----:B------:R-:W-:Y:S02]  /*12c90*/  ISETP.GE.AND P0, PT, R0, R9, PT ;  /* 0x000000090000720c */ /* 0x000fe40003f06270 */
[----:B------:R0:W2:Y:S01]  /*12ca0*/  SHFL.IDX PT, R0, R5, RZ, 0x181f ;  /* 0x00181fff05007589 */ /* 0x0000a200000e0000 */
[----:B------:R-:W-:Y:S10]  /*12cb0*/  @P2 BRA `(.L_x_1106) ;  /* 0x0000000000342947 */ /* 0x000ff40003800000 */
[----:B------:R-:W-:Y:S02]  /*12cc0*/  ULDC UR5, c[0x0][0xac8] ;  /* 0x0002b20000057ab9 */ /* 0x000fe40000000800 */
[----:B------:R-:W-:Y:S02]  /*12cd0*/  ISETP.GE.AND P4, PT, R18, UR5, PT ;  /* 0x0000000512007c0c */ /* 0x000fe4000bf86270 */
[----:B------:R-:W-:Y:S02]  /*12ce0*/  ISETP.GE.AND P3, PT, R19, UR5, PT ;  /* 0x0000000513007c0c */ /* 0x000fe4000bf66270 */
[----:B------:R-:W-:-:S09]  /*12cf0*/  ISETP.GE.AND P2, PT, R22, UR5, PT ;  /* 0x0000000516007c0c */ /* 0x000fd2000bf46270 */
[CC--:B-1----:R-:W-:Y:S02]  /*12d00*/  @!P4 LEA R10, P6, R18.reuse, R3.reuse, 0x1 ;  /* 0x00000003120ac211 */ /* 0x0c2fe400078c08ff */
[CC--:B------:R-:W-:Y:S02]  /*12d10*/  @!P3 LEA R12, P5, R19.reuse, R3.reuse, 0x1 ;  /* 0x00000003130cb211 */ /* 0x0c0fe400078a08ff */
[-C--:B--2---:R-:W-:Y:S02]  /*12d20*/  @!P4 LEA.HI.X R11, R18, R0.reuse, R207, 0x1, P6 ;  /* 0x00000000120bc211 */ /* 0x084fe400030f0ccf */
[C---:B------:R-:W-:Y:S02]  /*12d30*/  @!P2 LEA R2, P6, R22.reuse, R3, 0x1 ;  /* 0x000000031602a211 */ /* 0x040fe400078c08ff */
[-C--:B------:R-:W-:Y:S01]  /*12d40*/  @!P3 LEA.HI.X R13, R19, R0.reuse, R206, 0x1, P5 ;  /* 0x00000000130db211 */ /* 0x080fe200028f0cce */
[----:B------:R3:W-:Y:S01]  /*12d50*/  @!P4 ST.E.128 desc[UR52][R10.64], RZ ;  /* 0x000000ff0a00c985 */ /* 0x0007e2000c101d34 */
[----:B------:R-:W-:-:S03]  /*12d60*/  @!P2 LEA.HI.X R3, R22, R0, R205, 0x1, P6 ;  /* 0x000000001603a211 */ /* 0x000fc600030f0ccd */
[----:B------:R3:W-:Y:S04]  /*12d70*/  @!P3 ST.E.128 desc[UR52][R12.64], RZ ;  /* 0x000000ff0c00b985 */ /* 0x0007e8000c101d34 */
[----:B------:R3:W-:Y:S02]  /*12d80*/  @!P2 ST.E.128 desc[UR52][R2.64], RZ ;  /* 0x000000ff0200a985 */ /* 0x0007e4000c101d34 */
.L_x_1106:
[----:B------:R-:W-:Y:S05]  /*12d90*/  BSYNC B1 ;  /* 0x0000000000017941 */ /* 0x000fea0003800000 */
.L_x_1105:
        /* <DEDUP_REMOVED lines=11> */
[-C--:B----4-:R-:W-:Y:S02]  /*12e50*/  @!P4 LEA.HI.X R11, R18, R0.reuse, R207, 0x1, P1 ;  /* 0x00000000120bc211 */ /* 0x090fe400008f0ccf */
[-C--:B------:R-:W-:Y:S02]  /*12e60*/  @!P5 LEA.HI.X R13, R19, R0.reuse, R206, 0x1, P2 ;  /* 0x00000000130dd211 */ /* 0x080fe400010f0cce */
[----:B------:R-:W-:Y:S01]  /*12e70*/  @!P6 LEA.HI.X R3, R22, R0, R205, 0x1, P3 ;  /* 0x000000001603e211 */ /* 0x000fe200018f0ccd */
[----:B------:R3:W-:Y:S04]  /*12e80*/  @!P4 ST.E.128 desc[UR52][R10.64], RZ ;  /* 0x000000ff0a00c985 */ /* 0x0007e8000c101d34 */
[----:B------:R3:W-:Y:S04]  /*12e90*/  @!P5 ST.E.128 desc[UR52][R12.64], RZ ;  /* 0x000000ff0c00d985 */ /* 0x0007e8000c101d34 */
[----:B------:R3:W-:Y:S02]  /*12ea0*/  @!P6 ST.E.128 desc[UR52][R2.64], RZ ;  /* 0x000000ff0200e985 */ /* 0x0007e4000c101d34 */
.L_x_1108:
[----:B------:R-:W-:Y:S05]  /*12eb0*/  BSYNC B1 ;  /* 0x0000000000017941 */ /* 0x000fea0003800000 */
.L_x_1107:
        /* <DEDUP_REMOVED lines=14> */
[----:B------:R3:W-:Y:S04]  /*12fa0*/  @!P3 ST.E.128 desc[UR52][R10.64], RZ ;  /* 0x000000ff0a00b985 */ /* 0x0007e8000c101d34 */
[----:B------:R3:W-:Y:S04]  /*12fb0*/  @!P4 ST.E.128 desc[UR52][R12.64], RZ ;  /* 0x000000ff0c00c985 */ /* 0x0007e8000c101d34 */
[----:B------:R3:W-:Y:S02]  /*12fc0*/  @!P5 ST.E.128 desc[UR52][R2.64], RZ ;  /* 0x000000ff0200d985 */ /* 0x0007e4000c101d34 */
.L_x_1110:
[----:B------:R-:W-:Y:S05]  /*12fd0*/  BSYNC B1 ;  /* 0x0000000000017941 */ /* 0x000fea0003800000 */
.L_x_1109:
[----:B---3--:R-:W-:Y:S01]  /*12fe0*/  VIADD R2, R6, 0x60 ;  /* 0x0000006006027836 */ /* 0x008fe20000000000 */
[----:B0-----:R0:W3:Y:S04]  /*12ff0*/  SHFL.IDX PT, R0, R5, 0x3, 0x181f ;  /* 0x00781f0005007f89 */ /* 0x0010e800000e0000 */
[----:B------:R-:W-:Y:S01]  /*13000*/  ISETP.GE.AND P0, PT, R2, R9, PT ;  /* 0x000000090200720c */ /* 0x000fe20003f06270 */
[----:B-1----:R0:W1:-:S12]  /*13010*/  SHFL.IDX PT, R3, R4, 0x3, 0x181f ;  /* 0x00781f0004037f89 */ /* 0x00205800000e0000 */
[----:B0-----:R-:W-:Y:S05]  /*13020*/  @P0 BRA `(.L_x_1102) ;  /* 0x0000000000340947 */ /* 0x001fea0003800000 */
[----:B------:R-:W-:Y:S02]  /*13030*/  ULDC UR5, c[0x0][0xac8] ;  /* 0x0002b20000057ab9 */ /* 0x000fe40000000800 */
[----:B------:R-:W-:Y:S02]  /*13040*/  ISETP.GE.AND P3, PT, R18, UR5, PT ;  /* 0x0000000512007c0c */ /* 0x000fe4000bf66270 */
[----:B------:R-:W-:Y:S02]  /*13050*/  ISETP.GE.AND P4, PT, R19, UR5, PT ;  /* 0x0000000513007c0c */ /* 0x000fe4000bf86270 */
[----:B------:R-:W-:-:S09]  /*13060*/  ISETP.GE.AND P5, PT, R22, UR5, PT ;  /* 0x0000000516007c0c */ /* 0x000fd2000bfa6270 */
[-C--:B-12-4-:R-:W-:Y:S02]  /*13070*/  @!P3 LEA R4, P0, R18, R3.reuse, 0x1 ;  /* 0x000000031204b211 */ /* 0x096fe400078008ff */
[CC--:B------:R-:W-:Y:S02]  /*13080*/  @!P4 LEA R6, P1, R19.reuse, R3.reuse, 0x1 ;  /* 0x000000031306c211 */ /* 0x0c0fe400078208ff */
[----:B------:R-:W-:Y:S02]  /*13090*/  @!P5 LEA R2, P2, R22, R3, 0x1 ;  /* 0x000000031602d211 */ /* 0x000fe400078408ff */
[-C--:B---3--:R-:W-:Y:S02]  /*130a0*/  @!P3 LEA.HI.X R5, R18, R0.reuse, R207, 0x1, P0 ;  /* 0x000000001205b211 */ /* 0x088fe400000f0ccf */
[-C--:B------:R-:W-:Y:S02]  /*130b0*/  @!P4 LEA.HI.X R7, R19, R0.reuse, R206, 0x1, P1 ;  /* 0x000000001307c211 */ /* 0x080fe400008f0cce */
[----:B------:R-:W-:Y:S01]  /*130c0*/  @!P5 LEA.HI.X R3, R22, R0, R205, 0x1, P2 ;  /* 0x000000001603d211 */ /* 0x000fe200010f0ccd */
[----:B------:R0:W-:Y:S04]  /*130d0*/  @!P3 ST.E.128 desc[UR52][R4.64], RZ ;  /* 0x000000ff0400b985 */ /* 0x0001e8000c101d34 */
[----:B------:R0:W-:Y:S04]  /*130e0*/  @!P4 ST.E.128 desc[UR52][R6.64], RZ ;  /* 0x000000ff0600c985 */ /* 0x0001e8000c101d34 */
[----:B------:R0:W-:Y:S02]  /*130f0*/  @!P5 ST.E.128 desc[UR52][R2.64], RZ ;  /* 0x000000ff0200d985 */ /* 0x0001e4000c101d34 */
.L_x_1102:
[----:B------:R-:W-:Y:S05]  /*13100*/  BSYNC B0 ;  /* 0x0000000000007941 */ /* 0x000fea0003800000 */
.L_x_1094:
[----:B------:R-:W-:Y:S02]  /*13110*/  ULDC UR5, c[0x0][0xc38] ;  /* 0x00030e0000057ab9 */ /* 0x000fe40000000800 */
[----:B------:R-:W-:-:S06]  /*13120*/  UISETP.GE.AND UP0, UPT, UR4, UR5, UPT ;  /* 0x000000050400728c */ /* 0x000fcc000bf06270 */
[----:B------:R-:W-:-:S13]  /*13130*/  PLOP3.LUT P0, PT, PT, PT, UP0, 0x80, 0x0 ;  /* 0x000000000000781c */ /* 0x000fda0003f0f008 */
[----:B------:R-:W-:Y:S05]  /*13140*/  @!P0 BRA `(.L_x_1111) ;  /* 0xfffffed800f08947 */ /* 0x000fea000383ffff */
[----:B------:R-:W-:Y:S05]  /*13150*/  EXIT ;  /* 0x000000000000794d */ /* 0x000fea0003800000 */
.L_x_1005:
[----:B------:R-:W-:-:S08]  /*13160*/  NOP ;  /* 0x0000000000007918 */ /* 0x000fd00000000000 */
[----:B------:R-:W0:-:S00]  /*13170*/  USETMAXREG.DEALLOC.CTAPOOL 0x28 ;  /* 0x00000028000079c8 */ /* 0x000e0000080e0500 */
[----:B0-----:R-:W-:-:S06]  /*13180*/  LOP3.LUT R0, R0, 0x3, RZ, 0xc0, !PT ;  /* 0x0000000300007812 */ /* 0x001fcc00078ec0ff */
[----:B------:R-:W0:Y:S01]  /*13190*/  S2UR UR5, SR_CTAID.X ;  /* 0x00000000000579c3 */ /* 0x000e220000002500 */
[----:B------:R-:W-:Y:S01]  /*131a0*/  LOP3.LUT R16, R16, 0xfffff7ff, RZ, 0xc0, !PT ;  /* 0xfffff7ff10107812 */ /* 0x000fe200078ec0ff */
[----:B------:R-:W-:Y:S01]  /*131b0*/  STL [R1+0x4], RZ ;  /* 0x000004ff01007387 */ /* 0x000fe20000100800 */
[----:B------:R-:W-:Y:S02]  /*131c0*/  IMAD.MOV.U32 R22, RZ, RZ, RZ ;  /* 0x000000ffff167224 */ /* 0x000fe400078e00ff */
[----:B------:R-:W-:Y:S01]  /*131d0*/  IMAD.MOV.U32 R23, RZ, RZ, 0x1 ;  /* 0x00000001ff177424 */ /* 0x000fe200078e00ff */
[----:B------:R1:W2:Y:S02]  /*131e0*/  SHFL.IDX PT, R2, R0, RZ, 0x1f ;  /* 0x00001fff00027589 */ /* 0x0002a400000e0000 */
[----:B-1----:R-:W0:Y:S01]  /*131f0*/  LDC R0, c[0x0][0xc38] ;  /* 0x00030e00ff007b82 */ /* 0x002e220000000800 */
[----:B--2---:R-:W-:-:S13]  /*13200*/  ISETP.NE.AND P0, PT, R2, RZ, PT ;  /* 0x000000ff0200720c */ /* 0x004fda0003f05270 */
[----:B------:R-:W-:Y:S01]  /*13210*/  @P0 LOP3.LUT R16, R16, 0x800, RZ, 0xfc, !PT ;  /* 0x0000080010100812 */ /* 0x000fe200078efcff */
[----:B------:R-:W-:Y:S06]  /*13220*/  @P0 BAR.ARV 0x4, 0x180 ;  /* 0x0106000000000b1d */ /* 0x000fec0000002000 */
[----:B0-----:R-:W-:-:S13]  /*13230*/  ISETP.LE.AND P0, PT, R0, UR5, PT ;  /* 0x0000000500007c0c */ /* 0x001fda000bf03270 */
[----:B------:R-:W-:Y:S05]  /*13240*/  @P0 BRA `(.L_x_1112) ;  /* 0x0000004800780947 */ /* 0x000fea0003800000 */
[----:B------:R-:W0:Y:S01]  /*13250*/  S2R R10, SR_TID.X ;  /* 0x00000000000a7919 */ /* 0x000e220000002100 */
[----:B------:R-:W-:Y:S01]  /*13260*/  ULDC.64 UR6, c[0x0][0x2f0] ;  /* 0x0000bc0000067ab9 */ /* 0x000fe20000000a00 */
[----:B------:R-:W-:Y:S01]  /*13270*/  LOP3.LUT R16, R16, 0xfffffffd, RZ, 0xc0, !PT ;  /* 0xfffffffd10107812 */ /* 0x000fe200078ec0ff */
[----:B------:R-:W-:Y:S01]  /*13280*/  ULDC UR8, c[0x0][0x2b8] ;  /* 0x0000ae0000087ab9 */ /* 0x000fe20000000800 */
[----:B------:R-:W-:Y:S01]  /*13290*/  IMAD.MOV.U32 R34, RZ, RZ, 0x40 ;  /* 0x00000040ff227424 */ /* 0x000fe200078e00ff */
[----:B------:R-:W-:Y:S01]  /*132a0*/  ULDC.64 UR10, c[0x0][0x418] ;  /* 0x00010600000a7ab9 */ /* 0x000fe20000000a00 */
[----:B------:R-:W-:Y:S01]  /*132b0*/  IMAD.MOV.U32 R26, RZ, RZ, 0x20 ;  /* 0x00000020ff1a7424 */ /* 0x000fe200078e00ff */
[----:B------:R-:W-:Y:S01]  /*132c0*/  UISETP.NE.U32.AND UP0, UPT, UR10, URZ, UPT ;  /* 0x0000003f0a00728c */ /* 0x000fe2000bf05070 */
[----:B------:R-:W-:Y:S01]  /*132d0*/  IMAD.MOV.U32 R23, RZ, RZ, 0x1 ;  /* 0x00000001ff177424 */ /* 0x000fe200078e00ff */
[----:B------:R-:W-:Y:S01]  /*132e0*/  ULDC UR4, c[0x0][0x424] ;  /* 0x0001090000047ab9 */ /* 0x000fe20000000800 */
[----:B------:R-:W-:Y:S01]  /*132f0*/  ULDC UR39, c[0x0][0x288] ;  /* 0x0000a20000277ab9 */ /* 0x000fe20000000800 */
[----:B------:R-:W-:Y:S01]  /*13300*/  UISETP.NE.AND.EX UP0, UPT, UR11, URZ, UPT, UP0 ;  /* 0x0000003f0b00728c */ /* 0x000fe2000bf05300 */
[----:B------:R-:W-:Y:S01]  /*13310*/  IMAD.MOV.U32 R22, RZ, RZ, RZ ;  /* 0x000000ffff167224 */ /* 0x000fe200078e00ff */
[----:B------:R-:W-:Y:S01]  /*13320*/  ULDC UR40, c[0x0][0x448] ;  /* 0x0001120000287ab9 */ /* 0x000fe20000000800 */
[----:B------:R-:W-:Y:S01]  /*13330*/  ULDC UR49, c[0x0][0xc] ;  /* 0x0000030000317ab9 */ /* 0x000fe20000000800 */
[----:B------:R-:W-:-:S02]  /*13340*/  USEL UR4, UR4, 0x1, UP0 ;  /* 0x0000000104047887 */ /* 0x000fc40008000000 */
[----:B------:R-:W-:Y:S02]  /*13350*/  UIMAD UR40, UR40, UR39, URZ ;  /* 0x00000027282872a4 */ /* 0x000fe4000f8e023f */
[----:B------:R-:W-:Y:S02]  /*13360*/  UIMAD UR41, UR4, UR6, URZ ;  /* 0x00000006042972a4 */ /* 0x000fe4000f8e023f */
[----:B------:R-:W-:Y:S02]  /*13370*/  ULOP3.LUT UR48, UR43, 0x2, URZ, 0xfc, !UPT ;  /* 0x000000022b307892 */ /* 0x000fe4000f8efc3f */
[----:B------:R-:W-:Y:S02]  /*13380*/  UIADD3 UR4, UR41, 0x7f, URZ ;  /* 0x0000007f29047890 */ /* 0x000fe4000fffe03f */
[----:B------:R-:W-:Y:S02]  /*13390*/  UIADD3 UR46, UR41, 0x1, -UR39 ;  /* 0x00000001292e7890 */ /* 0x000fe4000fffe827 */
[----:B------:R-:W-:-:S02]  /*133a0*/  ULOP3.LUT UR47, UR43, 0x1, URZ, 0xfc, !UPT ;  /* 0x000000012b2f7892 */ /* 0x000fc4000f8efc3f */
[----:B------:R-:W-:Y:S01]  /*133b0*/  UIADD3 UR39, UR41, -UR39, URZ ;  /* 0x8000002729277290 */ /* 0x000fe2000fffe03f */
[C---:B0-----:R-:W-:Y:S01]  /*133c0*/  IMAD.SHL.U32 R7, R10.reuse, 0x10, RZ ;  /* 0x000000100a077824 */ /* 0x041fe200078e00ff */
[C---:B------:R-:W-:Y:S01]  /*133d0*/  LOP3.LUT R8, R10.reuse, 0x7f, RZ, 0xc0, !PT ;  /* 0x0000007f0a087812 */ /* 0x040fe200078ec0ff */
[C---:B------:R-:W-:Y:S02]  /*133e0*/  IMAD.SHL.U32 R3, R10.reuse, 0x2, RZ ;  /* 0x000000020a037824 */ /* 0x040fe400078e00ff */
[C---:B------:R-:W-:Y:S01]  /*133f0*/  IMAD.SHL.U32 R0, R10.reuse, 0x80, RZ ;  /* 0x000000800a007824 */ /* 0x040fe200078e00ff */
[C---:B------:R-:W-:Y:S01]  /*13400*/  LOP3.LUT R2, R7.reuse, 0x1b0, RZ, 0xc0, !PT ;  /* 0x000001b007027812 */ /* 0x040fe200078ec0ff */
[----:B------:R-:W-:Y:S01]  /*13410*/  IMAD.SHL.U32 R36, R10, 0x40, RZ ;  /* 0x000000400a247824 */ /* 0x000fe200078e00ff */
[----:B------:R-:W-:Y:S02]  /*13420*/  LOP3.LUT R28, R7, 0x30, RZ, 0xc0, !PT ;  /* 0x00000030071c7812 */ /* 0x000fe400078ec0ff */
[----:B------:R-:W-:-:S02]  /*13430*/  LOP3.LUT R32, R2, 0x30, R3, 0x78, !PT ;  /* 0x0000003002207812 */ /* 0x000fc400078e7803 */
[C---:B------:R-:W-:Y:S02]  /*13440*/  LOP3.LUT R2, R0.reuse, 0x380, RZ, 0xc0, !PT ;  /* 0x0000038000027812 */ /* 0x040fe400078ec0ff */
[----:B------:R-:W-:Y:S02]  /*13450*/  LOP3.LUT R4, R0, 0x400, RZ, 0xc0, !PT ;  /* 0x0000040000047812 */ /* 0x000fe400078ec0ff */
[--C-:B------:R-:W-:Y:S02]  /*13460*/  LOP3.LUT R2, R2, 0x10, R10.reuse, 0xf8, !PT ;  /* 0x0000001002027812 */ /* 0x100fe400078ef80a */
[----:B------:R-:W-:Y:S02]  /*13470*/  SHF.R.U32.HI R3, RZ, 0x1, R10 ;  /* 0x00000001ff037819 */ /* 0x000fe4000001160a */
[----:B------:R-:W-:Y:S02]  /*13480*/  LOP3.LUT R33, R2, 0x70, R7, 0x78, !PT ;  /* 0x0000007002217812 */ /* 0x000fe400078e7807 */
[----:B------:R-:W-:-:S02]  /*13490*/  LOP3.LUT R2, R28, 0x40, RZ, 0xfc, !PT ;  /* 0x000000401c027812 */ /* 0x000fc400078efcff */
[----:B------:R-:W-:Y:S02]  /*134a0*/  LOP3.LUT R0, R36, 0x180, RZ, 0xc0, !PT ;  /* 0x0000018024007812 */ /* 0x000fe400078ec0ff */
[C---:B------:R-:W-:Y:S02]  /*134b0*/  ISETP.GE.AND P2, PT, R2.reuse, UR7, PT ;  /* 0x0000000702007c0c */ /* 0x040fe4000bf46270 */
[----:B------:R-:W-:Y:S02]  /*134c0*/  ISETP.GE.AND P1, PT, R2, UR7, PT ;  /* 0x0000000702007c0c */ /* 0x000fe4000bf26270 */
[----:B------:R-:W-:Y:S01]  /*134d0*/  LOP3.LUT R0, R0, 0x30, R3, 0xf8, !PT ;  /* 0x0000003000007812 */ /* 0x000fe200078ef803 */
[----:B------:R-:W-:Y:S01]  /*134e0*/  IMAD.SHL.U32 R3, R10, 0x8, RZ ;  /* 0x000000080a037824 */ /* 0x000fe200078e00ff */
[----:B------:R-:W-:Y:S02]  /*134f0*/  ISETP.GE.AND P0, PT, R2, UR8, PT ;  /* 0x0000000802007c0c */ /* 0x000fe4000bf06270 */
[----:B------:R-:W-:-:S02]  /*13500*/  SHF.R.U32.HI R5, RZ, 0x5, R8 ;  /* 0x00000005ff057819 */ /* 0x000fc40000011608 */
[----:B------:R-:W-:Y:S02]  /*13510*/  LOP3.LUT R3, R0, 0x30, R3, 0x78, !PT ;  /* 0x0000003000037812 */ /* 0x000fe400078e7803 */
[----:B------:R-:W-:Y:S01]  /*13520*/  LOP3.LUT R0, R28, 0x80, RZ, 0xfc, !PT ;  /* 0x000000801c007812 */ /* 0x000fe200078efcff */
[----:B------:R-:W-:Y:S01]  /*13530*/  IMAD R4, R5, 0x800, R4 ;  /* 0x0000080005047824 */ /* 0x000fe200078e0204 */
[----:B------:R-:W-:Y:S02]  /*13540*/  @P2 LOP3.LUT R16, R16, 0x2, RZ, 0xfc, !PT ;  /* 0x0000000210102812 */ /* 0x000fe400078efcff */
[----:B------:R-:W-:Y:S01]  /*13550*/  LOP3.LUT R36, R3, 0x640, R36, 0xf8, !PT ;  /* 0x0000064003247812 */ /* 0x000fe200078ef824 */
[----:B------:R-:W-:Y:S01]  /*13560*/  IMAD.U32 R3, RZ, RZ, UR5 ;  /* 0x00000005ff037e24 */ /* 0x000fe2000f8e00ff */
[----:B------:R-:W-:Y:S01]  /*13570*/  LOP3.LUT R16, R16, 0xffffffbf, RZ, 0xc0, !PT ;  /* 0xffffffbf10107812 */ /* 0x000fe200078ec0ff */
[----:B------:R-:W-:Y:S01]  /*13580*/  USHF.R.S32.HI UR5, URZ, 0x1f, UR4 ;  /* 0x0000001f3f057899 */ /* 0x000fe20008011404 */
[----:B------:R-:W-:Y:S01]  /*13590*/  LOP3.LUT R6, R7, 0x40, RZ, 0xc0, !PT ;  /* 0x0000004007067812 */ /* 0x000fe200078ec0ff */
[----:B------:R-:W-:Y:S01]  /*135a0*/  IMAD.IADD R33, R4, 0x1, R33 ;  /* 0x0000000104217824 */ /* 0x000fe200078e0221 */
[----:B------:R-:W-:Y:S01]  /*135b0*/  @P1 LOP3.LUT R16, R16, 0x40, RZ, 0xfc, !PT ;  /* 0x0000004010101812 */ /* 0x000fe200078efcff */
[----:B------:R0:W-:Y:S01]  /*135c0*/  STL [R1], R3 ;  /* 0x0000000301007387 */ /* 0x0001e20000100800 */
[----:B------:R-:W-:Y:S01]  /*135d0*/  R2P PR, R10, 0x6 ;  /* 0x000000060a007804 */ /* 0x000fe20000000000 */
[----:B------:R-:W-:Y:S01]  /*135e0*/  IMAD R9, R5, 0x200, R6 ;  /* 0x0000020005097824 */ /* 0x000fe200078e0206 */
[----:B------:R-:W-:Y:S01]  /*135f0*/  LOP3.LUT R16, R16, 0xfffffdff, RZ, 0xc0, !PT ;  /* 0xfffffdff10107812 */ /* 0x000fe200078ec0ff */
[----:B------:R1:W-:Y:S01]  /*13600*/  STL [R1+0x4], RZ ;  /* 0x000004ff01007387 */ /* 0x0003e20000100800 */
[----:B------:R-:W-:Y:S01]  /*13610*/  MOV R2, 0x400 ;  /* 0x0000040000027802 */ /* 0x000fe20000000f00 */
[----:B------:R-:W-:Y:S01]  /*13620*/  IMAD.IADD R32, R32, 0x1, R9 ;  /* 0x0000000120207824 */ /* 0x000fe200078e0209 */
[----:B------:R-:W-:Y:S01]  /*13630*/  SEL R34, R34, 0xffffffc0, !P2 ;  /* 0xffffffc022227807 */ /* 0x000fe20005000000 */
[----:B------:R-:W-:Y:S01]  /*13640*/  ULEA.HI UR5, UR5, UR4, URZ, 0x7 ;  /* 0x0000000405057291 */ /* 0x000fe2000f8f383f */
[----:B------:R-:W-:-:S02]  /*13650*/  ISETP.GE.AND P2, PT, R0, UR7, PT ;  /* 0x0000000700007c0c */ /* 0x000fc4000bf46270 */
[----:B------:R-:W-:Y:S01]  /*13660*/  @P0 LOP3.LUT R16, R16, 0x200, RZ, 0xfc, !PT ;  /* 0x0000020010100812 */ /* 0x000fe200078efcff */
[----:B------:R-:W-:Y:S01]  /*13670*/  USHF.R.S32.HI UR38, URZ, 0x7, UR5 ;  /* 0x000000073f267899 */ /* 0x000fe20008011405 */
[----:B------:R-:W-:Y:S02]  /*13680*/  SEL R26, R26, 0xffffffe0, !P1 ;  /* 0xffffffe01a1a7807 */ /* 0x000fe40004800000 */
[----:B------:R-:W-:Y:S02]  /*13690*/  ISETP.GE.AND P1, PT, R0, UR7, PT ;  /* 0x0000000700007c0c */ /* 0x000fe4000bf26270 */
[----:B------:R-:W-:Y:S02]  /*136a0*/  LOP3.LUT R16, R16, 0xfffffffe, RZ, 0xc0, !PT ;  /* 0xfffffffe10107812 */ /* 0x000fe400078ec0ff */
[----:B------:R-:W-:Y:S01]  /*136b0*/  ISETP.GE.AND P0, PT, R0, UR8, PT ;  /* 0x0000000800007c0c */ /* 0x000fe2000bf06270 */
[----:B------:R-:W-:Y:S01]  /*136c0*/  IMAD.SHL.U32 R0, R10, 0x20, RZ ;  /* 0x000000200a007824 */ /* 0x000fe200078e00ff */
[----:B------:R-:W-:-:S02]  /*136d0*/  LEA R17, R31, R2, 0x18 ;  /* 0x000000021f117211 */ /* 0x000fc400078ec0ff */
[----:B------:R-:W-:Y:S02]  /*136e0*/  @P2 LOP3.LUT R16, R16, 0x1, RZ, 0xfc, !PT ;  /* 0x0000000110102812 */ /* 0x000fe400078efcff */
[----:B------:R-:W-:Y:S01]  /*136f0*/  ISETP.GE.AND P2, PT, R28, UR7, PT ;  /* 0x000000071c007c0c */ /* 0x000fe2000bf46270 */
[----:B------:R-:W-:Y:S01]  /*13700*/  IMAD.IADD R37, R17, 0x1, R32 ;  /* 0x0000000111257824 */ /* 0x000fe200078e0220 */
[----:B------:R-:W-:Y:S02]  /*13710*/  LOP3.LUT R16, R16, 0xffffffdf, RZ, 0xc0, !PT ;  /* 0xffffffdf10107812 */ /* 0x000fe400078ec0ff */
[----:B------:R-:W-:Y:S02]  /*13720*/  LOP3.LUT R0, R0, 0x60, RZ, 0xc0, !PT ;  /* 0x0000006000007812 */ /* 0x000fe400078ec0ff */
[----:B------:R-:W-:Y:S02]  /*13730*/  @P1 LOP3.LUT R16, R16, 0x20, RZ, 0xfc, !PT ;  /* 0x0000002010101812 */ /* 0x000fe400078efcff */
[----:B------:R-:W-:-:S02]  /*13740*/  ISETP.GE.AND P1, PT, R28, UR7, PT ;  /* 0x000000071c007c0c */ /* 0x000fc4000bf26270 */
[----:B------:R-:W-:Y:S02]  /*13750*/  LOP3.LUT R16, R16, 0xfffffeff, RZ, 0xc0, !PT ;  /* 0xfffffeff10107812 */ /* 0x000fe400078ec0ff */
[----:B0-----:R-:W-:Y:S02]  /*13760*/  SHF.R.U32.HI R3, RZ, 0x2, R8 ;  /* 0x00000002ff037819 */ /* 0x001fe40000011608 */
[----:B------:R-:W-:Y:S02]  /*13770*/  @P0 LOP3.LUT R16, R16, 0x100, RZ, 0xfc, !PT ;  /* 0x0000010010100812 */ /* 0x000fe400078efcff */
[----:B------:R-:W-:Y:S02]  /*13780*/  ISETP.GE.AND P0, PT, R28, UR8, PT ;  /* 0x000000081c007c0c */ /* 0x000fe4000bf06270 */
[----:B------:R-:W-:Y:S02]  /*13790*/  LOP3.LUT R16, R16, 0xfffffffb, RZ, 0xc0, !PT ;  /* 0xfffffffb10107812 */ /* 0x000fe400078ec0ff */
[----:B------:R-:W-:-:S02]  /*137a0*/  LOP3.LUT R0, R3, R0, RZ, 0xfc, !PT ;  /* 0x0000000003007212 */ /* 0x000fc400078efcff */
[----:B------:R-:W-:-:S04]  /*137b0*/  @P2 LOP3.LUT R16, R16, 0x4, RZ, 0xfc, !PT ;  /* 0x0000000410102812 */ /* 0x000fc800078efcff */
[----:B------:R-:W-:-:S04]  /*137c0*/  LOP3.LUT R16, R16, 0xfffffbff, RZ, 0xc0, !PT ;  /* 0xfffffbff10107812 */ /* 0x000fc800078ec0ff */
[----:B------:R-:W-:-:S04]  /*137d0*/  LOP3.LUT R16, R16, 0xffffff7f, RZ, 0xc0, !PT ;  /* 0xffffff7f10107812 */ /* 0x000fc800078ec0ff */
[----:B------:R-:W-:-:S04]  /*137e0*/  @P1 LOP3.LUT R16, R16, 0x80, RZ, 0xfc, !PT ;  /* 0x0000008010101812 */ /* 0x000fc800078efcff */
[----:B-1----:R-:W-:-:S07]  /*137f0*/  @P0 LOP3.LUT R16, R16, 0x400, RZ, 0xfc, !PT ;  /* 0x0000040010100812 */ /* 0x002fce00078efcff */
.L_x_1183:
[----:B--2---:R-:W2:Y:S01]  /*13800*/  LDL R0, [R1] ;  /* 0x0000000001007983 */ /* 0x004ea20000100800 */
[----:B------:R-:W-:Y:S02]  /*13810*/  ULDC UR7, c[0x0][0xc60] ;  /* 0x0003180000077ab9 */ /* 0x000fe40000000800 */
[----:B------:R-:W-:-:S11]  /*13820*/  UISETP.NE.AND UP0, UPT, UR7, 0x1, UPT ;  /* 0x000000010700788c */ /* 0x000fd6000bf05270 */
[----:B------:R-:W-:Y:S01]  /*13830*/  @UP0 ULDC UR4, c[0x0][0xc64] ;  /* 0x0003190000040ab9 */ /* 0x000fe20000000800 */
[----:B------:R-:W-:Y:S01]  /*13840*/  @UP0 ULDC UR8, c[0x0][0xc68] ;  /* 0x00031a0000080ab9 */ /* 0x000fe20000000800 */
[C---:B--2---:R-:W-:Y:S02]  /*13850*/  R2UR UR37, R0.reuse ;  /* 0x00000000002572ca */ /* 0x044fe400000e0000 */
[----:B------:R-:W-:-:S11]  /*13860*/  R2UR UR6, R0 ;  /* 0x00000000000672ca */ /* 0x000fd600000e0000 */
[----:B------:R-:W-:-:S04]  /*13870*/  UIMAD.WIDE.U32 UR4, UR37, UR4, URZ ;  /* 0x00000004250472a5 */ /* 0x000fc8000f8e003f */
[----:B------:R-:W-:-:S03]  /*13880*/  @UP0 USHF.R.U32.HI UR37, URZ, UR8, UR5 ;  /* 0x000000083f250299 */ /* 0x000fc60008011605 */
[----:B------:R-:W-:Y:S02]  /*13890*/  ULDC UR4, c[0x0][0xc78] ;  /* 0x00031e0000047ab9 */ /* 0x000fe40000000800 */
[----:B------:R-:W-:Y:S02]  /*138a0*/  UISETP.GE.AND UP0, UPT, UR37, UR4, UPT ;  /* 0x000000042500728c */ /* 0x000fe4000bf06270 */
[----:B------:R-:W-:-:S04]  /*138b0*/  UIADD3 UR4, -UR37, URZ, URZ ;  /* 0x0000003f25047290 */ /* 0x000fc8000fffe13f */
[----:B------:R-:W-:Y:S01]  /*138c0*/  PLOP3.LUT P0, PT, PT, PT, UP0, 0x40, 0x0 ;  /* 0x000000000000781c */ /* 0x000fe20003f0e808 */
[----:B------:R-:W-:-:S12]  /*138d0*/  UIMAD UR7, UR7, UR4, UR6 ;  /* 0x00000004070772a4 */ /* 0x000fd8000f8e0206 */
[----:B01----:R-:W-:Y:S05]  /*138e0*/  @P0 BRA `(.L_x_1113) ;  /* 0x0000000000200947 */ /* 0x003fea0003800000 */
        /* <DEDUP_REMOVED lines=8> */
.L_x_1113:
[----:B------:R-:W-:Y:S01]  /*13970*/  ULDC UR8, c[0x0][0xc54] ;  /* 0x0003150000087ab9 */ /* 0x000fe20000000800 */
[----:B------:R-:W-:Y:S01]  /*13980*/  UMOV UR6, UR7 ;  /* 0x0000000700067c82 */ /* 0x000fe20008000000 */
[----:B------:R-:W-:-:S11]  /*13990*/  UISETP.NE.AND UP0, UPT, UR8, 0x1, UPT ;  /* 0x000000010800788c */ /* 0x000fd6000bf05270 */
[----:B------:R-:W-:Y:S02]  /*139a0*/  @UP0 ULDC.64 UR10, c[0x0][0xc58] ;  /* 0x00031600000a0ab9 */ /* 0x000fe40000000a00 */
[----:B------:R-:W-:-:S04]  /*139b0*/  UIMAD.WIDE.U32 UR4, UR7, UR10, URZ ;  /* 0x0000000a070472a5 */ /* 0x000fc8000f8e003f */
[----:B------:R-:W-:-:S04]  /*139c0*/  @UP0 USHF.R.U32.HI UR6, URZ, UR11, UR5 ;  /* 0x0000000b3f060299 */ /* 0x000fc80008011605 */
[----:B------:R-:W-:-:S12]  /*139d0*/  UIMAD UR4, UR6, UR8, URZ ;  /* 0x00000008060472a4 */ /* 0x000fd8000f8e023f */
.L_x_1114:
[----:B------:R-:W-:Y:S01]  /*139e0*/  ULDC UR5, c[0x0][0xc48] ;  /* 0x0003120000057ab9 */ /* 0x000fe20000000800 */
[----:B------:R-:W-:Y:S01]  /*139f0*/  ULDC.64 UR8, c[0x0][0xa28] ;  /* 0x00028a0000087ab9 */ /* 0x000fe20000000a00 */
[----:B------:R-:W-:Y:S01]  /*13a00*/  UISETP.NE.AND UP1, UPT, UR5, 0x1, UPT ;  /* 0x000000010500788c */ /* 0x000fe2000bf25270 */
[----:B------:R-:W-:Y:S01]  /*13a10*/  IMAD.MOV.U32 R30, RZ, RZ, RZ ;  /* 0x000000ffff1e7224 */ /* 0x000fe200078e00ff */
[----:B------:R-:W-:Y:S02]  /*13a20*/  UIADD3 UR4, UR7, -UR4, URZ ;  /* 0x8000000407047290 */ /* 0x000fe4000fffe03f */
[----:B------:R-:W-:Y:S01]  /*13a30*/  UISETP.NE.U32.AND UP0, UPT, UR8, URZ, UPT ;  /* 0x0000003f0800728c */ /* 0x000fe2000bf05070 */
[----:B------:R-:W-:Y:S02]  /*13a40*/  ULDC UR5, c[0x0][0xc54] ;  /* 0x0003150000057ab9 */ /* 0x000fe40000000800 */
[----:B------:R-:W-:Y:S02]  /*13a50*/  UIMAD UR37, UR37, UR5, UR4 ;  /* 0x00000005252572a4 */ /* 0x000fe4000f8e0204 */
[----:B------:R-:W-:-:S02]  /*13a60*/  UISETP.NE.AND.EX UP0, UPT, UR9, URZ, UPT, UP0 ;  /* 0x0000003f0900728c */ /* 0x000fc4000bf05300 */
[----:B------:R-:W-:Y:S01]  /*13a70*/  @UP1 ULDC UR4, c[0x0][0xc4c] ;  /* 0x0003130000041ab9 */ /* 0x000fe20000000800 */
[----:B------:R-:W-:Y:S01]  /*13a80*/  @UP1 ULDC UR7, c[0x0][0xc50] ;  /* 0x0003140000071ab9 */ /* 0x000fe20000000800 */
[----:B------:R-:W-:Y:S02]  /*13a90*/  UIMAD.WIDE.U32 UR4, UR37, UR4, URZ ;  /* 0x00000004250472a5 */ /* 0x000fe4000f8e003f */
[----:B------:R-:W-:Y:S01]  /*13aa0*/  UMOV UR36, UR37 ;  /* 0x0000002500247c82 */ /* 0x000fe20008000000 */
[----:B------:R-:W-:Y:S01]  /*13ab0*/  ULOP3.LUT UR6, UR6, 0x1ffffff, URZ, 0x3c, !UPT ;  /* 0x01ffffff06067892 */ /* 0x000fe2000f8e3c3f */
[----:B------:R-:W-:Y:S01]  /*13ac0*/  PLOP3.LUT P0, PT, PT, PT, UP0, 0x80, 0x0 ;  /* 0x000000000000781c */ /* 0x000fe20003f0f008 */
[----:B------:R-:W-:-:S03]  /*13ad0*/  @UP1 USHF.R.U32.HI UR36, URZ, UR7, UR5 ;  /* 0x000000073f241299 */ /* 0x000fc60008011605 */
[----:B------:R-:W-:Y:S02]  /*13ae0*/  @UP0 ULDC.64 UR4, c[0x0][0xa28] ;  /* 0x00028a0000040ab9 */ /* 0x000fe40000000a00 */
[----:B------:R-:W-:-:S06]  /*13af0*/  @UP0 UIMAD.WIDE UR4, UR36, 0x4, UR4 ;  /* 0x00000004240408a5 */ /* 0x000fcc000f8e0204 */
[----:B------:R-:W-:Y:S01]  /*13b00*/  IMAD.U32 R3, RZ, RZ, UR5 ;  /* 0x00000005ff037e24 */ /* 0x000fe2000f8e00ff */
[----:B------:R-:W-:Y:S01]  /*13b10*/  ULDC UR5, c[0x0][0x448] ;  /* 0x0001120000057ab9 */ /* 0x000fe20000000800 */
[----:B------:R-:W-:Y:S01]  /*13b20*/  IMAD.U32 R2, RZ, RZ, UR4 ;  /* 0x00000004ff027e24 */ /* 0x000fe2000f8e00ff */
[----:B------:R-:W-:Y:S01]  /*13b30*/  ULDC UR4, c[0x0][0xc3c] ;  /* 0x00030f0000047ab9 */ /* 0x000fe20000000800 */
[----:B------:R-:W-:Y:S02]  /*13b40*/  UISETP.NE.AND UP2, UPT, UR5, 0x1, UPT ;  /* 0x000000010500788c */ /* 0x000fe4000bf45270 */
[----:B------:R-:W-:Y:S01]  /*13b50*/  UIADD3 UR6, UR6, UR4, URZ ;  /* 0x0000000406067290 */ /* 0x000fe2000fffe03f */
[----:B------:R0:W5:Y:S01]  /*13b60*/  @P0 LDG.E R30, desc[UR52][R2.64] ;  /* 0x00000034021e0981 */ /* 0x000162000c1e1900 */
[----:B------:R-:W-:Y:S02]  /*13b70*/  UP2UR UR50, UPR, URZ, 0x4 ;  /* 0x000000043f327883 */ /* 0x000fe40008000000 */
[----:B------:R-:W-:-:S04]  /*13b80*/  USHF.L.U32 UR42, UR6, 0x7, URZ ;  /* 0x00000007062a7899 */ /* 0x000fc8000800063f */
[----:B------:R-:W-:Y:S01]  /*13b90*/  UIADD3 UR6, UR42, 0x7f, URZ ;  /* 0x0000007f2a067890 */ /* 0x000fe2000fffe03f */
[----:B------:R-:W-:Y:S01]  /*13ba0*/  @UP2 ULDC UR4, c[0x0][0x44c] ;  /* 0x0001130000042ab9 */ /* 0x000fe20000000800 */
[----:B------:R-:W-:Y:S02]  /*13bb0*/  @UP2 ULDC UR7, c[0x0][0x450] ;  /* 0x0001140000072ab9 */ /* 0x000fe40000000800 */
[----:B------:R-:W-:-:S04]  /*13bc0*/  UIMAD.WIDE.U32 UR4, UR6, UR4, URZ ;  /* 0x00000004060472a5 */ /* 0x000fc8000f8e003f */
[----:B------:R-:W-:-:S03]  /*13bd0*/  @UP2 USHF.R.U32.HI UR6, URZ, UR7, UR5 ;  /* 0x000000073f062299 */ /* 0x000fc60008011605 */
[----:B------:R-:W-:Y:S01]  /*13be0*/  ULDC.64 UR4, c[0x0][0x9e0] ;  /* 0x0002780000047ab9 */ /* 0x000fe20000000a00 */
[----:B------:R-:W-:Y:S02]  /*13bf0*/  UIADD3 UR6, UR46, UR6, URZ ;  /* 0x000000062e067290 */ /* 0x000fe4000fffe03f */
[----:B------:R-:W-:Y:S02]  /*13c00*/  UISETP.GE.AND UP0, UPT, UR5, 0x1, UPT ;  /* 0x000000010500788c */ /* 0x000fe4000bf06270 */
[----:B------:R-:W-:-:S04]  /*13c10*/  UIADD3 UR4, UR6, UR4, URZ ;  /* 0x0000000406047290 */ /* 0x000fc8000fffe03f */
[----:B------:R-:W-:-:S13]  /*13c20*/  PLOP3.LUT P0, PT, PT, PT, UP0, 0x40, 0x0 ;  /* 0x000000000000781c */ /* 0x000fda0003f0e808 */
[----:B0-----:R-:W-:Y:S05]  /*13c30*/  @P0 BRA `(.L_x_1115) ;  /* 0x0000000000440947 */ /* 0x001fea0003800000 */
        /* <DEDUP_REMOVED lines=10> */
.L_x_1116:
[----:B------:R-:W-:-:S11]  /*13ce0*/  UISETP.NE.AND UP1, UPT, UR5, 0x1, UPT ;  /* 0x000000010500788c */ /* 0x000fd6000bf25270 */
[----:B------:R-:W-:Y:S02]  /*13cf0*/  @UP1 ULDC.64 UR10, c[0x0][0x9e8] ;  /* 0x00027a00000a1ab9 */ /* 0x000fe40000000a00 */
[----:B------:R-:W-:-:S04]  /*13d00*/  UIMAD.WIDE.U32 UR6, UR8, UR10, URZ ;  /* 0x0000000a080672a5 */ /* 0x000fc8000f8e003f */
[----:B------:R-:W-:-:S12]  /*13d10*/  @UP1 USHF.R.U32.HI UR8, URZ, UR11, UR7 ;  /* 0x0000000b3f081299 */ /* 0x000fd80008011607 */
.L_x_1117:
[----:B------:R-:W-:-:S04]  /*13d20*/  UIMAD UR8, UR8, UR5, UR5 ;  /* 0x00000005080872a4 */ /* 0x000fc8000f8e0205 */
[----:B------:R-:W-:-:S04]  /*13d30*/  UISETP.LT.AND UP1, UPT, UR4, UR8, UPT ;  /* 0x000000080400728c */ /* 0x000fc8000bf21270 */
[----:B------:R-:W-:-:S12]  /*13d40*/  USEL UR4, UR4, UR8, UP1 ;  /* 0x0000000804047287 */ /* 0x000fd80008800000 */
.L_x_1115:
[----:B------:R-:W-:Y:S01]  /*13d50*/  UISETP.NE.AND UP1, UPT, UR50, URZ, UPT ;  /* 0x0000003f3200728c */ /* 0x000fe2000bf25270 */
[----:B------:R-:W-:Y:S01]  /*13d60*/  PLOP3.LUT P0, PT, PT, PT, UP0, 0x40, 0x0 ;  /* 0x000000000000781c */ /* 0x000fe20003f0e808 */
[----:B------:R-:W-:-:S04]  /*13d70*/  UIADD3 UR4, UR4, 0x7f, URZ ;  /* 0x0000007f04047890 */ /* 0x000fc8000fffe03f */
[----:B------:R-:W-:-:S04]  /*13d80*/  USHF.R.S32.HI UR8, URZ, 0x1f, UR4 ;  /* 0x0000001f3f087899 */ /* 0x000fc80008011404 */
[----:B------:R-:W-:Y:S01]  /*13d90*/  ULEA.HI UR8, UR8, UR4, URZ, 0x7 ;  /* 0x0000000408087291 */ /* 0x000fe2000f8f383f */
[----:B------:R-:W-:Y:S01]  /*13da0*/  @UP1 ULDC UR6, c[0x0][0x44c] ;  /* 0x0001130000061ab9 */ /* 0x000fe20000000800 */
[----:B------:R-:W-:Y:S01]  /*13db0*/  @UP1 ULDC UR9, c[0x0][0x450] ;  /* 0x0001140000091ab9 */ /* 0x000fe20000000800 */
[----:B------:R-:W-:Y:S02]  /*13dc0*/  UIMAD.WIDE.U32 UR6, UR42, UR6, URZ ;  /* 0x000000062a0672a5 */ /* 0x000fe4000f8e003f */
[----:B------:R-:W-:Y:S01]  /*13dd0*/  UMOV UR4, UR42 ;  /* 0x0000002a00047c82 */ /* 0x000fe20008000000 */
[----:B------:R-:W-:Y:S02]  /*13de0*/  USHF.R.S32.HI UR8, URZ, 0x7, UR8 ;  /* 0x000000073f087899 */ /* 0x000fe40008011408 */
[----:B------:R-:W-:Y:S02]  /*13df0*/  @UP1 USHF.R.U32.HI UR4, URZ, UR9, UR7 ;  /* 0x000000093f041299 */ /* 0x000fe40008011607 */
[----:B------:R-:W-:-:S02]  /*13e00*/  UISETP.LT.AND UP1, UPT, UR38, UR8, UPT ;  /* 0x000000082600728c */ /* 0x000fc4000bf21270 */
[----:B------:R-:W-:Y:S01]  /*13e10*/  UIADD3 UR4, UR39, UR4, URZ ;  /* 0x0000000427047290 */ /* 0x000fe2000fffe03f */
[----:B------:R-:W-:Y:S01]  /*13e20*/  ULDC UR6, c[0x0][0x9dc] ;  /* 0x0002770000067ab9 */ /* 0x000fe20000000800 */
[----:B------:R-:W-:Y:S02]  /*13e30*/  USEL UR44, UR38, UR8, UP1 ;  /* 0x00000008262c7287 */ /* 0x000fe40008800000 */
[----:B------:R-:W-:Y:S01]  /*13e40*/  UIADD3 UR8, UR4, -UR6, URZ ;  /* 0x8000000604087290 */ /* 0x000fe2000fffe03f */
[----:B------:R-:W-:Y:S11]  /*13e50*/  @P0 BRA `(.L_x_1118) ;  /* 0x0000000000440947 */ /* 0x000ff60003800000 */
        /* <DEDUP_REMOVED lines=10> */
.L_x_1119:
[----:B------:R-:W-:-:S11]  /*13f00*/  UISETP.NE.AND UP0, UPT, UR5, 0x1, UPT ;  /* 0x000000010500788c */ /* 0x000fd6000bf05270 */
[----:B------:R-:W-:Y:S02]  /*13f10*/  @UP0 ULDC.64 UR10, c[0x0][0x9e8] ;  /* 0x00027a00000a0ab9 */ /* 0x000fe40000000a00 */
[----:B------:R-:W-:-:S04]  /*13f20*/  UIMAD.WIDE.U32 UR6, UR4, UR10, URZ ;  /* 0x0000000a040672a5 */ /* 0x000fc8000f8e003f */
[----:B------:R-:W-:-:S12]  /*13f30*/  @UP0 USHF.R.U32.HI UR4, URZ, UR11, UR7 ;  /* 0x0000000b3f040299 */ /* 0x000fd80008011607 */
.L_x_1120:
[----:B------:R-:W-:-:S04]  /*13f40*/  UIMAD UR4, UR4, UR5, URZ ;  /* 0x00000005040472a4 */ /* 0x000fc8000f8e023f */
[----:B------:R-:W-:-:S04]  /*13f50*/  UISETP.LT.AND UP0, UPT, UR8, UR4, UPT ;  /* 0x000000040800728c */ /* 0x000fc8000bf01270 */
[----:B------:R-:W-:-:S12]  /*13f60*/  USEL UR8, UR8, UR4, !UP0 ;  /* 0x0000000408087287 */ /* 0x000fd8000c000000 */
.L_x_1118:
[----:B------:R-:W-:Y:S01]  /*13f70*/  USHF.R.S32.HI UR4, URZ, 0x1f, UR8 ;  /* 0x0000001f3f047899 */ /* 0x000fe20008011408 */
[----:B------:R-:W-:Y:S03]  /*13f80*/  BSSY B7, `(.L_x_1121) ;  /* 0x00003b2000077945 */ /* 0x000fe60003800000 */
[----:B------:R-:W-:-:S04]  /*13f90*/  ULEA.HI UR4, UR4, UR8, URZ, 0x7 ;  /* 0x0000000804047291 */ /* 0x000fc8000f8f383f */
[----:B------:R-:W-:-:S04]  /*13fa0*/  USHF.R.S32.HI UR4, URZ, 0x7, UR4 ;  /* 0x000000073f047899 */ /* 0x000fc80008011404 */
[----:B------:R-:W-:-:S04]  /*13fb0*/  UISETP.LT.AND UP0, UPT, URZ, UR4, UPT ;  /* 0x000000043f00728c */ /* 0x000fc8000bf01270 */
[----:B------:R-:W-:-:S04]  /*13fc0*/  USEL UR45, URZ, UR4, !UP0 ;  /* 0x000000043f2d7287 */ /* 0x000fc8000c000000 */
[----:B------:R-:W-:-:S06]  /*13fd0*/  UISETP.GT.AND UP0, UPT, UR44, UR45, UPT ;  /* 0x0000002d2c00728c */ /* 0x000fcc000bf04270 */
[----:B------:R-:W-:-:S13]  /*13fe0*/  PLOP3.LUT P0, PT, PT, PT, UP0, 0x80, 0x0 ;  /* 0x000000000000781c */ /* 0x000fda0003f0f008 */
[----:B------:R-:W-:Y:S05]  /*13ff0*/  @P0 BRA `(.L_x_1122) ;  /* 0x0000000000480947 */ /* 0x000fea0003800000 */
[----:B------:R-:W0:Y:S02]  /*14000*/  S2R R0, SR_TID.X ;  /* 0x0000000000007919 */ /* 0x000e240000002100 */
[----:B0-----:R-:W-:-:S04]  /*14010*/  LOP3.LUT R0, R0, 0x7f, RZ, 0xc0, !PT ;  /* 0x0000007f00007812 */ /* 0x001fc800078ec0ff */
[----:B------:R-:W-:-:S13]  /*14020*/  ISETP.NE.AND P0, PT, R0, RZ, PT ;  /* 0x000000ff0000720c */ /* 0x000fda0003f05270 */
[----:B------:R-:W-:Y:S05]  /*14030*/  @P0 BRA `(.L_x_1123) ;  /* 0x0000003800980947 */ /* 0x000fea0003800000 */
[----:B------:R-:W0:Y:S01]  /*14040*/  S2R R7, SR_LANEID ;  /* 0x0000000000077919 */ /* 0x000e220000000000 */
[----:B------:R-:W-:Y:S01]  /*14050*/  VOTEU.ANY UR4, UPT, PT ;  /* 0x0000000000047886 */ /* 0x000fe200038e0100 */
[----:B------:R-:W1:Y:S01]  /*14060*/  LDC.64 R2, c[0x0][0xc80] ;  /* 0x00032000ff027b82 */ /* 0x000e620000000a00 */
[----:B------:R-:W0:Y:S08]  /*14070*/  FLO.U32 R0, UR4 ;  /* 0x0000000400007d00 */ /* 0x000e3000080e0000 */
[----:B------:R-:W1:Y:S01]  /*14080*/  POPC R5, UR4 ;  /* 0x0000000400057d09 */ /* 0x000e620008000000 */
[----:B0-----:R-:W-:-:S13]  /*14090*/  ISETP.EQ.U32.AND P1, PT, R0, R7, PT ;  /* 0x000000070000720c */ /* 0x001fda0003f22070 */
[----:B-1----:R-:W2:Y:S01]  /*140a0*/  @P1 ATOMG.E.ADD.STRONG.GPU PT, R3, desc[UR52][R2.64], R5 ;  /* 0x00000005020319a8 */ /* 0x002ea200081ee1f4 */
[----:B------:R-:W0:Y:S02]  /*140b0*/  S2R R4, SR_LTMASK ;  /* 0x0000000000047919 */ /* 0x000e240000003900 */
[----:B0-----:R-:W-:-:S04]  /*140c0*/  LOP3.LUT R4, R4, UR4, RZ, 0xc0, !PT ;  /* 0x0000000404047c12 */ /* 0x001fc8000f8ec0ff */
[----:B------:R-:W0:Y:S01]  /*140d0*/  POPC R7, R4 ;  /* 0x0000000400077309 */ /* 0x000e220000000000 */
[----:B--2---:R-:W0:Y:S02]  /*140e0*/  SHFL.IDX PT, R0, R3, R0, 0x1f ;  /* 0x00001f0003007589 */ /* 0x004e2400000e0000 */
[----:B0-----:R-:W-:-:S05]  /*140f0*/  IADD3 R0, R0, UR49, R7 ;  /* 0x0000003100007c10 */ /* 0x001fca000fffe007 */
[----:B------:R0:W-:Y:S01]  /*14100*/  STL [R1], R0 ;  /* 0x0000000001007387 */ /* 0x0001e20000100800 */
[----:B------:R-:W-:Y:S05]  /*14110*/  BRA `(.L_x_1123) ;  /* 0x0000003800607947 */ /* 0x000fea0003800000 */
.L_x_1122:
        /* <DEDUP_REMOVED lines=20> */
.L_x_1125:
[----:B------:R-:W-:Y:S05]  /*14260*/  BSYNC B6 ;  /* 0x0000000000067941 */ /* 0x000fea0003800000 */
.L_x_1124:
[----:B------:R-:W-:Y:S01]  /*14270*/  VIADD R0, R17, 0xc400 ;  /* 0x0000c40011007836 */ /* 0x000fe20000000000 */
[----:B------:R-:W-:Y:S01]  /*14280*/  LOP3.LUT R16, R16, 0xfffffff7, RZ, 0xc0, !PT ;  /* 0xfffffff710107812 */ /* 0x000fe200078ec0ff */
[----:B------:R-:W-:Y:S03]  /*14290*/  BSSY B6, `(.L_x_1126) ;  /* 0x0000014000067945 */ /* 0x000fe60003800000 */
[----:B------:R-:W-:-:S13]  /*142a0*/  LOP3.LUT P0, RZ, R0, 0x1bf, RZ, 0xc0, !PT ;  /* 0x000001bf00ff7812 */ /* 0x000fda000780c0ff */
[----:B------:R-:W-:Y:S01]  /*142b0*/  @P0 LOP3.LUT R16, R16, 0x8, RZ, 0xfc, !PT ;  /* 0x0000000810100812 */ /* 0x000fe200078efcff */
[----:B------:R-:W-:Y:S06]  /*142c0*/  @!P0 BRA `(.L_x_1127) ;  /* 0x0000000000408947 */ /* 0x000fec0003800000 */
        /* <DEDUP_REMOVED lines=16> */
.L_x_1127:
[----:B------:R-:W-:Y:S05]  /*143d0*/  BSYNC B6 ;  /* 0x0000000000067941 */ /* 0x000fea0003800000 */
.L_x_1126:
        /* <DEDUP_REMOVED lines=20> */
.L_x_1129:
[----:B------:R-:W-:Y:S05]  /*14520*/  BSYNC B6 ;  /* 0x0000000000067941 */ /* 0x000fea0003800000 */
.L_x_1128:
[----:B------:R-:W-:Y:S01]  /*14530*/  LOP3.LUT P6, RZ, R16, 0x8, RZ, 0xc0, !PT ;  /* 0x0000000810ff7812 */ /* 0x000fe200078cc0ff */
[----:B------:R-:W-:-:S12]  /*14540*/  BSSY B6, `(.L_x_1130) ;  /* 0x0000012000067945 */ /* 0x000fd80003800000 */
        /* <DEDUP_REMOVED lines=17> */
.L_x_1131:
[----:B------:R-:W-:Y:S05]  /*14660*/  BSYNC B6 ;  /* 0x0000000000067941 */ /* 0x000fea0003800000 */
.L_x_1130:
[----:B------:R-:W-:Y:S01]  /*14670*/  ULDC.64 UR4, c[0x0][0x9f8] ;  /* 0x00027e0000047ab9 */ /* 0x000fe20000000a00 */
[----:B------:R-:W-:Y:S01]  /*14680*/  IMAD.U32 R24, RZ, RZ, UR36 ;  /* 0x00000024ff187e24 */ /* 0x000fe2000f8e00ff */
[----:B------:R-:W-:Y:S01]  /*14690*/  UISETP.NE.U32.AND UP0, UPT, UR4, URZ, UPT ;  /* 0x0000003f0400728c */ /* 0x000fe2000bf05070 */
[----:B------:R-:W0:Y:S03]  /*146a0*/  LDC R10, c[0x0][0x430] ;  /* 0x00010c00ff0a7b82 */ /* 0x000e260000000800 */
[----:B------:R-:W-:-:S06]  /*146b0*/  UISETP.NE.AND.EX UP0, UPT, UR5, URZ, UPT, UP0 ;  /* 0x0000003f0500728c */ /* 0x000fcc000bf05300 */
[----:B------:R-:W-:-:S05]  /*146c0*/  PLOP3.LUT P0, PT, PT, PT, UP0, 0x80, 0x0 ;  /* 0x000000000000781c */ /* 0x000fca0003f0f008 */
[----:B------:R-:W-:Y:S02]  /*146d0*/  @UP0 ULDC.64 UR4, c[0x0][0x9f8] ;  /* 0x00027e0000040ab9 */ /* 0x000fe40000000a00 */
[----:B------:R-:W-:-:S06]  /*146e0*/  @UP0 UIMAD.WIDE UR4, UR36, 0x4, UR4 ;  /* 0x00000004240408a5 */ /* 0x000fcc000f8e0204 */
[----:B------:R-:W-:Y:S01]  /*146f0*/  IMAD.U32 R2, RZ, RZ, UR4 ;  /* 0x00000004ff027e24 */ /* 0x000fe2000f8e00ff */
[----:B------:R-:W-:Y:S01]  /*14700*/  ULDC UR4, c[0x0][0xc48] ;  /* 0x0003120000047ab9 */ /* 0x000fe20000000800 */
[----:B------:R-:W-:-:S05]  /*14710*/  IMAD.U32 R3, RZ, RZ, UR5 ;  /* 0x00000005ff037e24 */ /* 0x000fca000f8e00ff */
[----:B------:R1:W5:Y:S01]  /*14720*/  @P0 LDG.E R24, desc[UR52][R2.64] ;  /* 0x0000003402180981 */ /* 0x000362000c1e1900 */
[----:B------:R-:W-:Y:S01]  /*14730*/  IMAD.U32 R8, RZ, RZ, UR44 ;  /* 0x0000002cff087e24 */ /* 0x000fe2000f8e00ff */
[----:B------:R-:W-:Y:S01]  /*14740*/  UMOV UR5, 0xffffffff ;  /* 0xffffffff00057882 */ /* 0x000fe20000000000 */
[----:B------:R-:W-:-:S03]  /*14750*/  IMAD.U32 R18, RZ, RZ, UR4 ;  /* 0x00000004ff127e24 */ /* 0x000fc6000f8e00ff */
[----:B------:R-:W-:Y:S01]  /*14760*/  LEA R8, R8, 0xffffff80, 0x7 ;  /* 0xffffff8008087811 */ /* 0x000fe200078e38ff */
[----:B------:R-:W-:Y:S06]  /*14770*/  BRA.DIV UR5, `(.L_x_1132) ;  /* 0x0000003e05087947 */ /* 0x000fec000b800000 */
.L_x_1203:
[----:B-1----:R-:W1:Y:S01]  /*14780*/  S2R R2, SR_TID.X ;  /* 0x0000000000027919 */ /* 0x002e620000002100 */
[----:B0-----:R-:W-:Y:S02]  /*14790*/  ISETP.NE.AND P1, PT, R10, 0x1, PT ;  /* 0x000000010a00780c */ /* 0x001fe40003f25270 */
[----:B-----5:R-:W-:Y:S02]  /*147a0*/  SHF.R.S32.HI R29, RZ, 0x1f, R24 ;  /* 0x0000001fff1d7819 */ /* 0x020fe40000011418 */
[----:B------:R-:W-:-:S09]  /*147b0*/  LOP3.LUT R16, R16, 0xffffffef, RZ, 0xc0, !PT ;  /* 0xffffffef10107812 */ /* 0x000fd200078ec0ff */
[----:B------:R-:W0:Y:S01]  /*147c0*/  @P1 LDC R3, c[0x0][0x434] ;  /* 0x00010d00ff031b82 */ /* 0x000e220000000800 */
[----:B------:R-:W-:-:S07]  /*147d0*/  @P1 LOP3.LUT R16, R16, 0x10, RZ, 0xfc, !PT ;  /* 0x0000001010101812 */ /* 0x000fce00078efcff */
[----:B------:R-:W2:Y:S01]  /*147e0*/  @P1 LDC R5, c[0x0][0x438] ;  /* 0x00010e00ff051b82 */ /* 0x000ea20000000800 */
[C---:B-1----:R-:W-:Y:S01]  /*147f0*/  LOP3.LUT R0, R2.reuse, 0x7f, RZ, 0xc0, !PT ;  /* 0x0000007f02007812 */ /* 0x042fe200078ec0ff */
[----:B------:R-:W-:-:S03]  /*14800*/  IMAD.SHL.U32 R2, R2, 0x20, RZ ;  /* 0x0000002002027824 */ /* 0x000fc600078e00ff */
[----:B------:R-:W-:Y:S02]  /*14810*/  SHF.R.U32.HI R0, RZ, 0x2, R0 ;  /* 0x00000002ff007819 */ /* 0x000fe40000011600 */
[----:B------:R-:W-:-:S04]  /*14820*/  LOP3.LUT R2, R2, 0x60, RZ, 0xc0, !PT ;  /* 0x0000006002027812 */ /* 0x000fc800078ec0ff */
[----:B------:R-:W-:-:S04]  /*14830*/  LOP3.LUT R7, R8, R0, R2, 0xfe, !PT ;  /* 0x0000000008077212 */ /* 0x000fc800078efe02 */
[C---:B------:R-:W-:Y:S01]  /*14840*/  ISETP.GE.AND P0, PT, R7.reuse, UR41, PT ;  /* 0x0000002907007c0c */ /* 0x040fe2000bf06270 */
[----:B------:R-:W-:-:S04]  /*14850*/  IMAD.IADD R0, R7, 0x1, R30 ;  /* 0x0000000107007824 */ /* 0x000fc800078e021e */
[----:B0-----:R-:W-:-:S04]  /*14860*/  @P1 IMAD.HI.U32 R2, R0, R3, RZ ;  /* 0x0000000300021227 */ /* 0x001fc800078e00ff */
[----:B------:R-:W-:Y:S01]  /*14870*/  IMAD.MOV.U32 R9, RZ, RZ, R0 ;  /* 0x000000ffff097224 */ /* 0x000fe200078e0000 */
[----:B--2---:R-:W-:-:S03]  /*14880*/  @P1 SHF.R.U32.HI R9, RZ, R5, R2 ;  /* 0x00000005ff091219 */ /* 0x004fc60000011602 */
[----:B------:R-:W0:Y:S01]  /*14890*/  @!P0 LDC.64 R6, c[0x0][0x428] ;  /* 0x00010a00ff068b82 */ /* 0x000e220000000a00 */
[----:B------:R-:W-:-:S07]  /*148a0*/  @!P0 SHF.R.S32.HI R3, RZ, 0x1f, R9 ;  /* 0x0000001fff038819 */ /* 0x000fce0000011409 */
[----:B------:R-:W1:Y:S01]  /*148b0*/  @!P0 LDC.64 R4, c[0x0][0x418] ;  /* 0x00010600ff048b82 */ /* 0x000e620000000a00 */
[----:B0-----:R-:W-:-:S04]  /*148c0*/  @!P0 IMAD R2, R29, R6, RZ ;  /* 0x000000061d028224 */ /* 0x001fc800078e02ff */
[----:B------:R-:W-:Y:S02]  /*148d0*/  @!P0 IMAD R7, R24, R7, R2 ;  /* 0x0000000718078224 */ /* 0x000fe400078e0202 */
[----:B------:R-:W-:-:S04]  /*148e0*/  @!P0 IMAD.MOV.U32 R2, RZ, RZ, R9 ;  /* 0x000000ffff028224 */ /* 0x000fc800078e0009 */
[----:B------:R-:W-:-:S04]  /*148f0*/  @!P0 IMAD.WIDE.U32 R2, R24, R6, R2 ;  /* 0x0000000618028225 */ /* 0x000fc800078e0002 */
[----:B------:R-:W-:Y:S01]  /*14900*/  @!P0 IMAD.IADD R3, R3, 0x1, R7 ;  /* 0x0000000103038824 */ /* 0x000fe200078e0207 */
[----:B-1----:R-:W-:Y:S01]  /*14910*/  @!P0 LEA R4, P1, R2, R4, 0x2 ;  /* 0x0000000402048211 */ /* 0x002fe200078210ff */
[----:B------:R-:W-:-:S03]  /*14920*/  IMAD.MOV.U32 R7, RZ, RZ, RZ ;  /* 0x000000ffff077224 */ /* 0x000fc600078e00ff */
[----:B------:R-:W-:-:S05]  /*14930*/  @!P0 LEA.HI.X R5, R2, R5, R3, 0x2, P1 ;  /* 0x0000000502058211 */ /* 0x000fca00008f1403 */
[----:B------:R0:W5:Y:S01]  /*14940*/  @!P0 LDG.E R7, desc[UR52][R4.64] ;  /* 0x0000003404078981 */ /* 0x000162000c1e1900 */
[----:B------:R-:W-:Y:S01]  /*14950*/  IMAD.U32 R2, RZ, RZ, UR48 ;  /* 0x00000030ff027e24 */ /* 0x000fe2000f8e00ff */
[----:B------:R-:W-:Y:S01]  /*14960*/  LOP3.LUT R16, R16, 0xfffffff7, RZ, 0xc0, !PT ;  /* 0xfffffff710107812 */ /* 0x000fe200078ec0ff */
[----:B------:R-:W-:-:S03]  /*14970*/  IMAD.MOV R3, RZ, RZ, -R9 ;  /* 0x000000ffff037224 */ /* 0x000fc600078e0a09 */
[----:B------:R-:W-:Y:S01]  /*14980*/  ISETP.NE.AND P2, PT, R2, 0x3, PT ;  /* 0x000000030200780c */ /* 0x000fe20003f45270 */
[----:B------:R-:W-:Y:S02]  /*14990*/  IMAD R6, R10, R3, R0 ;  /* 0x000000030a067224 */ /* 0x000fe400078e0200 */
[----:B------:R-:W-:-:S04]  /*149a0*/  IMAD R3, RZ, RZ, -UR36 ;  /* 0x80000024ff037e24 */ /* 0x000fc8000f8e02ff */
[----:B------:R-:W-:-:S05]  /*149b0*/  IMAD R18, R18, R3, UR37 ;  /* 0x0000002512127e24 */ /* 0x000fca000f8e0203 */
[----:B------:R-:W-:Y:S02]  /*149c0*/  SHF.R.S32.HI R25, RZ, 0x1f, R18 ;  /* 0x0000001fff197819 */ /* 0x000fe40000011412 */
[----:B------:R-:W-:Y:S01]  /*149d0*/  @P2 LOP3.LUT R16, R16, 0x8, RZ, 0xfc, !PT ;  /* 0x0000000810102812 */ /* 0x000fe200078efcff */
[----:B0-----:R-:W-:Y:S06]  /*149e0*/  @!P2 BRA `(.L_x_1133) ;  /* 0x000000000004a947 */ /* 0x001fec0003800000 */
[----:B------:R-:W-:Y:S01]  /*149f0*/  BPT.TRAP 0x1 ;  /* 0x000000040000795c */ /* 0x000fe20000300000 */
.L_x_1133:
[----:B------:R-:W-:Y:S01]  /*14a00*/  IMAD R4, R22, 0x8, R17 ;  /* 0x0000000816047824 */ /* 0x000fe200078e0211 */
[----:B------:R-:W-:Y:S01]  /*14a10*/  SHF.L.U32 R21, R23, 0x1f, RZ ;  /* 0x0000001f17157819 */ /* 0x000fe200000006ff */
[----:B------:R-:W-:Y:S01]  /*14a20*/  BSSY B0, `(.L_x_1134) ;  /* 0x0000004000007945 */ /* 0x000fe20003800000 */
[----:B------:R-:W-:Y:S02]  /*14a30*/  SHF.R.S32.HI R10, RZ, 0x1f, R6 ;  /* 0x0000001fff0a7819 */ /* 0x000fe40000011406 */
[----:B------:R-:W0:Y:S02]  /*14a40*/  SYNCS.PHASECHK.TRANS64.TRYWAIT P0, [R4+URZ+0x2a880], R21 ;  /* 0x02a88015040075a7 */ /* 0x000e24000800017f */
[----:B0-----:R-:W-:Y:S05]  /*14a50*/  @!P0 BRA `(.L_x_1135) ;  /* 0x00000038007c8947 */ /* 0x001fea0003800000 */
.L_x_1204:
[----:B------:R-:W-:Y:S05]  /*14a60*/  BSYNC B0 ;  /* 0x0000000000007941 */ /* 0x000fea0003800000 */
.L_x_1134:
[----:B------:R-:W1:Y:S01]  /*14a70*/  S2R R9, SR_TID.X ;  /* 0x0000000000097919 */ /* 0x000e620000002100 */
[----:B------:R-:W-:Y:S01]  /*14a80*/  ULDC.64 UR4, c[0x0][0x328] ;  /* 0x0000ca0000047ab9 */ /* 0x000fe20000000a00 */
[----:B-----5:R-:W-:Y:S01]  /*14a90*/  SHF.R.S32.HI R19, RZ, 0x1f, R7 ;  /* 0x0000001fff137819 */ /* 0x020fe20000011407 */
[----:B------:R-:W-:Y:S01]  /*14aa0*/  IMAD R3, R10, UR4, RZ ;  /* 0x000000040a037c24 */ /* 0x000fe2000f8e02ff */
[----:B------:R-:W-:Y:S01]  /*14ab0*/  ULDC.64 UR6, c[0x0][0x318] ;  /* 0x0000c60000067ab9 */ /* 0x000fe20000000a00 */
[----:B------:R-:W-:Y:S01]  /*14ac0*/  LOP3.LUT P2, RZ, R16, 0x20, RZ, 0xc0, !PT ;  /* 0x0000002010ff7812 */ /* 0x000fe2000784c0ff */
[----:B------:R-:W-:Y:S02]  /*14ad0*/  IMAD R20, R22, 0x6000, R32 ;  /* 0x0000600016147824 */ /* 0x000fe400078e0220 */
[C---:B------:R-:W-:Y:S02]  /*14ae0*/  IMAD R5, R6.reuse, UR5, R3 ;  /* 0x0000000506057c24 */ /* 0x040fe4000f8e0203 */
[----:B------:R-:W-:Y:S01]  /*14af0*/  IMAD.WIDE.U32 R2, R6, UR4, RZ ;  /* 0x0000000406027c25 */ /* 0x000fe2000f8e00ff */
[----:B------:R-:W-:-:S03]  /*14b00*/  ULDC.64 UR4, c[0x0][0x338] ;  /* 0x0000ce0000047ab9 */ /* 0x000fc60000000a00 */
[----:B------:R-:W-:Y:S02]  /*14b10*/  IMAD.IADD R3, R3, 0x1, R5 ;  /* 0x0000000103037824 */ /* 0x000fe400078e0205 */
[----:B------:R-:W-:Y:S02]  /*14b20*/  IMAD R0, R19, UR4, RZ ;  /* 0x0000000413007c24 */ /* 0x000fe4000f8e02ff */
[----:B------:R-:W-:-:S04]  /*14b30*/  IMAD.WIDE.U32 R2, R7, UR4, R2 ;  /* 0x0000000407027c25 */ /* 0x000fc8000f8e0002 */
[----:B------:R-:W-:Y:S01]  /*14b40*/  IMAD R0, R7, UR5, R0 ;  /* 0x0000000507007c24 */ /* 0x000fe2000f8e0200 */
[----:B------:R-:W-:Y:S02]  /*14b50*/  ULDC.64 UR4, c[0x0][0x330] ;  /* 0x0000cc0000047ab9 */ /* 0x000fe40000000a00 */
[----:B------:R-:W-:Y:S02]  /*14b60*/  IMAD R5, R25, UR4, RZ ;  /* 0x0000000419057c24 */ /* 0x000fe4000f8e02ff */
[----:B------:R-:W-:Y:S02]  /*14b70*/  IMAD.IADD R3, R3, 0x1, R0 ;  /* 0x0000000103037824 */ /* 0x000fe400078e0200 */
[----:B------:R-:W-:Y:S01]  /*14b80*/  IMAD.WIDE.U32 R2, R18, UR4, R2 ;  /* 0x0000000412027c25 */ /* 0x000fe2000f8e0002 */
[----:B-1----:R-:W-:Y:S01]  /*14b90*/  LOP3.LUT R9, R9, 0x7f, RZ, 0xc0, !PT ;  /* 0x0000007f09097812 */ /* 0x002fe200078ec0ff */
[----:B------:R-:W-:-:S03]  /*14ba0*/  UMOV UR4, 0xffffffff ;  /* 0xffffffff00047882 */ /* 0x000fc60000000000 */
[----:B------:R-:W-:Y:S01]  /*14bb0*/  SHF.R.U32.HI R11, RZ, 0x2, R9 ;  /* 0x00000002ff0b7819 */ /* 0x000fe20000011609 */
[----:B------:R-:W-:Y:S01]  /*14bc0*/  IMAD R9, R18, UR5, R5 ;  /* 0x0000000512097c24 */ /* 0x000fe2000f8e0205 */
[----:B------:R-:W-:Y:S02]  /*14bd0*/  IADD3 R5, P0, R2, UR6, RZ ;  /* 0x0000000602057c10 */ /* 0x000fe4000ff1e0ff */
[----:B------:R-:W-:Y:S02]  /*14be0*/  IADD3 R8, -R11, UR41, -R8 ;  /* 0x000000290b087c10 */ /* 0x000fe4000fffe908 */
[----:B------:R-:W-:Y:S02]  /*14bf0*/  IADD3.X R9, R3, UR7, R9, P0, !PT ;  /* 0x0000000703097c10 */ /* 0x000fe400087fe409 */
[----:B------:R-:W-:Y:S01]  /*14c00*/  ISETP.GE.AND P4, PT, R8, 0x1, PT ;  /* 0x000000010800780c */ /* 0x000fe20003f86270 */
[----:B------:R-:W-:-:S12]  /*14c10*/  BRA.DIV UR4, `(.L_x_1136) ;  /* 0x0000003a04207947 */ /* 0x000fd8000b800000 */
[----:B------:R-:W1:Y:S01]  /*14c20*/  SHFL.IDX PT, R2, R5, RZ, 0x1c1f ;  /* 0x001c1fff05027589 */ /* 0x000e6200000e0000 */
[C---:B------:R-:W-:Y:S02]  /*14c30*/  LOP3.LUT P5, RZ, R16.reuse, 0x80, RZ, 0xc0, !PT ;  /* 0x0000008010ff7812 */ /* 0x040fe400078ac0ff */
[----:B------:R-:W-:Y:S01]  /*14c40*/  LOP3.LUT P6, RZ, R16, 0x40, RZ, 0xc0, !PT ;  /* 0x0000004010ff7812 */ /* 0x000fe200078cc0ff */
[----:B------:R-:W2:Y:S01]  /*14c50*/  SHFL.IDX PT, R0, R9, RZ, 0x1c1f ;  /* 0x001c1fff09007589 */ /* 0x000ea200000e0000 */
[C---:B------:R-:W-:Y:S02]  /*14c60*/  ISETP.GE.AND P3, PT, R8.reuse, 0x21, PT ;  /* 0x000000210800780c */ /* 0x040fe40003f66270 */
[----:B------:R-:W-:Y:S01]  /*14c70*/  ISETP.GE.AND P1, PT, R8, 0x41, PT ;  /* 0x000000410800780c */ /* 0x000fe20003f26270 */
[----:B------:R-:W-:Y:S01]  /*14c80*/  SHFL.IDX PT, R14, R5, 0x3, 0x1c1f ;  /* 0x007c1f00050e7f89 */ /* 0x000fe200000e0000 */
[----:B-1----:R-:W-:-:S05]  /*14c90*/  IADD3 R2, P0, R28, R2, RZ ;  /* 0x000000021c027210 */ /* 0x002fca0007f1e0ff */
[----:B--2---:R-:W-:Y:S01]  /*14ca0*/  IMAD.X R3, RZ, RZ, R0, P0 ;  /* 0x000000ffff037224 */ /* 0x004fe200000e0600 */
[----:B------:R-:W-:Y:S01]  /*14cb0*/  ISETP.LT.OR P0, PT, R8, 0x1, P5 ;  /* 0x000000010800780c */ /* 0x000fe20002f01670 */
[----:B------:R-:W-:-:S12]  /*14cc0*/  IMAD.IADD R0, R17, 0x1, R20 ;  /* 0x0000000111007824 */ /* 0x000fd800078e0214 */
[----:B------:R-:W-:Y:S01]  /*14cd0*/  LDGSTS.E.BYPASS.LTC128B.128 [R0+0xc400], desc[UR52][R2.64], !P0 ;  /* 0x0c40000002007fae */ /* 0x000fe2000c101d74 */
[----:B------:R-:W-:-:S13]  /*14ce0*/  ISETP.LT.OR P0, PT, R8, 0x1, P6 ;  /* 0x000000010800780c */ /* 0x000fda0003701670 */
[----:B------:R-:W-:Y:S01]  /*14cf0*/  LDGSTS.E.BYPASS.LTC128B.128 [R0+0xe400], desc[UR52][R2.64+0x40], !P0 ;  /* 0x0e40004002007fae */ /* 0x000fe2000c101d74 */
[----:B------:R-:W-:-:S13]  /*14d00*/  ISETP.LT.OR P0, PT, R8, 0x1, P2 ;  /* 0x000000010800780c */ /* 0x000fda0001701670 */
[----:B------:R1:W-:Y:S04]  /*14d10*/  LDGSTS.E.BYPASS.LTC128B.128 [R0+0x10400], desc[UR52][R2.64+0x80], !P0 ;  /* 0x1040008002007fae */ /* 0x0003e8000c101d74 */
[----:B-1----:R-:W1:Y:S04]  /*14d20*/  SHFL.IDX PT, R2, R5, 0x1, 0x1c1f ;  /* 0x003c1f0005027f89 */ /* 0x002e6800000e0000 */
[----:B------:R-:W2:Y:S01]  /*14d30*/  SHFL.IDX PT, R3, R9, 0x1, 0x1c1f ;  /* 0x003c1f0009037f89 */ /* 0x000ea200000e0000 */
[----:B-1----:R-:W-:-:S05]  /*14d40*/  IADD3 R2, P0, R28, R2, RZ ;  /* 0x000000021c027210 */ /* 0x002fca0007f1e0ff */
[----:B--2---:R-:W-:Y:S01]  /*14d50*/  IMAD.X R3, RZ, RZ, R3, P0 ;  /* 0x000000ffff037224 */ /* 0x004fe200000e0603 */
[----:B------:R-:W-:-:S13]  /*14d60*/  ISETP.LT.OR P0, PT, R8, 0x21, P5 ;  /* 0x000000210800780c */ /* 0x000fda0002f01670 */
[----:B------:R-:W-:Y:S01]  /*14d70*/  LDGSTS.E.BYPASS.LTC128B.128 [R0+0xcc00], desc[UR52][R2.64], !P0 ;  /* 0x0cc0000002007fae */ /* 0x000fe2000c101d74 */
[----:B------:R-:W-:-:S13]  /*14d80*/  ISETP.LT.OR P0, PT, R8, 0x21, P6 ;  /* 0x000000210800780c */ /* 0x000fda0003701670 */
[----:B------:R-:W-:Y:S01]  /*14d90*/  LDGSTS.E.BYPASS.LTC128B.128 [R0+0xec00], desc[UR52][R2.64+0x40], !P0 ;  /* 0x0ec0004002007fae */ /* 0x000fe2000c101d74 */
[----:B------:R-:W-:-:S13]  /*14da0*/  ISETP.LT.OR P0, PT, R8, 0x21, P2 ;  /* 0x000000210800780c */ /* 0x000fda0001701670 */
[----:B------:R1:W-:Y:S04]  /*14db0*/  LDGSTS.E.BYPASS.LTC128B.128 [R0+0x10c00], desc[UR52][R2.64+0x80], !P0 ;  /* 0x10c0008002007fae */ /* 0x0003e8000c101d74 */
[----:B-1----:R-:W1:Y:S04]  /*14dc0*/  SHFL.IDX PT, R2, R5, 0x2, 0x1c1f ;  /* 0x005c1f0005027f89 */ /* 0x002e6800000e0000 */
[----:B------:R-:W2:Y:S04]  /*14dd0*/  SHFL.IDX PT, R3, R9, 0x2, 0x1c1f ;  /* 0x005c1f0009037f89 */ /* 0x000ea800000e0000 */
[----:B------:R-:W3:Y:S01]  /*14de0*/  SHFL.IDX PT, R9, R9, 0x3, 0x1c1f ;  /* 0x007c1f0009097f89 */ /* 0x000ee200000e0000 */
[----:B-1----:R-:W-:-:S05]  /*14df0*/  IADD3 R2, P0, R28, R2, RZ ;  /* 0x000000021c027210 */ /* 0x002fca0007f1e0ff */
[----:B--2---:R-:W-:Y:S01]  /*14e00*/  IMAD.X R3, RZ, RZ, R3, P0 ;  /* 0x000000ffff037224 */ /* 0x004fe200000e0603 */
[C---:B------:R-:W-:Y:S02]  /*14e10*/  ISETP.LT.OR P0, PT, R8.reuse, 0x41, P5 ;  /* 0x000000410800780c */ /* 0x040fe40002f01670 */
[----:B------:R-:W-:-:S11]  /*14e20*/  ISETP.GE.AND P5, PT, R8, 0x61, PT ;  /* 0x000000610800780c */ /* 0x000fd60003fa6270 */
[----:B------:R1:W-:Y:S01]  /*14e30*/  LDGSTS.E.BYPASS.LTC128B.128 [R0+0xd400], desc[UR52][R2.64], !P0 ;  /* 0x0d40000002007fae */ /* 0x0003e2000c101d74 */
[----:B------:R-:W-:-:S13]  /*14e40*/  ISETP.LT.OR P0, PT, R8, 0x41, P6 ;  /* 0x000000410800780c */ /* 0x000fda0003701670 */
[----:B------:R1:W-:Y:S01]  /*14e50*/  LDGSTS.E.BYPASS.LTC128B.128 [R0+0xf400], desc[UR52][R2.64+0x40], !P0 ;  /* 0x0f40004002007fae */ /* 0x0003e2000c101d74 */
[----:B------:R-:W-:-:S13]  /*14e60*/  ISETP.LT.OR P0, PT, R8, 0x41, P2 ;  /* 0x000000410800780c */ /* 0x000fda0001701670 */
[----:B---3--:R1:W-:Y:S02]  /*14e70*/  LDGSTS.E.BYPASS.LTC128B.128 [R0+0x11400], desc[UR52][R2.64+0x80], !P0 ;  /* 0x1140008002007fae */ /* 0x0083e4000c101d74 */
.L_x_1214:
[----:B01----:R-:W-:Y:S02]  /*14e80*/  IADD3 R2, P0, R28, R14, RZ ;  /* 0x0000000e1c027210 */ /* 0x003fe40007f1e0ff */
[----:B------:R-:W-:-:S03]  /*14e90*/  LOP3.LUT P6, RZ, R16, 0x40, RZ, 0xc0, !PT ;  /* 0x0000004010ff7812 */ /* 0x000fc600078cc0ff */
[----:B------:R-:W-:Y:S01]  /*14ea0*/  IMAD.X R3, RZ, RZ, R9, P0 ;  /* 0x000000ffff037224 */ /* 0x000fe200000e0609 */
[----:B------:R-:W-:-:S04]  /*14eb0*/  LOP3.LUT P0, RZ, R16, 0x80, RZ, 0xc0, !PT ;  /* 0x0000008010ff7812 */ /* 0x000fc8000780c0ff */
[----:B------:R-:W-:-:S13]  /*14ec0*/  ISETP.LT.OR P0, PT, R8, 0x61, P0 ;  /* 0x000000610800780c */ /* 0x000fda0000701670 */
[----:B------:R-:W-:Y:S01]  /*14ed0*/  @!PT LDS RZ, [RZ] ;  /* 0x00000000fffff984 */ /* 0x000fe20000000800 */
[----:B------:R-:W-:Y:S01]  /*14ee0*/  @!PT LDS RZ, [RZ] ;  /* 0x00000000fffff984 */ /* 0x000fe20000000800 */
[----:B------:R-:W-:Y:S01]  /*14ef0*/  @!PT LDS RZ, [RZ] ;  /* 0x00000000fffff984 */ /* 0x000fe20000000800 */
[----:B------:R0:W-:Y:S01]  /*14f00*/  LDGSTS.E.BYPASS.LTC128B.128 [R0+0xdc00], desc[UR52][R2.64], !P0 ;  /* 0x0dc0000002007fae */ /* 0x0001e2000c101d74 */
[----:B------:R-:W-:-:S13]  /*14f10*/  ISETP.LT.OR P0, PT, R8, 0x61, P6 ;  /* 0x000000610800780c */ /* 0x000fda0003701670 */
[----:B------:R0:W-:Y:S01]  /*14f20*/  LDGSTS.E.BYPASS.LTC128B.128 [R0+0xfc00], desc[UR52][R2.64+0x40], !P0 ;  /* 0x0fc0004002007fae */ /* 0x0001e2000c101d74 */
[----:B------:R-:W-:-:S13]  /*14f30*/  ISETP.LT.OR P0, PT, R8, 0x61, P2 ;  /* 0x000000610800780c */ /* 0x000fda0001701670 */
[----:B------:R0:W-:Y:S01]  /*14f40*/  LDGSTS.E.BYPASS.LTC128B.128 [R0+0x11c00], desc[UR52][R2.64+0x80], !P0 ;  /* 0x11c0008002007fae */ /* 0x0001e2000c101d74 */
[----:B------:R-:W-:Y:S01]  /*14f50*/  PLOP3.LUT P0, PT, PT, PT, PT, 0x80, 0x0 ;  /* 0x000000000000781c */ /* 0x000fe20003f0f070 */
[----:B------:R-:W-:-:S12]  /*14f60*/  NOP ;  /* 0x0000000000007918 */ /* 0x000fd80000000000 */
.L_x_1137:
        /* <DEDUP_REMOVED lines=11> */
.L_x_1138:
[----:B------:R0:W-:Y:S01]  /*15020*/  SYNCS.ARRIVE.TRANS64.A1T0 RZ, [R4+URZ+0x2a870], RZ ;  /* 0x02a870ff04ff79a7 */ /* 0x0001e2000810003f */
[----:B------:R-:W-:Y:S05]  /*15030*/  @!P6 BRA `(.L_x_1139) ;  /* 0x000000000004e947 */ /* 0x000fea0003800000 */
[----:B------:R-:W-:Y:S01]  /*15040*/  BPT.TRAP 0x1 ;  /* 0x000000040000795c */ /* 0x000fe20000300000 */
.L_x_1139:
[----:B------:R-:W1:Y:S01]  /*15050*/  SYNCS.PHASECHK.TRANS64.TRYWAIT P0, [R4+URZ+0x2a840], R21 ;  /* 0x02a84015040075a7 */ /* 0x000e62000800017f */
[----:B------:R-:W-:Y:S04]  /*15060*/  BSSY B0, `(.L_x_1140) ;  /* 0x0000002000007945 */ /* 0x000fe80003800000 */
[----:B-1----:R-:W-:Y:S05]  /*15070*/  @!P0 BRA `(.L_x_1141) ;  /* 0x00000038007c8947 */ /* 0x002fea0003800000 */
.L_x_1215:
[----:B------:R-:W-:Y:S05]  /*15080*/  BSYNC B0 ;  /* 0x0000000000007941 */ /* 0x000fea0003800000 */
.L_x_1140:
[----:B------:R-:W-:Y:S01]  /*15090*/  ULDC.64 UR4, c[0x0][0x300] ;  /* 0x0000c00000047ab9 */ /* 0x000fe20000000a00 */
[----:B------:R-:W-:Y:S01]  /*150a0*/  ULDC.64 UR6, c[0x0][0x2e8] ;  /* 0x0000ba0000067ab9 */ /* 0x000fe20000000a00 */
[----:B------:R-:W-:Y:S01]  /*150b0*/  IMAD R3, R10, UR4, RZ ;  /* 0x000000040a037c24 */ /* 0x000fe2000f8e02ff */
[----:B------:R-:W-:-:S03]  /*150c0*/  LOP3.LUT P2, RZ, R16, 0x1, RZ, 0xc0, !PT ;  /* 0x0000000110ff7812 */ /* 0x000fc6000784c0ff */
[C---:B------:R-:W-:Y:S02]  /*150d0*/  IMAD R5, R6.reuse, UR5, R3 ;  /* 0x0000000506057c24 */ /* 0x040fe4000f8e0203 */
[----:B------:R-:W-:Y:S01]  /*150e0*/  IMAD.WIDE.U32 R2, R6, UR4, RZ ;  /* 0x0000000406027c25 */ /* 0x000fe2000f8e00ff */
[----:B------:R-:W-:-:S03]  /*150f0*/  ULDC.64 UR4, c[0x0][0x310] ;  /* 0x0000c40000047ab9 */ /* 0x000fc60000000a00 */
[----:B------:R-:W-:Y:S02]  /*15100*/  IMAD.IADD R3, R3, 0x1, R5 ;  /* 0x0000000103037824 */ /* 0x000fe400078e0205 */
[----:B------:R-:W-:Y:S02]  /*15110*/  IMAD R6, R19, UR4, RZ ;  /* 0x0000000413067c24 */ /* 0x000fe4000f8e02ff */
[----:B------:R-:W-:-:S04]  /*15120*/  IMAD.WIDE.U32 R2, R7, UR4, R2 ;  /* 0x0000000407027c25 */ /* 0x000fc8000f8e0002 */
[----:B------:R-:W-:Y:S01]  /*15130*/  IMAD R5, R7, UR5, R6 ;  /* 0x0000000507057c24 */ /* 0x000fe2000f8e0206 */
[----:B------:R-:W-:-:S03]  /*15140*/  ULDC.64 UR4, c[0x0][0x308] ;  /* 0x0000c20000047ab9 */ /* 0x000fc60000000a00 */
[----:B------:R-:W-:Y:S02]  /*15150*/  IMAD.IADD R3, R3, 0x1, R5 ;  /* 0x0000000103037824 */ /* 0x000fe400078e0205 */
[----:B------:R-:W-:Y:S02]  /*15160*/  IMAD R5, R25, UR4, RZ ;  /* 0x0000000419057c24 */ /* 0x000fe4000f8e02ff */
[----:B------:R-:W-:Y:S01]  /*15170*/  IMAD.WIDE.U32 R2, R18, UR4, R2 ;  /* 0x0000000412027c25 */ /* 0x000fe2000f8e0002 */
[----:B------:R-:W-:-:S03]  /*15180*/  UMOV UR4, 0xffffffff ;  /* 0xffffffff00047882 */ /* 0x000fc60000000000 */
[----:B------:R-:W-:Y:S01]  /*15190*/  IMAD R7, R18, UR5, R5 ;  /* 0x0000000512077c24 */ /* 0x000fe2000f8e0205 */
[----:B------:R-:W-:-:S04]  /*151a0*/  IADD3 R5, P0, R2, UR6, RZ ;  /* 0x0000000602057c10 */ /* 0x000fc8000ff1e0ff */
[----:B------:R-:W-:Y:S01]  /*151b0*/  IADD3.X R6, R3, UR7, R7, P0, !PT ;  /* 0x0000000703067c10 */ /* 0x000fe200087fe407 */
[----:B------:R-:W-:Y:S08]  /*151c0*/  BRA.DIV UR4, `(.L_x_1142) ;  /* 0x0000003a043c7947 */ /* 0x000ff0000b800000 */
[----:B------:R-:W2:Y:S01]  /*151d0*/  SHFL.IDX PT, R14, R5, RZ, 0x1c1f ;  /* 0x001c1fff050e7589 */ /* 0x000ea200000e0000 */
[----:B------:R-:W-:-:S03]  /*151e0*/  LOP3.LUT P6, RZ, R16, 0x2, RZ, 0xc0, !PT ;  /* 0x0000000210ff7812 */ /* 0x000fc600078cc0ff */
[----:B------:R-:W3:Y:S04]  /*151f0*/  SHFL.IDX PT, R2, R6, RZ, 0x1c1f ;  /* 0x001c1fff06027589 */ /* 0x000ee800000e0000 */
[----:B------:R-:W-:Y:S04]  /*15200*/  SHFL.IDX PT, R8, R6, 0x1, 0x1c1f ;  /* 0x003c1f0006087f89 */ /* 0x000fe800000e0000 */
[----:B------:R-:W-:Y:S01]  /*15210*/  SHFL.IDX PT, R7, R6, 0x3, 0x1c1f ;  /* 0x007c1f0006077f89 */ /* 0x000fe200000e0000 */
[----:B--2---:R-:W-:-:S05]  /*15220*/  @P4 IADD3 R14, P0, R28, R14, RZ ;  /* 0x0000000e1c0e4210 */ /* 0x004fca0007f1e0ff */
[----:B---3--:R-:W-:Y:S01]  /*15230*/  @P4 IMAD.X R3, RZ, RZ, R2, P0 ;  /* 0x000000ffff034224 */ /* 0x008fe200000e0602 */
[C---:B------:R-:W-:Y:S01]  /*15240*/  LOP3.LUT P0, RZ, R16.reuse, 0x4, RZ, 0xc0, !PT ;  /* 0x0000000410ff7812 */ /* 0x040fe2000780c0ff */
[----:B------:R-:W-:Y:S02]  /*15250*/  @P4 IMAD.MOV.U32 R2, RZ, RZ, R14 ;  /* 0x000000ffff024224 */ /* 0x000fe400078e000e */
[----:B------:R-:W2:Y:S10]  /*15260*/  SHFL.IDX PT, R14, R5, 0x1, 0x1c1f ;  /* 0x003c1f00050e7f89 */ /* 0x000eb400000e0000 */
[----:B------:R-:W-:Y:S04]  /*15270*/  @P4 LDGSTS.E.BYPASS.LTC128B.128 [R0+0x1e400], desc[UR52][R2.64], !P0 ;  /* 0x1e40000002004fae */ /* 0x000fe8000c101d74 */
[----:B------:R-:W-:Y:S04]  /*15280*/  @P4 LDGSTS.E.BYPASS.LTC128B.128 [R0+0x20400], desc[UR52][R2.64+0x40], !P6 ;  /* 0x2040004002004fae */ /* 0x000fe8000f101d74 */
[----:B------:R3:W-:Y:S01]  /*15290*/  @P4 LDGSTS.E.BYPASS.LTC128B.128 [R0+0x22400], desc[UR52][R2.64+0x80], !P2 ;  /* 0x2240008002004fae */ /* 0x0007e2000d101d74 */
[----:B------:R-:W-:-:S02]  /*152a0*/  LOP3.LUT P4, RZ, R16, 0x4, RZ, 0xc0, !PT ;  /* 0x0000000410ff7812 */ /* 0x000fc4000788c0ff */
[----:B--2---:R-:W-:-:S05]  /*152b0*/  @P3 IADD3 R14, P0, R28, R14, RZ ;  /* 0x0000000e1c0e3210 */ /* 0x004fca0007f1e0ff */
[----:B------:R-:W-:Y:S02]  /*152c0*/  @P3 IMAD.X R9, RZ, RZ, R8, P0 ;  /* 0x000000ffff093224 */ /* 0x000fe400000e0608 */
[----:B---3--:R-:W-:Y:S01]  /*152d0*/  @P3 IMAD.MOV.U32 R2, RZ, RZ, R14 ;  /* 0x000000ffff023224 */ /* 0x008fe200078e000e */
[----:B------:R-:W-:Y:S01]  /*152e0*/  SHFL.IDX PT, R8, R6, 0x2, 0x1c1f ;  /* 0x005c1f0006087f89 */ /* 0x000fe200000e0000 */
[----:B------:R-:W-:-:S03]  /*152f0*/  @P3 IMAD.MOV.U32 R3, RZ, RZ, R9 ;  /* 0x000000ffff033224 */ /* 0x000fc600078e0009 */
[----:B------:R-:W2:Y:S04]  /*15300*/  SHFL.IDX PT, R14, R5, 0x2, 0x1c1f ;  /* 0x005c1f00050e7f89 */ /* 0x000ea800000e0000 */
[----:B------:R-:W-:Y:S04]  /*15310*/  @P3 LDGSTS.E.BYPASS.LTC128B.128 [R0+0x1ec00], desc[UR52][R2.64], !P4 ;  /* 0x1ec0000002003fae */ /* 0x000fe8000e101d74 */
[----:B------:R-:W-:Y:S04]  /*15320*/  @P3 LDGSTS.E.BYPASS.LTC128B.128 [R0+0x20c00], desc[UR52][R2.64+0x40], !P6 ;  /* 0x20c0004002003fae */ /* 0x000fe8000f101d74 */
[----:B------:R3:W-:Y:S01]  /*15330*/  @P3 LDGSTS.E.BYPASS.LTC128B.128 [R0+0x22c00], desc[UR52][R2.64+0x80], !P2 ;  /* 0x22c0008002003fae */ /* 0x0007e2000d101d74 */
[----:B--2---:R-:W-:-:S05]  /*15340*/  @P1 IADD3 R14, P0, R28, R14, RZ ;  /* 0x0000000e1c0e1210 */ /* 0x004fca0007f1e0ff */
[----:B------:R-:W-:Y:S02]  /*15350*/  @P1 IMAD.X R9, RZ, RZ, R8, P0 ;  /* 0x000000ffff091224 */ /* 0x000fe400000e0608 */
[----:B---3--:R-:W-:Y:S02]  /*15360*/  @P1 IMAD.MOV.U32 R2, RZ, RZ, R14 ;  /* 0x000000ffff021224 */ /* 0x008fe400078e000e */
[----:B------:R-:W-:Y:S01]  /*15370*/  @P1 IMAD.MOV.U32 R3, RZ, RZ, R9 ;  /* 0x000000ffff031224 */ /* 0x000fe200078e0009 */
[----:B------:R2:W3:Y:S04]  /*15380*/  SHFL.IDX PT, R14, R5, 0x3, 0x1c1f ;  /* 0x007c1f00050e7f89 */ /* 0x0004e800000e0000 */
[----:B------:R2:W-:Y:S04]  /*15390*/  @P1 LDGSTS.E.BYPASS.LTC128B.128 [R0+0x1f400], desc[UR52][R2.64], !P4 ;  /* 0x1f40000002001fae */ /* 0x0005e8000e101d74 */
[----:B------:R2:W-:Y:S04]  /*153a0*/  @P1 LDGSTS.E.BYPASS.LTC128B.128 [R0+0x21400], desc[UR52][R2.64+0x40], !P6 ;  /* 0x2140004002001fae */ /* 0x0005e8000f101d74 */
[----:B------:R2:W-:Y:S02]  /*153b0*/  @P1 LDGSTS.E.BYPASS.LTC128B.128 [R0+0x23400], desc[UR52][R2.64+0x80], !P2 ;  /* 0x2340008002001fae */ /* 0x0005e4000d101d74 */
.L_x_1225:
[C---:B------:R-:W-:Y:S02]  /*153c0*/  LOP3.LUT P3, RZ, R16.reuse, 0x4, RZ, 0xc0, !PT ;  /* 0x0000000410ff7812 */ /* 0x040fe4000786c0ff */
[----:B------:R-:W-:Y:S02]  /*153d0*/  LOP3.LUT P1, RZ, R16, 0x2, RZ, 0xc0, !PT ;  /* 0x0000000210ff7812 */ /* 0x000fe4000782c0ff */
[----:B--23--:R-:W-:-:S05]  /*153e0*/  @P5 IADD3 R2, P0, R28, R14, RZ ;  /* 0x0000000e1c025210 */ /* 0x00cfca0007f1e0ff */
[----:B------:R-:W-:Y:S01]  /*153f0*/  @P5 IMAD.X R3, RZ, RZ, R7, P0 ;  /* 0x000000ffff035224 */ /* 0x000fe200000e0607 */
[----:B------:R-:W-:-:S04]  /*15400*/  PLOP3.LUT P0, PT, PT, PT, PT, 0x80, 0x0 ;  /* 0x000000000000781c */ /* 0x000fc80003f0f070 */
[----:B------:R-:W-:Y:S01]  /*15410*/  @!PT LDS RZ, [RZ] ;  /* 0x00000000fffff984 */ /* 0x000fe20000000800 */
[----:B------:R-:W-:Y:S01]  /*15420*/  @!PT LDS RZ, [RZ] ;  /* 0x00000000fffff984 */ /* 0x000fe20000000800 */
[----:B------:R-:W-:Y:S01]  /*15430*/  @!PT LDS RZ, [RZ] ;  /* 0x00000000fffff984 */ /* 0x000fe20000000800 */
[----:B------:R2:W-:Y:S04]  /*15440*/  @P5 LDGSTS.E.BYPASS.LTC128B.128 [R0+0x1fc00], desc[UR52][R2.64], !P3 ;  /* 0x1fc0000002005fae */ /* 0x0005e8000d901d74 */
[----:B------:R2:W-:Y:S04]  /*15450*/  @P5 LDGSTS.E.BYPASS.LTC128B.128 [R0+0x21c00], desc[UR52][R2.64+0x40], !P1 ;  /* 0x21c0004002005fae */ /* 0x0005e8000c901d74 */
[----:B------:R2:W-:Y:S01]  /*15460*/  @P5 LDGSTS.E.BYPASS.LTC128B.128 [R0+0x23c00], desc[UR52][R2.64+0x80], !P2 ;  /* 0x23c0008002005fae */ /* 0x0005e2000d101d74 */
[----:B------:R-:W-:Y:S01]  /*15470*/  NOP ;  /* 0x0000000000007918 */ /* 0x000fe20000000000 */
.L_x_1143:
        /* <DEDUP_REMOVED lines=11> */
.L_x_1144:
[----:B------:R-:W-:Y:S01]  /*15530*/  VIADD R0, R17, 0x18400 ;  /* 0x0001840011007836 */ /* 0x000fe20000000000 */
[----:B------:R2:W-:Y:S06]  /*15540*/  SYNCS.ARRIVE.TRANS64.A1T0 RZ, [R4+URZ+0x2a830], RZ ;  /* 0x02a830ff04ff79a7 */ /* 0x0005ec000810003f */
[----:B------:R-:W-:Y:S05]  /*15550*/  WARPSYNC.ALL ;  /* 0x0000000000007948 */ /* 0x000fea0003800000 */
[----:B------:R-:W-:Y:S01]  /*15560*/  BAR.SYNC.DEFER_BLOCKING 0x8, 0x180 ;  /* 0x0206000000007b1d */ /* 0x000fe20000010000 */
[----:B------:R-:W-:-:S05]  /*15570*/  LOP3.LUT P0, RZ, R0, 0x1bf, RZ, 0xc0, !PT ;  /* 0x000001bf00ff7812 */ /* 0x000fca000780c0ff */
[----:B------:R-:W-:Y:S08]  /*15580*/  BSSY B6, `(.L_x_1145) ;  /* 0x0000012000067945 */ /* 0x000ff00003800000 */
[----:B------:R-:W-:Y:S05]  /*15590*/  @!P0 BRA `(.L_x_1146) ;  /* 0x0000000000408947 */ /* 0x000fea0003800000 */
[----:B------:R-:W-:Y:S01]  /*155a0*/  MOV R2, 0x0 ;  /* 0x0000000000027802 */ /* 0x000fe20000000f00 */
[----:B------:R-:W-:Y:S01]  /*155b0*/  ULDC.64 UR6, c[0x4][0xc0] ;  /* 0x0100300000067ab9 */ /* 0x000fe20000000a00 */
[----:B------:R-:W-:Y:S01]  /*155c0*/  ULDC.64 UR8, c[0x4][0xc8] ;  /* 0x0100320000087ab9 */ /* 0x000fe20000000a00 */
[----:B------:R-:W-:Y:S01]  /*155d0*/  ULDC.64 UR4, c[0x4][0x28] ;  /* 0x01000a0000047ab9 */ /* 0x000fe20000000a00 */
[----:B012---:R-:W-:Y:S02]  /*155e0*/  IMAD.U32 R4, RZ, RZ, UR6 ;  /* 0x00000006ff047e24 */ /* 0x007fe4000f8e00ff */
        /* <DEDUP_REMOVED lines=10> */
[----:B0-----:R-:W-:Y:S05]  /*15690*/  CALL.ABS.NOINC R2 ;  /* 0x0000000002007343 */ /* 0x001fea0003c00000 */
.L_x_1146:
[----:B------:R-:W-:Y:S05]  /*156a0*/  BSYNC B6 ;  /* 0x0000000000067941 */ /* 0x000fea0003800000 */
.L_x_1145:
[----:B------:R-:W3:Y:S01]  /*156b0*/  S2R R19, SR_TID.X ;  /* 0x0000000000137919 */ /* 0x000ee20000002100 */
[----:B------:R-:W-:Y:S01]  /*156c0*/  UISETP.NE.AND UP0, UPT, UR50, URZ, UPT ;  /* 0x0000003f3200728c */ /* 0x000fe2000bf05270 */
[----:B------:R-:W-:Y:S01]  /*156d0*/  R2UR UR6, R25 ;  /* 0x00000000190672ca */ /* 0x000fe200000e0000 */
[----:B------:R-:W-:Y:S01]  /*156e0*/  ULDC.64 UR8, c[0x0][0x2d8] ;  /* 0x0000b60000087ab9 */ /* 0x000fe20000000a00 */
[----:B------:R-:W-:Y:S02]  /*156f0*/  R2UR UR7, R18 ;  /* 0x00000000120772ca */ /* 0x000fe400000e0000 */
[C---:B------:R-:W-:Y:S02]  /*15700*/  LOP3.LUT P3, RZ, R16.reuse, 0x400, RZ, 0xc0, !PT ;  /* 0x0000040010ff7812 */ /* 0x040fe4000786c0ff */
[----:B------:R-:W-:Y:S02]  /*15710*/  PLOP3.LUT P0, PT, PT, PT, UP0, 0x80, 0x0 ;  /* 0x000000000000781c */ /* 0x000fe40003f0f008 */
[----:B------:R-:W-:-:S02]  /*15720*/  LOP3.LUT P4, RZ, R16, 0x200, RZ, 0xc0, !PT ;  /* 0x0000020010ff7812 */ /* 0x000fc4000788c0ff */
[----:B------:R-:W-:Y:S01]  /*15730*/  @UP0 ULDC UR4, c[0x0][0x44c] ;  /* 0x0001130000040ab9 */ /* 0x000fe20000000800 */
[----:B------:R-:W-:Y:S02]  /*15740*/  LOP3.LUT P5, RZ, R16, 0x100, RZ, 0xc0, !PT ;  /* 0x0000010010ff7812 */ /* 0x000fe400078ac0ff */
[----:B------:R-:W-:-:S04]  /*15750*/  UIMAD UR6, UR6, UR8, URZ ;  /* 0x00000008060672a4 */ /* 0x000fc8000f8e023f */
[----:B------:R-:W-:Y:S02]  /*15760*/  UIMAD UR7, UR7, UR9, UR6 ;  /* 0x00000009070772a4 */ /* 0x000fe4000f8e0206 */
[----:B------:R-:W-:Y:S01]  /*15770*/  USHF.R.S32.HI UR6, URZ, 0x1f, UR36 ;  /* 0x0000001f3f067899 */ /* 0x000fe20008011424 */
[C---:B---3--:R-:W-:Y:S01]  /*15780*/  LOP3.LUT R2, R19.reuse, 0x7f, RZ, 0xc0, !PT ;  /* 0x0000007f13027812 */ /* 0x048fe200078ec0ff */
[----:B------:R-:W-:-:S03]  /*15790*/  IMAD.SHL.U32 R19, R19, 0x20, RZ ;  /* 0x0000002013137824 */ /* 0x000fc600078e00ff */
[----:B------:R-:W-:Y:S02]  /*157a0*/  SHF.R.U32.HI R2, RZ, 0x2, R2 ;  /* 0x00000002ff027819 */ /* 0x000fe40000011602 */
[----:B------:R-:W-:-:S04]  /*157b0*/  LOP3.LUT R19, R19, 0x60, RZ, 0xc0, !PT ;  /* 0x0000006013137812 */ /* 0x000fc800078ec0ff */
[----:B------:R-:W-:Y:S02]  /*157c0*/  LOP3.LUT R2, R2, R19, RZ, 0xfc, !PT ;  /* 0x0000001302027212 */ /* 0x000fe400078efcff */
[----:B------:R-:W3:Y:S03]  /*157d0*/  S2R R19, SR_TID.X ;  /* 0x0000000000137919 */ /* 0x000ee60000002100 */
[----:B012---:R-:W-:-:S04]  /*157e0*/  VIADD R4, R2, UR42 ;  /* 0x0000002a02047c36 */ /* 0x007fc80008000000 */
[----:B------:R-:W-:Y:S01]  /*157f0*/  @P0 IMAD.HI.U32 R2, R4, UR4, RZ ;  /* 0x0000000404020c27 */ /* 0x000fe2000f8e00ff */
[----:B------:R-:W-:Y:S01]  /*15800*/  PLOP3.LUT P0, PT, PT, PT, UP0, 0x80, 0x0 ;  /* 0x000000000000781c */ /* 0x000fe20003f0f008 */
[----:B------:R-:W-:Y:S02]  /*15810*/  @UP0 ULDC UR4, c[0x0][0x450] ;  /* 0x0001140000040ab9 */ /* 0x000fe40000000800 */
[----:B------:R-:W-:-:S10]  /*15820*/  IMAD.MOV.U32 R0, RZ, RZ, R4 ;  /* 0x000000ffff007224 */ /* 0x000fd400078e0004 */
[----:B------:R-:W-:Y:S02]  /*15830*/  @P0 SHF.R.U32.HI R0, RZ, UR4, R2 ;  /* 0x00000004ff000c19 */ /* 0x000fe40008011602 */
[----:B------:R-:W-:Y:S02]  /*15840*/  R2UR UR4, R18 ;  /* 0x00000000120472ca */ /* 0x000fe400000e0000 */
[--C-:B------:R-:W-:Y:S01]  /*15850*/  SHF.R.S32.HI R2, RZ, 0x1f, R0.reuse ;  /* 0x0000001fff027819 */ /* 0x100fe20000011400 */
[----:B------:R-:W-:Y:S01]  /*15860*/  IMAD.MOV R5, RZ, RZ, -R0 ;  /* 0x000000ffff057224 */ /* 0x000fe200078e0a00 */
[----:B---3--:R-:W-:-:S09]  /*15870*/  LOP3.LUT R19, R19, 0x7f, RZ, 0xc0, !PT ;  /* 0x0000007f13137812 */ /* 0x008fd200078ec0ff */
[----:B------:R-:W-:Y:S01]  /*15880*/  UIMAD.WIDE.U32 UR4, UR4, UR8, URZ ;  /* 0x00000008040472a5 */ /* 0x000fe2000f8e003f */
[----:B------:R-:W-:Y:S02]  /*15890*/  SHF.R.U32.HI R8, RZ, 0x2, R19 ;  /* 0x00000002ff087819 */ /* 0x000fe40000011613 */
[----:B------:R-:W-:Y:S01]  /*158a0*/  ULDC.64 UR8, c[0x0][0x2e0] ;  /* 0x0000b80000087ab9 */ /* 0x000fe20000000a00 */
[----:B------:R-:W-:Y:S02]  /*158b0*/  UIADD3 UR5, UR5, UR7, URZ ;  /* 0x0000000705057290 */ /* 0x000fe4000fffe03f */
[----:B------:R-:W-:Y:S02]  /*158c0*/  UIMAD UR6, UR6, UR8, URZ ;  /* 0x00000008060672a4 */ /* 0x000fe4000f8e023f */
[----:B------:R-:W-:Y:S02]  /*158d0*/  UIMAD.WIDE.U32 UR4, UR36, UR8, UR4 ;  /* 0x00000008240472a5 */ /* 0x000fe4000f8e0004 */
[----:B------:R-:W-:-:S03]  /*158e0*/  UIMAD UR6, UR36, UR9, UR6 ;  /* 0x00000009240672a4 */ /* 0x000fc6000f8e0206 */
[----:B------:R-:W-:Y:S01]  /*158f0*/  ULDC.64 UR8, c[0x0][0x2d0] ;  /* 0x0000b40000087ab9 */ /* 0x000fe20000000a00 */
[----:B------:R-:W-:Y:S01]  /*15900*/  UIADD3 UR5, UR5, UR6, URZ ;  /* 0x0000000605057290 */ /* 0x000fe2000fffe03f */
[----:B------:R-:W-:Y:S02]  /*15910*/  IMAD R3, R2, UR8, RZ ;  /* 0x0000000802037c24 */ /* 0x000fe4000f8e02ff */
[----:B------:R-:W-:Y:S02]  /*15920*/  IMAD.U32 R9, RZ, RZ, UR8 ;  /* 0x00000008ff097e24 */ /* 0x000fe4000f8e00ff */
[C---:B------:R-:W-:Y:S02]  /*15930*/  IMAD R7, R0.reuse, UR9, R3 ;  /* 0x0000000900077c24 */ /* 0x040fe4000f8e0203 */
[----:B------:R-:W-:Y:S01]  /*15940*/  IMAD.WIDE.U32 R2, R0, R9, UR4 ;  /* 0x0000000400027e25 */ /* 0x000fe2000f8e0009 */
[----:B------:R-:W-:-:S03]  /*15950*/  ULDC UR4, c[0x0][0x448] ;  /* 0x0001120000047ab9 */ /* 0x000fc60000000800 */
[----:B------:R-:W-:Y:S01]  /*15960*/  IMAD R5, R5, UR4, R4 ;  /* 0x0000000405057c24 */ /* 0x000fe2000f8e0204 */
[----:B------:R-:W-:Y:S01]  /*15970*/  ULDC.64 UR4, c[0x0][0x2c8] ;  /* 0x0000b20000047ab9 */ /* 0x000fe20000000a00 */
[----:B------:R-:W-:-:S03]  /*15980*/  IMAD.IADD R3, R3, 0x1, R7 ;  /* 0x0000000103037824 */ /* 0x000fc600078e0207 */
[----:B------:R-:W-:Y:S01]  /*15990*/  SHF.R.S32.HI R0, RZ, 0x1f, R5 ;  /* 0x0000001fff007819 */ /* 0x000fe20000011405 */
[----:B------:R-:W-:-:S04]  /*159a0*/  IMAD.WIDE.U32 R2, R5, UR4, R2 ;  /* 0x0000000405027c25 */ /* 0x000fc8000f8e0002 */
[----:B------:R-:W-:-:S04]  /*159b0*/  IMAD R0, R0, UR4, RZ ;  /* 0x0000000400007c24 */ /* 0x000fc8000f8e02ff */
[----:B------:R-:W-:Y:S01]  /*159c0*/  IMAD R5, R5, UR5, R0 ;  /* 0x0000000505057c24 */ /* 0x000fe2000f8e0200 */
[----:B------:R-:W-:Y:S02]  /*159d0*/  ULDC.64 UR4, c[0x0][0x280] ;  /* 0x0000a00000047ab9 */ /* 0x000fe40000000a00 */
[----:B------:R-:W-:Y:S01]  /*159e0*/  IADD3 R0, P0, R2, UR4, RZ ;  /* 0x0000000402007c10 */ /* 0x000fe2000ff1e0ff */
[----:B------:R-:W-:-:S03]  /*159f0*/  UMOV UR4, 0xffffffff ;  /* 0xffffffff00047882 */ /* 0x000fc60000000000 */
[----:B------:R-:W-:Y:S01]  /*15a00*/  IADD3.X R4, R3, UR5, R5, P0, !PT ;  /* 0x0000000503047c10 */ /* 0x000fe200087fe405 */
[----:B------:R-:W-:Y:S08]  /*15a10*/  BRA.DIV UR4, `(.L_x_1147) ;  /* 0x00000036047c7947 */ /* 0x000ff0000b800000 */
[----:B------:R-:W0:Y:S01]  /*15a20*/  SHFL.IDX PT, R14, R0, RZ, 0x1c1f ;  /* 0x001c1fff000e7589 */ /* 0x000e2200000e0000 */
[----:B------:R-:W-:-:S03]  /*15a30*/  VIADD R5, R8, UR42 ;  /* 0x0000002a08057c36 */ /* 0x000fc60008000000 */
[----:B------:R-:W1:Y:S01]  /*15a40*/  SHFL.IDX PT, R2, R4, RZ, 0x1c1f ;  /* 0x001c1fff04027589 */ /* 0x000e6200000e0000 */
[C---:B------:R-:W-:Y:S01]  /*15a50*/  VIADD R7, R5.reuse, 0x20 ;  /* 0x0000002005077836 */ /* 0x040fe20000000000 */
[----:B------:R-:W-:Y:S02]  /*15a60*/  ISETP.GE.AND P1, PT, R5, UR40, PT ;  /* 0x0000002805007c0c */ /* 0x000fe4000bf26270 */
[----:B------:R-:W-:Y:S11]  /*15a70*/  SHFL.IDX PT, R6, R4, 0x1, 0x1c1f ;  /* 0x003c1f0004067f89 */ /* 0x000ff600000e0000 */
        /* <DEDUP_REMOVED lines=28> */
.L_x_1234:
[----:B------:R-:W-:-:S05]  /*15c40*/  VIADD R5, R5, 0x60 ;  /* 0x0000006005057836 */ /* 0x000fca0000000000 */
[----:B------:R-:W-:-:S13]  /*15c50*/  ISETP.GE.AND P0, PT, R5, UR40, PT ;  /* 0x0000002805007c0c */ /* 0x000fda000bf06270 */
[----:B0-2---:R-:W-:-:S05]  /*15c60*/  @!P0 IADD3 R2, P1, R28, R14, RZ ;  /* 0x0000000e1c028210 */ /* 0x005fca0007f3e0ff */
[----:B-1----:R-:W-:-:S05]  /*15c70*/  @!P0 IMAD.X R3, RZ, RZ, R6, P1 ;  /* 0x000000ffff038224 */ /* 0x002fca00008e0606 */
[----:B------:R-:W-:Y:S01]  /*15c80*/  @!PT LDS RZ, [RZ] ;  /* 0x00000000fffff984 */ /* 0x000fe20000000800 */
[----:B------:R-:W-:Y:S01]  /*15c90*/  @!PT LDS RZ, [RZ] ;  /* 0x00000000fffff984 */ /* 0x000fe20000000800 */
[----:B------:R-:W-:Y:S01]  /*15ca0*/  @!PT LDS RZ, [RZ] ;  /* 0x00000000fffff984 */ /* 0x000fe20000000800 */
[----:B------:R0:W-:Y:S04]  /*15cb0*/  @!P0 LDGSTS.E.BYPASS.LTC128B.128 [R37+0x19c00], desc[UR52][R2.64], !P3 ;  /* 0x19c0000002258fae */ /* 0x0001e8000d901d74 */
[----:B------:R0:W-:Y:S04]  /*15cc0*/  @!P0 LDGSTS.E.BYPASS.LTC128B.128 [R37+0x1bc00], desc[UR52][R2.64+0x40], !P4 ;  /* 0x1bc0004002258fae */ /* 0x0001e8000e101d74 */
[----:B------:R0:W-:Y:S01]  /*15cd0*/  @!P0 LDGSTS.E.BYPASS.LTC128B.128 [R37+0x1dc00], desc[UR52][R2.64+0x80], !P5 ;  /* 0x1dc0008002258fae */ /* 0x0001e2000e901d74 */
[----:B------:R-:W-:Y:S01]  /*15ce0*/  PLOP3.LUT P0, PT, PT, PT, PT, 0x80, 0x0 ;  /* 0x000000000000781c */ /* 0x000fe20003f0f070 */
[----:B------:R-:W-:-:S12]  /*15cf0*/  NOP ;  /* 0x0000000000007918 */ /* 0x000fd80000000000 */
.L_x_1148:
[----:B------:R-:W-:Y:S02]  /*15d00*/  PLOP3.LUT P1, PT, P1, P0, PT, 0xa2, 0x0 ;  /* 0x000000000000781c */ /* 0x000fe40000f21472 */
[----:B------:R-:W-:-:S08]  /*15d10*/  @P0 R2UR P1, UR4, R17 ;  /* 0x00000000110402ca */ /* 0x000fd00000020000 */
[----:B------:R-:W-:-:S05]  /*15d20*/  @P0 PLOP3.LUT P0, PT, P1, PT, PT, 0x80, 0x0 ;  /* 0x000000000000081c */ /* 0x000fca0000f0f070 */
[----:B------:R-:W-:Y:S01]  /*15d30*/  @!P1 SYNCS.ARRIVE.TRANS64.RED.A0T1 RZ, [UR4+0x2a800], RZ ;  /* 0x02a800ffffff99a7 */ /* 0x000fe20008200404 */
[----:B------:R-:W-:Y:S07]  /*15d40*/  @!P1 ARRIVES.LDGSTSBAR.64.TRANSCNT [UR4+0x2a800] ;  /* 0x02a80000ff0099b0 */ /* 0x000fee0008000a84 */
[----:B------:R-:W-:Y:S05]  /*15d50*/  @P0 BRA.U.ANY `(.L_x_1148) ;  /* 0xfffffffd00e80947 */ /* 0x000fea000393ffff */
[----:B0-----:R-:W2:Y:S02]  /*15d60*/  LDL.LU R2, [R1+0x4] ;  /* 0x0000040001027983 */ /* 0x001ea40000300800 */
        /* <DEDUP_REMOVED lines=11> */
.L_x_1235:
[----:B------:R-:W-:Y:S05]  /*15e20*/  BSYNC B0 ;  /* 0x0000000000007941 */ /* 0x000fea0003800000 */
.L_x_1149:
[----:B------:R-:W-:-:S04]  /*15e30*/  UIADD3 UR4, UR44, -0x2, URZ ;  /* 0xfffffffe2c047890 */ /* 0x000fc8000fffe03f */
[----:B------:R-:W-:-:S06]  /*15e40*/  UISETP.GE.AND UP0, UPT, UR4, UR45, UPT ;  /* 0x0000002d0400728c */ /* 0x000fcc000bf06270 */
[----:B------:R-:W-:-:S13]  /*15e50*/  PLOP3.LUT P0, PT, PT, PT, UP0, 0x40, 0x0 ;  /* 0x000000000000781c */ /* 0x000fda0003f0e808 */
[----:B------:R-:W-:Y:S05]  /*15e60*/  @P0 BRA `(.L_x_1151) ;  /* 0x0000001000e00947 */ /* 0x000fea0003800000 */
[----:B------:R-:W-:Y:S02]  /*15e70*/  IMAD.MOV.U32 R7, RZ, RZ, R22 ;  /* 0x000000ffff077224 */ /* 0x000fe400078e0016 */
[----:B------:R-:W-:Y:S02]  /*15e80*/  IMAD.MOV.U32 R8, RZ, RZ, R23 ;  /* 0x000000ffff087224 */ /* 0x000fe400078e0017 */
[----:B------:R-:W-:-:S07]  /*15e90*/  IMAD.U32 R20, RZ, RZ, UR4 ;  /* 0x00000004ff147e24 */ /* 0x000fce000f8e00ff */
.L_x_1171:
[----:B-1----:R-:W1:Y:S01]  /*15ea0*/  LDC R3, c[0x0][0x430] ;  /* 0x00010c00ff037b82 */ /* 0x002e620000000800 */
[----:B0-2---:R-:W0:Y:S01]  /*15eb0*/  S2R R0, SR_TID.X ;  /* 0x0000000000007919 */ /* 0x005e220000002100 */
[----:B------:R-:W-:Y:S05]  /*15ec0*/  YIELD ;  /* 0x0000000000007946 */ /* 0x000fea0003800000 */
[----:B------:R-:W-:Y:S01]  /*15ed0*/  ULDC.64 UR4, c[0x0][0x428] ;  /* 0x00010a0000047ab9 */ /* 0x000fe20000000a00 */
[----:B------:R-:W-:Y:S01]  /*15ee0*/  VIADD R22, R7, 0x1 ;  /* 0x0000000107167836 */ /* 0x000fe20000000000 */
[----:B-1----:R-:W-:Y:S02]  /*15ef0*/  ISETP.NE.AND P0, PT, R3, 0x1, PT ;  /* 0x000000010300780c */ /* 0x002fe40003f05270 */
[C---:B0-----:R-:W-:Y:S01]  /*15f00*/  LOP3.LUT R2, R0.reuse, 0x7f, RZ, 0xc0, !PT ;  /* 0x0000007f00027812 */ /* 0x041fe200078ec0ff */
[----:B------:R-:W-:-:S10]  /*15f10*/  IMAD.SHL.U32 R0, R0, 0x20, RZ ;  /* 0x0000002000007824 */ /* 0x000fd400078e00ff */
[----:B------:R-:W0:Y:S01]  /*15f20*/  @P0 LDC R5, c[0x0][0x434] ;  /* 0x00010d00ff050b82 */ /* 0x000e220000000800 */
[----:B------:R-:W-:Y:S02]  /*15f30*/  SHF.R.U32.HI R2, RZ, 0x2, R2 ;  /* 0x00000002ff027819 */ /* 0x000fe40000011602 */
[----:B------:R-:W-:-:S03]  /*15f40*/  LOP3.LUT R0, R0, 0x60, RZ, 0xc0, !PT ;  /* 0x0000006000007812 */ /* 0x000fc600078ec0ff */
[----:B------:R-:W-:Y:S02]  /*15f50*/  IMAD R3, R20, 0x80, R2 ;  /* 0x0000008014037824 */ /* 0x000fe400078e0202 */
[----:B------:R-:W1:Y:S03]  /*15f60*/  @P0 LDC R11, c[0x0][0x438] ;  /* 0x00010e00ff0b0b82 */ /* 0x000e660000000800 */
[----:B------:R-:W-:-:S05]  /*15f70*/  IADD3 R0, R0, R3, R30 ;  /* 0x0000000300007210 */ /* 0x000fca0007ffe01e */
[----:B------:R-:W-:Y:S02]  /*15f80*/  IMAD.MOV.U32 R9, RZ, RZ, R0 ;  /* 0x000000ffff097224 */ /* 0x000fe400078e0000 */
[----:B0-----:R-:W-:-:S04]  /*15f90*/  @P0 IMAD.HI.U32 R2, R0, R5, RZ ;  /* 0x0000000500020227 */ /* 0x001fc800078e00ff */
[----:B------:R-:W-:Y:S01]  /*15fa0*/  IMAD R5, R29, UR4, RZ ;  /* 0x000000041d057c24 */ /* 0x000fe2000f8e02ff */
[----:B-1----:R-:W-:-:S03]  /*15fb0*/  @P0 SHF.R.U32.HI R9, RZ, R11, R2 ;  /* 0x0000000bff090219 */ /* 0x002fc60000011602 */
[----:B------:R-:W-:Y:S01]  /*15fc0*/  IMAD R5, R24, UR5, R5 ;  /* 0x0000000518057c24 */ /* 0x000fe2000f8e0205 */
[--C-:B------:R-:W-:Y:S01]  /*15fd0*/  SHF.R.S32.HI R3, RZ, 0x1f, R9.reuse ;  /* 0x0000001fff037819 */ /* 0x100fe20000011409 */
[----:B------:R-:W-:-:S04]  /*15fe0*/  IMAD.MOV.U32 R2, RZ, RZ, R9 ;  /* 0x000000ffff027224 */ /* 0x000fc800078e0009 */
[----:B------:R-:W-:Y:S01]  /*15ff0*/  IMAD.WIDE.U32 R2, R24, UR4, R2 ;  /* 0x0000000418027c25 */ /* 0x000fe2000f8e0002 */
[----:B------:R-:W-:-:S03]  /*16000*/  ULDC.64 UR4, c[0x0][0x418] ;  /* 0x0001060000047ab9 */ /* 0x000fc60000000a00 */
[----:B------:R-:W-:Y:S01]  /*16010*/  IMAD.IADD R3, R5, 0x1, R3 ;  /* 0x0000000105037824 */ /* 0x000fe200078e0203 */
[C---:B------:R-:W-:Y:S01]  /*16020*/  LEA R4, P0, R2.reuse, UR4, 0x2 ;  /* 0x0000000402047c11 */ /* 0x040fe2000f8010ff */
[----:B------:R-:W-:Y:S01]  /*16030*/  IMAD.U32 R6, RZ, RZ, UR48 ;  /* 0x00000030ff067e24 */ /* 0x000fe2000f8e00ff */
[----:B------:R-:W-:Y:S02]  /*16040*/  ULDC UR4, c[0x0][0x430] ;  /* 0x00010c0000047ab9 */ /* 0x000fe40000000800 */
[----:B------:R-:W-:Y:S02]  /*16050*/  LEA.HI.X R5, R2, UR5, R3, 0x2, P0 ;  /* 0x0000000502057c11 */ /* 0x000fe400080f1403 */
[----:B------:R-:W-:Y:S01]  /*16060*/  ISETP.NE.AND P2, PT, R6, 0x3, PT ;  /* 0x000000030600780c */ /* 0x000fe20003f45270 */
[----:B------:R-:W-:Y:S01]  /*16070*/  IMAD.MOV R3, RZ, RZ, -R9 ;  /* 0x000000ffff037224 */ /* 0x000fe200078e0a09 */
[----:B------:R-:W-:Y:S01]  /*16080*/  ISETP.NE.AND P0, PT, R22, 0x2, PT ;  /* 0x000000021600780c */ /* 0x000fe20003f05270 */
[----:B------:R0:W2:Y:S03]  /*16090*/  LDG.E R4, desc[UR52][R4.64] ;  /* 0x0000003404047981 */ /* 0x0000a6000c1e1900 */
[----:B------:R-:W-:-:S02]  /*160a0*/  SEL R23, RZ, 0x1, P0 ;  /* 0x00000001ff177807 */ /* 0x000fc40000000000 */
[----:B------:R-:W-:Y:S01]  /*160b0*/  SEL R22, R22, RZ, P0 ;  /* 0x000000ff16167207 */ /* 0x000fe20000000000 */
[----:B0-----:R-:W-:Y:S02]  /*160c0*/  IMAD R5, R3, UR4, R0 ;  /* 0x0000000403057c24 */ /* 0x001fe4000f8e0200 */
[----:B------:R-:W-:Y:S01]  /*160d0*/  IMAD.MOV.U32 R0, RZ, RZ, R20 ;  /* 0x000000ffff007224 */ /* 0x000fe200078e0014 */
[----:B------:R-:W-:Y:S01]  /*160e0*/  LOP3.LUT R23, R8, R23, RZ, 0x3c, !PT ;  /* 0x0000001708177212 */ /* 0x000fe200078e3cff */
[----:B------:R-:W-:-:S03]  /*160f0*/  VIADD R20, R20, 0xffffffff ;  /* 0xffffffff14147836 */ /* 0x000fc60000000000 */
[----:B------:R-:W-:Y:S02]  /*16100*/  ISETP.GT.AND P1, PT, R0, UR45, PT ;  /* 0x0000002d00007c0c */ /* 0x000fe4000bf24270 */
[----:B--2---:R-:W-:Y:S01]  /*16110*/  SHF.R.S32.HI R10, RZ, 0x1f, R4 ;  /* 0x0000001fff0a7819 */ /* 0x004fe20000011404 */
[----:B------:R-:W-:Y:S10]  /*16120*/  @!P2 BRA `(.L_x_1152) ;  /* 0x000000000004a947 */ /* 0x000ff40003800000 */
[----:B------:R-:W-:Y:S01]  /*16130*/  BPT.TRAP 0x1 ;  /* 0x000000040000795c */ /* 0x000fe20000300000 */
.L_x_1152:
[----:B------:R-:W-:Y:S01]  /*16140*/  IMAD R0, R22, 0x8, R17 ;  /* 0x0000000816007824 */ /* 0x000fe200078e0211 */
[----:B------:R-:W-:Y:S01]  /*16150*/  SHF.L.U32 R19, R23, 0x1f, RZ ;  /* 0x0000001f17137819 */ /* 0x000fe200000006ff */
[----:B------:R-:W-:Y:S01]  /*16160*/  BSSY B0, `(.L_x_1153) ;  /* 0x0000004000007945 */ /* 0x000fe20003800000 */
[----:B------:R-:W-:Y:S02]  /*16170*/  SHF.R.S32.HI R9, RZ, 0x1f, R5 ;  /* 0x0000001fff097819 */ /* 0x000fe40000011405 */
[----:B------:R-:W0:Y:S02]  /*16180*/  SYNCS.PHASECHK.TRANS64.TRYWAIT P0, [R0+URZ+0x2a880], R19 ;  /* 0x02a88013000075a7 */ /* 0x000e24000800017f */
[----:B0-----:R-:W-:Y:S05]  /*16190*/  @!P0 BRA `(.L_x_1154) ;  /* 0x0000003000e88947 */ /* 0x001fea0003800000 */
.L_x_1236:
[----:B------:R-:W-:Y:S05]  /*161a0*/  BSYNC B0 ;  /* 0x0000000000007941 */ /* 0x000fea0003800000 */
.L_x_1153:
[----:B------:R-:W-:Y:S01]  /*161b0*/  ULDC.64 UR4, c[0x0][0x328] ;  /* 0x0000ca0000047ab9 */ /* 0x000fe20000000a00 */
[----:B------:R-:W-:Y:S01]  /*161c0*/  ULDC.64 UR6, c[0x0][0x318] ;  /* 0x0000c60000067ab9 */ /* 0x000fe20000000a00 */
[----:B------:R-:W-:Y:S01]  /*161d0*/  IMAD R6, R9, UR4, RZ ;  /* 0x0000000409067c24 */ /* 0x000fe2000f8e02ff */
[C---:B------:R-:W-:Y:S01]  /*161e0*/  LOP3.LUT P4, RZ, R16.reuse, 0x4, RZ, 0xc0, !PT ;  /* 0x0000000410ff7812 */ /* 0x040fe2000788c0ff */
[C---:B------:R-:W-:Y:S01]  /*161f0*/  IMAD.WIDE.U32 R2, R5.reuse, UR4, RZ ;  /* 0x0000000405027c25 */ /* 0x040fe2000f8e00ff */
[C---:B------:R-:W-:Y:S02]  /*16200*/  LOP3.LUT P3, RZ, R16.reuse, 0x2, RZ, 0xc0, !PT ;  /* 0x0000000210ff7812 */ /* 0x040fe4000786c0ff */
[----:B------:R-:W-:Y:S01]  /*16210*/  LOP3.LUT P2, RZ, R16, 0x1, RZ, 0xc0, !PT ;  /* 0x0000000110ff7812 */ /* 0x000fe2000784c0ff */
[----:B------:R-:W-:Y:S01]  /*16220*/  IMAD R6, R5, UR5, R6 ;  /* 0x0000000505067c24 */ /* 0x000fe2000f8e0206 */
        /* <DEDUP_REMOVED lines=8> */
[C---:B------:R-:W-:Y:S02]  /*162b0*/  IMAD R27, R18.reuse, UR5, R27 ;  /* 0x00000005121b7c24 */ /* 0x040fe4000f8e021b */
[----:B------:R-:W-:Y:S01]  /*162c0*/  IMAD.WIDE.U32 R2, R18, UR4, R2 ;  /* 0x0000000412027c25 */ /* 0x000fe2000f8e0002 */
[----:B------:R-:W-:-:S03]  /*162d0*/  UMOV UR4, 0xffffffff ;  /* 0xffffffff00047882 */ /* 0x000fc60000000000 */
[----:B------:R-:W-:Y:S01]  /*162e0*/  IMAD R6, R22, 0x6000, R32 ;  /* 0x0000600016067824 */ /* 0x000fe200078e0220 */
[----:B------:R-:W-:-:S04]  /*162f0*/  IADD3 R21, P0, R2, UR6, RZ ;  /* 0x0000000602157c10 */ /* 0x000fc8000ff1e0ff */
[----:B------:R-:W-:Y:S01]  /*16300*/  IADD3.X R27, R27, UR7, R3, P0, !PT ;  /* 0x000000071b1b7c10 */ /* 0x000fe200087fe403 */
[----:B------:R-:W-:Y:S08]  /*16310*/  BRA.DIV UR4, `(.L_x_1155) ;  /* 0x00000032049c7947 */ /* 0x000ff0000b800000 */
[----:B------:R-:W1:Y:S01]  /*16320*/  SHFL.IDX PT, R2, R21, RZ, 0x1c1f ;  /* 0x001c1fff15027589 */ /* 0x000e6200000e0000 */
[----:B------:R-:W-:-:S03]  /*16330*/  IMAD.IADD R6, R17, 0x1, R6 ;  /* 0x0000000111067824 */ /* 0x000fc600078e0206 */
[----:B------:R-:W2:Y:S04]  /*16340*/  SHFL.IDX PT, R3, R27, RZ, 0x1c1f ;  /* 0x001c1fff1b037589 */ /* 0x000ea800000e0000 */
[----:B------:R-:W-:Y:S01]  /*16350*/  SHFL.IDX PT, R35, R27, 0x2, 0x1c1f ;  /* 0x005c1f001b237f89 */ /* 0x000fe200000e0000 */
[----:B-1----:R-:W-:-:S05]  /*16360*/  IADD3 R2, P0, R28, R2, RZ ;  /* 0x000000021c027210 */ /* 0x002fca0007f1e0ff */
[----:B--2---:R-:W-:-:S05]  /*16370*/  IMAD.X R3, RZ, RZ, R3, P0 ;  /* 0x000000ffff037224 */ /* 0x004fca00000e0603 */
        /* <DEDUP_REMOVED lines=13> */
[----:B------:R1:W2:Y:S04]  /*16450*/  SHFL.IDX PT, R35, R27, 0x3, 0x1c1f ;  /* 0x007c1f001b237f89 */ /* 0x0002a800000e0000 */
[----:B------:R-:W-:Y:S04]  /*16460*/  LDGSTS.E.BYPASS.LTC128B.128 [R6+0xd400], desc[UR52][R2.64], !P4 ;  /* 0x0d40000002067fae */ /* 0x000fe8000e101d74 */
[----:B------:R-:W-:Y:S04]  /*16470*/  LDGSTS.E.BYPASS.LTC128B.128 [R6+0xf400], desc[UR52][R2.64+0x40], !P3 ;  /* 0x0f40004002067fae */ /* 0x000fe8000d901d74 */
[----:B------:R3:W-:Y:S04]  /*16480*/  LDGSTS.E.BYPASS.LTC128B.128 [R6+0x11400], desc[UR52][R2.64+0x80], !P2 ;  /* 0x1140008002067fae */ /* 0x0007e8000d101d74 */
[----:B--23--:R1:W3:Y:S02]  /*16490*/  SHFL.IDX PT, R2, R21, 0x3, 0x1c1f ;  /* 0x007c1f0015027f89 */ /* 0x00c2e400000e0000 */
.L_x_1246:
[----:B---3--:R-:W-:-:S05]  /*164a0*/  IADD3 R2, P0, R28, R2, RZ ;  /* 0x000000021c027210 */ /* 0x008fca0007f1e0ff */
        /* <DEDUP_REMOVED lines=9> */
.L_x_1156:
        /* <DEDUP_REMOVED lines=11> */
.L_x_1157:
[----:B------:R2:W-:Y:S01]  /*165f0*/  SYNCS.ARRIVE.TRANS64.A1T0 RZ, [R0+URZ+0x2a870], RZ ;  /* 0x02a870ff00ff79a7 */ /* 0x0005e2000810003f */
[----:B------:R-:W-:Y:S05]  /*16600*/  @!P3 BRA `(.L_x_1158) ;  /* 0x000000000004b947 */ /* 0x000fea0003800000 */
[----:B------:R-:W-:Y:S01]  /*16610*/  BPT.TRAP 0x1 ;  /* 0x000000040000795c */ /* 0x000fe20000300000 */
.L_x_1158:
[----:B------:R-:W3:Y:S01]  /*16620*/  SYNCS.PHASECHK.TRANS64.TRYWAIT P0, [R0+URZ+0x2a840], R19 ;  /* 0x02a84013000075a7 */ /* 0x000ee2000800017f */
[----:B------:R-:W-:Y:S04]  /*16630*/  BSSY B0, `(.L_x_1159) ;  /* 0x0000002000007945 */ /* 0x000fe80003800000 */
[----:B---3--:R-:W-:Y:S05]  /*16640*/  @!P0 BRA `(.L_x_1160) ;  /* 0x0000003400048947 */ /* 0x008fea0003800000 */
.L_x_1247:
[----:B------:R-:W-:Y:S05]  /*16650*/  BSYNC B0 ;  /* 0x0000000000007941 */ /* 0x000fea0003800000 */
.L_x_1159:
[----:B------:R-:W-:Y:S01]  /*16660*/  ULDC.64 UR4, c[0x0][0x300] ;  /* 0x0000c00000047ab9 */ /* 0x000fe20000000a00 */
[----:B------:R-:W-:Y:S01]  /*16670*/  ULDC.64 UR6, c[0x0][0x2e8] ;  /* 0x0000ba0000067ab9 */ /* 0x000fe20000000a00 */
[----:B------:R-:W-:Y:S01]  /*16680*/  IMAD R2, R9, UR4, RZ ;  /* 0x0000000409027c24 */ /* 0x000fe2000f8e02ff */
[C---:B------:R-:W-:Y:S02]  /*16690*/  LOP3.LUT P4, RZ, R16.reuse, 0x4, RZ, 0xc0, !PT ;  /* 0x0000000410ff7812 */ /* 0x040fe4000788c0ff */
[C---:B------:R-:W-:Y:S01]  /*166a0*/  LOP3.LUT P3, RZ, R16.reuse, 0x2, RZ, 0xc0, !PT ;  /* 0x0000000210ff7812 */ /* 0x040fe2000786c0ff */
[C---:B------:R-:W-:Y:S01]  /*166b0*/  IMAD R9, R5.reuse, UR5, R2 ;  /* 0x0000000505097c24 */ /* 0x040fe2000f8e0202 */
[----:B------:R-:W-:Y:S01]  /*166c0*/  LOP3.LUT P2, RZ, R16, 0x1, RZ, 0xc0, !PT ;  /* 0x0000000110ff7812 */ /* 0x000fe2000784c0ff */
        /* <DEDUP_REMOVED lines=15> */
[----:B------:R-:W4:Y:S04]  /*167c0*/  SHFL.IDX PT, R14, R9, RZ, 0x1c1f ;  /* 0x001c1fff090e7589 */ /* 0x000f2800000e0000 */
[----:B------:R-:W5:Y:S04]  /*167d0*/  SHFL.IDX PT, R3, R10, RZ, 0x1c1f ;  /* 0x001c1fff0a037589 */ /* 0x000f6800000e0000 */
[----:B------:R-:W-:Y:S01]  /*167e0*/  SHFL.IDX PT, R5, R10, 0x1, 0x1c1f ;  /* 0x003c1f000a057f89 */ /* 0x000fe200000e0000 */
[----:B----4-:R-:W-:-:S03]  /*167f0*/  IADD3 R2, P0, R28, R14, RZ ;  /* 0x0000000e1c027210 */ /* 0x010fc60007f1e0ff */
[----:B------:R-:W4:Y:S02]  /*16800*/  SHFL.IDX PT, R14, R9, 0x1, 0x1c1f ;  /* 0x003c1f00090e7f89 */ /* 0x000f2400000e0000 */
[----:B-----5:R-:W-:-:S05]  /*16810*/  IMAD.X R3, RZ, RZ, R3, P0 ;  /* 0x000000ffff037224 */ /* 0x020fca00000e0603 */
[----:B------:R-:W-:Y:S04]  /*16820*/  LDGSTS.E.BYPASS.LTC128B.128 [R6+0x1e400], desc[UR52][R2.64], !P4 ;  /* 0x1e40000002067fae */ /* 0x000fe8000e101d74 */
[----:B------:R-:W-:Y:S04]  /*16830*/  LDGSTS.E.BYPASS.LTC128B.128 [R6+0x20400], desc[UR52][R2.64+0x40], !P3 ;  /* 0x2040004002067fae */ /* 0x000fe8000d901d74 */
[----:B------:R5:W-:Y:S01]  /*16840*/  LDGSTS.E.BYPASS.LTC128B.128 [R6+0x22400], desc[UR52][R2.64+0x80], !P2 ;  /* 0x2240008002067fae */ /* 0x000be2000d101d74 */
[----:B----4-:R-:W-:-:S03]  /*16850*/  IADD3 R4, P0, R28, R14, RZ ;  /* 0x0000000e1c047210 */ /* 0x010fc60007f1e0ff */
[----:B------:R-:W4:Y:S02]  /*16860*/  SHFL.IDX PT, R14, R9, 0x2, 0x1c1f ;  /* 0x005c1f00090e7f89 */ /* 0x000f2400000e0000 */
[----:B------:R-:W-:Y:S02]  /*16870*/  IMAD.X R5, RZ, RZ, R5, P0 ;  /* 0x000000ffff057224 */ /* 0x000fe400000e0605 */
[----:B-----5:R-:W5:Y:S04]  /*16880*/  SHFL.IDX PT, R3, R10, 0x2, 0x1c1f ;  /* 0x005c1f000a037f89 */ /* 0x020f6800000e0000 */
[----:B------:R0:W-:Y:S04]  /*16890*/  LDGSTS.E.BYPASS.LTC128B.128 [R6+0x1ec00], desc[UR52][R4.64], !P4 ;  /* 0x1ec0000004067fae */ /* 0x0001e8000e101d74 */
[----:B------:R0:W-:Y:S04]  /*168a0*/  LDGSTS.E.BYPASS.LTC128B.128 [R6+0x20c00], desc[UR52][R4.64+0x40], !P3 ;  /* 0x20c0004004067fae */ /* 0x0001e8000d901d74 */
[----:B------:R0:W-:Y:S04]  /*168b0*/  LDGSTS.E.BYPASS.LTC128B.128 [R6+0x22c00], desc[UR52][R4.64+0x80], !P2 ;  /* 0x22c0008004067fae */ /* 0x0001e8000d101d74 */
[----:B------:R-:W0:Y:S01]  /*168c0*/  SHFL.IDX PT, R10, R10, 0x3, 0x1c1f ;  /* 0x007c1f000a0a7f89 */ /* 0x000e2200000e0000 */
[----:B----4-:R-:W-:-:S03]  /*168d0*/  IADD3 R2, P0, R28, R14, RZ ;  /* 0x0000000e1c027210 */ /* 0x010fc60007f1e0ff */
[----:B------:R4:W0:Y:S02]  /*168e0*/  SHFL.IDX PT, R14, R9, 0x3, 0x1c1f ;  /* 0x007c1f00090e7f89 */ /* 0x00082400000e0000 */
[----:B-----5:R-:W-:-:S05]  /*168f0*/  IMAD.X R3, RZ, RZ, R3, P0 ;  /* 0x000000ffff037224 */ /* 0x020fca00000e0603 */
[----:B------:R4:W-:Y:S04]  /*16900*/  LDGSTS.E.BYPASS.LTC128B.128 [R6+0x1f400], desc[UR52][R2.64], !P4 ;  /* 0x1f40000002067fae */ /* 0x0009e8000e101d74 */
[----:B------:R4:W-:Y:S04]  /*16910*/  LDGSTS.E.BYPASS.LTC128B.128 [R6+0x21400], desc[UR52][R2.64+0x40], !P3 ;  /* 0x2140004002067fae */ /* 0x0009e8000d901d74 */
[----:B------:R4:W-:Y:S02]  /*16920*/  LDGSTS.E.BYPASS.LTC128B.128 [R6+0x23400], desc[UR52][R2.64+0x80], !P2 ;  /* 0x2340008002067fae */ /* 0x0009e4000d101d74 */
.L_x_1257:
[----:B0---4-:R-:W-:-:S05]  /*16930*/  IADD3 R2, P0, R28, R14, RZ ;  /* 0x0000000e1c027210 */ /* 0x011fca0007f1e0ff */
        /* <DEDUP_REMOVED lines=9> */
.L_x_1162:
        /* <DEDUP_REMOVED lines=11> */
.L_x_1163:
[----:B------:R2:W-:Y:S02]  /*16a80*/  SYNCS.ARRIVE.TRANS64.A1T0 RZ, [R0+URZ+0x2a830], RZ ;  /* 0x02a830ff00ff79a7 */ /* 0x0005e4000810003f */
[----:B--23--:R-:W-:-:S05]  /*16a90*/  IMAD.U32 R0, RZ, RZ, UR47 ;  /* 0x0000002fff007e24 */ /* 0x00cfca000f8e00ff */
[----:B------:R-:W-:-:S13]  /*16aa0*/  ISETP.NE.AND P0, PT, R0, 0x3, PT ;  /* 0x000000030000780c */ /* 0x000fda0003f05270 */
[----:B------:R-:W-:Y:S05]  /*16ab0*/  @!P0 BRA `(.L_x_1164) ;  /* 0x0000000000048947 */ /* 0x000fea0003800000 */
[----:B------:R-:W-:Y:S01]  /*16ac0*/  BPT.TRAP 0x1 ;  /* 0x000000040000795c */ /* 0x000fe20000300000 */
.L_x_1164:
[----:B------:R-:W-:Y:S01]  /*16ad0*/  LOP3.LUT R3, R8, 0x1, RZ, 0x3c, !PT ;  /* 0x0000000108037812 */ /* 0x000fe200078e3cff */
[----:B------:R-:W-:Y:S01]  /*16ae0*/  IMAD R0, R7, 0x8, R17 ;  /* 0x0000000807007824 */ /* 0x000fe200078e0211 */
[----:B------:R-:W-:Y:S02]  /*16af0*/  BSSY B0, `(.L_x_1165) ;  /* 0x0000004000007945 */ /* 0x000fe40003800000 */
[----:B------:R-:W-:-:S04]  /*16b00*/  SHF.L.U32 R3, R3, 0x1f, RZ ;  /* 0x0000001f03037819 */ /* 0x000fc800000006ff */
[----:B------:R-:W0:Y:S02]  /*16b10*/  SYNCS.PHASECHK.TRANS64.TRYWAIT P2, [R0+URZ+0x2a870], R3 ;  /* 0x02a87003000075a7 */ /* 0x000e24000804017f */
[----:B0-----:R-:W-:Y:S05]  /*16b20*/  @!P2 BRA `(.L_x_1166) ;  /* 0x000000340000a947 */ /* 0x001fea0003800000 */
.L_x_1258:
[----:B------:R-:W-:Y:S05]  /*16b30*/  BSYNC B0 ;  /* 0x0000000000007941 */ /* 0x000fea0003800000 */
.L_x_1165:
[----:B------:R-:W-:-:S05]  /*16b40*/  IMAD.U32 R2, RZ, RZ, UR48 ;  /* 0x00000030ff027e24 */ /* 0x000fca000f8e00ff */
[----:B------:R-:W-:-:S13]  /*16b50*/  ISETP.NE.AND P2, PT, R2, 0x3, PT ;  /* 0x000000030200780c */ /* 0x000fda0003f45270 */
[----:B------:R-:W-:Y:S05]  /*16b60*/  @!P2 BRA `(.L_x_1167) ;  /* 0x000000000004a947 */ /* 0x000fea0003800000 */
[----:B------:R-:W-:Y:S01]  /*16b70*/  BPT.TRAP 0x1 ;  /* 0x000000040000795c */ /* 0x000fe20000300000 */
.L_x_1167:
[----:B0-----:R-:W-:Y:S01]  /*16b80*/  SHF.L.U32 R3, R8, 0x1f, RZ ;  /* 0x0000001f08037819 */ /* 0x001fe200000006ff */
[----:B------:R-:W-:-:S03]  /*16b90*/  IMAD R2, R7, 0x6000, RZ ;  /* 0x0000600007027824 */ /* 0x000fc600078e02ff */
[----:B------:R-:W0:Y:S02]  /*16ba0*/  SYNCS.PHASECHK.TRANS64.TRYWAIT P2, [R0+URZ+0x2a860], R3 ;  /* 0x02a86003000075a7 */ /* 0x000e24000804017f */
[----:B0-----:R-:W-:Y:S05]  /*16bb0*/  @!P2 BRA `(.L_x_1168) ;  /* 0x0000003000f0a947 */ /* 0x001fea0003800000 */
.L_x_1259:
[----:B------:R-:W-:Y:S01]  /*16bc0*/  LOP3.LUT R4, R2, R36, RZ, 0xfc, !PT ;  /* 0x0000002402047212 */ /* 0x000fe200078efcff */
[----:B------:R-:W-:Y:S05]  /*16bd0*/  WARPSYNC.ALL ;  /* 0x0000000000007948 */ /* 0x000fea0003800000 */
[C---:B0-----:R-:W-:Y:S01]  /*16be0*/  IMAD.IADD R3, R17.reuse, 0x1, R4 ;  /* 0x0000000111037824 */ /* 0x041fe200078e0204 */
[----:B------:R-:W-:Y:S01]  /*16bf0*/  IADD3 R2, R17, R2, R33 ;  /* 0x0000000211027210 */ /* 0x000fe20007ffe021 */
[----:B------:R-:W-:-:S03]  /*16c00*/  IMAD.U32 R19, RZ, RZ, UR48 ;  /* 0x00000030ff137e24 */ /* 0x000fc6000f8e00ff */
[----:B------:R-:W0:Y:S02]  /*16c10*/  LDSM.16.MT88.4 R4, [R3+0xc400] ;  /* 0x00c400000304783b */ /* 0x000e240000004200 */
[----:B------:R-:W-:Y:S02]  /*16c20*/  ISETP.NE.AND P2, PT, R19, 0x3, PT ;  /* 0x000000031300780c */ /* 0x000fe40003f45270 */
[C-C-:B0-----:R-:W-:Y:S02]  /*16c30*/  PRMT R12, R4.reuse, 0x6420, R5.reuse ;  /* 0x00006420040c7816 */ /* 0x141fe40000000005 */
[----:B------:R-:W-:Y:S02]  /*16c40*/  PRMT R13, R4, 0x7531, R5 ;  /* 0x00007531040d7816 */ /* 0x000fe40000000005 */
[C-C-:B------:R-:W-:Y:S02]  /*16c50*/  PRMT R14, R6.reuse, 0x6420, R7.reuse ;  /* 0x00006420060e7816 */ /* 0x140fe40000000007 */
[----:B------:R-:W-:-:S05]  /*16c60*/  PRMT R15, R6, 0x7531, R7 ;  /* 0x00007531060f7816 */ /* 0x000fca0000000007 */
[----:B------:R0:W-:Y:S04]  /*16c70*/  STSM.16.M88.4 [R2+0x400], R12 ;  /* 0x0004000c02007844 */ /* 0x0001e80000000200 */
[----:B------:R-:W2:Y:S01]  /*16c80*/  LDSM.16.MT88.4 R4, [R3+0xe400] ;  /* 0x00e400000304783b */ /* 0x000ea20000004200 */
[----:B0-----:R-:W-:Y:S02]  /*16c90*/  IADD3 R12, R26, 0x400, R2 ;  /* 0x000004001a0c7810 */ /* 0x001fe40007ffe002 */
[C-C-:B--2---:R-:W-:Y:S02]  /*16ca0*/  PRMT R8, R4.reuse, 0x6420, R5.reuse ;  /* 0x0000642004087816 */ /* 0x144fe40000000005 */
        /* <DEDUP_REMOVED lines=16> */
[----:B------:R-:W-:Y:S04]  /*16db0*/  STSM.16.M88.4 [R12], R8 ;  /* 0x000000080c007844 */ /* 0x000fe80000000200 */
        /* <DEDUP_REMOVED lines=31> */
[----:B0-----:R-:W-:Y:S01]  /*16fb0*/  IMAD.IADD R2, R26, 0x1, R2 ;  /* 0x000000011a027824 */ /* 0x001fe200078e0202 */
        /* <DEDUP_REMOVED lines=25> */
.L_x_1169:
[----:B--2---:R2:W-:Y:S01]  /*17150*/  SYNCS.ARRIVE.TRANS64.A1T0 RZ, [R0+URZ+0x2a850], RZ ;  /* 0x02a850ff00ff79a7 */ /* 0x0045e2000810003f */
[----:B------:R-:W-:Y:S06]  /*17160*/  BAR.SYNC.DEFER_BLOCKING 0x2, 0x80 ;  /* 0x0082000000007b1d */ /* 0x000fec0000010000 */
[----:B------:R-:W-:Y:S05]  /*17170*/  @!P0 BRA `(.L_x_1170) ;  /* 0x0000000000048947 */ /* 0x000fea0003800000 */
[----:B------:R-:W-:Y:S01]  /*17180*/  BPT.TRAP 0x1 ;  /* 0x000000040000795c */ /* 0x000fe20000300000 */
.L_x_1170:
[----:B--2---:R-:W-:Y:S02]  /*17190*/  VIADD R0, R0, 0x2a880 ;  /* 0x0002a88000007836 */ /* 0x004fe40000000000 */
[----:B------:R-:W-:Y:S02]  /*171a0*/  IMAD.MOV.U32 R7, RZ, RZ, R22 ;  /* 0x000000ffff077224 */ /* 0x000fe400078e0016 */
[----:B0-----:R-:W-:Y:S01]  /*171b0*/  IMAD.MOV.U32 R8, RZ, RZ, R23 ;  /* 0x000000ffff087224 */ /* 0x001fe200078e0017 */
[----:B------:R-:W-:-:S04]  /*171c0*/  PRMT R0, R31, 0x654, R0 ;  /* 0x000006541f007816 */ /* 0x000fc80000000000 */
[----:B------:R2:W-:Y:S01]  /*171d0*/  SYNCS.ARRIVE.TRANS64.RED.A1T0 RZ, [R0+URZ], RZ ;  /* 0x000000ff00ff79a7 */ /* 0x0005e2000810043f */
[----:B------:R-:W-:Y:S05]  /*171e0*/  @P1 BRA `(.L_x_1171) ;  /* 0xffffffec002c1947 */ /* 0x000fea000383ffff */
.L_x_1151:
[----:B0-2---:R-:W0:Y:S01]  /*171f0*/  S2R R0, SR_TID.X ;  /* 0x0000000000007919 */ /* 0x005e220000002100 */
[----:B------:R-:W-:Y:S01]  /*17200*/  BSSY B0, `(.L_x_1172) ;  /* 0x0000012000007945 */ /* 0x000fe20003800000 */
[----:B------:R-:W-:Y:S01]  /*17210*/  IMAD.U32 R6, RZ, RZ, UR47 ;  /* 0x0000002fff067e24 */ /* 0x000fe2000f8e00ff */
[----:B0-----:R-:W-:-:S04]  /*17220*/  LOP3.LUT R0, R0, 0x7f, RZ, 0xc0, !PT ;  /* 0x0000007f00007812 */ /* 0x001fc800078ec0ff */
[----:B------:R-:W-:-:S13]  /*17230*/  ISETP.NE.AND P0, PT, R0, RZ, PT ;  /* 0x000000ff0000720c */ /* 0x000fda0003f05270 */
[----:B------:R-:W-:Y:S05]  /*17240*/  @P0 BRA `(.L_x_1173) ;  /* 0x0000000000340947 */ /* 0x000fea0003800000 */
[----:B------:R-:W0:Y:S01]  /*17250*/  S2R R7, SR_LANEID ;  /* 0x0000000000077919 */ /* 0x000e220000000000 */
[----:B------:R-:W-:Y:S01]  /*17260*/  VOTEU.ANY UR4, UPT, PT ;  /* 0x0000000000047886 */ /* 0x000fe200038e0100 */
[----:B------:R-:W2:Y:S01]  /*17270*/  LDC.64 R2, c[0x0][0xc80] ;  /* 0x00032000ff027b82 */ /* 0x000ea20000000a00 */
[----:B------:R-:W0:Y:S08]  /*17280*/  FLO.U32 R0, UR4 ;  /* 0x0000000400007d00 */ /* 0x000e3000080e0000 */
[----:B------:R-:W2:Y:S01]  /*17290*/  POPC R5, UR4 ;  /* 0x0000000400057d09 */ /* 0x000ea20008000000 */
[----:B0-----:R-:W-:-:S13]  /*172a0*/  ISETP.EQ.U32.AND P1, PT, R0, R7, PT ;  /* 0x000000070000720c */ /* 0x001fda0003f22070 */
[----:B--2---:R-:W2:Y:S01]  /*172b0*/  @P1 ATOMG.E.ADD.STRONG.GPU PT, R3, desc[UR52][R2.64], R5 ;  /* 0x00000005020319a8 */ /* 0x004ea200081ee1f4 */
[----:B------:R-:W0:Y:S02]  /*172c0*/  S2R R4, SR_LTMASK ;  /* 0x0000000000047919 */ /* 0x000e240000003900 */
[----:B0-----:R-:W-:-:S04]  /*172d0*/  LOP3.LUT R4, R4, UR4, RZ, 0xc0, !PT ;  /* 0x0000000404047c12 */ /* 0x001fc8000f8ec0ff */
[----:B------:R-:W0:Y:S01]  /*172e0*/  POPC R7, R4 ;  /* 0x0000000400077309 */ /* 0x000e220000000000 */
[----:B--2---:R-:W0:Y:S02]  /*172f0*/  SHFL.IDX PT, R0, R3, R0, 0x1f ;  /* 0x00001f0003007589 */ /* 0x004e2400000e0000 */
[----:B0-----:R-:W-:-:S05]  /*17300*/  IADD3 R0, R0, UR49, R7 ;  /* 0x0000003100007c10 */ /* 0x001fca000fffe007 */
[----:B------:R0:W-:Y:S02]  /*17310*/  STL [R1], R0 ;  /* 0x0000000001007387 */ /* 0x0001e40000100800 */
.L_x_1173:
[----:B------:R-:W-:Y:S05]  /*17320*/  BSYNC B0 ;  /* 0x0000000000007941 */ /* 0x000fea0003800000 */
.L_x_1172:
[----:B------:R-:W-:-:S13]  /*17330*/  ISETP.NE.AND P1, PT, R6, 0x3, PT ;  /* 0x000000030600780c */ /* 0x000fda0003f25270 */
[----:B------:R-:W-:Y:S05]  /*17340*/  @!P1 BRA `(.L_x_1174) ;  /* 0x0000000000049947 */ /* 0x000fea0003800000 */
[----:B------:R-:W-:Y:S01]  /*17350*/  BPT.TRAP 0x1 ;  /* 0x000000040000795c */ /* 0x000fe20000300000 */
.L_x_1174:
[----:B0-----:R-:W-:Y:S01]  /*17360*/  LOP3.LUT R0, R23, 0x1, RZ, 0x3c, !PT ;  /* 0x0000000117007812 */ /* 0x001fe200078e3cff */
[----:B------:R-:W-:Y:S01]  /*17370*/  IMAD R3, R22, 0x8, R17 ;  /* 0x0000000816037824 */ /* 0x000fe200078e0211 */
[----:B------:R-:W-:Y:S02]  /*17380*/  BSSY B0, `(.L_x_1175) ;  /* 0x0000004000007945 */ /* 0x000fe40003800000 */
[----:B------:R-:W-:-:S04]  /*17390*/  SHF.L.U32 R0, R0, 0x1f, RZ ;  /* 0x0000001f00007819 */ /* 0x000fc800000006ff */
[----:B------:R-:W0:Y:S02]  /*173a0*/  SYNCS.PHASECHK.TRANS64.TRYWAIT P2, [R3+URZ+0x2a870], R0 ;  /* 0x02a87000030075a7 */ /* 0x000e24000804017f */
[----:B0-----:R-:W-:Y:S05]  /*173b0*/  @!P2 BRA `(.L_x_1176) ;  /* 0x0000002c0004a947 */ /* 0x001fea0003800000 */
.L_x_1260:
[----:B------:R-:W-:Y:S05]  /*173c0*/  BSYNC B0 ;  /* 0x0000000000007941 */ /* 0x000fea0003800000 */
.L_x_1175:
[----:B------:R-:W-:-:S05]  /*173d0*/  IMAD.U32 R2, RZ, RZ, UR48 ;  /* 0x00000030ff027e24 */ /* 0x000fca000f8e00ff */
[----:B------:R-:W-:-:S13]  /*173e0*/  ISETP.NE.AND P2, PT, R2, 0x3, PT ;  /* 0x000000030200780c */ /* 0x000fda0003f45270 */
[----:B------:R-:W-:Y:S05]  /*173f0*/  @!P2 BRA `(.L_x_1177) ;  /* 0x000000000004a947 */ /* 0x000fea0003800000 */
[----:B------:R-:W-:Y:S01]  /*17400*/  BPT.TRAP 0x1 ;  /* 0x000000040000795c */ /* 0x000fe20000300000 */
.L_x_1177:
[----:B0-----:R-:W-:Y:S01]  /*17410*/  SHF.L.U32 R0, R23, 0x1f, RZ ;  /* 0x0000001f17007819 */ /* 0x001fe200000006ff */
[----:B------:R-:W-:-:S03]  /*17420*/  IMAD R2, R22, 0x6000, RZ ;  /* 0x0000600016027824 */ /* 0x000fc600078e02ff */
[----:B------:R-:W0:Y:S02]  /*17430*/  SYNCS.PHASECHK.TRANS64.TRYWAIT P2, [R3+URZ+0x2a860], R0 ;  /* 0x02a86000030075a7 */ /* 0x000e24000804017f */
[----:B0-----:R-:W-:Y:S05]  /*17440*/  @!P2 BRA `(.L_x_1178) ;  /* 0x0000002800f4a947 */ /* 0x001fea0003800000 */
.L_x_1261:
[----:B0-----:R-:W-:Y:S01]  /*17450*/  LOP3.LUT R0, R2, R36, RZ, 0xfc, !PT ;  /* 0x0000002402007212 */ /* 0x001fe200078efcff */
[----:B------:R-:W-:Y:S05]  /*17460*/  WARPSYNC.ALL ;  /* 0x0000000000007948 */ /* 0x000fea0003800000 */
[C---:B------:R-:W-:Y:S01]  /*17470*/  IMAD.IADD R0, R17.reuse, 0x1, R0 ;  /* 0x0000000111007824 */ /* 0x040fe200078e0200 */
[----:B------:R-:W-:Y:S01]  /*17480*/  IADD3 R2, R17, R2, R33 ;  /* 0x0000000211027210 */ /* 0x000fe20007ffe021 */
[----:B------:R-:W-:-:S03]  /*17490*/  IMAD.U32 R13, RZ, RZ, UR48 ;  /* 0x00000030ff0d7e24 */ /* 0x000fc6000f8e00ff */
[----:B------:R-:W0:Y:S01]  /*174a0*/  LDSM.16.MT88.4 R4, [R0+0xc400] ;  /* 0x00c400000004783b */ /* 0x000e220000004200 */
[----:B------:R-:W-:Y:S02]  /*174b0*/  IADD3 R12, R26, 0x400, R2 ;  /* 0x000004001a0c7810 */ /* 0x000fe40007ffe002 */
[----:B------:R-:W-:Y:S02]  /*174c0*/  ISETP.NE.AND P2, PT, R13, 0x3, PT ;  /* 0x000000030d00780c */ /* 0x000fe40003f45270 */
        /* <DEDUP_REMOVED lines=81> */
.L_x_1179:
[----:B--2---:R2:W-:Y:S01]  /*179e0*/  SYNCS.ARRIVE.TRANS64.A1T0 RZ, [R3+URZ+0x2a850], RZ ;  /* 0x02a850ff03ff79a7 */ /* 0x0045e2000810003f */
[----:B------:R-:W-:Y:S06]  /*179f0*/  BAR.SYNC.DEFER_BLOCKING 0x2, 0x80 ;  /* 0x0082000000007b1d */ /* 0x000fec0000010000 */
[----:B------:R-:W-:Y:S05]  /*17a00*/  @!P1 BRA `(.L_x_1180) ;  /* 0x0000000000049947 */ /* 0x000fea0003800000 */
[----:B------:R-:W-:Y:S01]  /*17a10*/  BPT.TRAP 0x1 ;  /* 0x000000040000795c */ /* 0x000fe20000300000 */
.L_x_1180:
[----:B------:R-:W-:Y:S02]  /*17a20*/  VIADD R0, R3, 0x2a880 ;  /* 0x0002a88003007836 */ /* 0x000fe40000000000 */
[----:B------:R-:W-:-:S03]  /*17a30*/  VIADD R22, R22, 0x1 ;  /* 0x0000000116167836 */ /* 0x000fc60000000000 */
[----:B------:R-:W-:Y:S02]  /*17a40*/  PRMT R0, R31, 0x654, R0 ;  /* 0x000006541f007816 */ /* 0x000fe40000000000 */
[C---:B------:R-:W-:Y:S02]  /*17a50*/  ISETP.NE.AND P1, PT, R22.reuse, 0x2, PT ;  /* 0x000000021600780c */ /* 0x040fe40003f25270 */
[----:B------:R3:W-:Y:S02]  /*17a60*/  SYNCS.ARRIVE.TRANS64.RED.A1T0 RZ, [R0+URZ], RZ ;  /* 0x000000ff00ff79a7 */ /* 0x0007e4000810043f */
[----:B0-----:R-:W-:Y:S02]  /*17a70*/  SEL R2, RZ, 0x1, P1 ;  /* 0x00000001ff027807 */ /* 0x001fe40000800000 */
[----:B------:R-:W-:Y:S02]  /*17a80*/  SEL R22, R22, RZ, P1 ;  /* 0x000000ff16167207 */ /* 0x000fe40000800000 */
[----:B------:R-:W-:-:S07]  /*17a90*/  LOP3.LUT R23, R23, R2, RZ, 0x3c, !PT ;  /* 0x0000000217177212 */ /* 0x000fce00078e3cff */
.L_x_1123:
[----:B------:R-:W-:Y:S05]  /*17aa0*/  BSYNC B7 ;  /* 0x0000000000077941 */ /* 0x000fea0003800000 */
.L_x_1121:
[----:B------:R4:W5:Y:S01]  /*17ab0*/  LDL R2, [R1] ;  /* 0x0000000001027983 */ /* 0x0009620000100800 */
[----:B------:R-:W-:-:S13]  /*17ac0*/  LOP3.LUT P1, RZ, R16, 0x800, RZ, 0xc0, !PT ;  /* 0x0000080010ff7812 */ /* 0x000fda000782c0ff */
[----:B----4-:R-:W-:Y:S05]  /*17ad0*/  @!P1 BRA `(.L_x_1181) ;  /* 0x0000000000249947 */ /* 0x010fea0003800000 */
[----:B------:R-:W4:Y:S08]  /*17ae0*/  S2UR UR4, SR_CgaCtaId ;  /* 0x00000000000479c3 */ /* 0x000f300000008800 */
[----:B------:R-:W-:Y:S01]  /*17af0*/  BAR.SYNC.DEFER_BLOCKING 0x5, 0x180 ;  /* 0x0146000000007b1d */ /* 0x000fe20000010000 */
[----:B0--3--:R-:W-:Y:S01]  /*17b00*/  MOV R0, 0x400 ;  /* 0x0000040000007802 */ /* 0x009fe20000000f00 */
[----:B----4-:R-:W-:-:S05]  /*17b10*/  IMAD.U32 R31, RZ, RZ, UR4 ;  /* 0x00000004ff1f7e24 */ /* 0x010fca000f8e00ff */
[----:B------:R-:W-:-:S05]  /*17b20*/  LEA R17, R31, R0, 0x18 ;  /* 0x000000001f117211 */ /* 0x000fca00078ec0ff */
[----:B-----5:R-:W0:Y:S04]  /*17b30*/  LDS R2, [R17+0x2a8d0] ;  /* 0x02a8d00011027984 */ /* 0x020e280000000800 */
[----:B0-----:R0:W-:Y:S01]  /*17b40*/  STL [R1], R2 ;  /* 0x0000000201007387 */ /* 0x0011e20000100800 */
[----:B------:R-:W-:Y:S06]  /*17b50*/  BAR.ARV 0x4, 0x180 ;  /* 0x0106000000007b1d */ /* 0x000fec0000002000 */
[----:B------:R-:W-:Y:S05]  /*17b60*/  BRA `(.L_x_1182) ;  /* 0x0000000000207947 */ /* 0x000fea0003800000 */
.L_x_1181:
[----:B------:R-:W4:Y:S01]  /*17b70*/  @!P0 S2R R31, SR_CgaCtaId ;  /* 0x00000000001f8919 */ /* 0x000f220000008800 */
[----:B0--3--:R-:W-:Y:S01]  /*17b80*/  @!P0 MOV R0, 0x400 ;  /* 0x0000040000008802 */ /* 0x009fe20000000f00 */
[----:B------:R-:W-:Y:S03]  /*17b90*/  BAR.SYNC.DEFER_BLOCKING 0x4, 0x180 ;  /* 0x0106000000007b1d */ /* 0x000fe60000010000 */
[----:B----4-:R-:W-:-:S03]  /*17ba0*/  @!P0 LEA R17, R31, R0, 0x18 ;  /* 0x000000001f118211 */ /* 0x010fc600078ec0ff */
[----:B-----5:R-:W0:Y:S04]  /*17bb0*/  SHFL.IDX PT, R0, R2, RZ, 0x1f ;  /* 0x00001fff02007589 */ /* 0x020e2800000e0000 */
[----:B------:R3:W-:Y:S04]  /*17bc0*/  @!P0 STS [R17+0x2a8d0], R2 ;  /* 0x02a8d00211008388 */ /* 0x0007e80000000800 */
[----:B0-----:R3:W-:Y:S01]  /*17bd0*/  STL [R1], R0 ;  /* 0x0000000001007387 */ /* 0x0017e20000100800 */
[----:B------:R-:W-:Y:S06]  /*17be0*/  BAR.ARV 0x5, 0x180 ;  /* 0x0146000000007b1d */ /* 0x000fec0000002000 */
.L_x_1182:
[----:B---3--:R-:W3:Y:S01]  /*17bf0*/  LDL R0, [R1] ;  /* 0x0000000001007983 */ /* 0x008ee20000100800 */
[----:B------:R-:W-:Y:S02]  /*17c00*/  ULDC UR4, c[0x0][0xc38] ;  /* 0x00030e0000047ab9 */ /* 0x000fe40000000800 */
[----:B---3--:R-:W-:-:S13]  /*17c10*/  ISETP.GE.AND P0, PT, R0, UR4, PT ;  /* 0x0000000400007c0c */ /* 0x008fda000bf06270 */
[----:B------:R-:W-:Y:S05]  /*17c20*/  @!P0 BRA `(.L_x_1183) ;  /* 0xffffffb800f48947 */ /* 0x000fea000383ffff */
.L_x_1112:
[----:B------:R-:W3:Y:S01]  /*17c30*/  LDL.LU R0, [R1+0x4] ;  /* 0x0000040001007983 */ /* 0x000ee20000300800 */
[----:B------:R-:W-:Y:S01]  /*17c40*/  BSSY B0, `(.L_x_1184) ;  /* 0x000000b000007945 */ /* 0x000fe20003800000 */
[----:B------:R-:W4:Y:S01]  /*17c50*/  S2R R5, SR_CgaCtaId ;  /* 0x0000000000057919 */ /* 0x000f220000008800 */
[----:B---3--:R-:W-:-:S05]  /*17c60*/  VIADD R0, R0, 0x1 ;  /* 0x0000000100007836 */ /* 0x008fca0000000000 */
[----:B0-----:R-:W-:-:S04]  /*17c70*/  LEA.HI R2, R0, R0, RZ, 0x1 ;  /* 0x0000000000027211 */ /* 0x001fc800078f08ff */
[----:B--2---:R-:W-:Y:S02]  /*17c80*/  LOP3.LUT R3, R2, 0xfffffffe, RZ, 0xc0, !PT ;  /* 0xfffffffe02037812 */ /* 0x004fe400078ec0ff */
[----:B------:R-:W-:-:S03]  /*17c90*/  MOV R2, 0x400 ;  /* 0x0000040000027802 */ /* 0x000fc60000000f00 */
[----:B------:R-:W-:Y:S01]  /*17ca0*/  IMAD.IADD R0, R0, 0x1, -R3 ;  /* 0x0000000100007824 */ /* 0x000fe200078e0a03 */
[----:B----4-:R-:W-:-:S04]  /*17cb0*/  LEA R5, R5, R2, 0x18 ;  /* 0x0000000205057211 */ /* 0x010fc800078ec0ff */
[----:B------:R-:W-:-:S04]  /*17cc0*/  SHF.L.U32 R0, R0, 0x1f, RZ ;  /* 0x0000001f00007819 */ /* 0x000fc800000006ff */
[----:B------:R-:W0:Y:S02]  /*17cd0*/  SYNCS.PHASECHK.TRANS64.TRYWAIT P0, [R5+URZ+0x2a820], R0 ;  /* 0x02a82000050075a7 */ /* 0x000e24000800017f */
[----:B0-----:R-:W-:Y:S05]  /*17ce0*/  @!P0 BRA `(.L_x_1185) ;  /* 0x0000002000e08947 */ /* 0x001fea0003800000 */
.L_x_1262:
[----:B------:R-:W-:Y:S05]  /*17cf0*/  BSYNC B0 ;  /* 0x0000000000007941 */ /* 0x000fea0003800000 */
.L_x_1184:
[----:B------:R-:W-:-:S03]  /*17d00*/  UMOV UR4, 0xffffffff ;  /* 0xffffffff00047882 */ /* 0x000fc60000000000 */
[----:B------:R-:W-:Y:S05]  /*17d10*/  BRA.DIV UR4, `(.L_x_1186) ;  /* 0x0000002204e87947 */ /* 0x000fea000b800000 */
[----:B0-----:R-:W0:Y:S02]  /*17d20*/  S2R R0, SR_TID.X ;  /* 0x0000000000007919 */ /* 0x001e240000002100 */
[----:B0-----:R-:W-:-:S04]  /*17d30*/  SHF.R.U32.HI R0, RZ, 0x5, R0 ;  /* 0x00000005ff007819 */ /* 0x001fc80000011600 */
[----:B------:R-:W-:-:S05]  /*17d40*/  LOP3.LUT R0, R0, 0x3, RZ, 0xc0, !PT ;  /* 0x0000000300007812 */ /* 0x000fca00078ec0ff */
[----:B------:R0:W2:Y:S02]  /*17d50*/  SHFL.IDX PT, R14, R0, RZ, 0x1f ;  /* 0x00001fff000e7589 */ /* 0x0000a400000e0000 */
.L_x_1265:
[----:B--2---:R-:W-:Y:S01]  /*17d60*/  ISETP.NE.AND P0, PT, R14, RZ, PT ;  /* 0x000000ff0e00720c */ /* 0x004fe20003f05270 */
[----:B------:R-:W-:-:S12]  /*17d70*/  BSSY B0, `(.L_x_1187) ;  /* 0x000002c000007945 */ /* 0x000fd80003800000 */
[----:B------:R-:W-:Y:S05]  /*17d80*/  @P0 BRA `(.L_x_1188) ;  /* 0x0000000000a80947 */ /* 0x000fea0003800000 */
[----:B------:R-:W-:-:S03]  /*17d90*/  UMOV UR4, 0xffffffff ;  /* 0xffffffff00047882 */ /* 0x000fc60000000000 */
[----:B------:R-:W-:Y:S05]  /*17da0*/  BRA.DIV UR4, `(.L_x_1189) ;  /* 0x0000002204f87947 */ /* 0x000fea000b800000 */
[----:B------:R-:W-:-:S13]  /*17db0*/  ELECT P6, URZ, PT ;  /* 0x00000000003f782f */ /* 0x000fda00038c0000 */
.L_x_1268:
[----:B------:R-:W-:Y:S05]  /*17dc0*/  @!P6 BRA `(.L_x_1188) ;  /* 0x000000000098e947 */ /* 0x000fea0003800000 */
[----:B------:R-:W-:-:S06]  /*17dd0*/  ULOP3.LUT UR4, UR43, 0x2, URZ, 0xfc, !UPT ;  /* 0x000000022b047892 */ /* 0x000fcc000f8efc3f */
[----:B0-----:R-:W-:-:S05]  /*17de0*/  IMAD.U32 R0, RZ, RZ, UR4 ;  /* 0x00000004ff007e24 */ /* 0x001fca000f8e00ff */
[----:B------:R-:W-:-:S13]  /*17df0*/  ISETP.NE.AND P0, PT, R0, 0x3, PT ;  /* 0x000000030000780c */ /* 0x000fda0003f05270 */
[----:B------:R-:W-:Y:S05]  /*17e00*/  @!P0 BRA `(.L_x_1190) ;  /* 0x0000000000048947 */ /* 0x000fea0003800000 */
[----:B------:R-:W-:Y:S01]  /*17e10*/  BPT.TRAP 0x1 ;  /* 0x000000040000795c */ /* 0x000fe20000300000 */
.L_x_1190:
[C---:B------:R-:W-:Y:S01]  /*17e20*/  IMAD R3, R22.reuse, 0x8, R5 ;  /* 0x0000000816037824 */ /* 0x040fe200078e0205 */
[----:B------:R-:W-:Y:S01]  /*17e30*/  SHF.L.U32 R2, R23, 0x1f, RZ ;  /* 0x0000001f17027819 */ /* 0x000fe200000006ff */
[----:B------:R-:W-:-:S03]  /*17e40*/  VIADD R22, R22, 0x1 ;  /* 0x0000000116167836 */ /* 0x000fc60000000000 */
[----:B------:R-:W0:Y:S02]  /*17e50*/  SYNCS.PHASECHK.TRANS64.TRYWAIT P1, [R3+URZ+0x2a840], R2 ;  /* 0x02a84002030075a7 */ /* 0x000e24000802017f */
[----:B------:R-:W-:-:S04]  /*17e60*/  ISETP.NE.AND P2, PT, R22, 0x2, PT ;  /* 0x000000021600780c */ /* 0x000fc80003f45270 */
[----:B------:R-:W-:Y:S01]  /*17e70*/  SEL R0, RZ, 0x1, P2 ;  /* 0x00000001ff007807 */ /* 0x000fe20001000000 */
[----:B0-----:R-:W-:Y:S08]  /*17e80*/  @!P1 BRA `(.L_x_1191) ;  /* 0x0000002000e09947 */ /* 0x001ff00003800000 */
.L_x_1269:
[----:B------:R-:W-:Y:S02]  /*17e90*/  SEL R22, R22, RZ, P2 ;  /* 0x000000ff16167207 */ /* 0x000fe40001000000 */
[----:B------:R-:W-:Y:S01]  /*17ea0*/  LOP3.LUT R0, R23, R0, RZ, 0x3c, !PT ;  /* 0x0000000017007212 */ /* 0x000fe200078e3cff */
[----:B------:R-:W-:Y:S06]  /*17eb0*/  @!P0 BRA `(.L_x_1192) ;  /* 0x0000000000048947 */ /* 0x000fec0003800000 */
[----:B------:R-:W-:Y:S01]  /*17ec0*/  BPT.TRAP 0x1 ;  /* 0x000000040000795c */ /* 0x000fe20000300000 */
.L_x_1192:
[----:B------:R-:W-:Y:S01]  /*17ed0*/  IMAD R5, R22, 0x8, R5 ;  /* 0x0000000816057824 */ /* 0x000fe200078e0205 */
[----:B------:R-:W-:-:S04]  /*17ee0*/  SHF.L.U32 R0, R0, 0x1f, RZ ;  /* 0x0000001f00007819 */ /* 0x000fc800000006ff */
[----:B------:R-:W2:Y:S02]  /*17ef0*/  SYNCS.PHASECHK.TRANS64.TRYWAIT P1, [R5+URZ+0x2a840], R0 ;  /* 0x02a84000050075a7 */ /* 0x000ea4000802017f */
[----:B--2---:R-:W-:Y:S05]  /*17f00*/  @!P1 BRA `(.L_x_1193) ;  /* 0x0000002000d49947 */ /* 0x004fea0003800000 */
.L_x_1270:
[----:B------:R-:W-:Y:S05]  /*17f10*/  @!P0 BRA `(.L_x_1194) ;  /* 0x0000000000048947 */ /* 0x000fea0003800000 */
[----:B------:R-:W-:Y:S01]  /*17f20*/  BPT.TRAP 0x1 ;  /* 0x000000040000795c */ /* 0x000fe20000300000 */
.L_x_1194:
[----:B------:R-:W3:Y:S02]  /*17f30*/  SYNCS.PHASECHK.TRANS64.TRYWAIT P1, [R3+URZ+0x2a860], R2 ;  /* 0x02a86002030075a7 */ /* 0x000ee4000802017f */
[----:B---3--:R-:W-:Y:S05]  /*17f40*/  @!P1 BRA `(.L_x_1195) ;  /* 0x0000002000d89947 */ /* 0x008fea0003800000 */
.L_x_1271:
[----:B------:R-:W-:Y:S05]  /*17f50*/  @!P0 BRA `(.L_x_1196) ;  /* 0x0000000000048947 */ /* 0x000fea0003800000 */
[----:B------:R-:W-:Y:S01]  /*17f60*/  BPT.TRAP 0x1 ;  /* 0x000000040000795c */ /* 0x000fe20000300000 */
.L_x_1196:
[----:B------:R-:W4:Y:S02]  /*17f70*/  SYNCS.PHASECHK.TRANS64.TRYWAIT P1, [R5+URZ+0x2a860], R0 ;  /* 0x02a86000050075a7 */ /* 0x000f24000802017f */
[----:B----4-:R-:W-:Y:S05]  /*17f80*/  @!P1 BRA `(.L_x_1197) ;  /* 0x0000002000dc9947 */ /* 0x010fea0003800000 */
.L_x_1272:
[----:B------:R-:W-:Y:S05]  /*17f90*/  @!P0 BRA `(.L_x_1198) ;  /* 0x0000000000048947 */ /* 0x000fea0003800000 */
[----:B------:R-:W-:Y:S01]  /*17fa0*/  BPT.TRAP 0x1 ;  /* 0x000000040000795c */ /* 0x000fe20000300000 */
.L_x_1198:
[----:B------:R-:W5:Y:S02]  /*17fb0*/  SYNCS.PHASECHK.TRANS64.TRYWAIT P1, [R3+URZ+0x2a880], R2 ;  /* 0x02a88002030075a7 */ /* 0x000f64000802017f */
[----:B-----5:R-:W-:Y:S05]  /*17fc0*/  @!P1 BRA `(.L_x_1199) ;  /* 0x0000002000e09947 */ /* 0x020fea0003800000 */
.L_x_1273:
[----:B------:R-:W-:Y:S05]  /*17fd0*/  @!P0 BRA `(.L_x_1200) ;  /* 0x0000000000048947 */ /* 0x000fea0003800000 */
[----:B------:R-:W-:Y:S01]  /*17fe0*/  BPT.TRAP 0x1 ;  /* 0x000000040000795c */ /* 0x000fe20000300000 */
.L_x_1200:
[----:B------:R0:W0:Y:S02]  /*17ff0*/  SYNCS.PHASECHK.TRANS64.TRYWAIT P0, [R5+URZ+0x2a880], R0 ;  /* 0x02a88000050075a7 */ /* 0x000024000800017f */
[----:B0-----:R-:W-:Y:S05]  /*18000*/  @!P0 NANOSLEEP.SYNCS 0x989680 ;  /* 0x009896800000895d */ /* 0x001fea0003900000 */
[----:B------:R-:W0:Y:S02]  /*18010*/  @!P0 SYNCS.PHASECHK.TRANS64 P0, [R5+URZ+0x2a880], R0 ;  /* 0x02a88000050085a7 */ /* 0x000e24000800007f */
[----:B0-----:R-:W-:Y:S05]  /*18020*/  @!P0 BRA `(.L_x_1200) ;  /* 0xfffffffc00f08947 */ /* 0x001fea000383ffff */
.L_x_1188:
[----:B------:R-:W-:Y:S05]  /*18030*/  BSYNC B0 ;  /* 0x0000000000007941 */ /* 0x000fea0003800000 */
.L_x_1187:
[----:B------:R-:W-:Y:S05]  /*18040*/  EXIT ;  /* 0x000000000000794d */ /* 0x000fea0003800000 */
.L_x_1017:
[----:B0-----:R-:W-:-:S04]  /*18050*/  IMAD.U32 R3, RZ, RZ, UR36 ;  /* 0x00000024ff037e24 */ /* 0x001fc8000f8e00ff */
[----:B------:R0:W1:Y:S03]  /*18060*/  SYNCS.PHASECHK.TRANS64.TRYWAIT P1, [R3+URZ+0x2a800], R6 ;  /* 0x02a80006030075a7 */ /* 0x000066000802017f */
[----:B-1----:R-:W-:Y:S05]  /*18070*/  @!P1 NANOSLEEP.SYNCS 0x989680 ;  /* 0x009896800000995d */ /* 0x002fea0003900000 */
[----:B------:R-:W1:Y:S02]  /*18080*/  @!P1 SYNCS.PHASECHK.TRANS64 P1, [R3+URZ+0x2a800], R6 ;  /* 0x02a80006030095a7 */ /* 0x000e64000802007f */
[----:B-1----:R-:W-:Y:S05]  /*18090*/  @!P1 BRA `(.L_x_1017) ;  /* 0xfffffffc00ec9947 */ /* 0x002fea000383ffff */
[----:B------:R-:W-:Y:S05]  /*180a0*/  BRA `(.L_x_1201) ;  /* 0xfffffe9c00547947 */ /* 0x000fea000383ffff */
.L_x_1021:
[----:B--2---:R2:W3:Y:S02]  /*180b0*/  SYNCS.PHASECHK.TRANS64.TRYWAIT P1, [R15+URZ+0x2a830], R2 ;  /* 0x02a830020f0075a7 */ /* 0x0044e4000802017f */
[----:B---3--:R-:W-:Y:S05]  /*180c0*/  @!P1 NANOSLEEP.SYNCS 0x989680 ;  /* 0x009896800000995d */ /* 0x008fea0003900000 */
[----:B------:R-:W3:Y:S02]  /*180d0*/  @!P1 SYNCS.PHASECHK.TRANS64 P1, [R15+URZ+0x2a830], R2 ;  /* 0x02a830020f0095a7 */ /* 0x000ee4000802007f */
[----:B---3--:R-:W-:Y:S05]  /*180e0*/  @!P1 BRA `(.L_x_1021) ;  /* 0xfffffffc00f09947 */ /* 0x008fea000383ffff */
[----:B------:R-:W-:Y:S05]  /*180f0*/  BRA `(.L_x_1020) ;  /* 0xfffffe9c00707947 */ /* 0x000fea000383ffff */
.L_x_1038:
[----:B-1----:R-:W-:-:S04]  /*18100*/  IMAD.U32 R8, RZ, RZ, UR6 ;  /* 0x00000006ff087e24 */ /* 0x002fc8000f8e00ff */
[----:B------:R1:W2:Y:S03]  /*18110*/  SYNCS.PHASECHK.TRANS64.TRYWAIT P1, [R8+URZ+0x2a830], R7 ;  /* 0x02a83007080075a7 */ /* 0x0002a6000802017f */
[----:B--2---:R-:W-:Y:S05]  /*18120*/  @!P1 NANOSLEEP.SYNCS 0x989680 ;  /* 0x009896800000995d */ /* 0x004fea0003900000 */
[----:B------:R-:W2:Y:S02]  /*18130*/  @!P1 SYNCS.PHASECHK.TRANS64 P1, [R8+URZ+0x2a830], R7 ;  /* 0x02a83007080095a7 */ /* 0x000ea4000802007f */
[----:B--2---:R-:W-:Y:S05]  /*18140*/  @!P1 BRA `(.L_x_1038) ;  /* 0xfffffffc00ec9947 */ /* 0x004fea000383ffff */
[----:B------:R-:W-:Y:S05]  /*18150*/  BRA `(.L_x_1035) ;  /* 0xfffffed800587947 */ /* 0x000fea000383ffff */
.L_x_1042:
[----:B-1----:R-:W-:-:S04]  /*18160*/  IMAD.U32 R8, RZ, RZ, UR6 ;  /* 0x00000006ff087e24 */ /* 0x002fc8000f8e00ff */
[----:B------:R1:W2:Y:S03]  /*18170*/  SYNCS.PHASECHK.TRANS64.TRYWAIT P1, [R8+URZ+0x2a850], R7 ;  /* 0x02a85007080075a7 */ /* 0x0002a6000802017f */
[----:B--2---:R-:W-:Y:S05]  /*18180*/  @!P1 NANOSLEEP.SYNCS 0x989680 ;  /* 0x009896800000995d */ /* 0x004fea0003900000 */
[----:B------:R-:W2:Y:S02]  /*18190*/  @!P1 SYNCS.PHASECHK.TRANS64 P1, [R8+URZ+0x2a850], R7 ;  /* 0x02a85007080095a7 */ /* 0x000ea4000802007f */
[----:B--2---:R-:W-:Y:S05]  /*181a0*/  @!P1 BRA `(.L_x_1042) ;  /* 0xfffffffc00ec9947 */ /* 0x004fea000383ffff */
[----:B------:R-:W-:Y:S05]  /*181b0*/  BRA `(.L_x_1039) ;  /* 0xfffffedc00047947 */ /* 0x000fea000383ffff */
.L_x_1061:
[----:B-1----:R-:W-:-:S04]  /*181c0*/  IMAD.U32 R9, RZ, RZ, UR6 ;  /* 0x00000006ff097e24 */ /* 0x002fc8000f8e00ff */
[----:B------:R1:W2:Y:S03]  /*181d0*/  SYNCS.PHASECHK.TRANS64.TRYWAIT P1, [R9+URZ+0x2a830], R8 ;  /* 0x02a83008090075a7 */ /* 0x0002a6000802017f */
[----:B--2---:R-:W-:Y:S05]  /*181e0*/  @!P1 NANOSLEEP.SYNCS 0x989680 ;  /* 0x009896800000995d */ /* 0x004fea0003900000 */
[----:B------:R-:W2:Y:S02]  /*181f0*/  @!P1 SYNCS.PHASECHK.TRANS64 P1, [R9+URZ+0x2a830], R8 ;  /* 0x02a83008090095a7 */ /* 0x000ea4000802007f */
[----:B--2---:R-:W-:Y:S05]  /*18200*/  @!P1 BRA `(.L_x_1061) ;  /* 0xfffffffc00ec9947 */ /* 0x004fea000383ffff */
[----:B------:R-:W-:Y:S05]  /*18210*/  BRA `(.L_x_1058) ;  /* 0xffffff1400347947 */ /* 0x000fea000383ffff */
.L_x_1065:
[----:B-1----:R-:W-:-:S04]  /*18220*/  IMAD.U32 R9, RZ, RZ, UR6 ;  /* 0x00000006ff097e24 */ /* 0x002fc8000f8e00ff */
[----:B------:R1:W2:Y:S03]  /*18230*/  SYNCS.PHASECHK.TRANS64.TRYWAIT P1, [R9+URZ+0x2a850], R8 ;  /* 0x02a85008090075a7 */ /* 0x0002a6000802017f */
[----:B--2---:R-:W-:Y:S05]  /*18240*/  @!P1 NANOSLEEP.SYNCS 0x989680 ;  /* 0x009896800000995d */ /* 0x004fea0003900000 */
[----:B------:R-:W2:Y:S02]  /*18250*/  @!P1 SYNCS.PHASECHK.TRANS64 P1, [R9+URZ+0x2a850], R8 ;  /* 0x02a85008090095a7 */ /* 0x000ea4000802007f */
[----:B--2---:R-:W-:Y:S05]  /*18260*/  @!P1 BRA `(.L_x_1065) ;  /* 0xfffffffc00ec9947 */ /* 0x004fea000383ffff */
[----:B------:R-:W-:Y:S05]  /*18270*/  BRA `(.L_x_1062) ;  /* 0xffffff1400e07947 */ /* 0x000fea000383ffff */
.L_x_1073:
[----:B-1----:R-:W-:-:S04]  /*18280*/  IMAD.U32 R8, RZ, RZ, UR6 ;  /* 0x00000006ff087e24 */ /* 0x002fc8000f8e00ff */
[----:B------:R1:W2:Y:S03]  /*18290*/  SYNCS.PHASECHK.TRANS64.TRYWAIT P1, [R8+URZ+0x2a830], R7 ;  /* 0x02a83007080075a7 */ /* 0x0002a6000802017f */
[----:B--2---:R-:W-:Y:S05]  /*182a0*/  @!P1 NANOSLEEP.SYNCS 0x989680 ;  /* 0x009896800000995d */ /* 0x004fea0003900000 */
[----:B------:R-:W2:Y:S02]  /*182b0*/  @!P1 SYNCS.PHASECHK.TRANS64 P1, [R8+URZ+0x2a830], R7 ;  /* 0x02a83007080095a7 */ /* 0x000ea4000802007f */
[----:B--2---:R-:W-:Y:S05]  /*182c0*/  @!P1 BRA `(.L_x_1073) ;  /* 0xfffffffc00ec9947 */ /* 0x004fea000383ffff */
[----:B------:R-:W-:Y:S05]  /*182d0*/  BRA `(.L_x_1070) ;  /* 0xffffff3c00447947 */ /* 0x000fea000383ffff */
.L_x_1077:
[----:B-1----:R-:W-:-:S04]  /*182e0*/  IMAD.U32 R8, RZ, RZ, UR6 ;  /* 0x00000006ff087e24 */ /* 0x002fc8000f8e00ff */
[----:B------:R1:W2:Y:S03]  /*182f0*/  SYNCS.PHASECHK.TRANS64.TRYWAIT P1, [R8+URZ+0x2a850], R7 ;  /* 0x02a85007080075a7 */ /* 0x0002a6000802017f */
[----:B--2---:R-:W-:Y:S05]  /*18300*/  @!P1 NANOSLEEP.SYNCS 0x989680 ;  /* 0x009896800000995d */ /* 0x004fea0003900000 */
[----:B------:R-:W2:Y:S02]  /*18310*/  @!P1 SYNCS.PHASECHK.TRANS64 P1, [R8+URZ+0x2a850], R7 ;  /* 0x02a85007080095a7 */ /* 0x000ea4000802007f */
[----:B--2---:R-:W-:Y:S05]  /*18320*/  @!P1 BRA `(.L_x_1077) ;  /* 0xfffffffc00ec9947 */ /* 0x004fea000383ffff */
[----:B------:R-:W-:Y:S05]  /*18330*/  BRA `(.L_x_1074) ;  /* 0xffffff3c00e47947 */ /* 0x000fea000383ffff */
.L_x_1092:
[----:B-1----:R-:W-:-:S04]  /*18340*/  IMAD.U32 R5, RZ, RZ, UR9 ;  /* 0x00000009ff057e24 */ /* 0x002fc8000f8e00ff */
[----:B------:R1:W2:Y:S03]  /*18350*/  SYNCS.PHASECHK.TRANS64.TRYWAIT P1, [R5+URZ+0x2a850], R0 ;  /* 0x02a85000050075a7 */ /* 0x0002a6000802017f */
[----:B--2---:R-:W-:Y:S05]  /*18360*/  @!P1 NANOSLEEP.SYNCS 0x989680 ;  /* 0x009896800000995d */ /* 0x004fea0003900000 */
[----:B------:R-:W2:Y:S02]  /*18370*/  @!P1 SYNCS.PHASECHK.TRANS64 P1, [R5+URZ+0x2a850], R0 ;  /* 0x02a85000050095a7 */ /* 0x000ea4000802007f */
[----:B--2---:R-:W-:Y:S05]  /*18380*/  @!P1 BRA `(.L_x_1092) ;  /* 0xfffffffc00ec9947 */ /* 0x004fea000383ffff */
[----:B------:R-:W-:Y:S05]  /*18390*/  BRA `(.L_x_1091) ;  /* 0xffffff74004c7947 */ /* 0x000fea000383ffff */
.L_x_1132:
[----:B------:R-:W2:Y:S01]  /*183a0*/  S2R R19, SR_TID.X ;  /* 0x0000000000137919 */ /* 0x000ea20000002100 */
[----:B------:R-:W-:Y:S02]  /*183b0*/  IMAD.MOV.U32 R12, RZ, RZ, RZ ;  /* 0x000000ffff0c7224 */ /* 0x000fe400078e00ff */
        /* <DEDUP_REMOVED lines=8> */
.L_x_1202:
[----:B------:R-:W-:Y:S05]  /*18440*/  BRA `(.L_x_1203) ;  /* 0xffffffc000cc7947 */ /* 0x000fea000383ffff */
.L_x_1135:
[----:B0-----:R0:W1:Y:S02]  /*18450*/  SYNCS.PHASECHK.TRANS64.TRYWAIT P0, [R4+URZ+0x2a880], R21 ;  /* 0x02a88015040075a7 */ /* 0x001064000800017f */
[----:B-1----:R-:W-:Y:S05]  /*18460*/  @!P0 NANOSLEEP.SYNCS 0x989680 ;  /* 0x009896800000895d */ /* 0x002fea0003900000 */
[----:B------:R-:W1:Y:S02]  /*18470*/  @!P0 SYNCS.PHASECHK.TRANS64 P0, [R4+URZ+0x2a880], R21 ;  /* 0x02a88015040085a7 */ /* 0x000e64000800007f */
[----:B-1----:R-:W-:Y:S05]  /*18480*/  @!P0 BRA `(.L_x_1135) ;  /* 0xfffffffc00f08947 */ /* 0x002fea000383ffff */
[----:B------:R-:W-:Y:S05]  /*18490*/  BRA `(.L_x_1204) ;  /* 0xffffffc400707947 */ /* 0x000fea000383ffff */
.L_x_1136:
        /* <DEDUP_REMOVED lines=8> */
.L_x_1206:
[----:B------:R-:W-:Y:S05]  /*18520*/  BSYNC B0 ;  /* 0x0000000000007941 */ /* 0x000fea0003800000 */
.L_x_1205:
[----:B------:R-:W-:Y:S01]  /*18530*/  IMAD.MOV.U32 R13, RZ, RZ, R5 ;  /* 0x000000ffff0d7224 */ /* 0x000fe200078e0005 */
[C---:B------:R-:W-:Y:S01]  /*18540*/  LOP3.LUT P3, RZ, R16.reuse, 0x80, RZ, 0xc0, !PT ;  /* 0x0000008010ff7812 */ /* 0x040fe2000786c0ff */
[----:B------:R-:W-:Y:S01]  /*18550*/  IMAD.MOV.U32 R12, RZ, RZ, RZ ;  /* 0x000000ffff0c7224 */ /* 0x000fe200078e00ff */
[----:B------:R-:W-:Y:S01]  /*18560*/  LOP3.LUT P1, RZ, R16, 0x40, RZ, 0xc0, !PT ;  /* 0x0000004010ff7812 */ /* 0x000fe2000782c0ff */
[----:B------:R-:W-:Y:S01]  /*18570*/  IMAD.MOV.U32 R11, RZ, RZ, 0x1c1f ;  /* 0x00001c1fff0b7424 */ /* 0x000fe200078e00ff */
[----:B------:R-:W-:Y:S01]  /*18580*/  ISETP.GE.AND P5, PT, R8, 0x61, PT ;  /* 0x000000610800780c */ /* 0x000fe20003fa6270 */
[----:B------:R-:W-:Y:S02]  /*18590*/  IMAD.MOV.U32 R15, RZ, RZ, -0x1 ;  /* 0xffffffffff0f7424 */ /* 0x000fe400078e00ff */
[----:B------:R-:W-:-:S10]  /*185a0*/  IMAD.MOV.U32 R0, RZ, RZ, R14 ;  /* 0x000000ffff007224 */ /* 0x000fd400078e000e */
[----:B------:R-:W-:Y:S05]  /*185b0*/  WARPSYNC.COLLECTIVE R15, `(.L_x_1207) ;  /* 0x000000000f087348 */ /* 0x000fea0003c00000 */
[----:B------:R0:W1:Y:S02]  /*185c0*/  SHFL.IDX P6, R14, R13, R12, R11 ;  /* 0x0000000c0d0e7389 */ /* 0x00006400000c000b */
[----:B01----:R-:W-:Y:S01]  /*185d0*/  ENDCOLLECTIVE ;  /* 0x000000000000791b */ /* 0x003fe20003800000 */
.L_x_1207:
[----:B------:R-:W-:Y:S02]  /*185e0*/  IMAD.MOV.U32 R13, RZ, RZ, R9 ;  /* 0x000000ffff0d7224 */ /* 0x000fe400078e0009 */
[----:B------:R-:W-:Y:S02]  /*185f0*/  IMAD.MOV.U32 R12, RZ, RZ, 0x1 ;  /* 0x00000001ff0c7424 */ /* 0x000fe400078e00ff */
[----:B------:R-:W-:-:S07]  /*18600*/  IMAD.MOV.U32 R2, RZ, RZ, R14 ;  /* 0x000000ffff027224 */ /* 0x000fce00078e000e */
[----:B------:R-:W-:Y:S05]  /*18610*/  WARPSYNC.COLLECTIVE R15, `(.L_x_1208) ;  /* 0x000000000f087348 */ /* 0x000fea0003c00000 */
[----:B------:R0:W1:Y:S02]  /*18620*/  SHFL.IDX P6, R14, R13, R12, R11 ;  /* 0x0000000c0d0e7389 */ /* 0x00006400000c000b */
[----:B01----:R-:W-:Y:S01]  /*18630*/  ENDCOLLECTIVE ;  /* 0x000000000000791b */ /* 0x003fe20003800000 */
.L_x_1208:
[----:B------:R-:W-:-:S05]  /*18640*/  IADD3 R2, P0, R28, R2, RZ ;  /* 0x000000021c027210 */ /* 0x000fca0007f1e0ff */
[----:B------:R-:W-:Y:S01]  /*18650*/  IMAD.X R3, RZ, RZ, R0, P0 ;  /* 0x000000ffff037224 */ /* 0x000fe200000e0600 */
[----:B------:R-:W-:Y:S01]  /*18660*/  ISETP.LT.OR P0, PT, R8, 0x1, P3 ;  /* 0x000000010800780c */ /* 0x000fe20001f01670 */
[----:B------:R-:W-:Y:S02]  /*18670*/  IMAD.IADD R0, R17, 0x1, R20 ;  /* 0x0000000111007824 */ /* 0x000fe400078e0214 */
[----:B------:R-:W-:-:S10]  /*18680*/  IMAD.MOV.U32 R13, RZ, RZ, R5 ;  /* 0x000000ffff0d7224 */ /* 0x000fd400078e0005 */
        /* <DEDUP_REMOVED lines=12> */
.L_x_1209:
[----:B------:R-:W-:Y:S02]  /*18750*/  IMAD.MOV.U32 R13, RZ, RZ, R9 ;  /* 0x000000ffff0d7224 */ /* 0x000fe400078e0009 */
[----:B------:R-:W-:Y:S02]  /*18760*/  IMAD.MOV.U32 R12, RZ, RZ, 0x2 ;  /* 0x00000002ff0c7424 */ /* 0x000fe400078e00ff */
[----:B------:R-:W-:-:S07]  /*18770*/  IMAD.MOV.U32 R2, RZ, RZ, R14 ;  /* 0x000000ffff027224 */ /* 0x000fce00078e000e */
[----:B------:R-:W-:Y:S05]  /*18780*/  WARPSYNC.COLLECTIVE R15, `(.L_x_1210) ;  /* 0x000000000f087348 */ /* 0x000fea0003c00000 */
[----:B------:R0:W1:Y:S02]  /*18790*/  SHFL.IDX P6, R14, R13, R12, R11 ;  /* 0x0000000c0d0e7389 */ /* 0x00006400000c000b */
[----:B01----:R-:W-:Y:S01]  /*187a0*/  ENDCOLLECTIVE ;  /* 0x000000000000791b */ /* 0x003fe20003800000 */
.L_x_1210:
        /* <DEDUP_REMOVED lines=16> */
.L_x_1211:
[----:B------:R-:W-:Y:S02]  /*188b0*/  IMAD.MOV.U32 R13, RZ, RZ, R9 ;  /* 0x000000ffff0d7224 */ /* 0x000fe400078e0009 */
[----:B------:R-:W-:Y:S02]  /*188c0*/  IMAD.MOV.U32 R12, RZ, RZ, 0x3 ;  /* 0x00000003ff0c7424 */ /* 0x000fe400078e00ff */
[----:B------:R-:W-:-:S07]  /*188d0*/  IMAD.MOV.U32 R2, RZ, RZ, R14 ;  /* 0x000000ffff027224 */ /* 0x000fce00078e000e */
[----:B------:R-:W-:Y:S05]  /*188e0*/  WARPSYNC.COLLECTIVE R15, `(.L_x_1212) ;  /* 0x000000000f087348 */ /* 0x000fea0003c00000 */
[----:B------:R0:W1:Y:S02]  /*188f0*/  SHFL.IDX P6, R14, R13, R12, R11 ;  /* 0x0000000c0d0e7389 */ /* 0x00006400000c000b */
[----:B01----:R-:W-:Y:S01]  /*18900*/  ENDCOLLECTIVE ;  /* 0x000000000000791b */ /* 0x003fe20003800000 */
.L_x_1212:
[----:B------:R-:W-:-:S05]  /*18910*/  IADD3 R2, P0, R28, R2, RZ ;  /* 0x000000021c027210 */ /* 0x000fca0007f1e0ff */
[----:B------:R-:W-:Y:S01]  /*18920*/  IMAD.X R3, RZ, RZ, R3, P0 ;  /* 0x000000ffff037224 */ /* 0x000fe200000e0603 */
[C---:B------:R-:W-:Y:S02]  /*18930*/  ISETP.LT.OR P0, PT, R8.reuse, 0x41, P3 ;  /* 0x000000410800780c */ /* 0x040fe40001f01670 */
[----:B------:R-:W-:Y:S01]  /*18940*/  ISETP.GE.AND P3, PT, R8, 0x21, PT ;  /* 0x000000210800780c */ /* 0x000fe20003f66270 */
[----:B------:R-:W-:-:S10]  /*18950*/  IMAD.MOV.U32 R13, RZ, RZ, R5 ;  /* 0x000000ffff0d7224 */ /* 0x000fd400078e0005 */
[----:B------:R-:W-:Y:S01]  /*18960*/  @!PT LDS RZ, [RZ] ;  /* 0x00000000fffff984 */ /* 0x000fe20000000800 */
[----:B------:R-:W-:Y:S01]  /*18970*/  @!PT LDS RZ, [RZ] ;  /* 0x00000000fffff984 */ /* 0x000fe20000000800 */
[----:B------:R-:W-:Y:S01]  /*18980*/  @!PT LDS RZ, [RZ] ;  /* 0x00000000fffff984 */ /* 0x000fe20000000800 */
[----:B------:R0:W-:Y:S01]  /*18990*/  LDGSTS.E.BYPASS.LTC128B.128 [R0+0xd400], desc[UR52][R2.64], !P0 ;  /* 0x0d40000002007fae */ /* 0x0001e2000c101d74 */
[C---:B------:R-:W-:Y:S01]  /*189a0*/  ISETP.LT.OR P0, PT, R8.reuse, 0x41, P1 ;  /* 0x000000410800780c */ /* 0x040fe20000f01670 */
[----:B------:R-:W-:Y:S01]  /*189b0*/  IMAD.MOV.U32 R9, RZ, RZ, R14 ;  /* 0x000000ffff097224 */ /* 0x000fe200078e000e */
[----:B------:R-:W-:-:S13]  /*189c0*/  ISETP.GE.AND P1, PT, R8, 0x41, PT ;  /* 0x000000410800780c */ /* 0x000fda0003f26270 */
[----:B0-----:R-:W-:Y:S05]  /*189d0*/  WARPSYNC.COLLECTIVE R15, `(.L_x_1213) ;  /* 0x000000000f087348 */ /* 0x001fea0003c00000 */
[----:B------:R1:W2:Y:S02]  /*189e0*/  SHFL.IDX P6, R14, R13, R12, R11 ;  /* 0x0000000c0d0e7389 */ /* 0x0002a400000c000b */
[----:B012---:R-:W-:Y:S01]  /*189f0*/  ENDCOLLECTIVE ;  /* 0x000000000000791b */ /* 0x007fe20003800000 */
.L_x_1213:
[----:B------:R-:W-:Y:S01]  /*18a00*/  @!PT LDS RZ, [RZ] ;  /* 0x00000000fffff984 */ /* 0x000fe20000000800 */
[----:B------:R-:W-:Y:S01]  /*18a10*/  @!PT LDS RZ, [RZ] ;  /* 0x00000000fffff984 */ /* 0x000fe20000000800 */
[----:B------:R-:W-:Y:S01]  /*18a20*/  @!PT LDS RZ, [RZ] ;  /* 0x00000000fffff984 */ /* 0x000fe20000000800 */
[----:B------:R0:W-:Y:S01]  /*18a30*/  LDGSTS.E.BYPASS.LTC128B.128 [R0+0xf400], desc[UR52][R2.64+0x40], !P0 ;  /* 0x0f40004002007fae */ /* 0x0001e2000c101d74 */
[----:B------:R-:W-:-:S13]  /*18a40*/  ISETP.LT.OR P0, PT, R8, 0x41, P2 ;  /* 0x000000410800780c */ /* 0x000fda0001701670 */
[----:B------:R0:W-:Y:S01]  /*18a50*/  LDGSTS.E.BYPASS.LTC128B.128 [R0+0x11400], desc[UR52][R2.64+0x80], !P0 ;  /* 0x1140008002007fae */ /* 0x0001e2000c101d74 */
[----:B------:R-:W-:Y:S05]  /*18a60*/  BRA `(.L_x_1214) ;  /* 0xffffffc400047947 */ /* 0x000fea000383ffff */
.L_x_1141:
[----:B-1----:R1:W2:Y:S02]  /*18a70*/  SYNCS.PHASECHK.TRANS64.TRYWAIT P0, [R4+URZ+0x2a840], R21 ;  /* 0x02a84015040075a7 */ /* 0x0022a4000800017f */
[----:B--2---:R-:W-:Y:S05]  /*18a80*/  @!P0 NANOSLEEP.SYNCS 0x989680 ;  /* 0x009896800000895d */ /* 0x004fea0003900000 */
[----:B------:R-:W2:Y:S02]  /*18a90*/  @!P0 SYNCS.PHASECHK.TRANS64 P0, [R4+URZ+0x2a840], R21 ;  /* 0x02a84015040085a7 */ /* 0x000ea4000800007f */
[----:B--2---:R-:W-:Y:S05]  /*18aa0*/  @!P0 BRA `(.L_x_1141) ;  /* 0xfffffffc00f08947 */ /* 0x004fea000383ffff */
[----:B------:R-:W-:Y:S05]  /*18ab0*/  BRA `(.L_x_1215) ;  /* 0xffffffc400707947 */ /* 0x000fea000383ffff */
.L_x_1142:
[----:B------:R-:W-:Y:S01]  /*18ac0*/  BSSY B0, `(.L_x_1216) ;  /* 0x0000008000007945 */ /* 0x000fe20003800000 */
[----:B------:R-:W-:Y:S02]  /*18ad0*/  IMAD.MOV.U32 R13, RZ, RZ, R6 ;  /* 0x000000ffff0d7224 */ /* 0x000fe400078e0006 */
[----:B------:R-:W-:Y:S02]  /*18ae0*/  IMAD.MOV.U32 R12, RZ, RZ, RZ ;  /* 0x000000ffff0c7224 */ /* 0x000fe400078e00ff */
[----:B------:R-:W-:Y:S02]  /*18af0*/  IMAD.MOV.U32 R11, RZ, RZ, 0x1c1f ;  /* 0x00001c1fff0b7424 */ /* 0x000fe400078e00ff */
[----:B------:R-:W-:-:S07]  /*18b00*/  IMAD.MOV.U32 R15, RZ, RZ, -0x1 ;  /* 0xffffffffff0f7424 */ /* 0x000fce00078e00ff */
[----:B01----:R-:W-:Y:S05]  /*18b10*/  WARPSYNC.COLLECTIVE R15, `(.L_x_1217) ;  /* 0x000000000f087348 */ /* 0x003fea0003c00000 */
[----:B------:R2:W3:Y:S02]  /*18b20*/  SHFL.IDX P6, R14, R13, R12, R11 ;  /* 0x0000000c0d0e7389 */ /* 0x0004e400000c000b */
[----:B0123--:R-:W-:Y:S01]  /*18b30*/  ENDCOLLECTIVE ;  /* 0x000000000000791b */ /* 0x00ffe20003800000 */
.L_x_1217:
[----:B------:R-:W-:Y:S05]  /*18b40*/  BSYNC B0 ;  /* 0x0000000000007941 */ /* 0x000fea0003800000 */
.L_x_1216:
[----:B------:R-:W-:Y:S01]  /*18b50*/  IMAD.MOV.U32 R13, RZ, RZ, R5 ;  /* 0x000000ffff0d7224 */ /* 0x000fe200078e0005 */
[----:B------:R-:W-:Y:S01]  /*18b60*/  P2R R7, PR, RZ, 0x20 ;  /* 0x00000020ff077803 */ /* 0x000fe20000000000 */
[----:B------:R-:W-:Y:S01]  /*18b70*/  IMAD.MOV.U32 R12, RZ, RZ, RZ ;  /* 0x000000ffff0c7224 */ /* 0x000fe200078e00ff */
[----:B------:R-:W-:Y:S01]  /*18b80*/  LOP3.LUT P5, RZ, R16, 0x2, RZ, 0xc0, !PT ;  /* 0x0000000210ff7812 */ /* 0x000fe200078ac0ff */
[----:B------:R-:W-:Y:S02]  /*18b90*/  IMAD.MOV.U32 R11, RZ, RZ, 0x1c1f ;  /* 0x00001c1fff0b7424 */ /* 0x000fe400078e00ff */
[----:B------:R-:W-:Y:S02]  /*18ba0*/  IMAD.MOV.U32 R15, RZ, RZ, -0x1 ;  /* 0xffffffffff0f7424 */ /* 0x000fe400078e00ff */
[----:B------:R-:W-:-:S08]  /*18bb0*/  IMAD.MOV.U32 R2, RZ, RZ, R14 ;  /* 0x000000ffff027224 */ /* 0x000fd000078e000e */
[----:B------:R-:W-:Y:S05]  /*18bc0*/  WARPSYNC.COLLECTIVE R15, `(.L_x_1218) ;  /* 0x000000000f087348 */ /* 0x000fea0003c00000 */
[----:B------:R0:W1:Y:S02]  /*18bd0*/  SHFL.IDX P6, R14, R13, R12, R11 ;  /* 0x0000000c0d0e7389 */ /* 0x00006400000c000b */
[----:B01----:R-:W-:Y:S01]  /*18be0*/  ENDCOLLECTIVE ;  /* 0x000000000000791b */ /* 0x003fe20003800000 */
.L_x_1218:
[----:B------:R-:W-:Y:S02]  /*18bf0*/  IMAD.MOV.U32 R13, RZ, RZ, R6 ;  /* 0x000000ffff0d7224 */ /* 0x000fe400078e0006 */
[----:B------:R-:W-:Y:S01]  /*18c00*/  IMAD.MOV.U32 R12, RZ, RZ, 0x1 ;  /* 0x00000001ff0c7424 */ /* 0x000fe200078e00ff */
[----:B------:R-:W-:Y:S02]  /*18c10*/  LOP3.LUT P6, RZ, R16, 0x4, RZ, 0xc0, !PT ;  /* 0x0000000410ff7812 */ /* 0x000fe400078cc0ff */
[----:B------:R-:W-:-:S05]  /*18c20*/  @P4 IADD3 R14, P0, R28, R14, RZ ;  /* 0x0000000e1c0e4210 */ /* 0x000fca0007f1e0ff */
[----:B------:R-:W-:Y:S02]  /*18c30*/  @P4 IMAD.X R3, RZ, RZ, R2, P0 ;  /* 0x000000ffff034224 */ /* 0x000fe400000e0602 */
[----:B------:R-:W-:-:S05]  /*18c40*/  @P4 IMAD.MOV.U32 R2, RZ, RZ, R14 ;  /* 0x000000ffff024224 */ /* 0x000fca00078e000e */
[----:B------:R-:W-:Y:S01]  /*18c50*/  @!PT LDS RZ, [RZ] ;  /* 0x00000000fffff984 */ /* 0x000fe20000000800 */
[----:B------:R-:W-:Y:S01]  /*18c60*/  @!PT LDS RZ, [RZ] ;  /* 0x00000000fffff984 */ /* 0x000fe20000000800 */
[----:B------:R-:W-:Y:S01]  /*18c70*/  @!PT LDS RZ, [RZ] ;  /* 0x00000000fffff984 */ /* 0x000fe20000000800 */
[----:B------:R0:W-:Y:S02]  /*18c80*/  @P4 LDGSTS.E.BYPASS.LTC128B.128 [R0+0x1e400], desc[UR52][R2.64], !P6 ;  /* 0x1e40000002004fae */ /* 0x0001e4000f101d74 */
[----:B0-----:R-:W-:Y:S05]  /*18c90*/  WARPSYNC.COLLECTIVE R15, `(.L_x_1219) ;  /* 0x000000000f087348 */ /* 0x001fea0003c00000 */
[----:B------:R1:W2:Y:S02]  /*18ca0*/  SHFL.IDX P6, R14, R13, R12, R11 ;  /* 0x0000000c0d0e7389 */ /* 0x0002a400000c000b */
[----:B012---:R-:W-:Y:S01]  /*18cb0*/  ENDCOLLECTIVE ;  /* 0x000000000000791b */ /* 0x007fe20003800000 */
.L_x_1219:
[----:B------:R-:W-:Y:S01]  /*18cc0*/  @!PT LDS RZ, [RZ] ;  /* 0x00000000fffff984 */ /* 0x000fe20000000800 */
[----:B------:R-:W-:Y:S01]  /*18cd0*/  @!PT LDS RZ, [RZ] ;  /* 0x00000000fffff984 */ /* 0x000fe20000000800 */
[----:B------:R-:W-:Y:S01]  /*18ce0*/  @!PT LDS RZ, [RZ] ;  /* 0x00000000fffff984 */ /* 0x000fe20000000800 */
[----:B------:R0:W-:Y:S04]  /*18cf0*/  @P4 LDGSTS.E.BYPASS.LTC128B.128 [R0+0x20400], desc[UR52][R2.64+0x40], !P5 ;  /* 0x2040004002004fae */ /* 0x0001e8000e901d74 */
[----:B------:R0:W-:Y:S01]  /*18d00*/  @P4 LDGSTS.E.BYPASS.LTC128B.128 [R0+0x22400], desc[UR52][R2.64+0x80], !P2 ;  /* 0x2240008002004fae */ /* 0x0001e2000d101d74 */
[----:B------:R-:W-:Y:S01]  /*18d10*/  LOP3.LUT P4, RZ, R16, 0x4, RZ, 0xc0, !PT ;  /* 0x0000000410ff7812 */ /* 0x000fe2000788c0ff */
[----:B------:R-:W-:Y:S02]  /*18d20*/  IMAD.MOV.U32 R13, RZ, RZ, R5 ;  /* 0x000000ffff0d7224 */ /* 0x000fe400078e0005 */
[----:B------:R-:W-:-:S10]  /*18d30*/  IMAD.MOV.U32 R8, RZ, RZ, R14 ;  /* 0x000000ffff087224 */ /* 0x000fd400078e000e */
[----:B0-----:R-:W-:Y:S05]  /*18d40*/  WARPSYNC.COLLECTIVE R15, `(.L_x_1220) ;  /* 0x000000000f087348 */ /* 0x001fea0003c00000 */
[----:B------:R1:W2:Y:S02]  /*18d50*/  SHFL.IDX P6, R14, R13, R12, R11 ;  /* 0x0000000c0d0e7389 */ /* 0x0002a400000c000b */
[----:B012---:R-:W-:Y:S01]  /*18d60*/  ENDCOLLECTIVE ;  /* 0x000000000000791b */ /* 0x007fe20003800000 */
.L_x_1220:
[----:B------:R-:W-:Y:S02]  /*18d70*/  IMAD.MOV.U32 R13, RZ, RZ, R6 ;  /* 0x000000ffff0d7224 */ /* 0x000fe400078e0006 */
[----:B------:R-:W-:Y:S01]  /*18d80*/  IMAD.MOV.U32 R12, RZ, RZ, 0x2 ;  /* 0x00000002ff0c7424 */ /* 0x000fe200078e00ff */
[----:B------:R-:W-:-:S05]  /*18d90*/  @P3 IADD3 R14, P0, R28, R14, RZ ;  /* 0x0000000e1c0e3210 */ /* 0x000fca0007f1e0ff */
[----:B------:R-:W-:-:S08]  /*18da0*/  @P3 IMAD.MOV.U32 R2, RZ, RZ, R14 ;  /* 0x000000ffff023224 */ /* 0x000fd000078e000e */
[----:B------:R-:W-:Y:S05]  /*18db0*/  WARPSYNC.COLLECTIVE R15, `(.L_x_1221) ;  /* 0x000000000f087348 */ /* 0x000fea0003c00000 */
[----:B------:R0:W1:Y:S02]  /*18dc0*/  SHFL.IDX P6, R14, R13, R12, R11 ;  /* 0x0000000c0d0e7389 */ /* 0x00006400000c000b */
[----:B01----:R-:W-:Y:S01]  /*18dd0*/  ENDCOLLECTIVE ;  /* 0x000000000000791b */ /* 0x003fe20003800000 */
.L_x_1221:
[----:B------:R-:W-:-:S04]  /*18de0*/  @P3 IMAD.X R9, RZ, RZ, R8, P0 ;  /* 0x000000ffff093224 */ /* 0x000fc800000e0608 */
        /* <DEDUP_REMOVED lines=12> */
.L_x_1222:
[----:B------:R-:W-:Y:S02]  /*18eb0*/  IMAD.MOV.U32 R13, RZ, RZ, R6 ;  /* 0x000000ffff0d7224 */ /* 0x000fe400078e0006 */
[----:B------:R-:W-:Y:S01]  /*18ec0*/  IMAD.MOV.U32 R12, RZ, RZ, 0x3 ;  /* 0x00000003ff0c7424 */ /* 0x000fe200078e00ff */
[----:B------:R-:W-:-:S05]  /*18ed0*/  @P1 IADD3 R14, P0, R28, R14, RZ ;  /* 0x0000000e1c0e1210 */ /* 0x000fca0007f1e0ff */
[----:B------:R-:W-:-:S08]  /*18ee0*/  @P1 IMAD.MOV.U32 R2, RZ, RZ, R14 ;  /* 0x000000ffff021224 */ /* 0x000fd000078e000e */
[----:B------:R-:W-:Y:S05]  /*18ef0*/  WARPSYNC.COLLECTIVE R15, `(.L_x_1223) ;  /* 0x000000000f087348 */ /* 0x000fea0003c00000 */
[----:B------:R0:W1:Y:S02]  /*18f00*/  SHFL.IDX P6, R14, R13, R12, R11 ;  /* 0x0000000c0d0e7389 */ /* 0x00006400000c000b */
[----:B01----:R-:W-:Y:S01]  /*18f10*/  ENDCOLLECTIVE ;  /* 0x000000000000791b */ /* 0x003fe20003800000 */
.L_x_1223:
[----:B------:R-:W-:-:S04]  /*18f20*/  @P1 IMAD.X R9, RZ, RZ, R8, P0 ;  /* 0x000000ffff091224 */ /* 0x000fc800000e0608 */
[----:B------:R-:W-:-:S05]  /*18f30*/  @P1 IMAD.MOV.U32 R3, RZ, RZ, R9 ;  /* 0x000000ffff031224 */ /* 0x000fca00078e0009 */
[----:B------:R-:W-:Y:S01]  /*18f40*/  @!PT LDS RZ, [RZ] ;  /* 0x00000000fffff984 */ /* 0x000fe20000000800 */
[----:B------:R-:W-:Y:S01]  /*18f50*/  @!PT LDS RZ, [RZ] ;  /* 0x00000000fffff984 */ /* 0x000fe20000000800 */
[----:B------:R-:W-:Y:S01]  /*18f60*/  @!PT LDS RZ, [RZ] ;  /* 0x00000000fffff984 */ /* 0x000fe20000000800 */
[----:B------:R0:W-:Y:S01]  /*18f70*/  @P1 LDGSTS.E.BYPASS.LTC128B.128 [R0+0x1f400], desc[UR52][R2.64], !P4 ;  /* 0x1f40000002001fae */ /* 0x0001e2000e101d74 */
[----:B------:R-:W-:-:S03]  /*18f80*/  IMAD.MOV.U32 R13, RZ, RZ, R5 ;  /* 0x000000ffff0d7224 */ /* 0x000fc600078e0005 */
[----:B------:R0:W-:Y:S01]  /*18f90*/  @P1 LDGSTS.E.BYPASS.LTC128B.128 [R0+0x21400], desc[UR52][R2.64+0x40], !P5 ;  /* 0x2140004002001fae */ /* 0x0001e2000e901d74 */
[----:B------:R-:W-:-:S03]  /*18fa0*/  ISETP.NE.AND P5, PT, R7, RZ, PT ;  /* 0x000000ff0700720c */ /* 0x000fc60003fa5270 */
[----:B------:R0:W-:Y:S01]  /*18fb0*/  @P1 LDGSTS.E.BYPASS.LTC128B.128 [R0+0x23400], desc[UR52][R2.64+0x80], !P2 ;  /* 0x2340008002001fae */ /* 0x0001e2000d101d74 */
[----:B------:R-:W-:-:S09]  /*18fc0*/  IMAD.MOV.U32 R7, RZ, RZ, R14 ;  /* 0x000000ffff077224 */ /* 0x000fd200078e000e */
[----:B0-----:R-:W-:Y:S05]  /*18fd0*/  WARPSYNC.COLLECTIVE R15, `(.L_x_1224) ;  /* 0x000000000f087348 */ /* 0x001fea0003c00000 */
[----:B------:R1:W2:Y:S02]  /*18fe0*/  SHFL.IDX P6, R14, R13, R12, R11 ;  /* 0x0000000c0d0e7389 */ /* 0x0002a400000c000b */
[----:B012---:R-:W-:Y:S01]  /*18ff0*/  ENDCOLLECTIVE ;  /* 0x000000000000791b */ /* 0x007fe20003800000 */
.L_x_1224:
[----:B------:R-:W-:Y:S05]  /*19000*/  BRA `(.L_x_1225) ;  /* 0xffffffc000ec7947 */ /* 0x000fea000383ffff */
.L_x_1147:
[----:B------:R-:W-:Y:S02]  /*19010*/  IMAD.MOV.U32 R13, RZ, RZ, R4 ;  /* 0x000000ffff0d7224 */ /* 0x000fe400078e0004 */
[----:B------:R-:W-:Y:S02]  /*19020*/  IMAD.MOV.U32 R12, RZ, RZ, RZ ;  /* 0x000000ffff0c7224 */ /* 0x000fe400078e00ff */
[----:B------:R-:W-:Y:S02]  /*19030*/  IMAD.MOV.U32 R11, RZ, RZ, 0x1c1f ;  /* 0x00001c1fff0b7424 */ /* 0x000fe400078e00ff */
[----:B------:R-:W-:Y:S02]  /*19040*/  IMAD.MOV.U32 R15, RZ, RZ, -0x1 ;  /* 0xffffffffff0f7424 */ /* 0x000fe400078e00ff */
[----:B------:R-:W-:-:S07]  /*19050*/  VIADD R5, R8, UR42 ;  /* 0x0000002a08057c36 */ /* 0x000fce0008000000 */
[----:B------:R-:W-:Y:S05]  /*19060*/  WARPSYNC.COLLECTIVE R15, `(.L_x_1226) ;  /* 0x000000000f087348 */ /* 0x000fea0003c00000 */
[----:B------:R0:W1:Y:S02]  /*19070*/  SHFL.IDX P6, R14, R13, R12, R11 ;  /* 0x0000000c0d0e7389 */ /* 0x00006400000c000b */
[----:B01----:R-:W-:Y:S01]  /*19080*/  ENDCOLLECTIVE ;  /* 0x000000000000791b */ /* 0x003fe20003800000 */
.L_x_1226:
[C---:B------:R-:W-:Y:S01]  /*19090*/  VIADD R6, R5.reuse, 0x20 ;  /* 0x0000002005067836 */ /* 0x040fe20000000000 */
[----:B------:R-:W-:Y:S01]  /*190a0*/  ISETP.GE.AND P1, PT, R5, UR40, PT ;  /* 0x0000002805007c0c */ /* 0x000fe2000bf26270 */
[----:B------:R-:W-:Y:S02]  /*190b0*/  IMAD.MOV.U32 R13, RZ, RZ, R0 ;  /* 0x000000ffff0d7224 */ /* 0x000fe400078e0000 */
[----:B------:R-:W-:-:S10]  /*190c0*/  IMAD.MOV.U32 R2, RZ, RZ, R14 ;  /* 0x000000ffff027224 */ /* 0x000fd400078e000e */
[----:B------:R-:W-:Y:S05]  /*190d0*/  WARPSYNC.COLLECTIVE R15, `(.L_x_1227) ;  /* 0x000000000f087348 */ /* 0x000fea0003c00000 */
[----:B------:R0:W1:Y:S02]  /*190e0*/  SHFL.IDX P6, R14, R13, R12, R11 ;  /* 0x0000000c0d0e7389 */ /* 0x00006400000c000b */
[----:B01----:R-:W-:Y:S01]  /*190f0*/  ENDCOLLECTIVE ;  /* 0x000000000000791b */ /* 0x003fe20003800000 */
.L_x_1227:
        /* <DEDUP_REMOVED lines=8> */
.L_x_1228:
        /* <DEDUP_REMOVED lines=12> */
.L_x_1229:
[----:B------:R-:W-:Y:S02]  /*19240*/  IMAD.MOV.U32 R13, RZ, RZ, R4 ;  /* 0x000000ffff0d7224 */ /* 0x000fe400078e0004 */
[----:B------:R-:W-:Y:S01]  /*19250*/  IMAD.MOV.U32 R12, RZ, RZ, 0x2 ;  /* 0x00000002ff0c7424 */ /* 0x000fe200078e00ff */
[----:B------:R-:W-:-:S05]  /*19260*/  @!P1 IADD3 R14, P0, R28, R14, RZ ;  /* 0x0000000e1c0e9210 */ /* 0x000fca0007f1e0ff */
[----:B------:R-:W-:-:S08]  /*19270*/  @!P1 IMAD.MOV.U32 R2, RZ, RZ, R14 ;  /* 0x000000ffff029224 */ /* 0x000fd000078e000e */
[----:B------:R-:W-:Y:S05]  /*19280*/  WARPSYNC.COLLECTIVE R15, `(.L_x_1230) ;  /* 0x000000000f087348 */ /* 0x000fea0003c00000 */
[----:B------:R0:W1:Y:S02]  /*19290*/  SHFL.IDX P6, R14, R13, R12, R11 ;  /* 0x0000000c0d0e7389 */ /* 0x00006400000c000b */
[----:B01----:R-:W-:Y:S01]  /*192a0*/  ENDCOLLECTIVE ;  /* 0x000000000000791b */ /* 0x003fe20003800000 */
.L_x_1230:
        /* <DEDUP_REMOVED lines=15> */
.L_x_1231:
[----:B------:R-:W-:Y:S02]  /*193a0*/  IMAD.MOV.U32 R13, RZ, RZ, R4 ;  /* 0x000000ffff0d7224 */ /* 0x000fe400078e0004 */
[----:B------:R-:W-:Y:S01]  /*193b0*/  IMAD.MOV.U32 R12, RZ, RZ, 0x3 ;  /* 0x00000003ff0c7424 */ /* 0x000fe200078e00ff */
[----:B------:R-:W-:-:S05]  /*193c0*/  @!P1 IADD3 R14, P0, R28, R14, RZ ;  /* 0x0000000e1c0e9210 */ /* 0x000fca0007f1e0ff */
[----:B------:R-:W-:-:S08]  /*193d0*/  @!P1 IMAD.MOV.U32 R2, RZ, RZ, R14 ;  /* 0x000000ffff029224 */ /* 0x000fd000078e000e */
[----:B------:R-:W-:Y:S05]  /*193e0*/  WARPSYNC.COLLECTIVE R15, `(.L_x_1232) ;  /* 0x000000000f087348 */ /* 0x000fea0003c00000 */
[----:B------:R0:W1:Y:S02]  /*193f0*/  SHFL.IDX P6, R14, R13, R12, R11 ;  /* 0x0000000c0d0e7389 */ /* 0x00006400000c000b */
[----:B01----:R-:W-:Y:S01]  /*19400*/  ENDCOLLECTIVE ;  /* 0x000000000000791b */ /* 0x003fe20003800000 */
.L_x_1232:
        /* <DEDUP_REMOVED lines=13> */
.L_x_1233:
[----:B------:R-:W-:Y:S05]  /*194e0*/  BRA `(.L_x_1234) ;  /* 0xffffffc400d47947 */ /* 0x000fea000383ffff */
.L_x_1150:
[----:B0-----:R0:W1:Y:S02]  /*194f0*/  SYNCS.PHASECHK.TRANS64.TRYWAIT P0, [R17+URZ+0x2a820], R0 ;  /* 0x02a82000110075a7 */ /* 0x001064000800017f */
[----:B-1----:R-:W-:Y:S05]  /*19500*/  @!P0 NANOSLEEP.SYNCS 0x989680 ;  /* 0x009896800000895d */ /* 0x002fea0003900000 */
[----:B------:R-:W1:Y:S02]  /*19510*/  @!P0 SYNCS.PHASECHK.TRANS64 P0, [R17+URZ+0x2a820], R0 ;  /* 0x02a82000110085a7 */ /* 0x000e64000800007f */
[----:B-1----:R-:W-:Y:S05]  /*19520*/  @!P0 BRA `(.L_x_1150) ;  /* 0xfffffffc00f08947 */ /* 0x002fea000383ffff */
[----:B------:R-:W-:Y:S05]  /*19530*/  BRA `(.L_x_1235) ;  /* 0xffffffc800387947 */ /* 0x000fea000383ffff */
.L_x_1154:
[----:B0-----:R0:W1:Y:S02]  /*19540*/  SYNCS.PHASECHK.TRANS64.TRYWAIT P0, [R0+URZ+0x2a880], R19 ;  /* 0x02a88013000075a7 */ /* 0x001064000800017f */
[----:B-1----:R-:W-:Y:S05]  /*19550*/  @!P0 NANOSLEEP.SYNCS 0x989680 ;  /* 0x009896800000895d */ /* 0x002fea0003900000 */
[----:B------:R-:W1:Y:S02]  /*19560*/  @!P0 SYNCS.PHASECHK.TRANS64 P0, [R0+URZ+0x2a880], R19 ;  /* 0x02a88013000085a7 */ /* 0x000e64000800007f */
[----:B-1----:R-:W-:Y:S05]  /*19570*/  @!P0 BRA `(.L_x_1154) ;  /* 0xfffffffc00f08947 */ /* 0x002fea000383ffff */
[----:B------:R-:W-:Y:S05]  /*19580*/  BRA `(.L_x_1236) ;  /* 0xffffffcc00047947 */ /* 0x000fea000383ffff */
.L_x_1155:
        /* <DEDUP_REMOVED lines=8> */
.L_x_1238:
[----:B------:R-:W-:Y:S05]  /*19610*/  BSYNC B0 ;  /* 0x0000000000007941 */ /* 0x000fea0003800000 */
.L_x_1237:
[----:B------:R-:W-:Y:S02]  /*19620*/  IMAD.MOV.U32 R13, RZ, RZ, R21 ;  /* 0x000000ffff0d7224 */ /* 0x000fe400078e0015 */
[----:B------:R-:W-:Y:S02]  /*19630*/  IMAD.MOV.U32 R12, RZ, RZ, RZ ;  /* 0x000000ffff0c7224 */ /* 0x000fe400078e00ff */
[----:B------:R-:W-:Y:S02]  /*19640*/  IMAD.MOV.U32 R11, RZ, RZ, 0x1c1f ;  /* 0x00001c1fff0b7424 */ /* 0x000fe400078e00ff */
[----:B------:R-:W-:Y:S02]  /*19650*/  IMAD.MOV.U32 R15, RZ, RZ, -0x1 ;  /* 0xffffffffff0f7424 */ /* 0x000fe400078e00ff */
[----:B------:R-:W-:Y:S02]  /*19660*/  IMAD.MOV.U32 R3, RZ, RZ, R14 ;  /* 0x000000ffff037224 */ /* 0x000fe400078e000e */
[----:B------:R-:W-:-:S07]  /*19670*/  IMAD.IADD R6, R17, 0x1, R6 ;  /* 0x0000000111067824 */ /* 0x000fce00078e0206 */
[----:B------:R-:W-:Y:S05]  /*19680*/  WARPSYNC.COLLECTIVE R15, `(.L_x_1239) ;  /* 0x000000000f087348 */ /* 0x000fea0003c00000 */
[----:B------:R0:W1:Y:S02]  /*19690*/  SHFL.IDX P6, R14, R13, R12, R11 ;  /* 0x0000000c0d0e7389 */ /* 0x00006400000c000b */
[----:B01----:R-:W-:Y:S01]  /*196a0*/  ENDCOLLECTIVE ;  /* 0x000000000000791b */ /* 0x003fe20003800000 */
.L_x_1239:
[----:B------:R-:W-:Y:S02]  /*196b0*/  IMAD.MOV.U32 R13, RZ, RZ, R27 ;  /* 0x000000ffff0d7224 */ /* 0x000fe400078e001b */
[----:B------:R-:W-:Y:S02]  /*196c0*/  IMAD.MOV.U32 R12, RZ, RZ, 0x1 ;  /* 0x00000001ff0c7424 */ /* 0x000fe400078e00ff */
[----:B------:R-:W-:-:S07]  /*196d0*/  IMAD.MOV.U32 R2, RZ, RZ, R14 ;  /* 0x000000ffff027224 */ /* 0x000fce00078e000e */
[----:B------:R-:W-:Y:S05]  /*196e0*/  WARPSYNC.COLLECTIVE R15, `(.L_x_1240) ;  /* 0x000000000f087348 */ /* 0x000fea0003c00000 */
[----:B------:R0:W1:Y:S02]  /*196f0*/  SHFL.IDX P6, R14, R13, R12, R11 ;  /* 0x0000000c0d0e7389 */ /* 0x00006400000c000b */
[----:B01----:R-:W-:Y:S01]  /*19700*/  ENDCOLLECTIVE ;  /* 0x000000000000791b */ /* 0x003fe20003800000 */
.L_x_1240:
        /* <DEDUP_REMOVED lines=13> */
.L_x_1241:
[----:B------:R-:W-:Y:S02]  /*197e0*/  IMAD.MOV.U32 R13, RZ, RZ, R27 ;  /* 0x000000ffff0d7224 */ /* 0x000fe400078e001b */
[----:B------:R-:W-:Y:S02]  /*197f0*/  IMAD.MOV.U32 R12, RZ, RZ, 0x2 ;  /* 0x00000002ff0c7424 */ /* 0x000fe400078e00ff */
[----:B------:R-:W-:-:S07]  /*19800*/  IMAD.MOV.U32 R2, RZ, RZ, R14 ;  /* 0x000000ffff027224 */ /* 0x000fce00078e000e */
[----:B------:R-:W-:Y:S05]  /*19810*/  WARPSYNC.COLLECTIVE R15, `(.L_x_1242) ;  /* 0x000000000f087348 */ /* 0x000fea0003c00000 */
[----:B------:R0:W1:Y:S02]  /*19820*/  SHFL.IDX P6, R14, R13, R12, R11 ;  /* 0x0000000c0d0e7389 */ /* 0x00006400000c000b */
[----:B01----:R-:W-:Y:S01]  /*19830*/  ENDCOLLECTIVE ;  /* 0x000000000000791b */ /* 0x003fe20003800000 */
.L_x_1242:
        /* <DEDUP_REMOVED lines=13> */
.L_x_1243:
[----:B------:R-:W-:Y:S02]  /*19910*/  IMAD.MOV.U32 R13, RZ, RZ, R27 ;  /* 0x000000ffff0d7224 */ /* 0x000fe400078e001b */
[----:B------:R-:W-:Y:S02]  /*19920*/  IMAD.MOV.U32 R12, RZ, RZ, 0x3 ;  /* 0x00000003ff0c7424 */ /* 0x000fe400078e00ff */
[----:B------:R-:W-:-:S07]  /*19930*/  IMAD.MOV.U32 R2, RZ, RZ, R14 ;  /* 0x000000ffff027224 */ /* 0x000fce00078e000e */
[----:B------:R-:W-:Y:S05]  /*19940*/  WARPSYNC.COLLECTIVE R15, `(.L_x_1244) ;  /* 0x000000000f087348 */ /* 0x000fea0003c00000 */
[----:B------:R0:W1:Y:S02]  /*19950*/  SHFL.IDX P6, R14, R13, R12, R11 ;  /* 0x0000000c0d0e7389 */ /* 0x00006400000c000b */
[----:B01----:R-:W-:Y:S01]  /*19960*/  ENDCOLLECTIVE ;  /* 0x000000000000791b */ /* 0x003fe20003800000 */
.L_x_1244:
        /* <DEDUP_REMOVED lines=13> */
.L_x_1245:
[----:B------:R-:W-:Y:S01]  /*19a40*/  IMAD.MOV.U32 R2, RZ, RZ, R14 ;  /* 0x000000ffff027224 */ /* 0x000fe200078e000e */
[----:B------:R-:W-:Y:S06]  /*19a50*/  BRA `(.L_x_1246) ;  /* 0xffffffc800907947 */ /* 0x000fec000383ffff */
.L_x_1160:
[----:B---3--:R3:W4:Y:S02]  /*19a60*/  SYNCS.PHASECHK.TRANS64.TRYWAIT P0, [R0+URZ+0x2a840], R19 ;  /* 0x02a84013000075a7 */ /* 0x008724000800017f */
[----:B----4-:R-:W-:Y:S05]  /*19a70*/  @!P0 NANOSLEEP.SYNCS 0x989680 ;  /* 0x009896800000895d */ /* 0x010fea0003900000 */
[----:B------:R-:W4:Y:S02]  /*19a80*/  @!P0 SYNCS.PHASECHK.TRANS64 P0, [R0+URZ+0x2a840], R19 ;  /* 0x02a84013000085a7 */ /* 0x000f24000800007f */
[----:B----4-:R-:W-:Y:S05]  /*19a90*/  @!P0 BRA `(.L_x_1160) ;  /* 0xfffffffc00f08947 */ /* 0x010fea000383ffff */
[----:B------:R-:W-:Y:S05]  /*19aa0*/  BRA `(.L_x_1247) ;  /* 0xffffffc800e87947 */ /* 0x000fea000383ffff */
.L_x_1161:
[----:B------:R-:W-:Y:S01]  /*19ab0*/  BSSY B0, `(.L_x_1248) ;  /* 0x0000008000007945 */ /* 0x000fe20003800000 */
[----:B------:R-:W-:Y:S02]  /*19ac0*/  IMAD.MOV.U32 R13, RZ, RZ, R10 ;  /* 0x000000ffff0d7224 */ /* 0x000fe400078e000a */
[----:B------:R-:W-:Y:S02]  /*19ad0*/  IMAD.MOV.U32 R12, RZ, RZ, RZ ;  /* 0x000000ffff0c7224 */ /* 0x000fe400078e00ff */
[----:B------:R-:W-:Y:S02]  /*19ae0*/  IMAD.MOV.U32 R11, RZ, RZ, 0x1c1f ;  /* 0x00001c1fff0b7424 */ /* 0x000fe400078e00ff */
[----:B------:R-:W-:-:S07]  /*19af0*/  IMAD.MOV.U32 R15, RZ, RZ, -0x1 ;  /* 0xffffffffff0f7424 */ /* 0x000fce00078e00ff */
[----:B0123--:R-:W-:Y:S05]  /*19b00*/  WARPSYNC.COLLECTIVE R15, `(.L_x_1249) ;  /* 0x000000000f087348 */ /* 0x00ffea0003c00000 */
[----:B------:R4:W0:Y:S02]  /*19b10*/  SHFL.IDX P6, R14, R13, R12, R11 ;  /* 0x0000000c0d0e7389 */ /* 0x00082400000c000b */
[----:B01234-:R-:W-:Y:S01]  /*19b20*/  ENDCOLLECTIVE ;  /* 0x000000000000791b */ /* 0x01ffe20003800000 */
.L_x_1249:
[----:B------:R-:W-:Y:S05]  /*19b30*/  BSYNC B0 ;  /* 0x0000000000007941 */ /* 0x000fea0003800000 */
.L_x_1248:
        /* <DEDUP_REMOVED lines=8> */
.L_x_1250:
[----:B------:R-:W-:Y:S02]  /*19bc0*/  IMAD.MOV.U32 R13, RZ, RZ, R10 ;  /* 0x000000ffff0d7224 */ /* 0x000fe400078e000a */
[----:B------:R-:W-:Y:S01]  /*19bd0*/  IMAD.MOV.U32 R12, RZ, RZ, 0x1 ;  /* 0x00000001ff0c7424 */ /* 0x000fe200078e00ff */
[----:B------:R-:W-:-:S13]  /*19be0*/  IADD3 R2, P0, R28, R14, RZ ;  /* 0x0000000e1c027210 */ /* 0x000fda0007f1e0ff */
[----:B------:R-:W-:Y:S05]  /*19bf0*/  WARPSYNC.COLLECTIVE R15, `(.L_x_1251) ;  /* 0x000000000f087348 */ /* 0x000fea0003c00000 */
[----:B------:R0:W1:Y:S02]  /*19c00*/  SHFL.IDX P6, R14, R13, R12, R11 ;  /* 0x0000000c0d0e7389 */ /* 0x00006400000c000b */
[----:B01----:R-:W-:Y:S01]  /*19c10*/  ENDCOLLECTIVE ;  /* 0x000000000000791b */ /* 0x003fe20003800000 */
.L_x_1251:
        /* <DEDUP_REMOVED lines=12> */
.L_x_1252:
[----:B------:R-:W-:Y:S02]  /*19ce0*/  IMAD.MOV.U32 R13, RZ, RZ, R10 ;  /* 0x000000ffff0d7224 */ /* 0x000fe400078e000a */
[----:B------:R-:W-:Y:S01]  /*19cf0*/  IMAD.MOV.U32 R12, RZ, RZ, 0x2 ;  /* 0x00000002ff0c7424 */ /* 0x000fe200078e00ff */
[----:B------:R-:W-:-:S13]  /*19d00*/  IADD3 R2, P0, R28, R14, RZ ;  /* 0x0000000e1c027210 */ /* 0x000fda0007f1e0ff */
[----:B------:R-:W-:Y:S05]  /*19d10*/  WARPSYNC.COLLECTIVE R15, `(.L_x_1253) ;  /* 0x000000000f087348 */ /* 0x000fea0003c00000 */
[----:B------:R0:W1:Y:S02]  /*19d20*/  SHFL.IDX P6, R14, R13, R12, R11 ;  /* 0x0000000c0d0e7389 */ /* 0x00006400000c000b */
[----:B01----:R-:W-:Y:S01]  /*19d30*/  ENDCOLLECTIVE ;  /* 0x000000000000791b */ /* 0x003fe20003800000 */
.L_x_1253:
        /* <DEDUP_REMOVED lines=12> */
.L_x_1254:
[----:B------:R-:W-:Y:S02]  /*19e00*/  IMAD.MOV.U32 R13, RZ, RZ, R10 ;  /* 0x000000ffff0d7224 */ /* 0x000fe400078e000a */
[----:B------:R-:W-:Y:S01]  /*19e10*/  IMAD.MOV.U32 R12, RZ, RZ, 0x3 ;  /* 0x00000003ff0c7424 */ /* 0x000fe200078e00ff */
[----:B------:R-:W-:-:S13]  /*19e20*/  IADD3 R2, P0, R28, R14, RZ ;  /* 0x0000000e1c027210 */ /* 0x000fda0007f1e0ff */
[----:B------:R-:W-:Y:S05]  /*19e30*/  WARPSYNC.COLLECTIVE R15, `(.L_x_1255) ;  /* 0x000000000f087348 */ /* 0x000fea0003c00000 */
[----:B------:R0:W1:Y:S02]  /*19e40*/  SHFL.IDX P6, R14, R13, R12, R11 ;  /* 0x0000000c0d0e7389 */ /* 0x00006400000c000b */
[----:B01----:R-:W-:Y:S01]  /*19e50*/  ENDCOLLECTIVE ;  /* 0x000000000000791b */ /* 0x003fe20003800000 */
.L_x_1255:
        /* <DEDUP_REMOVED lines=12> */
.L_x_1256:
[----:B------:R-:W-:Y:S05]  /*19f20*/  BRA `(.L_x_1257) ;  /* 0xffffffc800807947 */ /* 0x000fea000383ffff */
.L_x_1166:
[----:B0-----:R0:W2:Y:S02]  /*19f30*/  SYNCS.PHASECHK.TRANS64.TRYWAIT P2, [R0+URZ+0x2a870], R3 ;  /* 0x02a87003000075a7 */ /* 0x0010a4000804017f */
[----:B--2---:R-:W-:Y:S05]  /*19f40*/  @!P2 NANOSLEEP.SYNCS 0x989680 ;  /* 0x009896800000a95d */ /* 0x004fea0003900000 */
[----:B------:R-:W2:Y:S02]  /*19f50*/  @!P2 SYNCS.PHASECHK.TRANS64 P2, [R0+URZ+0x2a870], R3 ;  /* 0x02a870030000a5a7 */ /* 0x000ea4000804007f */
[----:B--2---:R-:W-:Y:S05]  /*19f60*/  @!P2 BRA `(.L_x_1166) ;  /* 0xfffffffc00f0a947 */ /* 0x004fea000383ffff */
[----:B------:R-:W-:Y:S05]  /*19f70*/  BRA `(.L_x_1258) ;  /* 0xffffffc800ec7947 */ /* 0x000fea000383ffff */
.L_x_1168:
[----:B0-----:R0:W2:Y:S02]  /*19f80*/  SYNCS.PHASECHK.TRANS64.TRYWAIT P2, [R0+URZ+0x2a860], R3 ;  /* 0x02a86003000075a7 */ /* 0x0010a4000804017f */
[----:B--2---:R-:W-:Y:S05]  /*19f90*/  @!P2 NANOSLEEP.SYNCS 0x989680 ;  /* 0x009896800000a95d */ /* 0x004fea0003900000 */
[----:B------:R-:W2:Y:S02]  /*19fa0*/  @!P2 SYNCS.PHASECHK.TRANS64 P2, [R0+URZ+0x2a860], R3 ;  /* 0x02a860030000a5a7 */ /* 0x000ea4000804007f */
[----:B--2---:R-:W-:Y:S05]  /*19fb0*/  @!P2 BRA `(.L_x_1168) ;  /* 0xfffffffc00f0a947 */ /* 0x004fea000383ffff */
[----:B------:R-:W-:Y:S05]  /*19fc0*/  BRA `(.L_x_1259) ;  /* 0xffffffc800fc7947 */ /* 0x000fea000383ffff */
.L_x_1176:
[----:B0-----:R0:W2:Y:S02]  /*19fd0*/  SYNCS.PHASECHK.TRANS64.TRYWAIT P2, [R3+URZ+0x2a870], R0 ;  /* 0x02a87000030075a7 */ /* 0x0010a4000804017f */
[----:B--2---:R-:W-:Y:S05]  /*19fe0*/  @!P2 NANOSLEEP.SYNCS 0x989680 ;  /* 0x009896800000a95d */ /* 0x004fea0003900000 */
[----:B------:R-:W2:Y:S02]  /*19ff0*/  @!P2 SYNCS.PHASECHK.TRANS64 P2, [R3+URZ+0x2a870], R0 ;  /* 0x02a870000300a5a7 */ /* 0x000ea4000804007f */
[----:B--2---:R-:W-:Y:S05]  /*1a000*/  @!P2 BRA `(.L_x_1176) ;  /* 0xfffffffc00f0a947 */ /* 0x004fea000383ffff */
[----:B------:R-:W-:Y:S05]  /*1a010*/  BRA `(.L_x_1260) ;  /* 0xffffffd000e87947 */ /* 0x000fea000383ffff */
.L_x_1178:
[----:B0-----:R0:W2:Y:S02]  /*1a020*/  SYNCS.PHASECHK.TRANS64.TRYWAIT P2, [R3+URZ+0x2a860], R0 ;  /* 0x02a86000030075a7 */ /* 0x0010a4000804017f */
[----:B--2---:R-:W-:Y:S05]  /*1a030*/  @!P2 NANOSLEEP.SYNCS 0x989680 ;  /* 0x009896800000a95d */ /* 0x004fea0003900000 */
[----:B------:R-:W2:Y:S02]  /*1a040*/  @!P2 SYNCS.PHASECHK.TRANS64 P2, [R3+URZ+0x2a860], R0 ;  /* 0x02a860000300a5a7 */ /* 0x000ea4000804007f */
[----:B--2---:R-:W-:Y:S05]  /*1a050*/  @!P2 BRA `(.L_x_1178) ;  /* 0xfffffffc00f0a947 */ /* 0x004fea000383ffff */
[----:B------:R-:W-:Y:S05]  /*1a060*/  BRA `(.L_x_1261) ;  /* 0xffffffd000f87947 */ /* 0x000fea000383ffff */
.L_x_1185:
[----:B0-----:R0:W2:Y:S02]  /*1a070*/  SYNCS.PHASECHK.TRANS64.TRYWAIT P0, [R5+URZ+0x2a820], R0 ;  /* 0x02a82000050075a7 */ /* 0x0010a4000800017f */
[----:B--2---:R-:W-:Y:S05]  /*1a080*/  @!P0 NANOSLEEP.SYNCS 0x989680 ;  /* 0x009896800000895d */ /* 0x004fea0003900000 */
[----:B------:R-:W2:Y:S02]  /*1a090*/  @!P0 SYNCS.PHASECHK.TRANS64 P0, [R5+URZ+0x2a820], R0 ;  /* 0x02a82000050085a7 */ /* 0x000ea4000800007f */
[----:B--2---:R-:W-:Y:S05]  /*1a0a0*/  @!P0 BRA `(.L_x_1185) ;  /* 0xfffffffc00f08947 */ /* 0x004fea000383ffff */
[----:B------:R-:W-:Y:S05]  /*1a0b0*/  BRA `(.L_x_1262) ;  /* 0xffffffdc000c7947 */ /* 0x000fea000383ffff */
.L_x_1186:
        /* <DEDUP_REMOVED lines=9> */
[----:B------:R2:W3:Y:S02]  /*1a150*/  SHFL.IDX P6, R14, R13, R12, R11 ;  /* 0x0000000c0d0e7389 */ /* 0x0004e400000c000b */
[----:B0123--:R-:W-:Y:S01]  /*1a160*/  ENDCOLLECTIVE ;  /* 0x000000000000791b */ /* 0x00ffe20003800000 */
.L_x_1264:
[----:B------:R-:W-:Y:S05]  /*1a170*/  BSYNC B0 ;  /* 0x0000000000007941 */ /* 0x000fea0003800000 */
.L_x_1263:
[----:B------:R-:W-:Y:S05]  /*1a180*/  BRA `(.L_x_1265) ;  /* 0xffffffd800f47947 */ /* 0x000fea000383ffff */
.L_x_1189:
[----:B------:R-:W-:Y:S01]  /*1a190*/  BSSY B1, `(.L_x_1266) ;  /* 0x0000006000017945 */ /* 0x000fe20003800000 */
[----:B------:R-:W-:-:S07]  /*1a1a0*/  IMAD.MOV.U32 R15, RZ, RZ, -0x1 ;  /* 0xffffffffff0f7424 */ /* 0x000fce00078e00ff */
[----:B01----:R-:W-:Y:S05]  /*1a1b0*/  WARPSYNC.COLLECTIVE R15, `(.L_x_1267) ;  /* 0x000000000f0c7348 */ /* 0x003fea0003c00000 */
[----:B------:R-:W-:Y:S02]  /*1a1c0*/  ELECT P6, UR62, PT ;  /* 0x00000000003e782f */ /* 0x000fe400038c0000 */
[----:B------:R-:W-:Y:S01]  /*1a1d0*/  MOV R14, UR62 ;  /* 0x0000003e000e7c02 */ /* 0x000fe20008000f00 */
[----:B01----:R-:W-:Y:S10]  /*1a1e0*/  ENDCOLLECTIVE ;  /* 0x000000000000791b */ /* 0x003ff40003800000 */
.L_x_1267:
[----:B------:R-:W-:Y:S05]  /*1a1f0*/  BSYNC B1 ;  /* 0x0000000000017941 */ /* 0x000fea0003800000 */
.L_x_1266:
[----:B------:R-:W-:Y:S05]  /*1a200*/  BRA `(.L_x_1268) ;  /* 0xffffffd800ec7947 */ /* 0x000fea000383ffff */
.L_x_1191:
[----:B0-----:R0:W2:Y:S02]  /*1a210*/  SYNCS.PHASECHK.TRANS64.TRYWAIT P1, [R3+URZ+0x2a840], R2 ;  /* 0x02a84002030075a7 */ /* 0x0010a4000802017f */
[----:B--2---:R-:W-:Y:S05]  /*1a220*/  @!P1 NANOSLEEP.SYNCS 0x989680 ;  /* 0x009896800000995d */ /* 0x004fea0003900000 */
[----:B------:R-:W2:Y:S02]  /*1a230*/  @!P1 SYNCS.PHASECHK.TRANS64 P1, [R3+URZ+0x2a840], R2 ;  /* 0x02a84002030095a7 */ /* 0x000ea4000802007f */
[----:B--2---:R-:W-:Y:S05]  /*1a240*/  @!P1 BRA `(.L_x_1191) ;  /* 0xfffffffc00f09947 */ /* 0x004fea000383ffff */
[----:B------:R-:W-:Y:S05]  /*1a250*/  BRA `(.L_x_1269) ;  /* 0xffffffdc000c7947 */ /* 0x000fea000383ffff */
.L_x_1193:
[----:B--2---:R2:W3:Y:S02]  /*1a260*/  SYNCS.PHASECHK.TRANS64.TRYWAIT P1, [R5+URZ+0x2a840], R0 ;  /* 0x02a84000050075a7 */ /* 0x0044e4000802017f */
[----:B---3--:R-:W-:Y:S05]  /*1a270*/  @!P1 NANOSLEEP.SYNCS 0x989680 ;  /* 0x009896800000995d */ /* 0x008fea0003900000 */
[----:B------:R-:W3:Y:S02]  /*1a280*/  @!P1 SYNCS.PHASECHK.TRANS64 P1, [R5+URZ+0x2a840], R0 ;  /* 0x02a84000050095a7 */ /* 0x000ee4000802007f */
[----:B---3--:R-:W-:Y:S05]  /*1a290*/  @!P1 BRA `(.L_x_1193) ;  /* 0xfffffffc00f09947 */ /* 0x008fea000383ffff */
[----:B------:R-:W-:Y:S05]  /*1a2a0*/  BRA `(.L_x_1270) ;  /* 0xffffffdc00187947 */ /* 0x000fea000383ffff */
.L_x_1195:
[----:B---3--:R3:W4:Y:S02]  /*1a2b0*/  SYNCS.PHASECHK.TRANS64.TRYWAIT P1, [R3+URZ+0x2a860], R2 ;  /* 0x02a86002030075a7 */ /* 0x008724000802017f */
[----:B----4-:R-:W-:Y:S05]  /*1a2c0*/  @!P1 NANOSLEEP.SYNCS 0x989680 ;  /* 0x009896800000995d */ /* 0x010fea0003900000 */
[----:B------:R-:W4:Y:S02]  /*1a2d0*/  @!P1 SYNCS.PHASECHK.TRANS64 P1, [R3+URZ+0x2a860], R2 ;  /* 0x02a86002030095a7 */ /* 0x000f24000802007f */
[----:B----4-:R-:W-:Y:S05]  /*1a2e0*/  @!P1 BRA `(.L_x_1195) ;  /* 0xfffffffc00f09947 */ /* 0x010fea000383ffff */
[----:B------:R-:W-:Y:S05]  /*1a2f0*/  BRA `(.L_x_1271) ;  /* 0xffffffdc00147947 */ /* 0x000fea000383ffff */
.L_x_1197:
[----:B----4-:R4:W0:Y:S02]  /*1a300*/  SYNCS.PHASECHK.TRANS64.TRYWAIT P1, [R5+URZ+0x2a860], R0 ;  /* 0x02a86000050075a7 */ /* 0x010824000802017f */
[----:B0-----:R-:W-:Y:S05]  /*1a310*/  @!P1 NANOSLEEP.SYNCS 0x989680 ;  /* 0x009896800000995d */ /* 0x001fea0003900000 */
[----:B------:R-:W0:Y:S02]  /*1a320*/  @!P1 SYNCS.PHASECHK.TRANS64 P1, [R5+URZ+0x2a860], R0 ;  /* 0x02a86000050095a7 */ /* 0x000e24000802007f */
[----:B0-----:R-:W-:Y:S05]  /*1a330*/  @!P1 BRA `(.L_x_1197) ;  /* 0xfffffffc00f09947 */ /* 0x001fea000383ffff */
[----:B------:R-:W-:Y:S05]  /*1a340*/  BRA `(.L_x_1272) ;  /* 0xffffffdc00107947 */ /* 0x000fea000383ffff */
.L_x_1199:
[----:B------:R0:W0:Y:S02]  /*1a350*/  SYNCS.PHASECHK.TRANS64.TRYWAIT P1, [R3+URZ+0x2a880], R2 ;  /* 0x02a88002030075a7 */ /* 0x000024000802017f */
[----:B0-----:R-:W-:Y:S05]  /*1a360*/  @!P1 NANOSLEEP.SYNCS 0x989680 ;  /* 0x009896800000995d */ /* 0x001fea0003900000 */
[----:B------:R-:W0:Y:S02]  /*1a370*/  @!P1 SYNCS.PHASECHK.TRANS64 P1, [R3+URZ+0x2a880], R2 ;  /* 0x02a88002030095a7 */ /* 0x000e24000802007f */
[----:B0-----:R-:W-:Y:S05]  /*1a380*/  @!P1 BRA `(.L_x_1199) ;  /* 0xfffffffc00f09947 */ /* 0x001fea000383ffff */
[----:B------:R-:W-:Y:S05]  /*1a390*/  BRA `(.L_x_1273) ;  /* 0xffffffdc000c7947 */ /* 0x000fea000383ffff */
.L_x_1274:
        /* <DEDUP_REMOVED lines=14> */
.L_x_3249:


//--------------------- .text._ZN7cutlass13device_kernelIN5flash11enable_sm90INS1_16FlashAttnFwdSm90INS1_25CollectiveMainloopFwdSm90ILi2EN4cute5tupleIJNS5_1CILi1EEES8_S8_EEENS6_IJNS7_ILi128EEESA_NS7_ILi192EEEEEELi192ENS_12float_e4m3_tEfNS_4arch4Sm90ELb0ELb1ELb1ELb1ELb1ELb0ELb0ELb1ELb1ELb1ELb0ELb0EEENS1_21CollectiveEpilogueFwdINS6_IJSA_SB_SA_EEES9_NS_10bfloat16_tESF_Li256ELb1ELb1ELb0ELb1EEENS1_36VarlenDynamicPersistentTileSchedulerILi128ELi128ELi256ELi128ELb0ELb1ELb1ELb1ELb0ELb1EEEEEEEEEvNT_6ParamsE --------------------------
	.section	.text._ZN7cutlass13device_kernelIN5flash11enable_sm90INS1_16FlashAttnFwdSm90INS1_25CollectiveMainloopFwdSm90ILi2EN4cute5tupleIJNS5_1CILi1EEES8_S8_EEENS6_IJNS7_ILi128EEESA_NS7_ILi192EEEEEELi192ENS_12float_e4m3_tEfNS_4arch4Sm90ELb0ELb1ELb1ELb1ELb1ELb0ELb0ELb1ELb1ELb1ELb0ELb0EEENS1_21CollectiveEpilogueFwdINS6_IJSA_SB_SA_EEES9_NS_10bfloat16_tESF_Li256ELb1ELb1ELb0ELb1EEENS1_36VarlenDynamicPersistentTileSchedulerILi128ELi128ELi256ELi128ELb0ELb1ELb1ELb1ELb0ELb1EEEEEEEEEvNT_6ParamsE,"ax",@progbits
	.align	128
.text._ZN7cutlass13device_kernelIN5flash11enable_sm90INS1_16FlashAttnFwdSm90INS1_25CollectiveMainloopFwdSm90ILi2EN4cute5tupleIJNS5_1CILi1EEES8_S8_EEENS6_IJNS7_ILi128EEESA_NS7_ILi192EEEEEELi192ENS_12float_e4m3_tEfNS_4arch4Sm90ELb0ELb1ELb1ELb1ELb1ELb0ELb0ELb1ELb1ELb1ELb0ELb0EEENS1_21CollectiveEpilogueFwdINS6_IJSA_SB_SA_EEES9_NS_10bfloat16_tESF_Li256ELb1ELb1ELb0ELb1EEENS1_36VarlenDynamicPersistentTileSchedulerILi128ELi128ELi256ELi128ELb0ELb1ELb1ELb1ELb0ELb1EEEEEEEEEvNT_6ParamsE:
        .type           _ZN7cutlass13device_kernelIN5flash11enable_sm90INS1_16FlashAttnFwdSm90INS1_25CollectiveMainloopFwdSm90ILi2EN4cute5tupleIJNS5_1CILi1EEES8_S8_EEENS6_IJNS7_ILi128EEESA_NS7_ILi192EEEEEELi192ENS_12float_e4m3_tEfNS_4arch4Sm90ELb0ELb1ELb1ELb1ELb1ELb0ELb0ELb1ELb1ELb1ELb0ELb0EEENS1_21CollectiveEpilogueFwdINS6_IJSA_SB_SA_EEES9_NS_10bfloat16_tESF_Li256ELb1ELb1ELb0ELb1EEENS1_36VarlenDynamicPersistentTileSchedulerILi128ELi128ELi256ELi128ELb0ELb1ELb1ELb1ELb0ELb1EEEEEEEEEvNT_6ParamsE,@function
        .size           _ZN7cutlass13device_kernelIN5flash11enable_sm90INS1_16FlashAttnFwdSm90INS1_25CollectiveMainloopFwdSm90ILi2EN4cute5tupleIJNS5_1CILi1EEES8_S8_EEENS6_IJNS7_ILi128EEESA_NS7_ILi192EEEEEELi192ENS_12float_e4m3_tEfNS_4arch4Sm90ELb0ELb1ELb1ELb1ELb1ELb0ELb0ELb1ELb1ELb1ELb0ELb0EEENS1_21CollectiveEpilogueFwdINS6_IJSA_SB_SA_EEES9_NS_10bfloat16_tESF_Li256ELb1ELb1ELb0ELb1EEENS1_36VarlenDynamicPersistentTileSchedulerILi128ELi128ELi256ELi128ELb0ELb1ELb1ELb1ELb0ELb1EEEEEEEEEvNT_6ParamsE,(.L_x_3250 - _ZN7cutlass13device_kernelIN5flash11enable_sm90INS1_16FlashAttnFwdSm90INS1_25CollectiveMainloopFwdSm90ILi2EN4cute5tupleIJNS5_1CILi1EEES8_S8_EEENS6_IJNS7_ILi128EEESA_NS7_ILi192EEEEEELi192ENS_12float_e4m3_tEfNS_4arch4Sm90ELb0ELb1ELb1ELb1ELb1ELb0ELb0ELb1ELb1ELb1ELb0ELb0EEENS1_21CollectiveEpilogueFwdINS6_IJSA_SB_SA_EEES9_NS_10bfloat16_tESF_Li256ELb1ELb1ELb0ELb1EEENS1_36VarlenDynamicPersistentTileSchedulerILi128ELi128ELi256ELi128ELb0ELb1ELb1ELb1ELb0ELb1EEEEEEEEEvNT_6ParamsE)
        .other          _ZN7cutlass13device_kernelIN5flash11enable_sm90INS1_16FlashAttnFwdSm90INS1_25CollectiveMainloopFwdSm90ILi2EN4cute5tupleIJNS5_1CILi1EEES8_S8_EEENS6_IJNS7_ILi128EEESA_NS7_ILi192EEEEEELi192ENS_12float_e4m3_tEfNS_4arch4Sm90ELb0ELb1ELb1ELb1ELb1ELb0ELb0ELb1ELb1ELb1ELb0ELb0EEENS1_21CollectiveEpilogueFwdINS6_IJSA_SB_SA_EEES9_NS_10bfloat16_tESF_Li256ELb1ELb1ELb0ELb1EEENS1_36VarlenDynamicPersistentTileSchedulerILi128ELi128ELi256ELi128ELb0ELb1ELb1ELb1ELb0ELb1EEEEEEEEEvNT_6ParamsE,@"STO_CUDA_ENTRY STV_DEFAULT"
_ZN7cutlass13device_kernelIN5flash11enable_sm90INS1_16FlashAttnFwdSm90INS1_25CollectiveMainloopFwdSm90ILi2EN4cute5tupleIJNS5_1CILi1EEES8_S8_EEENS6_IJNS7_ILi128EEESA_NS7_ILi192EEEEEELi192ENS_12float_e4m3_tEfNS_4arch4Sm90ELb0ELb1ELb1ELb1ELb1ELb0ELb0ELb1ELb1ELb1ELb0ELb0EEENS1_21CollectiveEpilogueFwdINS6_IJSA_SB_SA_EEES9_NS_10bfloat16_tESF_Li256ELb1ELb1ELb0ELb1EEENS1_36VarlenDynamicPersistentTileSchedulerILi128ELi128ELi256ELi128ELb0ELb1ELb1ELb1ELb0ELb1EEEEEEEEEvNT_6ParamsE:
        /* <DEDUP_REMOVED lines=45> */
.L_x_1275:
        /* <DEDUP_REMOVED lines=22> */
.L_x_1276:
        /* <DEDUP_REMOVED lines=18> */
.L_x_1277:
        /* <DEDUP_REMOVED lines=22> */
.L_x_1278:
        /* <DEDUP_REMOVED lines=24> */
.L_x_1279:
        /* <DEDUP_REMOVED lines=8> */
.L_x_1281:
        /* <DEDUP_REMOVED lines=20> */
[----:B------:R-:W-:Y:S01]  /*09f0*/  ULOP3.LUT UR49, UR43, 0x1, URZ, 0xfc, !UPT ;  /* 0x000000012b317892 */ /* 0x000fe2000f8efc3f */
[----:B------:R-:W-:Y:S01]  /*0a00*/  R2UR UR51, R10 ;  /* 0x000000000a3372ca */ /* 0x000fe200000e0000 */
[----:B------:R-:W-:Y:S01]  /*0a10*/  UMOV UR48, URZ ;  /* 0x0000003f00307c82 */ /* 0x000fe20008000000 */
[----:B------:R-:W-:Y:S01]  /*0a20*/  SHF.R.S32.HI R3, RZ, 0x1f, R208 ;  /* 0x0000001fff037819 */ /* 0x000fe200000114d0 */
[----:B------:R-:W-:Y:S01]  /*0a30*/  UMOV UR47, URZ ;  /* 0x0000003f002f7c82 */ /* 0x000fe20008000000 */
[----:B------:R-:W-:Y:S01]  /*0a40*/  R2UR UR50, R11 ;  /* 0x000000000b3272ca */ /* 0x000fe200000e0000 */
[----:B------:R-:W-:Y:S01]  /*0a50*/  UMOV UR46, URZ ;  /* 0x0000003f002e7c82 */ /* 0x000fe20008000000 */
[CC--:B------:R-:W-:Y:S02]  /*0a60*/  LEA.HI R5, R3.reuse, R208.reuse, RZ, 0x7 ;  /* 0x000000d003057211 */ /* 0x0c0fe400078f38ff */
[----:B------:R-:W-:-:S02]  /*0a70*/  LEA.HI R0, R3, R208, RZ, 0x4 ;  /* 0x000000d003007211 */ /* 0x000fc400078f20ff */
[----:B------:R-:W-:Y:S02]  /*0a80*/  LOP3.LUT R201, R5, 0xffffff80, RZ, 0xc0, !PT ;  /* 0xffffff8005c97812 */ /* 0x000fe400078ec0ff */
[----:B------:R-:W-:Y:S02]  /*0a90*/  SHF.R.S32.HI R9, RZ, 0x4, R0 ;  /* 0x00000004ff097819 */ /* 0x000fe40000011400 */
[----:B------:R-:W-:Y:S01]  /*0aa0*/  LOP3.LUT R7, R0, 0x3fffff0, RZ, 0xc0, !PT ;  /* 0x03fffff000077812 */ /* 0x000fe200078ec0ff */
[----:B------:R-:W-:Y:S01]  /*0ab0*/  IMAD.IADD R201, R208, 0x1, -R201 ;  /* 0x00000001d0c97824 */ /* 0x000fe200078e0ac9 */
[----:B------:R-:W-:Y:S02]  /*0ac0*/  LEA.HI R0, R0, R9, RZ, 0x1 ;  /* 0x0000000900007211 */ /* 0x000fe400078f08ff */
[----:B------:R-:W-:Y:S01]  /*0ad0*/  LEA.HI R2, R3, R208, RZ, 0x5 ;  /* 0x000000d003027211 */ /* 0x000fe200078f28ff */
[----:B------:R-:W-:Y:S01]  /*0ae0*/  IMAD.IADD R7, R208, 0x1, -R7 ;  /* 0x00000001d0077824 */ /* 0x000fe200078e0a07 */
[----:B------:R-:W-:-:S02]  /*0af0*/  SHF.R.S32.HI R4, RZ, 0x1f, R201 ;  /* 0x0000001fff047819 */ /* 0x000fc400000114c9 */
[----:B------:R-:W-:Y:S01]  /*0b00*/  LOP3.LUT R0, R0, 0x1ffffffe, RZ, 0xc0, !PT ;  /* 0x1ffffffe00007812 */ /* 0x000fe200078ec0ff */
[----:B------:R-:W-:Y:S01]  /*0b10*/  IMAD.SHL.U32 R2, R2, 0x20, RZ ;  /* 0x0000002002027824 */ /* 0x000fe200078e00ff */
[----:B------:R-:W-:Y:S02]  /*0b20*/  LEA.HI R6, R4, R201, RZ, 0x2 ;  /* 0x000000c904067211 */ /* 0x000fe400078f10ff */
[----:B------:R-:W-:Y:S01]  /*0b30*/  LEA.HI R10, R3, R208, RZ, 0x2 ;  /* 0x000000d0030a7211 */ /* 0x000fe200078f10ff */
[----:B------:R-:W-:Y:S01]  /*0b40*/  IMAD.IADD R0, R9, 0x1, -R0 ;  /* 0x0000000109007824 */ /* 0x000fe200078e0a00 */
[--C-:B------:R-:W-:Y:S02]  /*0b50*/  SHF.R.S32.HI R8, RZ, 0x2, R6.reuse ;  /* 0x00000002ff087819 */ /* 0x100fe40000011406 */
[----:B------:R-:W-:Y:S02]  /*0b60*/  SHF.R.S32.HI R11, RZ, 0x1f, R6 ;  /* 0x0000001fff0b7819 */ /* 0x000fe40000011406 */
[----:B------:R-:W-:-:S02]  /*0b70*/  LOP3.LUT R9, R10, 0xfffffffc, RZ, 0xc0, !PT ;  /* 0xfffffffc0a097812 */ /* 0x000fc400078ec0ff */
[----:B------:R-:W-:Y:S02]  /*0b80*/  LEA.HI R3, R3, R208, RZ, 0x3 ;  /* 0x000000d003037211 */ /* 0x000fe400078f18ff */
[----:B------:R-:W-:Y:S01]  /*0b90*/  LEA.HI R11, R11, R8, RZ, 0x3 ;  /* 0x000000080b0b7211 */ /* 0x000fe200078f18ff */
[----:B------:R-:W-:Y:S01]  /*0ba0*/  IMAD.IADD R9, R208, 0x1, -R9 ;  /* 0x00000001d0097824 */ /* 0x000fe200078e0a09 */
[----:B------:R-:W-:Y:S02]  /*0bb0*/  SHF.R.S32.HI R202, RZ, 0x7, R5 ;  /* 0x00000007ffca7819 */ /* 0x000fe40000011405 */
[----:B------:R-:W-:Y:S02]  /*0bc0*/  LOP3.LUT R2, R2, 0xfffffc00, RZ, 0xc0, !PT ;  /* 0xfffffc0002027812 */ /* 0x000fe400078ec0ff */
        /* <DEDUP_REMOVED lines=26> */
.L_x_1389:
[----:B------:R-:W-:Y:S01]  /*0d70*/  ULDC.64 UR6, c[0x0][0xa28] ;  /* 0x00028a0000067ab9 */ /* 0x000fe20000000a00 */
[----:B------:R-:W-:Y:S01]  /*0d80*/  ULDC UR4, c[0x0][0x424] ;  /* 0x0001090000047ab9 */ /* 0x000fe20000000800 */
[----:B------:R-:W-:-:S04]  /*0d90*/  UISETP.NE.U32.AND UP0, UPT, UR6, URZ, UPT ;  /* 0x0000003f0600728c */ /* 0x000fc8000bf05070 */
[----:B------:R-:W-:-:S03]  /*0da0*/  UISETP.NE.AND.EX UP0, UPT, UR7, URZ, UPT, UP0 ;  /* 0x0000003f0700728c */ /* 0x000fc6000bf05300 */
[----:B------:R-:W-:Y:S02]  /*0db0*/  ULDC.64 UR6, c[0x0][0xa18] ;  /* 0x0002860000067ab9 */ /* 0x000fe40000000a00 */
[----:B------:R-:W-:Y:S01]  /*0dc0*/  UISETP.NE.U32.AND UP1, UPT, UR6, URZ, UPT ;  /* 0x0000003f0600728c */ /* 0x000fe2000bf25070 */
[----:B------:R-:W-:-:S03]  /*0dd0*/  PLOP3.LUT P0, PT, PT, PT, UP0, 0x80, 0x0 ;  /* 0x000000000000781c */ /* 0x000fc60003f0f008 */
[----:B------:R-:W-:-:S03]  /*0de0*/  UISETP.NE.AND.EX UP1, UPT, UR7, URZ, UPT, UP1 ;  /* 0x0000003f0700728c */ /* 0x000fc6000bf25310 */
[----:B------:R-:W-:Y:S02]  /*0df0*/  @UP0 ULDC.64 UR6, c[0x0][0xa28] ;  /* 0x00028a0000060ab9 */ /* 0x000fe40000000a00 */
[----:B------:R-:W-:Y:S01]  /*0e00*/  @UP0 UIMAD.WIDE UR6, UR50, 0x4, UR6 ;  /* 0x00000004320608a5 */ /* 0x000fe2000f8e0206 */
[----:B------:R-:W-:-:S05]  /*0e10*/  PLOP3.LUT P2, PT, PT, PT, UP1, 0x80, 0x0 ;  /* 0x000000000000781c */ /* 0x000fca0003f4f018 */
[----:B------:R-:W-:Y:S01]  /*0e20*/  @UP1 ULDC.64 UR8, c[0x0][0xa18] ;  /* 0x0002860000081ab9 */ /* 0x000fe20000000a00 */
[----:B01----:R-:W-:Y:S02]  /*0e30*/  IMAD.U32 R2, RZ, RZ, UR6 ;  /* 0x00000006ff027e24 */ /* 0x003fe4000f8e00ff */
[----:B--2---:R-:W-:Y:S01]  /*0e40*/  IMAD.U32 R3, RZ, RZ, UR7 ;  /* 0x00000007ff037e24 */ /* 0x004fe2000f8e00ff */
[----:B------:R-:W-:-:S04]  /*0e50*/  @UP1 UIMAD.WIDE UR6, UR50, 0x4, UR8 ;  /* 0x00000004320618a5 */ /* 0x000fc8000f8e0208 */
[----:B------:R-:W2:Y:S02]  /*0e60*/  @P0 LDG.E R2, desc[UR54][R2.64] ;  /* 0x0000003602020981 */ /* 0x000ea4000c1e1900 */
[----:B------:R-:W-:Y:S02]  /*0e70*/  IMAD.U32 R4, RZ, RZ, UR6 ;  /* 0x00000006ff047e24 */ /* 0x000fe4000f8e00ff */
[----:B------:R-:W-:Y:S01]  /*0e80*/  IMAD.U32 R5, RZ, RZ, UR7 ;  /* 0x00000007ff057e24 */ /* 0x000fe2000f8e00ff */
[----:B------:R-:W-:-:S04]  /*0e90*/  ULDC.64 UR6, c[0x0][0x418] ;  /* 0x0001060000067ab9 */ /* 0x000fc80000000a00 */
[----:B---3--:R-:W3:Y:S01]  /*0ea0*/  @P2 LDG.E R4, desc[UR54][R4.64] ;  /* 0x0000003604042981 */ /* 0x008ee2000c1e1900 */
[----:B------:R-:W-:Y:S01]  /*0eb0*/  UISETP.NE.U32.AND UP0, UPT, UR6, URZ, UPT ;  /* 0x0000003f0600728c */ /* 0x000fe2000bf05070 */
[----:B------:R-:W-:-:S03]  /*0ec0*/  UMOV UR39, URZ ;  /* 0x0000003f00277c82 */ /* 0x000fc60008000000 */
[----:B------:R-:W-:-:S03]  /*0ed0*/  UISETP.NE.AND.EX UP0, UPT, UR7, URZ, UPT, UP0 ;  /* 0x0000003f0700728c */ /* 0x000fc6000bf05300 */
[----:B------:R-:W-:Y:S01]  /*0ee0*/  ULDC.64 UR6, c[0x0][0xa20] ;  /* 0x0002880000067ab9 */ /* 0x000fe20000000a00 */
[----:B------:R-:W-:Y:S01]  /*0ef0*/  USEL UR4, UR4, 0x1, UP0 ;  /* 0x0000000104047887 */ /* 0x000fe20008000000 */
[----:B------:R-:W-:Y:S01]  /*0f00*/  ISETP.NE.U32.AND P1, PT, RZ, UR6, PT ;  /* 0x00000006ff007c0c */ /* 0x000fe2000bf25070 */
[----:B------:R-:W-:Y:S02]  /*0f10*/  ULDC UR6, c[0x0][0x2f0] ;  /* 0x0000bc0000067ab9 */ /* 0x000fe40000000800 */
[----:B------:R-:W-:Y:S01]  /*0f20*/  UIMAD UR4, UR4, UR6, URZ ;  /* 0x00000006040472a4 */ /* 0x000fe2000f8e023f */
[----:B------:R-:W-:Y:S02]  /*0f30*/  ISETP.NE.AND.EX P1, PT, RZ, UR7, PT, P1 ;  /* 0x00000007ff007c0c */ /* 0x000fe4000bf25310 */
[----:B--2---:R-:W-:Y:S02]  /*0f40*/  @P0 R2UR UR39, R2 ;  /* 0x00000000022702ca */ /* 0x004fe400000e0000 */
[----:B---3--:R-:W-:Y:S01]  /*0f50*/  @P2 R2UR UR45, R4 ;  /* 0x00000000042d22ca */ /* 0x008fe200000e0000 */
[----:B----4-:R-:W-:-:S14]  /*0f60*/  @P2 BRA `(.L_x_1282) ;  /* 0x0000000000382947 */ /* 0x010fdc0003800000 */
[----:B------:R-:W-:Y:S01]  /*0f70*/  ULDC.64 UR6, c[0x0][0xa00] ;  /* 0x0002800000067ab9 */ /* 0x000fe20000000a00 */
[----:B------:R-:W-:Y:S01]  /*0f80*/  ULDC UR45, c[0x0][0x288] ;  /* 0x0000a200002d7ab9 */ /* 0x000fe20000000800 */
        /* <DEDUP_REMOVED lines=12> */
.L_x_1282:
[----:B------:R-:W-:Y:S01]  /*1050*/  UMOV UR42, UR51 ;  /* 0x00000033002a7c82 */ /* 0x000fe20008000000 */
[----:B------:R-:W-:Y:S01]  /*1060*/  UMOV UR41, UR50 ;  /* 0x0000003200297c82 */ /* 0x000fe20008000000 */
[----:B------:R-:W-:Y:S05]  /*1070*/  @!P1 BRA `(.L_x_1283) ;  /* 0x00000000001c9947 */ /* 0x000fea0003800000 */
[----:B------:R-:W-:Y:S02]  /*1080*/  ULDC.64 UR6, c[0x0][0xa20] ;  /* 0x0002880000067ab9 */ /* 0x000fe40000000a00 */
[----:B------:R-:W-:-:S06]  /*1090*/  UIMAD.WIDE UR6, UR50, 0x4, UR6 ;  /* 0x00000004320678a5 */ /* 0x000fcc000f8e0206 */
[----:B------:R-:W-:Y:S02]  /*10a0*/  IMAD.U32 R2, RZ, RZ, UR6 ;  /* 0x00000006ff027e24 */ /* 0x000fe4000f8e00ff */
[----:B------:R-:W-:-:S05]  /*10b0*/  IMAD.U32 R3, RZ, RZ, UR7 ;  /* 0x00000007ff037e24 */ /* 0x000fca000f8e00ff */
[----:B------:R-:W2:Y:S02]  /*10c0*/  LDG.E R2, desc[UR54][R2.64] ;  /* 0x0000003602027981 */ /* 0x000ea4000c1e1900 */
[----:B--2---:R-:W-:Y:S01]  /*10d0*/  R2UR UR4, R2 ;  /* 0x00000000020472ca */ /* 0x004fe200000e0000 */
[----:B------:R-:W-:-:S14]  /*10e0*/  BRA `(.L_x_1284) ;  /* 0x0000000000347947 */ /* 0x000fdc0003800000 */
.L_x_1283:
        /* <DEDUP_REMOVED lines=13> */
.L_x_1284:
[----:B------:R-:W-:Y:S01]  /*11c0*/  ULDC UR6, c[0x0][0x448] ;  /* 0x0001120000067ab9 */ /* 0x000fe20000000800 */
[----:B------:R-:W-:Y:S02]  /*11d0*/  USHF.L.U32 UR40, UR5, 0x7, URZ ;  /* 0x0000000705287899 */ /* 0x000fe4000800063f */
[----:B------:R-:W-:Y:S02]  /*11e0*/  UISETP.NE.AND UP0, UPT, UR6, 0x1, UPT ;  /* 0x000000010600788c */ /* 0x000fe4000bf05270 */
[----:B------:R-:W-:Y:S02]  /*11f0*/  UIADD3 UR8, UR40, 0x7f, URZ ;  /* 0x0000007f28087890 */ /* 0x000fe4000fffe03f */
[----:B------:R-:W-:Y:S02]  /*1200*/  UIADD3 UR39, -UR39, UR4, URZ ;  /* 0x0000000427277290 */ /* 0x000fe4000fffe13f */
[----:B------:R-:W-:Y:S01]  /*1210*/  UP2UR UR53, UPR, URZ, 0x1 ;  /* 0x000000013f357883 */ /* 0x000fe20008000000 */
[----:B------:R-:W-:Y:S01]  /*1220*/  ULDC.64 UR4, c[0x0][0x9e0] ;  /* 0x0002780000047ab9 */ /* 0x000fe20000000a00 */
[----:B------:R-:W-:-:S03]  /*1230*/  UIADD3 UR9, UR39, 0x1, -UR45 ;  /* 0x0000000127097890 */ /* 0x000fc6000fffe82d */
[----:B------:R-:W-:Y:S01]  /*1240*/  @UP0 ULDC UR6, c[0x0][0x44c] ;  /* 0x0001130000060ab9 */ /* 0x000fe20000000800 */
[----:B------:R-:W-:Y:S01]  /*1250*/  @UP0 ULDC UR10, c[0x0][0x450] ;  /* 0x00011400000a0ab9 */ /* 0x000fe20000000800 */
[----:B------:R-:W-:-:S04]  /*1260*/  UIMAD.WIDE.U32 UR6, UR8, UR6, URZ ;  /* 0x00000006080672a5 */ /* 0x000fc8000f8e003f */
[----:B------:R-:W-:Y:S02]  /*1270*/  @UP0 USHF.R.U32.HI UR8, URZ, UR10, UR7 ;  /* 0x0000000a3f080299 */ /* 0x000fe40008011607 */
[----:B------:R-:W-:Y:S02]  /*1280*/  UISETP.GE.AND UP0, UPT, UR5, 0x1, UPT ;  /* 0x000000010500788c */ /* 0x000fe4000bf06270 */
[----:B------:R-:W-:Y:S02]  /*1290*/  UIADD3 UR8, UR9, UR8, URZ ;  /* 0x0000000809087290 */ /* 0x000fe4000fffe03f */
[----:B------:R-:W-:Y:S02]  /*12a0*/  UP2UR UR52, UPR, URZ, 0x1 ;  /* 0x000000013f347883 */ /* 0x000fe40008000000 */
[----:B------:R-:W-:Y:S01]  /*12b0*/  PLOP3.LUT P0, PT, PT, PT, UP0, 0x40, 0x0 ;  /* 0x000000000000781c */ /* 0x000fe20003f0e808 */
[----:B------:R-:W-:-:S06]  /*12c0*/  UIADD3 UR4, UR8, UR4, URZ ;  /* 0x0000000408047290 */ /* 0x000fcc000fffe03f */
[----:B------:R-:W-:-:S06]  /*12d0*/  IMAD.U32 R0, RZ, RZ, UR4 ;  /* 0x00000004ff007e24 */ /* 0x000fcc000f8e00ff */
[----:B------:R-:W-:Y:S05]  /*12e0*/  @P0 BRA `(.L_x_1285) ;  /* 0x0000000000400947 */ /* 0x000fea0003800000 */
        /* <DEDUP_REMOVED lines=10> */
.L_x_1286:
[----:B------:R-:W-:-:S11]  /*1390*/  UISETP.NE.AND UP0, UPT, UR5, 0x1, UPT ;  /* 0x000000010500788c */ /* 0x000fd6000bf05270 */
[----:B------:R-:W-:Y:S02]  /*13a0*/  @UP0 ULDC.64 UR8, c[0x0][0x9e8] ;  /* 0x00027a0000080ab9 */ /* 0x000fe40000000a00 */
[----:B------:R-:W-:-:S04]  /*13b0*/  UIMAD.WIDE.U32 UR6, UR4, UR8, URZ ;  /* 0x00000008040672a5 */ /* 0x000fc8000f8e003f */
[----:B------:R-:W-:-:S12]  /*13c0*/  @UP0 USHF.R.U32.HI UR4, URZ, UR9, UR7 ;  /* 0x000000093f040299 */ /* 0x000fd80008011607 */
.L_x_1287:
[----:B------:R-:W-:-:S06]  /*13d0*/  UIMAD UR4, UR4, UR5, UR5 ;  /* 0x00000005040472a4 */ /* 0x000fcc000f8e0205 */
[----:B------:R-:W-:-:S07]  /*13e0*/  VIMNMX R0, R0, UR4, PT ;  /* 0x0000000400007c48 */ /* 0x000fce000bfe0100 */
.L_x_1285:
[----:B------:R-:W-:Y:S01]  /*13f0*/  UISETP.NE.AND UP0, UPT, UR53, URZ, UPT ;  /* 0x0000003f3500728c */ /* 0x000fe2000bf05270 */
[----:B------:R-:W-:Y:S01]  /*1400*/  VIADD R0, R0, 0x7f ;  /* 0x0000007f00007836 */ /* 0x000fe20000000000 */
[----:B------:R-:W-:Y:S01]  /*1410*/  UMOV UR9, UR40 ;  /* 0x0000002800097c82 */ /* 0x000fe20008000000 */
[----:B------:R-:W-:Y:S02]  /*1420*/  UIADD3 UR4, UR39, 0x7f, URZ ;  /* 0x0000007f27047890 */ /* 0x000fe4000fffe03f */
[----:B------:R-:W-:Y:S01]  /*1430*/  UIADD3 UR56, UR39, -UR45, URZ ;  /* 0x8000002d27387290 */ /* 0x000fe2000fffe03f */
        /* <DEDUP_REMOVED lines=27> */
.L_x_1289:
[----:B------:R-:W-:-:S11]  /*15f0*/  UISETP.NE.AND UP0, UPT, UR5, 0x1, UPT ;  /* 0x000000010500788c */ /* 0x000fd6000bf05270 */
[----:B------:R-:W-:Y:S02]  /*1600*/  @UP0 ULDC.64 UR10, c[0x0][0x9e8] ;  /* 0x00027a00000a0ab9 */ /* 0x000fe40000000a00 */
[----:B------:R-:W-:-:S04]  /*1610*/  UIMAD.WIDE.U32 UR6, UR4, UR10, URZ ;  /* 0x0000000a040672a5 */ /* 0x000fc8000f8e003f */
[----:B------:R-:W-:-:S12]  /*1620*/  @UP0 USHF.R.U32.HI UR4, URZ, UR11, UR7 ;  /* 0x0000000b3f040299 */ /* 0x000fd80008011607 */
.L_x_1290:
[----:B------:R-:W-:-:S04]  /*1630*/  UIMAD UR4, UR4, UR5, URZ ;  /* 0x00000005040472a4 */ /* 0x000fc8000f8e023f */
[----:B------:R-:W-:-:S04]  /*1640*/  UISETP.LT.AND UP0, UPT, UR9, UR4, UPT ;  /* 0x000000040900728c */ /* 0x000fc8000bf01270 */
[----:B------:R-:W-:-:S12]  /*1650*/  USEL UR9, UR9, UR4, !UP0 ;  /* 0x0000000409097287 */ /* 0x000fd8000c000000 */
.L_x_1288:
        /* <DEDUP_REMOVED lines=54> */
[----:B------:R-:W-:-:S02]  /*19c0*/  CS2R R96, SRZ ;  /* 0x0000000000607805 */ /* 0x000fc4000001ff00 */
[----:B------:R-:W-:Y:S01]  /*19d0*/  CS2R R130, SRZ ;  /* 0x0000000000827805 */ /* 0x000fe2000001ff00 */
[----:B------:R-:W-:Y:S01]  /*19e0*/  IMAD.MOV.U32 R104, RZ, RZ, RZ ;  /* 0x000000ffff687224 */ /* 0x000fe200078e00ff */
[----:B------:R-:W-:Y:S01]  /*19f0*/  CS2R R132, SRZ ;  /* 0x0000000000847805 */ /* 0x000fe2000001ff00 */
        /* <DEDUP_REMOVED lines=32> */
.L_x_1292:
        /* <DEDUP_REMOVED lines=18> */
[----:B------:R-:W-:Y:S02]  /*1d20*/  @UP1 UIMAD.WIDE.U32 UR8, UR50, UR10, URZ ;  /* 0x0000000a320812a5 */ /* 0x000fe4000f8e003f */
[----:B------:R-:W-:Y:S02]  /*1d30*/  @UP1 UIMAD UR18, UR50, UR11, UR15 ;  /* 0x0000000b321212a4 */ /* 0x000fe4000f8e020f */
[----:B------:R-:W-:Y:S02]  /*1d40*/  @UP0 USHF.R.S32.HI UR16, URZ, 0x1f, UR51 ;  /* 0x0000001f3f100899 */ /* 0x000fe40008011433 */
[----:B------:R-:W-:Y:S01]  /*1d50*/  @UP1 USHF.R.S32.HI UR19, URZ, 0x1f, UR51 ;  /* 0x0000001f3f131899 */ /* 0x000fe20008011433 */
[----:B------:R-:W-:Y:S01]  /*1d60*/  @UP0 ULDC.64 UR14, c[0x0][0x9b0] ;  /* 0x00026c00000e0ab9 */ /* 0x000fe20000000a00 */
[----:B------:R-:W-:Y:S01]  /*1d70*/  @UP1 ULDC.64 UR10, c[0x0][0x9c0] ;  /* 0x00027000000a1ab9 */ /* 0x000fe20000000a00 */
[----:B------:R-:W-:Y:S02]  /*1d80*/  @UP0 UIADD3 UR13, UR13, UR17, URZ ;  /* 0x000000110d0d0290 */ /* 0x000fe4000fffe03f */
[----:B------:R-:W-:-:S02]  /*1d90*/  @UP0 UIMAD UR16, UR16, UR14, URZ ;  /* 0x0000000e101002a4 */ /* 0x000fc4000f8e023f */
[----:B------:R-:W-:Y:S02]  /*1da0*/  @UP1 UIMAD UR17, UR19, UR10, URZ ;  /* 0x0000000a131112a4 */ /* 0x000fe4000f8e023f */
[----:B------:R-:W-:Y:S02]  /*1db0*/  @UP1 UIADD3 UR9, UR9, UR18, URZ ;  /* 0x0000001209091290 */ /* 0x000fe4000fffe03f */
[----:B------:R-:W-:Y:S02]  /*1dc0*/  @UP0 UIMAD UR15, UR51, UR15, UR16 ;  /* 0x0000000f330f02a4 */ /* 0x000fe4000f8e0210 */
[----:B------:R-:W-:Y:S02]  /*1dd0*/  @UP0 UIMAD.WIDE.U32 UR12, UR51, UR14, UR12 ;  /* 0x0000000e330c02a5 */ /* 0x000fe4000f8e000c */
[----:B------:R-:W-:Y:S02]  /*1de0*/  @UP1 UIMAD UR11, UR51, UR11, UR17 ;  /* 0x0000000b330b12a4 */ /* 0x000fe4000f8e0211 */
        /* <DEDUP_REMOVED lines=25> */
.L_x_1497:
[----:B------:R-:W-:Y:S05]  /*1f80*/  @!P0 BRA `(.L_x_1294) ;  /* 0x0000000000048947 */ /* 0x000fea0003800000 */
[----:B------:R-:W-:Y:S01]  /*1f90*/  BPT.TRAP 0x1 ;  /* 0x000000040000795c */ /* 0x000fe20000300000 */
.L_x_1294:
[----:B------:R-:W-:Y:S02]  /*1fa0*/  IMAD.U32 R9, RZ, RZ, UR46 ;  /* 0x0000002eff097e24 */ /* 0x000fe4000f8e00ff */
[----:B------:R-:W-:-:S03]  /*1fb0*/  IMAD.U32 R2, RZ, RZ, UR47 ;  /* 0x0000002fff027e24 */ /* 0x000fc6000f8e00ff */
[----:B------:R-:W-:Y:S02]  /*1fc0*/  LEA R9, R9, UR36, 0x3 ;  /* 0x0000002409097c11 */ /* 0x000fe4000f8e18ff */
[----:B------:R-:W-:-:S04]  /*1fd0*/  SHF.L.U32 R2, R2, 0x1f, RZ ;  /* 0x0000001f02027819 */ /* 0x000fc800000006ff */
[----:B------:R1:W2:Y:S01]  /*1fe0*/  SYNCS.PHASECHK.TRANS64.TRYWAIT P1, [R9+URZ+0x2a830], R2 ;  /* 0x02a83002090075a7 */ /* 0x0002a2000802017f */
[----:B------:R-:W-:Y:S05]  /*1ff0*/  @!P0 BRA `(.L_x_1295) ;  /* 0x0000000000048947 */ /* 0x000fea0003800000 */
[----:B------:R-:W-:Y:S01]  /*2000*/  BPT.TRAP 0x1 ;  /* 0x000000040000795c */ /* 0x000fe20000300000 */
.L_x_1295:
[----:B--2---:R-:W-:Y:S05]  /*2010*/  @P1 BRA `(.L_x_1296) ;  /* 0x0000000000081947 */ /* 0x004fea0003800000 */
[----:B------:R-:W2:Y:S02]  /*2020*/  SYNCS.PHASECHK.TRANS64.TRYWAIT P1, [R9+URZ+0x2a830], R2 ;  /* 0x02a83002090075a7 */ /* 0x000ea4000802017f */
[----:B--2---:R-:W-:Y:S05]  /*2030*/  @!P1 BRA `(.L_x_1297) ;  /* 0x0000017800989947 */ /* 0x004fea0003800000 */
.L_x_1296:
        /* <DEDUP_REMOVED lines=49> */
.L_x_1298:
[----:B------:R-:W-:Y:S01]  /*2350*/  UISETP.NE.AND UP1, UPT, UR53, URZ, UPT ;  /* 0x0000003f3500728c */ /* 0x000fe2000bf25270 */
[C---:B------:R-:W-:Y:S01]  /*2360*/  FMUL.FTZ R89, R0.reuse, R31 ;  /* 0x0000001f00597220 */ /* 0x040fe20000410000 */
[----:B------:R-:W-:Y:S01]  /*2370*/  VIADD R31, R17, UR40 ;  /* 0x00000028111f7c36 */ /* 0x000fe20008000000 */
[----:B------:R-:W-:Y:S01]  /*2380*/  R2UR UR6, R9 ;  /* 0x00000000090672ca */ /* 0x000fe200000e0000 */
[C---:B------:R-:W-:Y:S01]  /*2390*/  FMUL.FTZ R56, R0.reuse, R56 ;  /* 0x0000003800387220 */ /* 0x040fe20000410000 */
[C---:B------:R-:W-:Y:S01]  /*23a0*/  FMUL.FTZ R53, R0.reuse, R53 ;  /* 0x0000003500357220 */ /* 0x040fe20000410000 */
[----:B------:R-:W-:Y:S01]  /*23b0*/  PLOP3.LUT P1, PT, PT, PT, UP1, 0x80, 0x0 ;  /* 0x000000000000781c */ /* 0x000fe20003f2f018 */
[----:B------:R-:W-:Y:S01]  /*23c0*/  IMAD.MOV.U32 R15, RZ, RZ, -0x80 ;  /* 0xffffff80ff0f7424 */ /* 0x000fe200078e00ff */
[----:B------:R-:W-:Y:S01]  /*23d0*/  PLOP3.LUT P2, PT, PT, PT, UP1, 0x80, 0x0 ;  /* 0x000000000000781c */ /* 0x000fe20003f4f018 */
[----:B------:R3:W4:Y:S01]  /*23e0*/  MUFU.TANH R93, R53 ;  /* 0x00000035005d7308 */ /* 0x0007220000002400 */
[C---:B------:R-:W-:Y:S01]  /*23f0*/  FMUL.FTZ R4, R0.reuse, R33 ;  /* 0x0000002100047220 */ /* 0x040fe20000410000 */
[----:B------:R-:W-:Y:S01]  /*2400*/  @UP1 ULDC UR7, c[0x0][0x44c] ;  /* 0x0001130000071ab9 */ /* 0x000fe20000000800 */
[C---:B------:R-:W-:Y:S01]  /*2410*/  FMUL.FTZ R40, R0.reuse, R40 ;  /* 0x0000002800287220 */ /* 0x040fe20000410000 */
[C---:B------:R-:W-:Y:S01]  /*2420*/  FMUL.FTZ R41, R0.reuse, R41 ;  /* 0x0000002900297220 */ /* 0x040fe20000410000 */
[C---:B------:R-:W-:Y:S01]  /*2430*/  FMUL.FTZ R33, R0.reuse, R34 ;  /* 0x0000002200217220 */ /* 0x040fe20000410000 */
[C---:B------:R-:W-:Y:S01]  /*2440*/  FMUL.FTZ R5, R0.reuse, R36 ;  /* 0x0000002400057220 */ /* 0x040fe20000410000 */
[----:B------:R-:W-:Y:S01]  /*2450*/  UIADD3 UR6, UR6, 0x2a840, URZ ;  /* 0x0002a84006067890 */ /* 0x000fe2000fffe03f */
[----:B------:R5:W4:Y:S01]  /*2460*/  MUFU.TANH R94, R56 ;  /* 0x00000038005e7308 */ /* 0x000b220000002400 */
[----:B---3--:R-:W-:Y:S01]  /*2470*/  FMUL.FTZ R53, R0, R74 ;  /* 0x0000004a00357220 */ /* 0x008fe20000410000 */
[----:B-12---:R-:W-:Y:S01]  /*2480*/  @P1 IMAD.HI.U32 R9, R31, UR7, RZ ;  /* 0x000000071f091c27 */ /* 0x006fe2000f8e00ff */
[----:B------:R-:W-:-:S03]  /*2490*/  @UP1 ULDC UR7, c[0x0][0x450] ;  /* 0x0001140000071ab9 */ /* 0x000fc60000000800 */
[C---:B0-----:R-:W-:Y:S01]  /*24a0*/  FMUL.FTZ R6, R0.reuse, R37 ;  /* 0x0000002500067220 */ /* 0x041fe20000410000 */
[C---:B------:R-:W-:Y:S01]  /*24b0*/  FMUL.FTZ R44, R0.reuse, R44 ;  /* 0x0000002c002c7220 */ /* 0x040fe20000410000 */
[C---:B------:R-:W-:Y:S01]  /*24c0*/  FMUL.FTZ R45, R0.reuse, R45 ;  /* 0x0000002d002d7220 */ /* 0x040fe20000410000 */
[----:B------:R-:W-:Y:S01]  /*24d0*/  @P2 SHF.R.U32.HI R31, RZ, UR7, R9 ;  /* 0x00000007ff1f2c19 */ /* 0x000fe20008011609 */
[C---:B------:R-:W-:Y:S01]  /*24e0*/  FMUL.FTZ R48, R0.reuse, R48 ;  /* 0x0000003000307220 */ /* 0x040fe20000410000 */
[C---:B------:R-:W-:Y:S01]  /*24f0*/  FMUL.FTZ R49, R0.reuse, R49 ;  /* 0x0000003100317220 */ /* 0x040fe20000410000 */
[----:B------:R-:W-:Y:S01]  /*2500*/  FMUL.FTZ R52, R0, R52 ;  /* 0x0000003400347220 */ /* 0x000fe20000410000 */
[----:B------:R-:W-:Y:S01]  /*2510*/  IMAD R74, R88, R15, 0x80 ;  /* 0x00000080584a7424 */ /* 0x000fe200078e020f */
[----:B-----5:R-:W0:Y:S01]  /*2520*/  SHFL.IDX PT, R56, R31, RZ, 0x1c1f ;  /* 0x001c1fff1f387589 */ /* 0x020e2200000e0000 */
        /* <DEDUP_REMOVED lines=11> */
[----:B------:R1:W2:Y:S01]  /*25e0*/  MUFU.TANH R27, R40 ;  /* 0x00000028001b7308 */ /* 0x0002a20000002400 */
[C---:B------:R-:W-:Y:S01]  /*25f0*/  FMUL.FTZ R37, R0.reuse, R42 ;  /* 0x0000002a00257220 */ /* 0x040fe20000410000 */
[C---:B------:R-:W-:Y:S01]  /*2600*/  FMUL.FTZ R38, R0.reuse, R43 ;  /* 0x0000002b00267220 */ /* 0x040fe20000410000 */
[----:B------:R-:W-:Y:S01]  /*2610*/  UPRMT UR6, UR37, 0x654, UR6 ;  /* 0x0000065425067896 */ /* 0x000fe20008000006 */
[C---:B------:R-:W-:Y:S01]  /*2620*/  FMUL.FTZ R39, R0.reuse, R46 ;  /* 0x0000002e00277220 */ /* 0x040fe20000410000 */
[C---:B------:R-:W-:Y:S01]  /*2630*/  FMUL.FTZ R42, R0.reuse, R51 ;  /* 0x00000033002a7220 */ /* 0x040fe20000410000 */
[----:B------:R-:W-:Y:S01]  /*2640*/  FMUL.FTZ R43, R0, R54 ;  /* 0x00000036002b7220 */ /* 0x000fe20000410000 */
[----:B------:R-:W-:Y:S01]  /*2650*/  VIADD R15, R74, 0x1 ;  /* 0x000000014a0f7836 */ /* 0x000fe20000000000 */
        /* <DEDUP_REMOVED lines=9> */
[C---:B---3--:R-:W-:Y:S01]  /*26f0*/  FMUL.FTZ R41, R0.reuse, R50 ;  /* 0x0000003200297220 */ /* 0x048fe20000410000 */
        /* <DEDUP_REMOVED lines=19> */
[----:B------:R-:W-:Y:S01]  /*2830*/  FMUL.FTZ R73, R0, R73 ;  /* 0x0000004900497220 */ /* 0x000fe20000410000 */
[----:B------:R-:W-:Y:S01]  /*2840*/  IMAD R20, R16, -0x2, R15 ;  /* 0xfffffffe10147824 */ /* 0x000fe200078e020f */
[----:B------:R-:W-:Y:S01]  /*2850*/  PLOP3.LUT P1, PT, PT, PT, UP0, 0x40, 0x0 ;  /* 0x000000000000781c */ /* 0x000fe20003f2e808 */
[----:B------:R3:W0:Y:S01]  /*2860*/  MUFU.TANH R29, R44 ;  /* 0x0000002c001d7308 */ /* 0x0006220000002400 */
[----:B-1----:R-:W-:Y:S01]  /*2870*/  FMUL.FTZ R6, R0, R83 ;  /* 0x0000005300067220 */ /* 0x002fe20000410000 */
[----:B------:R-:W-:Y:S01]  /*2880*/  ULDC UR31, c[0x0][0x9dc] ;  /* 0x00027700001f7ab9 */ /* 0x000fe20000000800 */
[----:B------:R-:W-:Y:S01]  /*2890*/  SYNCS.ARRIVE.TRANS64.RED.A1T0 RZ, [UR6], RZ ;  /* 0x000000ffffff79a7 */ /* 0x000fe20008100406 */
[----:B------:R-:W-:Y:S01]  /*28a0*/  ULOP3.LUT UR6, URZ, UR31, URZ, 0x33, !UPT ;  /* 0x0000001f3f067292 */ /* 0x000fe2000f8e333f */
[----:B------:R-:W-:Y:S01]  /*28b0*/  VIADD R15, R74, UR39 ;  /* 0x000000274a0f7c36 */ /* 0x000fe20008000000 */
[----:B------:R-:W-:Y:S01]  /*28c0*/  ULDC UR14, c[0x0][0x9e0] ;  /* 0x00027800000e7ab9 */ /* 0x000fe20000000800 */
[C---:B------:R-:W-:Y:S01]  /*28d0*/  FMUL.FTZ R32, R0.reuse, R32 ;  /* 0x0000002000207220 */ /* 0x040fe20000410000 */
[----:B------:R1:W0:Y:S01]  /*28e0*/  MUFU.TANH R30, R45 ;  /* 0x0000002d001e7308 */ /* 0x0002220000002400 */
[----:B---3--:R-:W-:Y:S01]  /*28f0*/  FMUL.FTZ R44, R0, R55 ;  /* 0x00000037002c7220 */ /* 0x008fe20000410000 */
[----:B------:R-:W-:-:S02]  /*2900*/  IMAD.U32 R55, RZ, RZ, UR45 ;  /* 0x0000002dff377e24 */ /* 0x000fc4000f8e00ff */
[----:B------:R-:W-:Y:S01]  /*2910*/  FMUL.FTZ R69, R0, R69 ;  /* 0x0000004500457220 */ /* 0x000fe20000410000 */
[----:B------:R-:W-:Y:S01]  /*2920*/  IMAD R75, R16, -0x2, R15 ;  /* 0xfffffffe104b7824 */ /* 0x000fe200078e020f */
[----:B------:R-:W-:Y:S02]  /*2930*/  LEA R78, R88, 0xffffff80, 0x7 ;  /* 0xffffff80584e7811 */ /* 0x000fe400078e38ff */
[----:B------:R-:W-:Y:S01]  /*2940*/  IADD3 R20, -R55, UR39, R20 ;  /* 0x0000002737147c10 */ /* 0x000fe2000fffe114 */
[----:B------:R3:W0:Y:S01]  /*2950*/  MUFU.TANH R90, R48 ;  /* 0x00000030005a7308 */ /* 0x0006220000002400 */
[----:B-1----:R-:W-:-:S03]  /*2960*/  FMUL.FTZ R45, R0, R58 ;  /* 0x0000003a002d7220 */ /* 0x002fc60000410000 */
[C---:B------:R-:W-:Y:S02]  /*2970*/  VIADD R82, R20.reuse, UR14 ;  /* 0x0000000e14527c36 */ /* 0x040fe40008000000 */
[----:B------:R-:W-:Y:S02]  /*2980*/  VIADD R79, R20, UR6 ;  /* 0x00000006144f7c36 */ /* 0x000fe40008000000 */
        /* <DEDUP_REMOVED lines=60> */
[----:B------:R-:W-:Y:S01]  /*2d50*/  IMAD.U32 R15, RZ, RZ, UR45 ;  /* 0x0000002dff0f7e24 */ /* 0x000fe2000f8e00ff */
[----:B------:R-:W-:Y:S04]  /*2d60*/  BSSY B0, `(.L_x_1300) ;  /* 0x0000013000007945 */ /* 0x000fe80003800000 */
[----:B------:R-:W-:-:S04]  /*2d70*/  IADD3 R15, -R15, UR39, R56 ;  /* 0x000000270f0f7c10 */ /* 0x000fc8000fffe138 */
        /* <DEDUP_REMOVED lines=11> */
.L_x_1301:
[----:B------:R-:W-:Y:S02]  /*2e30*/  ULDC UR6, c[0x0][0x9e4] ;  /* 0x0002790000067ab9 */ /* 0x000fe40000000800 */
[----:B------:R-:W-:-:S05]  /*2e40*/  IMAD.U32 R55, RZ, RZ, UR6 ;  /* 0x00000006ff377e24 */ /* 0x000fca000f8e00ff */
[----:B------:R-:W-:-:S13]  /*2e50*/  ISETP.NE.AND P1, PT, R55, 0x1, PT ;  /* 0x000000013700780c */ /* 0x000fda0003f25270 */
[----:B------:R-:W0:Y:S02]  /*2e60*/  @P1 LDC.64 R56, c[0x0][0x9e8] ;  /* 0x00027a00ff381b82 */ /* 0x000e240000000a00 */
[----:B0-----:R-:W-:-:S05]  /*2e70*/  @P1 IMAD.HI.U32 R20, R15, R56, RZ ;  /* 0x000000380f141227 */ /* 0x001fca00078e00ff */
[----:B------:R-:W-:-:S07]  /*2e80*/  @P1 SHF.R.U32.HI R15, RZ, R57, R20 ;  /* 0x00000039ff0f1219 */ /* 0x000fce0000011614 */
.L_x_1302:
[----:B------:R-:W-:Y:S05]  /*2e90*/  BSYNC B0 ;  /* 0x0000000000007941 */ /* 0x000fea0003800000 */
.L_x_1300:
[----:B------:R-:W-:-:S04]  /*2ea0*/  IMAD R15, R15, R55, -R78 ;  /* 0x000000370f0f7224 */ /* 0x000fc800078e0a4e */
[----:B------:R-:W-:-:S05]  /*2eb0*/  IMAD R15, R16, -0x2, R15 ;  /* 0xfffffffe100f7824 */ /* 0x000fca00078e020f */
[----:B------:R-:W-:Y:S02]  /*2ec0*/  VIADDMNMX R32, R15, R55, R32, PT ;  /* 0x000000370f207246 */ /* 0x000fe40003800120 */
[----:B------:R-:W-:-:S07]  /*2ed0*/  VIMNMX R69, R69, R15, !PT ;  /* 0x0000000f45457248 */ /* 0x000fce0007fe0100 */
.L_x_1299:
[C---:B------:R-:W-:Y:S01]  /*2ee0*/  ISETP.GE.AND P2, PT, R74.reuse, 0x9, PT ;  /* 0x000000094a00780c */ /* 0x040fe20003f46270 */
[----:B------:R-:W-:Y:S01]  /*2ef0*/  UISETP.NE.AND UP0, UPT, UR52, URZ, UPT ;  /* 0x0000003f3400728c */ /* 0x000fe2000bf05270 */
[----:B------:R-:W-:Y:S02]  /*2f00*/  ISETP.GE.AND P1, PT, R74, 0x2, PT ;  /* 0x000000024a00780c */ /* 0x000fe40003f26270 */
        /* <DEDUP_REMOVED lines=13> */
[----:B-1----:R-:W-:Y:S02]  /*2fe0*/  FSEL R57, R21, -INF , !P3 ;  /* 0xff80000015397808 */ /* 0x002fe40005800000 */
        /* <DEDUP_REMOVED lines=56> */
[C---:B------:R-:W-:Y:S02]  /*3370*/  ISETP.GT.AND P3, PT, R69.reuse, 0x40, !P4 ;  /* 0x000000404500780c */ /* 0x040fe40006764270 */
        /* <DEDUP_REMOVED lines=79> */
[----:B------:R-:W-:-:S04]  /*3870*/  ISETP.GT.AND P6, PT, R69, 0x79, !P6 ;  /* 0x000000794500780c */ /* 0x000fc800077c4270 */
[----:B------:R-:W-:Y:S02]  /*3880*/  ISETP.LT.OR P6, PT, R32, 0x7a, P6 ;  /* 0x0000007a2000780c */ /* 0x000fe400037c1670 */
[----:B------:R-:W0:Y:S02]  /*3890*/  SHFL.IDX PT, R32, R31, 0x1, 0x1c1f ;  /* 0x003c1f001f207f89 */ /* 0x000e2400000e0000 */
[----:B------:R-:W-:Y:S02]  /*38a0*/  FSEL R10, R85, -INF , !P6 ;  /* 0xff800000550a7808 */ /* 0x000fe40007000000 */
[----:B------:R-:W-:Y:S02]  /*38b0*/  PLOP3.LUT P6, PT, PT, PT, UP0, 0x40, 0x0 ;  /* 0x000000000000781c */ /* 0x000fe40003fce808 */
[----:B0-----:R-:W-:Y:S01]  /*38c0*/  VIADDMNMX R69, R32, R82, R75, PT ;  /* 0x0000005220457246 */ /* 0x001fe2000380014b */
[----:B------:R-:W-:-:S10]  /*38d0*/  IMAD.IADD R72, R79, 0x1, R32 ;  /* 0x000000014f487824 */ /* 0x000fd400078e0220 */
[----:B------:R-:W-:Y:S05]  /*38e0*/  @P6 BRA `(.L_x_1303) ;  /* 0x0000000000646947 */ /* 0x000fea0003800000 */
        /* <DEDUP_REMOVED lines=14> */
.L_x_1305:
[----:B------:R-:W-:Y:S02]  /*39d0*/  ULDC UR6, c[0x0][0x9e4] ;  /* 0x0002790000067ab9 */ /* 0x000fe40000000800 */
[----:B------:R-:W-:-:S05]  /*39e0*/  IMAD.U32 R32, RZ, RZ, UR6 ;  /* 0x00000006ff207e24 */ /* 0x000fca000f8e00ff */
[----:B------:R-:W-:-:S13]  /*39f0*/  ISETP.NE.AND P6, PT, R32, 0x1, PT ;  /* 0x000000012000780c */ /* 0x000fda0003fc5270 */
[----:B------:R-:W0:Y:S02]  /*3a00*/  @P6 LDC.64 R74, c[0x0][0x9e8] ;  /* 0x00027a00ff4a6b82 */ /* 0x000e240000000a00 */
[----:B0-----:R-:W-:-:S05]  /*3a10*/  @P6 IMAD.HI.U32 R74, R31, R74, RZ ;  /* 0x0000004a1f4a6227 */ /* 0x001fca00078e00ff */
[----:B------:R-:W-:-:S07]  /*3a20*/  @P6 SHF.R.U32.HI R31, RZ, R75, R74 ;  /* 0x0000004bff1f6219 */ /* 0x000fce000001164a */
.L_x_1306:
[----:B------:R-:W-:Y:S05]  /*3a30*/  BSYNC B0 ;  /* 0x0000000000007941 */ /* 0x000fea0003800000 */
.L_x_1304:
[----:B------:R-:W-:-:S04]  /*3a40*/  IMAD R31, R31, R32, -R78 ;  /* 0x000000201f1f7224 */ /* 0x000fc800078e0a4e */
[----:B------:R-:W-:-:S05]  /*3a50*/  IMAD R31, R16, -0x2, R31 ;  /* 0xfffffffe101f7824 */ /* 0x000fca00078e021f */
[----:B------:R-:W-:Y:S02]  /*3a60*/  VIADDMNMX R69, R31, R32, R69, PT ;  /* 0x000000201f457246 */ /* 0x000fe40003800145 */
[----:B------:R-:W-:-:S07]  /*3a70*/  VIMNMX R72, R72, R31, !PT ;  /* 0x0000001f48487248 */ /* 0x000fce0007fe0100 */
.L_x_1303:
[C---:B------:R-:W-:Y:S01]  /*3a80*/  ISETP.GT.AND P1, PT, R72.reuse, 0x1, !P1 ;  /* 0x000000014800780c */ /* 0x040fe20004f24270 */
[----:B------:R-:W-:Y:S01]  /*3a90*/  ULDC UR29, c[0x0][0x988] ;  /* 0x00026200001d7ab9 */ /* 0x000fe20000000800 */
[----:B------:R-:W-:Y:S01]  /*3aa0*/  ISETP.NE.AND P6, PT, R83, RZ, PT ;  /* 0x000000ff5300720c */ /* 0x000fe20003fc5270 */
[----:B------:R-:W-:Y:S01]  /*3ab0*/  UISETP.NE.AND UP1, UPT, UR53, URZ, UPT ;  /* 0x0000003f3500728c */ /* 0x000fe2000bf25270 */
[----:B------:R-:W-:Y:S01]  /*3ac0*/  ISETP.LT.OR P1, PT, R69, 0x2, P1 ;  /* 0x000000024500780c */ /* 0x000fe20000f21670 */
[----:B------:R-:W-:Y:S01]  /*3ad0*/  UISETP.NE.AND UP0, UPT, UR52, URZ, UPT ;  /* 0x0000003f3400728c */ /* 0x000fe2000bf05270 */
[C---:B------:R-:W-:Y:S01]  /*3ae0*/  ISETP.GT.AND P2, PT, R72.reuse, 0x8, !P2 ;  /* 0x000000084800780c */ /* 0x040fe20005744270 */
[----:B------:R-:W-:Y:S01]  /*3af0*/  UMOV UR10, UR40 ;  /* 0x00000028000a7c82 */ /* 0x000fe20008000000 */
[----:B------:R-:W-:Y:S02]  /*3b00*/  FSEL R3, R3, -INF , !P1 ;  /* 0xff80000003037808 */ /* 0x000fe40004800000 */
[----:B------:R-:W-:-:S02]  /*3b10*/  ISETP.GT.AND P1, PT, R72, 0x9, !P6 ;  /* 0x000000094800780c */ /* 0x000fc40007724270 */
[C---:B------:R-:W-:Y:S02]  /*3b20*/  ISETP.LT.OR P2, PT, R69.reuse, 0x9, P2 ;  /* 0x000000094500780c */ /* 0x040fe40001741670 */
[----:B------:R-:W-:Y:S01]  /*3b30*/  ISETP.LT.OR P1, PT, R69, 0xa, P1 ;  /* 0x0000000a4500780c */ /* 0x000fe20000f21670 */
[----:B------:R-:W-:Y:S01]  /*3b40*/  @UP1 ULDC UR6, c[0x0][0x44c] ;  /* 0x0001130000061ab9 */ /* 0x000fe20000000800 */
[----:B------:R-:W-:Y:S01]  /*3b50*/  FSEL R31, R14, -INF , !P2 ;  /* 0xff8000000e1f7808 */ /* 0x000fe20005000000 */
[----:B------:R-:W-:Y:S01]  /*3b60*/  UIMAD.WIDE.U32 UR6, UR40, UR6, URZ ;  /* 0x00000006280672a5 */ /* 0x000fe2000f8e003f */
[----:B------:R-:W-:Y:S01]  /*3b70*/  FSEL R32, R89, -INF , !P1 ;  /* 0xff80000059207808 */ /* 0x000fe20004800000 */
[----:B------:R-:W-:Y:S01]  /*3b80*/  @UP1 ULDC UR11, c[0x0][0x450] ;  /* 0x00011400000b1ab9 */ /* 0x000fe20000000800 */
[----:B------:R-:W-:Y:S01]  /*3b90*/  ISETP.NE.AND P1, PT, R86, RZ, PT ;  /* 0x000000ff5600720c */ /* 0x000fe20003f25270 */
[----:B------:R-:W-:Y:S01]  /*3ba0*/  @UP1 USHF.R.U32.HI UR10, URZ, UR11, UR7 ;  /* 0x0000000b3f0a1299 */ /* 0x000fe20008011607 */
[----:B------:R-:W-:-:S02]  /*3bb0*/  ISETP.NE.AND P2, PT, R90, RZ, PT ;  /* 0x000000ff5a00720c */ /* 0x000fc40003f45270 */
[----:B------:R-:W-:Y:S01]  /*3bc0*/  ISETP.GT.AND P1, PT, R72, 0x10, !P1 ;  /* 0x000000104800780c */ /* 0x000fe20004f24270 */
[----:B------:R-:W-:Y:S01]  /*3bd0*/  UIADD3 UR56, UR56, UR10, URZ ;  /* 0x0000000a38387290 */ /* 0x000fe2000fffe03f */
[----:B------:R-:W-:Y:S02]  /*3be0*/  FMNMX.FTZ R75, R81, R55, !PT ;  /* 0x00000037514b7209 */ /* 0x000fe40007810000 */
[----:B------:R-:W-:Y:S01]  /*3bf0*/  ISETP.LT.OR P1, PT, R69, 0x11, P1 ;  /* 0x000000114500780c */ /* 0x000fe20000f21670 */
[----:B------:R-:W-:Y:S01]  /*3c00*/  UIADD3 UR14, UR56, UR14, URZ ;  /* 0x0000000e380e7290 */ /* 0x000fe2000fffe03f */
[----:B------:R-:W-:Y:S02]  /*3c10*/  FMNMX.FTZ R14, R56, R75, !PT ;  /* 0x0000004b380e7209 */ /* 0x000fe40007810000 */
[----:B------:R-:W-:Y:S02]  /*3c20*/  FSEL R33, R33, -INF , !P1 ;  /* 0xff80000021217808 */ /* 0x000fe40004800000 */
[----:B------:R-:W-:-:S02]  /*3c30*/  ISETP.NE.AND P1, PT, R87, RZ, PT ;  /* 0x000000ff5700720c */ /* 0x000fc40003f25270 */
[----:B------:R-:W-:Y:S02]  /*3c40*/  ISETP.NE.AND P6, PT, R91, RZ, PT ;  /* 0x000000ff5b00720c */ /* 0x000fe40003fc5270 */
        /* <DEDUP_REMOVED lines=12> */
[----:B------:R-:W-:Y:S02]  /*3d10*/  ISETP.NE.AND P1, PT, R104, RZ, PT ;  /* 0x000000ff6800720c */ /* 0x000fe40003f25270 */
[----:B------:R-:W-:Y:S02]  /*3d20*/  FMNMX.FTZ R14, R60, R75, !PT ;  /* 0x0000004b3c0e7209 */ /* 0x000fe40007810000 */
[----:B------:R-:W-:Y:S02]  /*3d30*/  ISETP.GT.AND P1, PT, R72, 0x19, !P1 ;  /* 0x000000194800780c */ /* 0x000fe40004f24270 */
[----:B------:R-:W-:Y:S02]  /*3d40*/  FMNMX.FTZ R14, R63, R14, !PT ;  /* 0x0000000e3f0e7209 */ /* 0x000fe40007810000 */
        /* <DEDUP_REMOVED lines=64> */
[C---:B------:R-:W-:Y:S02]  /*4150*/  ISETP.LT.OR P3, PT, R69.reuse, 0x71, P3 ;  /* 0x000000714500780c */ /* 0x040fe40001f61670 */
[C---:B------:R-:W-:Y:S02]  /*4160*/  ISETP.GT.AND P1, PT, R72.reuse, 0x41, !P1 ;  /* 0x000000414800780c */ /* 0x040fe40004f24270 */
[----:B------:R-:W-:Y:S02]  /*4170*/  ISETP.GT.AND P5, PT, R72, 0x78, !P5 ;  /* 0x000000784800780c */ /* 0x000fe40006fa4270 */
[----:B------:R-:W-:-:S02]  /*4180*/  ISETP.LT.OR P1, PT, R69, 0x42, P1 ;  /* 0x000000424500780c */ /* 0x000fc40000f21670 */
[----:B------:R-:W-:Y:S02]  /*4190*/  ISETP.LT.OR P4, PT, R69, 0x72, P4 ;  /* 0x000000724500780c */ /* 0x000fe40002781670 */
[----:B------:R-:W-:Y:S02]  /*41a0*/  FSEL R46, R46, -INF , !P1 ;  /* 0xff8000002e2e7808 */ /* 0x000fe40004800000 */
[----:B------:R-:W-:Y:S02]  /*41b0*/  ISETP.NE.AND P1, PT, R95, RZ, PT ;  /* 0x000000ff5f00720c */ /* 0x000fe40003f25270 */
[----:B------:R-:W-:Y:S02]  /*41c0*/  ISETP.LT.OR P5, PT, R69, 0x79, P5 ;  /* 0x000000794500780c */ /* 0x000fe40002fa1670 */
        /* <DEDUP_REMOVED lines=23> */
[C---:B------:R-:W-:Y:S02]  /*4340*/  ISETP.GT.AND P1, PT, R72.reuse, 0x60, !P2 ;  /* 0x000000604800780c */ /* 0x040fe40005724270 */
[----:B------:R-:W-:Y:S02]  /*4350*/  ISETP.NE.AND P2, PT, R111, RZ, PT ;  /* 0x000000ff6f00720c */ /* 0x000fe40003f45270 */
[----:B------:R-:W-:Y:S02]  /*4360*/  ISETP.LT.OR P1, PT, R69, 0x61, P1 ;  /* 0x000000614500780c */ /* 0x000fe40000f21670 */
[----:B------:R-:W-:Y:S02]  /*4370*/  ISETP.GT.AND P2, PT, R72, 0x69, !P2 ;  /* 0x000000694800780c */ /* 0x000fe40005744270 */
[----:B------:R-:W-:-:S02]  /*4380*/  FSEL R53, R53, -INF , !P1 ;  /* 0xff80000035357808 */ /* 0x000fc40004800000 */
[----:B------:R-:W-:Y:S02]  /*4390*/  ISETP.GT.AND P1, PT, R72, 0x61, !P6 ;  /* 0x000000614800780c */ /* 0x000fe40007724270 */
[----:B------:R-:W-:Y:S02]  /*43a0*/  ISETP.NE.AND P6, PT, R76, RZ, PT ;  /* 0x000000ff4c00720c */ /* 0x000fe40003fc5270 */
[----:B0-----:R-:W-:Y:S02]  /*43b0*/  FMNMX.FTZ R76, R75, R14, !PT ;  /* 0x0000000e4b4c7209 */ /* 0x001fe40007810000 */
[C---:B------:R-:W-:Y:S02]  /*43c0*/  ISETP.LT.OR P1, PT, R69.reuse, 0x62, P1 ;  /* 0x000000624500780c */ /* 0x040fe40000f21670 */
[----:B------:R-:W-:Y:S01]  /*43d0*/  ISETP.LT.OR P2, PT, R69, 0x6a, P2 ;  /* 0x0000006a4500780c */ /* 0x000fe20001741670 */
[----:B------:R-:W0:Y:S01]  /*43e0*/  SHFL.BFLY PT, R77, R76, 0x1, 0x1f ;  /* 0x0c201f004c4d7f89 */ /* 0x000e2200000e0000 */
[----:B------:R-:W-:-:S02]  /*43f0*/  FSEL R54, R54, -INF , !P1 ;  /* 0xff80000036367808 */ /* 0x000fc40004800000 */
[----:B0-----:R-:W-:Y:S01]  /*4400*/  FMNMX.FTZ R14, R76, R77, !PT ;  /* 0x0000004d4c0e7209 */ /* 0x001fe20007810000 */
[----:B------:R-:W-:-:S03]  /*4410*/  IMAD.U32 R77, RZ, RZ, UR29 ;  /* 0x0000001dff4d7e24 */ /* 0x000fc6000f8e00ff */
[C---:B------:R-:W-:Y:S01]  /*4420*/  FSETP.NEU.FTZ.AND P1, PT, R14.reuse, -INF , PT ;  /* 0xff8000000e00780b */ /* 0x040fe20003f3d000 */
[----:B------:R-:W-:-:S05]  /*4430*/  FFMA.FTZ R74, R14, R77, -8 ;  /* 0xc10000000e4a7423 */ /* 0x000fca000001004d */
[----:B------:R-:W-:Y:S02]  /*4440*/  FSEL R78, R74, RZ, P1 ;  /* 0x000000ff4a4e7208 */ /* 0x000fe40000800000 */
[----:B------:R-:W-:Y:S02]  /*4450*/  ISETP.GT.AND P1, PT, R72, RZ, !P6 ;  /* 0x000000ff4800720c */ /* 0x000fe40007724270 */
[----:B------:R-:W-:Y:S01]  /*4460*/  ISETP.NE.AND P6, PT, R80, RZ, PT ;  /* 0x000000ff5000720c */ /* 0x000fe20003fc5270 */
[----:B------:R-:W-:-:S01]  /*4470*/  FFMA.FTZ R77, R68, UR29, -R78 ;  /* 0x0000001d444d7c23 */ /* 0x000fc2000801084e */
[----:B------:R-:W-:Y:S01]  /*4480*/  ISETP.LT.OR P1, PT, R69, 0x1, P1 ;  /* 0x000000014500780c */ /* 0x000fe20000f21670 */
[----:B------:R-:W-:-:S01]  /*4490*/  FFMA.FTZ R55, R55, UR29, -R78 ;  /* 0x0000001d37377c23 */ /* 0x000fc2000801084e */
[----:B------:R-:W-:Y:S01]  /*44a0*/  ISETP.GT.AND P6, PT, R72, 0x79, !P6 ;  /* 0x000000794800780c */ /* 0x000fe200077c4270 */
[----:B------:R-:W-:-:S01]  /*44b0*/  FFMA.FTZ R56, R56, UR29, -R78 ;  /* 0x0000001d38387c23 */ /* 0x000fc2000801084e */
[----:B------:R-:W-:Y:S01]  /*44c0*/  FSEL R74, R2, -INF , !P1 ;  /* 0xff800000024a7808 */ /* 0x000fe20004800000 */
        /* <DEDUP_REMOVED lines=22> */
[----:B------:R-:W-:Y:S01]  /*4630*/  FFMA.FTZ R12, R20, UR29, -R78 ;  /* 0x0000001d140c7c23 */ /* 0x000fe2000801084e */
[----:B------:R-:W-:Y:S01]  /*4640*/  FMNMX.FTZ R75, R35, R76, !PT ;  /* 0x0000004c234b7209 */ /* 0x000fe20007810000 */
[----:B------:R-:W-:-:S02]  /*4650*/  IMAD.U32 R20, RZ, RZ, UR29 ;  /* 0x0000001dff147e24 */ /* 0x000fc4000f8e00ff */
        /* <DEDUP_REMOVED lines=13> */
[--C-:B------:R-:W-:Y:S01]  /*4730*/  FFMA.FTZ R24, R24, UR29, -R78.reuse ;  /* 0x0000001d18187c23 */ /* 0x100fe2000801084e */
[----:B------:R-:W-:Y:S01]  /*4740*/  FMNMX.FTZ R73, R39, R76, !PT ;  /* 0x0000004c27497209 */ /* 0x000fe20007810000 */
[----:B------:R-:W-:-:S02]  /*4750*/  FFMA.FTZ R21, R21, UR29, -R78 ;  /* 0x0000001d15157c23 */ /* 0x000fc4000801084e */
[----:B------:R-:W3:Y:S01]  /*4760*/  MUFU.EX2 R59, R59 ;  /* 0x0000003b003b7308 */ /* 0x000ee20000000800 */
[----:B------:R-:W-:Y:S01]  /*4770*/  FMNMX.FTZ R76, R40, R73, !PT ;  /* 0x00000049284c7209 */ /* 0x000fe20007810000 */
[----:B--2---:R-:W-:-:S03]  /*4780*/  FFMA.FTZ R75, R70, UR29, -R78 ;  /* 0x0000001d464b7c23 */ /* 0x004fc6000801084e */
[----:B------:R-:W-:-:S03]  /*4790*/  FMNMX.FTZ R73, R41, R76, !PT ;  /* 0x0000004c29497209 */ /* 0x000fc60007810000 */
[----:B------:R-:W2:Y:S01]  /*47a0*/  MUFU.EX2 R57, R57 ;  /* 0x0000003900397308 */ /* 0x000ea20000000800 */
[----:B------:R-:W-:Y:S01]  /*47b0*/  FMNMX.FTZ R76, R42, R73, !PT ;  /* 0x000000492a4c7209 */ /* 0x000fe20007810000 */
[----:B------:R-:W-:-:S03]  /*47c0*/  FFMA.FTZ R73, R71, UR29, -R78 ;  /* 0x0000001d47497c23 */ /* 0x000fc6000801084e */
[----:B------:R-:W-:-:S03]  /*47d0*/  FMNMX.FTZ R71, R43, R76, !PT ;  /* 0x0000004c2b477209 */ /* 0x000fc60007810000 */
[----:B------:R-:W4:Y:S01]  /*47e0*/  MUFU.EX2 R58, R58 ;  /* 0x0000003a003a7308 */ /* 0x000f220000000800 */
[----:B------:R-:W-:-:S04]  /*47f0*/  FMNMX.FTZ R76, R44, R71, !PT ;  /* 0x000000472c4c7209 */ /* 0x000fc80007810000 */
[----:B------:R-:W-:-:S03]  /*4800*/  FMNMX.FTZ R71, R45, R76, !PT ;  /* 0x0000004c2d477209 */ /* 0x000fc60007810000 */
[----:B------:R-:W-:Y:S01]  /*4810*/  MUFU.EX2 R76, R75 ;  /* 0x0000004b004c7308 */ /* 0x000fe20000000800 */
[----:B------:R-:W-:-:S04]  /*4820*/  FMNMX.FTZ R70, R46, R71, !PT ;  /* 0x000000472e467209 */ /* 0x000fc80007810000 */
[----:B------:R-:W-:-:S03]  /*4830*/  FMNMX.FTZ R71, R47, R70, !PT ;  /* 0x000000462f477209 */ /* 0x000fc60007810000 */
[----:B------:R-:W5:Y:S01]  /*4840*/  MUFU.EX2 R61, R61 ;  /* 0x0000003d003d7308 */ /* 0x000f620000000800 */
[----:B------:R-:W-:-:S04]  /*4850*/  FMNMX.FTZ R70, R48, R71, !PT ;  /* 0x0000004730467209 */ /* 0x000fc80007810000 */
[----:B------:R-:W-:Y:S01]  /*4860*/  FMNMX.FTZ R71, R49, R70, !PT ;  /* 0x0000004631477209 */ /* 0x000fe20007810000 */
[----:B------:R-:W-:-:S02]  /*4870*/  FFMA.FTZ R70, R67, UR29, -R78 ;  /* 0x0000001d43467c23 */ /* 0x000fc4000801084e */
[----:B------:R-:W5:Y:S01]  /*4880*/  MUFU.EX2 R60, R60 ;  /* 0x0000003c003c7308 */ /* 0x000f620000000800 */
[----:B------:R-:W-:Y:S01]  /*4890*/  FMNMX.FTZ R68, R50, R71, !PT ;  /* 0x0000004732447209 */ /* 0x000fe20007810000 */
[----:B------:R-:W-:Y:S01]  /*48a0*/  FFMA.FTZ R71, R66, UR29, -R78 ;  /* 0x0000001d42477c23 */ /* 0x000fe2000801084e */
[----:B------:R-:W-:Y:S02]  /*48b0*/  FSEL R66, R5, -INF , !P1 ;  /* 0xff80000005427808 */ /* 0x000fe40004800000 */
[----:B------:R-:W-:-:S03]  /*48c0*/  FMNMX.FTZ R67, R51, R68, !PT ;  /* 0x0000004433437209 */ /* 0x000fc60007810000 */
[----:B------:R-:W5:Y:S01]  /*48d0*/  MUFU.EX2 R63, R63 ;  /* 0x0000003f003f7308 */ /* 0x000f620000000800 */
[----:B------:R-:W-:-:S04]  /*48e0*/  FMNMX.FTZ R68, R52, R67, !PT ;  /* 0x0000004334447209 */ /* 0x000fc80007810000 */
[----:B------:R-:W-:Y:S02]  /*48f0*/  FMNMX.FTZ R67, R53, R68, !PT ;  /* 0x0000004435437209 */ /* 0x000fe40007810000 */
[----:B------:R-:W-:Y:S01]  /*4900*/  FSEL R68, R6, -INF , !P4 ;  /* 0xff80000006447808 */ /* 0x000fe20006000000 */
[--C-:B------:R-:W-:Y:S01]  /*4910*/  FFMA.FTZ R6, R64, UR29, -R78.reuse ;  /* 0x0000001d40067c23 */ /* 0x100fe2000801084e */
[----:B------:R-:W-:Y:S01]  /*4920*/  FMNMX.FTZ R5, R54, R67, !PT ;  /* 0x0000004336057209 */ /* 0x000fe20007810000 */
[----:B------:R-:W5:Y:S01]  /*4930*/  MUFU.EX2 R73, R73 ;  /* 0x0000004900497308 */ /* 0x000f620000000800 */
[----:B------:R-:W-:Y:S02]  /*4940*/  FSEL R67, R4, -INF , !P2 ;  /* 0xff80000004437808 */ /* 0x000fe40005000000 */
[----:B------:R-:W-:Y:S02]  /*4950*/  FMNMX.FTZ R4, R66, R5, !PT ;  /* 0x0000000542047209 */ /* 0x000fe40007810000 */
[----:B------:R-:W-:Y:S01]  /*4960*/  FSEL R64, R9, -INF , !P5 ;  /* 0xff80000009407808 */ /* 0x000fe20006800000 */
[----:B------:R-:W-:Y:S01]  /*4970*/  FFMA.FTZ R9, R15, UR29, -R78 ;  /* 0x0000001d0f097c23 */ /* 0x000fe2000801084e */
[----:B------:R-:W-:Y:S01]  /*4980*/  FMNMX.FTZ R4, R67, R4, !PT ;  /* 0x0000000443047209 */ /* 0x000fe20007810000 */
[----:B------:R0:W-:Y:S03]  /*4990*/  MUFU.EX2 R75, R6 ;  /* 0x00000006004b7308 */ /* 0x0001e60000000800 */
        /* <DEDUP_REMOVED lines=11> */
[----:B------:R-:W-:Y:S01]  /*4a50*/  FFMA.FTZ R5, R13, UR29, -R78 ;  /* 0x0000001d0d057c23 */ /* 0x000fe2000801084e */
[----:B------:R-:W-:-:S01]  /*4a60*/  FADD.FTZ R13, R2, R55 ;  /* 0x00000037020d7221 */ /* 0x000fc20000010000 */
[--C-:B------:R-:W-:Y:S01]  /*4a70*/  FFMA.FTZ R4, R11, UR29, -R78.reuse ;  /* 0x0000001d0b047c23 */ /* 0x100fe2000801084e */
[----:B------:R-:W-:-:S01]  /*4a80*/  FFMA.FTZ R11, R10, UR29, -R78 ;  /* 0x0000001d0a0b7c23 */ /* 0x000fc2000801084e */
[----:B------:R-:W0:Y:S01]  /*4a90*/  SHFL.BFLY PT, R7, R6, 0x1, 0x1f ;  /* 0x0c201f0006077f89 */ /* 0x000e2200000e0000 */
[----:B-1----:R-:W-:-:S01]  /*4aa0*/  FADD.FTZ R10, R56, R13 ;  /* 0x0000000d380a7221 */ /* 0x002fc20000010000 */
[C---:B---3--:R-:W-:Y:S01]  /*4ab0*/  F2FP.SATFINITE.E4M3.F32.PACK_AB_MERGE_C R56, R59.reuse, R56, RZ ;  /* 0x000000383b38723e */ /* 0x048fe200048070ff */
[----:B------:R-:W-:Y:S02]  /*4ac0*/  MUFU.EX2 R29, R29 ;  /* 0x0000001d001d7308 */ /* 0x000fe40000000800 */
[----:B------:R-:W-:-:S01]  /*4ad0*/  FADD.FTZ R10, R59, R10 ;  /* 0x0000000a3b0a7221 */ /* 0x000fc20000010000 */
[----:B------:R-:W-:-:S03]  /*4ae0*/  F2FP.SATFINITE.E4M3.F32.PACK_AB_MERGE_C R196, R55, R2, R56 ;  /* 0x0000000237c4723e */ /* 0x000fc60004807038 */
[----:B--2---:R-:W-:Y:S02]  /*4af0*/  FADD.FTZ R13, R57, R10 ;  /* 0x0000000a390d7221 */ /* 0x004fe40000010000 */
[----:B------:R-:W-:Y:S08]  /*4b00*/  MUFU.EX2 R72, R72 ;  /* 0x0000004800487308 */ /* 0x000ff00000000800 */
[----:B------:R-:W-:Y:S01]  /*4b10*/  MUFU.EX2 R82, R27 ;  /* 0x0000001b00527308 */ /* 0x000fe20000000800 */
[----:B0-----:R-:W-:Y:S01]  /*4b20*/  FMNMX.FTZ R7, R6, R7, !PT ;  /* 0x0000000706077209 */ /* 0x001fe20007810000 */
[----:B------:R-:W-:-:S06]  /*4b30*/  FFMA.FTZ R6, R8, UR29, -R78 ;  /* 0x0000001d08067c23 */ /* 0x000fcc000801084e */
[----:B------:R-:W-:Y:S01]  /*4b40*/  MUFU.EX2 R25, R25 ;  /* 0x0000001900197308 */ /* 0x000fe20000000800 */
[C---:B------:R-:W-:Y:S01]  /*4b50*/  FSETP.NEU.FTZ.AND P1, PT, R7.reuse, -INF , PT ;  /* 0xff8000000700780b */ /* 0x040fe20003f3d000 */
[----:B------:R-:W-:Y:S01]  /*4b60*/  FFMA.FTZ R8, R7, R20, -8 ;  /* 0xc100000007087423 */ /* 0x000fe20000010014 */
[----:B----4-:R-:W-:-:S04]  /*4b70*/  FADD.FTZ R20, R58, R13 ;  /* 0x0000000d3a147221 */ /* 0x010fc80000010000 */
[----:B------:R-:W-:Y:S01]  /*4b80*/  FSEL R8, R8, RZ, P1 ;  /* 0x000000ff08087208 */ /* 0x000fe20000800000 */
[----:B-----5:R-:W-:-:S01]  /*4b90*/  FADD.FTZ R15, R61, R20 ;  /* 0x000000143d0f7221 */ /* 0x020fc20000010000 */
[----:B------:R-:W-:Y:S01]  /*4ba0*/  MUFU.EX2 R28, R28 ;  /* 0x0000001c001c7308 */ /* 0x000fe20000000800 */
[----:B------:R-:W-:Y:S02]  /*4bb0*/  PLOP3.LUT P1, PT, PT, PT, UP0, 0x40, 0x0 ;  /* 0x000000000000781c */ /* 0x000fe40003f2e808 */
        /* <DEDUP_REMOVED lines=16> */
[----:B------:R-:W-:Y:S01]  /*4cc0*/  FFMA.FTZ R42, R42, UR29, -R8 ;  /* 0x0000001d2a2a7c23 */ /* 0x000fe20008010808 */
[----:B------:R-:W-:-:S01]  /*4cd0*/  FADD.FTZ R20, R60, R15 ;  /* 0x0000000f3c147221 */ /* 0x000fc20000010000 */
[--C-:B------:R-:W-:Y:S01]  /*4ce0*/  FFMA.FTZ R43, R43, UR29, -R8.reuse ;  /* 0x0000001d2b2b7c23 */ /* 0x100fe20008010808 */
[----:B------:R-:W-:-:S01]  /*4cf0*/  FFMA.FTZ R44, R44, UR29, -R8 ;  /* 0x0000001d2c2c7c23 */ /* 0x000fc20008010808 */
[----:B------:R-:W-:Y:S01]  /*4d00*/  FFMA.FTZ R45, R45, UR29, -R8 ;  /* 0x0000001d2d2d7c23 */ /* 0x000fe20008010808 */
[----:B------:R-:W-:-:S01]  /*4d10*/  FADD.FTZ R20, R63, R20 ;  /* 0x000000143f147221 */ /* 0x000fc20000010000 */
[----:B------:R-:W1:Y:S01]  /*4d20*/  MUFU.EX2 R31, R31 ;  /* 0x0000001f001f7308 */ /* 0x000e620000000800 */
[----:B------:R-:W-:-:S01]  /*4d30*/  FFMA.FTZ R46, R46, UR29, -R8 ;  /* 0x0000001d2e2e7c23 */ /* 0x000fc20008010808 */
[----:B------:R-:W-:Y:S01]  /*4d40*/  FFMA.FTZ R47, R47, UR29, -R8 ;  /* 0x0000001d2f2f7c23 */ /* 0x000fe20008010808 */
[----:B------:R-:W-:-:S01]  /*4d50*/  FADD.FTZ R15, R73, R20 ;  /* 0x00000014490f7221 */ /* 0x000fc20000010000 */
[--C-:B------:R-:W-:Y:S01]  /*4d60*/  FFMA.FTZ R48, R48, UR29, -R8.reuse ;  /* 0x0000001d30307c23 */ /* 0x100fe20008010808 */
[----:B------:R-:W-:-:S01]  /*4d70*/  FFMA.FTZ R49, R49, UR29, -R8 ;  /* 0x0000001d31317c23 */ /* 0x000fc20008010808 */
[----:B------:R-:W-:Y:S01]  /*4d80*/  FFMA.FTZ R50, R50, UR29, -R8 ;  /* 0x0000001d32327c23 */ /* 0x000fe20008010808 */
[----:B------:R-:W-:-:S01]  /*4d90*/  FADD.FTZ R15, R76, R15 ;  /* 0x0000000f4c0f7221 */ /* 0x000fc20000010000 */
        /* <DEDUP_REMOVED lines=18> */
[----:B------:R-:W-:Y:S02]  /*4ec0*/  F2FP.SATFINITE.E4M3.F32.PACK_AB_MERGE_C R73, R76, R73, RZ ;  /* 0x000000494c49723e */ /* 0x000fe400048070ff */
[----:B------:R-:W-:Y:S02]  /*4ed0*/  F2FP.SATFINITE.E4M3.F32.PACK_AB_MERGE_C R197, R3, R74, R31 ;  /* 0x0000004a03c5723e */ /* 0x000fe4000480701f */
[----:B------:R-:W2:Y:S01]  /*4ee0*/  MUFU.EX2 R35, R35 ;  /* 0x0000002300237308 */ /* 0x000ea20000000800 */
[----:B0-----:R-:W-:-:S01]  /*4ef0*/  FADD.FTZ R13, R33, R10 ;  /* 0x0000000a210d7221 */ /* 0x001fc20000010000 */
[----:B------:R-:W-:Y:S01]  /*4f00*/  FADD.FTZ R10, R62, R15 ;  /* 0x0000000f3e0a7221 */ /* 0x000fe20000010000 */
[----:B------:R-:W-:-:S02]  /*4f10*/  F2FP.SATFINITE.E4M3.F32.PACK_AB_MERGE_C R198, R58, R57, R61 ;  /* 0x000000393ac6723e */ /* 0x000fc4000480703d */
[----:B------:R-:W-:Y:S01]  /*4f20*/  F2FP.SATFINITE.E4M3.F32.PACK_AB_MERGE_C R192, R63, R60, R73 ;  /* 0x0000003c3fc0723e */ /* 0x000fe20004807049 */
[----:B------:R-:W-:-:S01]  /*4f30*/  FADD.FTZ R15, R77, R10 ;  /* 0x0000000a4d0f7221 */ /* 0x000fc20000010000 */
[----:B------:R-:W-:Y:S01]  /*4f40*/  F2FP.SATFINITE.E4M3.F32.PACK_AB_MERGE_C R10, R71, R70, RZ ;  /* 0x00000046470a723e */ /* 0x000fe200048070ff */
[----:B------:R-:W0:Y:S01]  /*4f50*/  MUFU.EX2 R36, R36 ;  /* 0x0000002400247308 */ /* 0x000e220000000800 */
[----:B-1----:R-:W-:-:S01]  /*4f60*/  FADD.FTZ R2, R34, R13 ;  /* 0x0000000d22027221 */ /* 0x002fc20000010000 */
[----:B------:R-:W-:Y:S01]  /*4f70*/  FADD.FTZ R70, R70, R15 ;  /* 0x0000000f46467221 */ /* 0x000fe20000010000 */
[----:B------:R-:W-:Y:S02]  /*4f80*/  F2FP.SATFINITE.E4M3.F32.PACK_AB_MERGE_C R194, R77, R62, R10 ;  /* 0x0000003e4dc2723e */ /* 0x000fe4000480700a */
[----:B------:R-:W-:Y:S01]  /*4f90*/  F2FP.SATFINITE.E4M3.F32.PACK_AB_MERGE_C R15, R29, R30, RZ ;  /* 0x0000001e1d0f723e */ /* 0x000fe200048070ff */
[----:B------:R-:W-:-:S02]  /*4fa0*/  FADD.FTZ R71, R71, R70 ;  /* 0x0000004647477221 */ /* 0x000fc40000010000 */
[----:B------:R-:W1:Y:S01]  /*4fb0*/  MUFU.EX2 R37, R37 ;  /* 0x0000002500257308 */ /* 0x000e620000000800 */
[----:B--2---:R-:W-:-:S01]  /*4fc0*/  FADD.FTZ R13, R35, R2 ;  /* 0x00000002230d7221 */ /* 0x004fc20000010000 */
[----:B------:R-:W-:Y:S01]  /*4fd0*/  FADD.FTZ R10, R72, R71 ;  /* 0x00000047480a7221 */ /* 0x000fe20000010000 */
[----:B------:R-:W-:-:S03]  /*4fe0*/  F2FP.SATFINITE.E4M3.F32.PACK_AB_MERGE_C R188, R75, R72, R15 ;  /* 0x000000484bbc723e */ /* 0x000fc6000480700f */
[----:B------:R-:W-:Y:S01]  /*4ff0*/  FADD.FTZ R75, R75, R10 ;  /* 0x0000000a4b4b7221 */ /* 0x000fe20000010000 */
[----:B------:R-:W-:Y:S01]  /*5000*/  F2FP.SATFINITE.E4M3.F32.PACK_AB_MERGE_C R10, R25, R82, RZ ;  /* 0x00000052190a723e */ /* 0x000fe200048070ff */
[----:B------:R-:W2:Y:S01]  /*5010*/  MUFU.EX2 R38, R38 ;  /* 0x0000002600267308 */ /* 0x000ea20000000800 */
[----:B0-----:R-:W-:-:S01]  /*5020*/  FADD.FTZ R2, R36, R13 ;  /* 0x0000000d24027221 */ /* 0x001fc20000010000 */
[----:B------:R-:W-:Y:S01]  /*5030*/  FADD.FTZ R30, R30, R75 ;  /* 0x0000004b1e1e7221 */ /* 0x000fe20000010000 */
[----:B------:R-:W-:Y:S02]  /*5040*/  F2FP.SATFINITE.E4M3.F32.PACK_AB_MERGE_C R190, R28, R79, R10 ;  /* 0x0000004f1cbe723e */ /* 0x000fe4000480700a */
[----:B------:R-:W-:Y:S01]  /*5050*/  F2FP.SATFINITE.E4M3.F32.PACK_AB_MERGE_C R35, R36, R35, RZ ;  /* 0x000000232423723e */ /* 0x000fe200048070ff */
[----:B------:R-:W-:-:S02]  /*5060*/  FADD.FTZ R30, R29, R30 ;  /* 0x0000001e1d1e7221 */ /* 0x000fc40000010000 */
[----:B------:R-:W0:Y:S01]  /*5070*/  MUFU.EX2 R39, R39 ;  /* 0x0000002700277308 */ /* 0x000e220000000800 */
[----:B-1----:R-:W-:-:S01]  /*5080*/  FADD.FTZ R13, R37, R2 ;  /* 0x00000002250d7221 */ /* 0x002fc20000010000 */
[----:B------:R-:W-:Y:S01]  /*5090*/  FADD.FTZ R79, R79, R30 ;  /* 0x0000001e4f4f7221 */ /* 0x000fe20000010000 */
[----:B------:R-:W-:-:S03]  /*50a0*/  F2FP.SATFINITE.E4M3.F32.PACK_AB_MERGE_C R199, R34, R33, R35 ;  /* 0x0000002122c7723e */ /* 0x000fc60004807023 */
[----:B------:R-:W-:Y:S02]  /*50b0*/  FADD.FTZ R79, R28, R79 ;  /* 0x0000004f1c4f7221 */ /* 0x000fe40000010000 */
[----:B------:R-:W1:Y:S01]  /*50c0*/  MUFU.EX2 R40, R40 ;  /* 0x0000002800287308 */ /* 0x000e620000000800 */
[----:B--2---:R-:W-:-:S01]  /*50d0*/  FADD.FTZ R2, R38, R13 ;  /* 0x0000000d26027221 */ /* 0x004fc20000010000 */
[----:B------:R-:W-:-:S04]  /*50e0*/  FADD.FTZ R82, R82, R79 ;  /* 0x0000004f52527221 */ /* 0x000fc80000010000 */
[----:B------:R-:W-:Y:S02]  /*50f0*/  FADD.FTZ R25, R25, R82 ;  /* 0x0000005219197221 */ /* 0x000fe40000010000 */
        /* <DEDUP_REMOVED lines=14> */
[----:B------:R-:W-:-:S04]  /*51e0*/  F2FP.SATFINITE.E4M3.F32.PACK_AB_MERGE_C R43, R44, R43, RZ ;  /* 0x0000002b2c2b723e */ /* 0x000fc800048070ff */
[----:B------:R-:W-:Y:S02]  /*51f0*/  F2FP.SATFINITE.E4M3.F32.PACK_AB_MERGE_C R195, R42, R41, R43 ;  /* 0x000000292ac3723e */ /* 0x000fe4000480702b */
        /* <DEDUP_REMOVED lines=8> */
[----:B------:R-:W-:-:S04]  /*5280*/  F2FP.SATFINITE.E4M3.F32.PACK_AB_MERGE_C R47, R48, R47, RZ ;  /* 0x0000002f302f723e */ /* 0x000fc800048070ff */
[----:B------:R-:W-:Y:S02]  /*5290*/  F2FP.SATFINITE.E4M3.F32.PACK_AB_MERGE_C R189, R46, R45, R47 ;  /* 0x0000002d2ebd723e */ /* 0x000fe4000480702f */
[----:B------:R-:W-:Y:S01]  /*52a0*/  MUFU.EX2 R12, R12 ;  /* 0x0000000c000c7308 */ /* 0x000fe20000000800 */
[----:B-1----:R-:W-:-:S07]  /*52b0*/  FADD.FTZ R13, R49, R2 ;  /* 0x00000002310d7221 */ /* 0x002fce0000010000 */
[----:B------:R-:W0:Y:S01]  /*52c0*/  MUFU.EX2 R9, R9 ;  /* 0x0000000900097308 */ /* 0x000e220000000800 */
[----:B--2---:R-:W-:-:S07]  /*52d0*/  FADD.FTZ R2, R50, R13 ;  /* 0x0000000d32027221 */ /* 0x004fce0000010000 */
[----:B------:R-:W1:Y:S08]  /*52e0*/  MUFU.EX2 R51, R51 ;  /* 0x0000003300337308 */ /* 0x000e700000000800 */
[----:B------:R-:W-:Y:S01]  /*52f0*/  MUFU.EX2 R24, R24 ;  /* 0x0000001800187308 */ /* 0x000fe20000000800 */
[----:B0-----:R-:W-:-:S07]  /*5300*/  F2FP.SATFINITE.E4M3.F32.PACK_AB_MERGE_C R10, R9, R12, RZ ;  /* 0x0000000c090a723e */ /* 0x001fce00048070ff */
[----:B------:R-:W0:Y:S01]  /*5310*/  MUFU.EX2 R21, R21 ;  /* 0x0000001500157308 */ /* 0x000e220000000800 */
[----:B-1----:R-:W-:-:S07]  /*5320*/  FADD.FTZ R3, R51, R2 ;  /* 0x0000000233037221 */ /* 0x002fce0000010000 */
[----:B------:R-:W1:Y:S08]  /*5330*/  MUFU.EX2 R52, R52 ;  /* 0x0000003400347308 */ /* 0x000e700000000800 */
[----:B------:R-:W2:Y:S01]  /*5340*/  MUFU.EX2 R53, R53 ;  /* 0x0000003500357308 */ /* 0x000ea20000000800 */
[----:B0-----:R-:W-:Y:S01]  /*5350*/  F2FP.SATFINITE.E4M3.F32.PACK_AB_MERGE_C R184, R21, R24, R10 ;  /* 0x0000001815b8723e */ /* 0x001fe2000480700a */
[----:B------:R-:W-:-:S04]  /*5360*/  FADD.FTZ R24, R24, R25 ;  /* 0x0000001918187221 */ /* 0x000fc80000010000 */
[----:B------:R-:W-:Y:S02]  /*5370*/  FADD.FTZ R21, R21, R24 ;  /* 0x0000001815157221 */ /* 0x000fe40000010000 */
[----:B------:R-:W-:Y:S01]  /*5380*/  MUFU.EX2 R6, R6 ;  /* 0x0000000600067308 */ /* 0x000fe20000000800 */
[C---:B-1----:R-:W-:Y:S01]  /*5390*/  F2FP.SATFINITE.E4M3.F32.PACK_AB_MERGE_C R51, R52.reuse, R51, RZ ;  /* 0x000000333433723e */ /* 0x042fe200048070ff */
[----:B------:R-:W-:Y:S01]  /*53a0*/  FADD.FTZ R52, R52, R3 ;  /* 0x0000000334347221 */ /* 0x000fe20000010000 */
[----:B------:R-:W-:-:S02]  /*53b0*/  FADD.FTZ R12, R12, R21 ;  /* 0x000000150c0c7221 */ /* 0x000fc40000010000 */
[----:B------:R-:W-:Y:S02]  /*53c0*/  F2FP.SATFINITE.E4M3.F32.PACK_AB_MERGE_C R191, R50, R49, R51 ;  /* 0x0000003132bf723e */ /* 0x000fe40004807033 */
[----:B------:R-:W-:-:S01]  /*53d0*/  FADD.FTZ R12, R9, R12 ;  /* 0x0000000c090c7221 */ /* 0x000fc20000010000 */
        /* <DEDUP_REMOVED lines=12> */
[----:B------:R-:W0:Y:S01]  /*54a0*/  MUFU.EX2 R65, R65 ;  /* 0x0000004100417308 */ /* 0x000e220000000800 */
[----:B-1----:R-:W-:-:S01]  /*54b0*/  FADD.FTZ R2, R66, R3 ;  /* 0x0000000342027221 */ /* 0x002fc20000010000 */
[----:B------:R-:W-:-:S06]  /*54c0*/  FADD.FTZ R6, R6, R5 ;  /* 0x0000000506067221 */ /* 0x000fcc0000010000 */
[----:B------:R-:W1:Y:S01]  /*54d0*/  MUFU.EX2 R68, R68 ;  /* 0x0000004400447308 */ /* 0x000e620000000800 */
[----:B--2---:R-:W-:-:S01]  /*54e0*/  FADD.FTZ R2, R67, R2 ;  /* 0x0000000243027221 */ /* 0x004fc20000010000 */
[----:B------:R-:W-:-:S04]  /*54f0*/  F2FP.SATFINITE.E4M3.F32.PACK_AB_MERGE_C R66, R67, R66, RZ ;  /* 0x000000424342723e */ /* 0x000fc800048070ff */
[----:B------:R-:W-:Y:S02]  /*5500*/  F2FP.SATFINITE.E4M3.F32.PACK_AB_MERGE_C R185, R54, R53, R66 ;  /* 0x0000003536b9723e */ /* 0x000fe40004807042 */
[----:B------:R-:W2:Y:S01]  /*5510*/  MUFU.EX2 R64, R64 ;  /* 0x0000004000407308 */ /* 0x000ea20000000800 */
[----:B0-----:R-:W-:-:S07]  /*5520*/  FADD.FTZ R3, R65, R2 ;  /* 0x0000000241037221 */ /* 0x001fce0000010000 */
[----:B------:R-:W0:Y:S01]  /*5530*/  MUFU.EX2 R9, R8 ;  /* 0x0000000800097308 */ /* 0x000e220000000800 */
[----:B-1----:R-:W-:-:S04]  /*5540*/  FADD.FTZ R3, R68, R3 ;  /* 0x0000000344037221 */ /* 0x002fc80000010000 */
[----:B--2---:R-:W-:Y:S01]  /*5550*/  FADD.FTZ R2, R64, R3 ;  /* 0x0000000340027221 */ /* 0x004fe20000010000 */
[----:B------:R-:W-:-:S01]  /*5560*/  FADD.FTZ R3, R11, R6 ;  /* 0x000000060b037221 */ /* 0x000fc20000010000 */
[----:B------:R-:W-:Y:S01]  /*5570*/  VIADD R6, R88, 0xfffffffe ;  /* 0xfffffffe58067836 */ /* 0x000fe20000000000 */
[C---:B0-----:R-:W-:Y:S01]  /*5580*/  F2FP.SATFINITE.E4M3.F32.PACK_AB_MERGE_C R4, R9.reuse, R64, RZ ;  /* 0x000000400904723e */ /* 0x041fe200048070ff */
[----:B------:R-:W-:-:S03]  /*5590*/  FADD.FTZ R2, R9, R2 ;  /* 0x0000000209027221 */ /* 0x000fc60000010000 */
        /* <DEDUP_REMOVED lines=13> */
.L_x_1308:
[----:B------:R-:W-:Y:S02]  /*5670*/  ULDC UR18, c[0x0][0x9e4] ;  /* 0x0002790000127ab9 */ /* 0x000fe40000000800 */
[----:B------:R-:W-:-:S11]  /*5680*/  UISETP.NE.AND UP0, UPT, UR18, 0x1, UPT ;  /* 0x000000011200788c */ /* 0x000fd6000bf05270 */
[----:B------:R-:W-:Y:S02]  /*5690*/  @UP0 ULDC.64 UR6, c[0x0][0x9e8] ;  /* 0x00027a0000060ab9 */ /* 0x000fe40000000a00 */
[----:B------:R-:W-:-:S04]  /*56a0*/  UIMAD.WIDE.U32 UR10, UR15, UR6, URZ ;  /* 0x000000060f0a72a5 */ /* 0x000fc8000f8e003f */
[----:B------:R-:W-:-:S12]  /*56b0*/  @UP0 USHF.R.U32.HI UR15, URZ, UR7, UR11 ;  /* 0x000000073f0f0299 */ /* 0x000fd8000801160b */
.L_x_1309:
[----:B------:R-:W-:-:S04]  /*56c0*/  UIMAD UR15, UR15, UR18, UR18 ;  /* 0x000000120f0f72a4 */ /* 0x000fc8000f8e0212 */
[----:B------:R-:W-:-:S04]  /*56d0*/  UISETP.LT.AND UP0, UPT, UR14, UR15, UPT ;  /* 0x0000000f0e00728c */ /* 0x000fc8000bf01270 */
[----:B------:R-:W-:-:S12]  /*56e0*/  USEL UR14, UR14, UR15, UP0 ;  /* 0x0000000f0e0e7287 */ /* 0x000fd80008000000 */
.L_x_1307:
        /* <DEDUP_REMOVED lines=64> */
.L_x_1329:
[----:B------:R-:W-:Y:S01]  /*5af0*/  ISETP.NE.AND P2, PT, RZ, UR44, PT ;  /* 0x0000002cff007c0c */ /* 0x000fe2000bf45270 */
[----:B------:R-:W-:-:S04]  /*5b00*/  UISETP.NE.AND UP0, UPT, UR34, 0x1, UPT ;  /* 0x000000012200788c */ /* 0x000fc8000bf05270 */
[----:B------:R-:W-:-:S04]  /*5b10*/  USEL UR47, URZ, 0x1, UP0 ;  /* 0x000000013f2f7887 */ /* 0x000fc80008000000 */
[----:B------:R-:W-:-:S04]  /*5b20*/  ULOP3.LUT UR47, UR35, UR47, URZ, 0x3c, !UPT ;  /* 0x0000002f232f7292 */ /* 0x000fc8000f8e3c3f */
[----:B------:R-:W-:Y:S08]  /*5b30*/  @P2 BRA `(.L_x_1311) ;  /* 0x0000000000382947 */ /* 0x000ff00003800000 */
[----:B------:R-:W-:Y:S05]  /*5b40*/  @!P0 BRA `(.L_x_1312) ;  /* 0x0000000000048947 */ /* 0x000fea0003800000 */
[----:B------:R-:W-:Y:S01]  /*5b50*/  BPT.TRAP 0x1 ;  /* 0x000000040000795c */ /* 0x000fe20000300000 */
.L_x_1312:
        /* <DEDUP_REMOVED lines=9> */
.L_x_1313:
[----:B-1----:R-:W-:Y:S05]  /*5bf0*/  @P1 BRA `(.L_x_1311) ;  /* 0x0000000000081947 */ /* 0x002fea0003800000 */
[----:B------:R-:W1:Y:S02]  /*5c00*/  SYNCS.PHASECHK.TRANS64.TRYWAIT P1, [UR6+0x2a830], R7 ;  /* 0x02a83007ff0075a7 */ /* 0x000e640008020146 */
[----:B-1----:R-:W-:Y:S05]  /*5c10*/  @!P1 BRA `(.L_x_1314) ;  /* 0x0000013c00b49947 */ /* 0x002fea0003800000 */
.L_x_1311:
        /* <DEDUP_REMOVED lines=40> */
.L_x_1316:
[----:B------:R-:W-:Y:S01]  /*5ea0*/  ULEA UR6, UR34, UR36, 0x3 ;  /* 0x0000002422067291 */ /* 0x000fe2000f8e183f */
[----:B------:R-:W-:-:S05]  /*5eb0*/  IMAD.U32 R7, RZ, RZ, UR35 ;  /* 0x00000023ff077e24 */ /* 0x000fca000f8e00ff */
[----:B------:R-:W-:-:S04]  /*5ec0*/  SHF.L.U32 R7, R7, 0x1f, RZ ;  /* 0x0000001f07077819 */ /* 0x000fc800000006ff */
[----:B------:R0:W1:Y:S01]  /*5ed0*/  SYNCS.PHASECHK.TRANS64.TRYWAIT P1, [UR6+0x2a850], R7 ;  /* 0x02a85007ff0075a7 */ /* 0x0000620008020146 */
[----:B------:R-:W-:Y:S05]  /*5ee0*/  @!P0 BRA `(.L_x_1317) ;  /* 0x0000000000048947 */ /* 0x000fea0003800000 */
[----:B------:R-:W-:Y:S01]  /*5ef0*/  BPT.TRAP 0x1 ;  /* 0x000000040000795c */ /* 0x000fe20000300000 */
.L_x_1317:
[----:B-1----:R-:W-:Y:S05]  /*5f00*/  @P1 BRA `(.L_x_1315) ;  /* 0x0000000000081947 */ /* 0x002fea0003800000 */
[----:B------:R-:W1:Y:S02]  /*5f10*/  SYNCS.PHASECHK.TRANS64.TRYWAIT P1, [UR6+0x2a850], R7 ;  /* 0x02a85007ff0075a7 */ /* 0x000e640008020146 */
[----:B-1----:R-:W-:Y:S05]  /*5f20*/  @!P1 BRA `(.L_x_1318) ;  /* 0x0000013c00089947 */ /* 0x002fea0003800000 */
.L_x_1315:
        /* <DEDUP_REMOVED lines=31> */
.L_x_1319:
[----:B------:R-:W-:Y:S01]  /*6120*/  UISETP.NE.AND UP1, UPT, UR53, URZ, UPT ;  /* 0x0000003f3500728c */ /* 0x000fe2000bf25270 */
[C---:B------:R-:W-:Y:S01]  /*6130*/  FMUL.FTZ R187, R0.reuse, R125 ;  /* 0x0000007d00bb7220 */ /* 0x040fe20000410000 */
[C---:B------:R-:W-:Y:S01]  /*6140*/  FMUL.FTZ R125, R0.reuse, R150 ;  /* 0x00000096007d7220 */ /* 0x040fe20000410000 */
[C---:B------:R-:W-:Y:S01]  /*6150*/  FMUL.FTZ R150, R0.reuse, R157 ;  /* 0x0000009d00967220 */ /* 0x040fe20000410000 */
[C---:B------:R-:W-:Y:S01]  /*6160*/  FMUL.FTZ R157, R0.reuse, R168 ;  /* 0x000000a8009d7220 */ /* 0x040fe20000410000 */
[----:B------:R-:W-:Y:S01]  /*6170*/  VIADD R168, R17, UR40 ;  /* 0x0000002811a87c36 */ /* 0x000fe20008000000 */
[----:B------:R-:W-:Y:S01]  /*6180*/  PLOP3.LUT P1, PT, PT, PT, UP1, 0x80, 0x0 ;  /* 0x000000000000781c */ /* 0x000fe20003f2f018 */
[C---:B------:R-:W-:Y:S01]  /*6190*/  FMUL.FTZ R8, R0.reuse, R123 ;  /* 0x0000007b00087220 */ /* 0x040fe20000410000 */
[----:B------:R-:W-:Y:S01]  /*61a0*/  PLOP3.LUT P2, PT, PT, PT, UP1, 0x80, 0x0 ;  /* 0x000000000000781c */ /* 0x000fe20003f4f018 */
[C---:B------:R-:W-:Y:S01]  /*61b0*/  FMUL.FTZ R123, R0.reuse, R146 ;  /* 0x00000092007b7220 */ /* 0x040fe20000410000 */
[----:B------:R-:W-:Y:S01]  /*61c0*/  ULEA UR6, UR46, UR36, 0x3 ;  /* 0x000000242e067291 */ /* 0x000fe2000f8e183f */
[C---:B------:R-:W-:Y:S01]  /*61d0*/  FMUL.FTZ R146, R0.reuse, R149 ;  /* 0x0000009500927220 */ /* 0x040fe20000410000 */
[----:B------:R-:W-:Y:S01]  /*61e0*/  @UP1 ULDC UR7, c[0x0][0x44c] ;  /* 0x0001130000071ab9 */ /* 0x000fe20000000800 */
[C---:B------:R-:W-:Y:S01]  /*61f0*/  FMUL.FTZ R190, R0.reuse, R133 ;  /* 0x0000008500be7220 */ /* 0x040fe20000410000 */
[C---:B------:R-:W-:Y:S01]  /*6200*/  FMUL.FTZ R149, R0.reuse, R156 ;  /* 0x0000009c00957220 */ /* 0x040fe20000410000 */
[C---:B------:R-:W-:Y:S01]  /*6210*/  FMUL.FTZ R156, R0.reuse, R165 ;  /* 0x000000a5009c7220 */ /* 0x040fe20000410000 */
[C---:B------:R-:W-:Y:S01]  /*6220*/  FMUL.FTZ R133, R0.reuse, R166 ;  /* 0x000000a600857220 */ /* 0x040fe20000410000 */
[----:B0-----:R-:W-:Y:S01]  /*6230*/  FMUL.FTZ R7, R0, R122 ;  /* 0x0000007a00077220 */ /* 0x001fe20000410000 */
[----:B------:R-:W-:Y:S01]  /*6240*/  UIADD3 UR6, UR6, 0x2a840, URZ ;  /* 0x0002a84006067890 */ /* 0x000fe2000fffe03f */
[----:B------:R-:W-:Y:S01]  /*6250*/  @P1 IMAD.HI.U32 R14, R168, UR7, RZ ;  /* 0x00000007a80e1c27 */ /* 0x000fe2000f8e00ff */
[----:B------:R-:W-:-:S03]  /*6260*/  @UP1 ULDC UR7, c[0x0][0x450] ;  /* 0x0001140000071ab9 */ /* 0x000fc60000000800 */
[C---:B------:R-:W-:Y:S01]  /*6270*/  FMUL.FTZ R122, R0.reuse, R143 ;  /* 0x0000008f007a7220 */ /* 0x040fe20000410000 */
[----:B------:R-:W-:Y:S01]  /*6280*/  FMUL.FTZ R143, R0, R144 ;  /* 0x00000090008f7220 */ /* 0x000fe20000410000 */
[----:B------:R-:W-:Y:S01]  /*6290*/  IMAD.SHL.U32 R165, R6, 0x80, RZ ;  /* 0x0000008006a57824 */ /* 0x000fe200078e00ff */
[----:B------:R-:W-:Y:S01]  /*62a0*/  @P2 SHF.R.U32.HI R168, RZ, UR7, R14 ;  /* 0x00000007ffa82c19 */ /* 0x000fe2000801160e */
[----:B------:R-:W-:Y:S01]  /*62b0*/  UISETP.NE.AND UP0, UPT, UR52, URZ, UPT ;  /* 0x0000003f3400728c */ /* 0x000fe2000bf05270 */
[C---:B------:R-:W-:Y:S01]  /*62c0*/  FMUL.FTZ R186, R0.reuse, R124 ;  /* 0x0000007c00ba7220 */ /* 0x040fe20000410000 */
[C---:B------:R-:W-:Y:S01]  /*62d0*/  FMUL.FTZ R9, R0.reuse, R126 ;  /* 0x0000007e00097220 */ /* 0x040fe20000410000 */
[C---:B------:R-:W-:Y:S01]  /*62e0*/  FMUL.FTZ R10, R0.reuse, R127 ;  /* 0x0000007f000a7220 */ /* 0x040fe20000410000 */
[----:B------:R-:W0:Y:S01]  /*62f0*/  SHFL.IDX PT, R166, R168, RZ, 0x1c1f ;  /* 0x001c1fffa8a67589 */ /* 0x000e2200000e0000 */
        /* <DEDUP_REMOVED lines=49> */
[----:B------:R-:W-:Y:S01]  /*6610*/  PLOP3.LUT P1, PT, PT, PT, UP0, 0x40, 0x0 ;  /* 0x000000000000781c */ /* 0x000fe20003f2e808 */
[----:B------:R-:W-:Y:S01]  /*6620*/  IMAD R15, R16, -0x2, R15 ;  /* 0xfffffffe100f7824 */ /* 0x000fe200078e020f */
[----:B------:R-:W1:Y:S01]  /*6630*/  MUFU.TANH R184, R184 ;  /* 0x000000b800b87308 */ /* 0x000e620000002400 */
[----:B------:R-:W-:Y:S01]  /*6640*/  IMAD.U32 R14, RZ, RZ, UR45 ;  /* 0x0000002dff0e7e24 */ /* 0x000fe2000f8e00ff */
[----:B------:R-:W-:Y:S01]  /*6650*/  SYNCS.ARRIVE.TRANS64.RED.A1T0 RZ, [UR6], RZ ;  /* 0x000000ffffff79a7 */ /* 0x000fe20008100406 */
[----:B------:R-:W-:-:S03]  /*6660*/  ULOP3.LUT UR6, URZ, UR31, URZ, 0x33, !UPT ;  /* 0x0000001f3f067292 */ /* 0x000fc6000f8e333f */
[----:B------:R-:W-:Y:S02]  /*6670*/  IADD3 R15, -R14, UR39, R15 ;  /* 0x000000270e0f7c10 */ /* 0x000fe4000fffe10f */
[----:B------:R-:W2:Y:S03]  /*6680*/  MUFU.TANH R185, R185 ;  /* 0x000000b900b97308 */ /* 0x000ea60000002400 */
[C---:B------:R-:W-:Y:S02]  /*6690*/  VIADD R164, R15.reuse, UR32 ;  /* 0x000000200fa47c36 */ /* 0x040fe40008000000 */
[----:B------:R-:W-:Y:S02]  /*66a0*/  VIADD R163, R15, UR6 ;  /* 0x000000060fa37c36 */ /* 0x000fe40008000000 */
[--C-:B0-----:R-:W-:Y:S01]  /*66b0*/  IMAD.IADD R167, R164, 0x1, R166.reuse ;  /* 0x00000001a4a77824 */ /* 0x101fe200078e02a6 */
        /* <DEDUP_REMOVED lines=64> */
[----:B------:R-:W-:Y:S01]  /*6ac0*/  IMAD.U32 R15, RZ, RZ, UR45 ;  /* 0x0000002dff0f7e24 */ /* 0x000fe2000f8e00ff */
[----:B------:R-:W-:Y:S04]  /*6ad0*/  BSSY B0, `(.L_x_1321) ;  /* 0x0000011000007945 */ /* 0x000fe80003800000 */
[----:B------:R-:W-:-:S04]  /*6ae0*/  IADD3 R166, -R15, UR39, R166 ;  /* 0x000000270fa67c10 */ /* 0x000fc8000fffe1a6 */
        /* <DEDUP_REMOVED lines=10> */
.L_x_1322:
[----:B------:R-:W-:-:S05]  /*6b90*/  IMAD.U32 R170, RZ, RZ, UR30 ;  /* 0x0000001effaa7e24 */ /* 0x000fca000f8e00ff */
[----:B------:R-:W-:-:S13]  /*6ba0*/  ISETP.NE.AND P1, PT, R170, 0x1, PT ;  /* 0x00000001aa00780c */ /* 0x000fda0003f25270 */
[----:B------:R-:W1:Y:S02]  /*6bb0*/  @P1 LDC.64 R14, c[0x0][0x9e8] ;  /* 0x00027a00ff0e1b82 */ /* 0x000e640000000a00 */
[----:B-1----:R-:W-:-:S05]  /*6bc0*/  @P1 IMAD.HI.U32 R14, R166, R14, RZ ;  /* 0x0000000ea60e1227 */ /* 0x002fca00078e00ff */
[----:B------:R-:W-:-:S07]  /*6bd0*/  @P1 SHF.R.U32.HI R166, RZ, R15, R14 ;  /* 0x0000000fffa61219 */ /* 0x000fce000001160e */
.L_x_1323:
[----:B------:R-:W-:Y:S05]  /*6be0*/  BSYNC B0 ;  /* 0x0000000000007941 */ /* 0x000fea0003800000 */
.L_x_1321:
[----:B------:R-:W-:-:S04]  /*6bf0*/  IMAD R15, R166, R170, -R165 ;  /* 0x000000aaa60f7224 */ /* 0x000fc800078e0aa5 */
[----:B------:R-:W-:-:S05]  /*6c00*/  IMAD R14, R16, -0x2, R15 ;  /* 0xfffffffe100e7824 */ /* 0x000fca00078e020f */
[----:B------:R-:W-:Y:S02]  /*6c10*/  VIADDMNMX R167, R14, R170, R167, PT ;  /* 0x000000aa0ea77246 */ /* 0x000fe400038001a7 */
[----:B------:R-:W-:-:S07]  /*6c20*/  VIMNMX R169, R169, R14, !PT ;  /* 0x0000000ea9a97248 */ /* 0x000fce0007fe0100 */
.L_x_1320:
[----:B------:R-:W-:Y:S01]  /*6c30*/  ISETP.GT.AND P1, PT, R6, -0x1, PT ;  /* 0xffffffff0600780c */ /* 0x000fe20003f24270 */
[----:B------:R-:W1:Y:S01]  /*6c40*/  SHFL.IDX PT, R14, R168, 0x1, 0x1c1f ;  /* 0x003c1f00a80e7f89 */ /* 0x000e6200000e0000 */
[----:B------:R-:W-:Y:S02]  /*6c50*/  UISETP.NE.AND UP0, UPT, UR52, URZ, UPT ;  /* 0x0000003f3400728c */ /* 0x000fe4000bf05270 */
[C---:B------:R-:W-:Y:S02]  /*6c60*/  ISETP.GT.AND P3, PT, R169.reuse, 0x8, P1 ;  /* 0x00000008a900780c */ /* 0x040fe40000f64270 */
[----:B------:R-:W-:Y:S02]  /*6c70*/  ISETP.GT.AND P6, PT, R169, RZ, P1 ;  /* 0x000000ffa900720c */ /* 0x000fe40000fc4270 */
[----:B------:R-:W-:Y:S02]  /*6c80*/  ISETP.LT.OR P3, PT, R167, 0x9, P3 ;  /* 0x00000009a700780c */ /* 0x000fe40001f61670 */
[----:B------:R-:W-:-:S02]  /*6c90*/  ISETP.GT.AND P2, PT, R169, 0x1, P1 ;  /* 0x00000001a900780c */ /* 0x000fc40000f44270 */
[----:B------:R-:W-:Y:S02]  /*6ca0*/  FSEL R186, R186, -INF , !P3 ;  /* 0xff800000baba7808 */ /* 0x000fe40005800000 */
[----:B------:R-:W-:Y:S02]  /*6cb0*/  ISETP.GT.AND P3, PT, R169, 0x19, P1 ;  /* 0x00000019a900780c */ /* 0x000fe40000f64270 */
[C---:B------:R-:W-:Y:S02]  /*6cc0*/  ISETP.LT.OR P6, PT, R167.reuse, 0x1, P6 ;  /* 0x00000001a700780c */ /* 0x040fe400037c1670 */
[C---:B------:R-:W-:Y:S02]  /*6cd0*/  ISETP.LT.OR P2, PT, R167.reuse, 0x2, P2 ;  /* 0x00000002a700780c */ /* 0x040fe40001741670 */
[----:B------:R-:W-:Y:S02]  /*6ce0*/  ISETP.LT.OR P3, PT, R167, 0x1a, P3 ;  /* 0x0000001aa700780c */ /* 0x000fe40001f61670 */
[----:B------:R-:W-:-:S02]  /*6cf0*/  FSEL R184, R184, -INF , !P6 ;  /* 0xff800000b8b87808 */ /* 0x000fc40007000000 */
[----:B------:R-:W-:Y:S01]  /*6d00*/  FSEL R166, R185, -INF , !P2 ;  /* 0xff800000b9a67808 */ /* 0x000fe20005000000 */
[--C-:B-1----:R-:W-:Y:S01]  /*6d10*/  IMAD.IADD R164, R164, 0x1, R14.reuse ;  /* 0x00000001a4a47824 */ /* 0x102fe200078e020e */
[----:B------:R-:W-:Y:S01]  /*6d20*/  ISETP.GT.AND P5, PT, R169, 0x9, P1 ;  /* 0x00000009a900780c */ /* 0x000fe20000fa4270 */
[----:B------:R-:W-:Y:S01]  /*6d30*/  IMAD.IADD R163, R163, 0x1, R14 ;  /* 0x00000001a3a37824 */ /* 0x000fe200078e020e */
[C---:B------:R-:W-:Y:S02]  /*6d40*/  ISETP.GT.AND P4, PT, R169.reuse, 0x10, P1 ;  /* 0x00000010a900780c */ /* 0x040fe40000f84270 */
[C---:B------:R-:W-:Y:S02]  /*6d50*/  ISETP.GT.AND P6, PT, R169.reuse, 0x11, P1 ;  /* 0x00000011a900780c */ /* 0x040fe40000fc4270 */
[----:B------:R-:W-:Y:S02]  /*6d60*/  ISETP.GT.AND P2, PT, R169, 0x18, P1 ;  /* 0x00000018a900780c */ /* 0x000fe40000f44270 */
[----:B0-----:R-:W-:-:S02]  /*6d70*/  FSEL R190, R190, -INF , !P3 ;  /* 0xff800000bebe7808 */ /* 0x001fc40005800000 */
[----:B------:R-:W-:Y:S02]  /*6d80*/  ISETP.GT.AND P3, PT, R169, 0x30, P1 ;  /* 0x00000030a900780c */ /* 0x000fe40000f64270 */
[C---:B------:R-:W-:Y:S02]  /*6d90*/  ISETP.LT.OR P5, PT, R167.reuse, 0xa, P5 ;  /* 0x0000000aa700780c */ /* 0x040fe40002fa1670 */
[C---:B------:R-:W-:Y:S02]  /*6da0*/  ISETP.LT.OR P4, PT, R167.reuse, 0x11, P4 ;  /* 0x00000011a700780c */ /* 0x040fe40002781670 */
[C---:B------:R-:W-:Y:S02]  /*6db0*/  ISETP.LT.OR P6, PT, R167.reuse, 0x12, P6 ;  /* 0x00000012a700780c */ /* 0x040fe400037c1670 */
[C---:B------:R-:W-:Y:S02]  /*6dc0*/  ISETP.LT.OR P2, PT, R167.reuse, 0x19, P2 ;  /* 0x00000019a700780c */ /* 0x040fe40001741670 */
[----:B------:R-:W-:-:S02]  /*6dd0*/  ISETP.LT.OR P3, PT, R167, 0x31, P3 ;  /* 0x00000031a700780c */ /* 0x000fc40001f61670 */
[----:B------:R-:W-:Y:S02]  /*6de0*/  FSEL R178, R187, -INF , !P5 ;  /* 0xff800000bbb27808 */ /* 0x000fe40006800000 */
[----:B------:R-:W-:Y:S02]  /*6df0*/  FSEL R188, R188, -INF , !P4 ;  /* 0xff800000bcbc7808 */ /* 0x000fe40006000000 */
[----:B------:R-:W-:Y:S02]  /*6e00*/  FSEL R176, R189, -INF , !P6 ;  /* 0xff800000bdb07808 */ /* 0x000fe40007000000 */
[----:B------:R-:W-:Y:S02]  /*6e10*/  FSEL R174, R191, -INF , !P2 ;  /* 0xff800000bfae7808 */ /* 0x000fe40005000000 */
[C---:B------:R-:W-:Y:S02]  /*6e20*/  ISETP.GT.AND P5, PT, R169.reuse, 0x20, P1 ;  /* 0x00000020a900780c */ /* 0x040fe40000fa4270 */
[----:B------:R-:W-:-:S02]  /*6e30*/  ISETP.GT.AND P4, PT, R169, 0x21, P1 ;  /* 0x00000021a900780c */ /* 0x000fc40000f84270 */
[C---:B------:R-:W-:Y:S02]  /*6e40*/  ISETP.GT.AND P6, PT, R169.reuse, 0x28, P1 ;  /* 0x00000028a900780c */ /* 0x040fe40000fc4270 */
        /* <DEDUP_REMOVED lines=9> */
[----:B------:R-:W-:Y:S02]  /*6ee0*/  FSEL R192, R192, -INF , !P4 ;  /* 0xff800000c0c07808 */ /* 0x000fe40006000000 */
[----:B------:R-:W-:-:S02]  /*6ef0*/  FSEL R170, R195, -INF , !P6 ;  /* 0xff800000c3aa7808 */ /* 0x000fc40007000000 */
[----:B------:R-:W-:Y:S02]  /*6f00*/  FSEL R168, R194, -INF , !P2 ;  /* 0xff800000c2a87808 */ /* 0x000fe40005000000 */
[C---:B------:R-:W-:Y:S02]  /*6f10*/  ISETP.GT.AND P5, PT, R169.reuse, 0x31, P1 ;  /* 0x00000031a900780c */ /* 0x040fe40000fa4270 */
[C---:B------:R-:W-:Y:S02]  /*6f20*/  ISETP.GT.AND P4, PT, R169.reuse, 0x38, P1 ;  /* 0x00000038a900780c */ /* 0x040fe40000f84270 */
[C---:B------:R-:W-:Y:S02]  /*6f30*/  ISETP.GT.AND P6, PT, R169.reuse, 0x39, P1 ;  /* 0x00000039a900780c */ /* 0x040fe40000fc4270 */
        /* <DEDUP_REMOVED lines=32> */
[----:B------:R-:W-:Y:S02]  /*7140*/  PLOP3.LUT P3, PT, PT, PT, UP0, 0x40, 0x0 ;  /* 0x000000000000781c */ /* 0x000fe40003f6e808 */
[C---:B------:R-:W-:Y:S02]  /*7150*/  ISETP.LT.OR P5, PT, R167.reuse, 0x5a, P5 ;  /* 0x0000005aa700780c */ /* 0x040fe40002fa1670 */
        /* <DEDUP_REMOVED lines=33> */
.L_x_1326:
[----:B------:R-:W-:-:S05]  /*7370*/  IMAD.U32 R180, RZ, RZ, UR30 ;  /* 0x0000001effb47e24 */ /* 0x000fca000f8e00ff */
[----:B------:R-:W-:-:S13]  /*7380*/  ISETP.NE.AND P2, PT, R180, 0x1, PT ;  /* 0x00000001b400780c */ /* 0x000fda0003f45270 */
[----:B------:R-:W0:Y:S02]  /*7390*/  @P2 LDC.64 R14, c[0x0][0x9e8] ;  /* 0x00027a00ff0e2b82 */ /* 0x000e240000000a00 */
[----:B0-----:R-:W-:-:S05]  /*73a0*/  @P2 IMAD.HI.U32 R14, R167, R14, RZ ;  /* 0x0000000ea70e2227 */ /* 0x001fca00078e00ff */
[----:B------:R-:W-:-:S07]  /*73b0*/  @P2 SHF.R.U32.HI R167, RZ, R15, R14 ;  /* 0x0000000fffa72219 */ /* 0x000fce000001160e */
.L_x_1327:
[----:B------:R-:W-:Y:S05]  /*73c0*/  BSYNC B0 ;  /* 0x0000000000007941 */ /* 0x000fea0003800000 */
.L_x_1325:
[----:B------:R-:W-:-:S04]  /*73d0*/  IMAD R165, R167, R180, -R165 ;  /* 0x000000b4a7a57224 */ /* 0x000fc800078e0aa5 */
[----:B------:R-:W-:-:S05]  /*73e0*/  IMAD R165, R16, -0x2, R165 ;  /* 0xfffffffe10a57824 */ /* 0x000fca00078e02a5 */
[----:B------:R-:W-:Y:S02]  /*73f0*/  VIADDMNMX R164, R165, R180, R164, PT ;  /* 0x000000b4a5a47246 */ /* 0x000fe400038001a4 */
[----:B------:R-:W-:-:S07]  /*7400*/  VIMNMX R163, R163, R165, !PT ;  /* 0x000000a5a3a37248 */ /* 0x000fce0007fe0100 */
.L_x_1324:
        /* <DEDUP_REMOVED lines=20> */
[C---:B------:R-:W-:Y:S02]  /*7550*/  ISETP.GT.AND P3, PT, R163.reuse, 0x8, P1 ;  /* 0x00000008a300780c */ /* 0x040fe40000f64270 */
[----:B------:R-:W-:Y:S02]  /*7560*/  FMNMX.FTZ R15, R170, R15, !PT ;  /* 0x0000000faa0f7209 */ /* 0x000fe40007810000 */
[----:B------:R-:W-:Y:S02]  /*7570*/  ISETP.LT.OR P2, PT, R164, 0x2, P2 ;  /* 0x00000002a400780c */ /* 0x000fe40001741670 */
[----:B------:R-:W-:Y:S02]  /*7580*/  FMNMX.FTZ R14, R168, R15, !PT ;  /* 0x0000000fa80e7209 */ /* 0x000fe40007810000 */
[----:B------:R-:W-:-:S02]  /*7590*/  ISETP.GT.AND P4, PT, R163, 0x9, P1 ;  /* 0x00000009a300780c */ /* 0x000fc40000f84270 */
[----:B------:R-:W-:Y:S02]  /*75a0*/  FMNMX.FTZ R15, R143, R14, !PT ;  /* 0x0000000e8f0f7209 */ /* 0x000fe40007810000 */
[----:B------:R-:W-:Y:S02]  /*75b0*/  ISETP.LT.OR P3, PT, R164, 0x9, P3 ;  /* 0x00000009a400780c */ /* 0x000fe40001f61670 */
[----:B------:R-:W-:Y:S02]  /*75c0*/  FMNMX.FTZ R14, R144, R15, !PT ;  /* 0x0000000f900e7209 */ /* 0x000fe40007810000 */
[----:B------:R-:W-:Y:S02]  /*75d0*/  FSEL R8, R8, -INF , !P2 ;  /* 0xff80000008087808 */ /* 0x000fe40005000000 */
[----:B------:R-:W-:Y:S02]  /*75e0*/  FMNMX.FTZ R15, R145, R14, !PT ;  /* 0x0000000e910f7209 */ /* 0x000fe40007810000 */
[----:B------:R-:W-:-:S02]  /*75f0*/  ISETP.LT.OR P4, PT, R164, 0xa, P4 ;  /* 0x0000000aa400780c */ /* 0x000fc40002781670 */
[----:B------:R-:W-:Y:S02]  /*7600*/  FMNMX.FTZ R14, R146, R15, !PT ;  /* 0x0000000f920e7209 */ /* 0x000fe40007810000 */
[----:B------:R-:W-:Y:S02]  /*7610*/  FSEL R9, R9, -INF , !P3 ;  /* 0xff80000009097808 */ /* 0x000fe40005800000 */
[----:B------:R-:W-:Y:S02]  /*7620*/  FMNMX.FTZ R15, R147, R14, !PT ;  /* 0x0000000e930f7209 */ /* 0x000fe40007810000 */
[C---:B------:R-:W-:Y:S02]  /*7630*/  ISETP.GT.AND P2, PT, R163.reuse, 0x11, P1 ;  /* 0x00000011a300780c */ /* 0x040fe40000f44270 */
        /* <DEDUP_REMOVED lines=23> */
[----:B------:R-:W-:Y:S02]  /*77b0*/  FSEL R121, R121, -INF , !P3 ;  /* 0xff80000079797808 */ /* 0x000fe40005800000 */
[----:B------:R-:W-:Y:S02]  /*77c0*/  FMNMX.FTZ R15, R161, R14, !PT ;  /* 0x0000000ea10f7209 */ /* 0x000fe40007810000 */
[----:B------:R-:W-:-:S02]  /*77d0*/  ISETP.GT.AND P3, PT, R163, 0x31, P1 ;  /* 0x00000031a300780c */ /* 0x000fc40000f64270 */
[----:B------:R-:W-:Y:S02]  /*77e0*/  FMNMX.FTZ R14, R162, R15, !PT ;  /* 0x0000000fa20e7209 */ /* 0x000fe40007810000 */
[C---:B------:R-:W-:Y:S02]  /*77f0*/  ISETP.LT.OR P2, PT, R164.reuse, 0x31, P2 ;  /* 0x00000031a400780c */ /* 0x040fe40001741670 */
[----:B------:R-:W-:Y:S02]  /*7800*/  FMNMX.FTZ R15, R159, R14, !PT ;  /* 0x0000000e9f0f7209 */ /* 0x000fe40007810000 */
[----:B------:R-:W-:Y:S02]  /*7810*/  FSEL R123, R123, -INF , !P2 ;  /* 0xff8000007b7b7808 */ /* 0x000fe40005000000 */
[----:B------:R-:W-:Y:S01]  /*7820*/  ISETP.LT.OR P3, PT, R164, 0x32, P3 ;  /* 0x00000032a400780c */ /* 0x000fe20001f61670 */
[----:B------:R-:W0:Y:S01]  /*7830*/  SHFL.BFLY PT, R14, R15, 0x2, 0x1f ;  /* 0x0c401f000f0e7f89 */ /* 0x000e2200000e0000 */
[----:B------:R-:W-:-:S02]  /*7840*/  ISETP.GT.AND P2, PT, R163, 0x40, P1 ;  /* 0x00000040a300780c */ /* 0x000fc40000f44270 */
[----:B------:R-:W-:Y:S02]  /*7850*/  FSEL R124, R124, -INF , !P3 ;  /* 0xff8000007c7c7808 */ /* 0x000fe40005800000 */
[----:B------:R-:W-:Y:S02]  /*7860*/  ISETP.GT.AND P3, PT, R163, 0x41, P1 ;  /* 0x00000041a300780c */ /* 0x000fe40000f64270 */
[C---:B------:R-:W-:Y:S02]  /*7870*/  ISETP.LT.OR P2, PT, R164.reuse, 0x41, P2 ;  /* 0x00000041a400780c */ /* 0x040fe40001741670 */
[----:B------:R-:W-:Y:S02]  /*7880*/  ISETP.LT.OR P3, PT, R164, 0x42, P3 ;  /* 0x00000042a400780c */ /* 0x000fe40001f61670 */
[----:B------:R-:W-:Y:S02]  /*7890*/  FSEL R127, R127, -INF , !P2 ;  /* 0xff8000007f7f7808 */ /* 0x000fe40005000000 */
[----:B------:R-:W-:-:S02]  /*78a0*/  FSEL R128, R128, -INF , !P3 ;  /* 0xff80000080807808 */ /* 0x000fc40005800000 */
[C---:B------:R-:W-:Y:S02]  /*78b0*/  ISETP.GT.AND P2, PT, R163.reuse, 0x50, P1 ;  /* 0x00000050a300780c */ /* 0x040fe40000f44270 */
[----:B------:R-:W-:Y:S02]  /*78c0*/  ISETP.GT.AND P3, PT, R163, 0x51, P1 ;  /* 0x00000051a300780c */ /* 0x000fe40000f64270 */
[C---:B------:R-:W-:Y:S02]  /*78d0*/  ISETP.LT.OR P2, PT, R164.reuse, 0x51, P2 ;  /* 0x00000051a400780c */ /* 0x040fe40001741670 */
[----:B------:R-:W-:Y:S02]  /*78e0*/  ISETP.LT.OR P3, PT, R164, 0x52, P3 ;  /* 0x00000052a400780c */ /* 0x000fe40001f61670 */
[----:B------:R-:W-:Y:S02]  /*78f0*/  FSEL R131, R131, -INF , !P2 ;  /* 0xff80000083837808 */ /* 0x000fe40005000000 */
[----:B0-----:R-:W-:-:S02]  /*7900*/  FMNMX.FTZ R165, R15, R14, !PT ;  /* 0x0000000e0fa57209 */ /* 0x001fc40007810000 */
[----:B------:R-:W-:Y:S02]  /*7910*/  FSEL R132, R132, -INF , !P3 ;  /* 0xff80000084847808 */ /* 0x000fe40005800000 */
[C---:B------:R-:W-:Y:S01]  /*7920*/  ISETP.GT.AND P2, PT, R163.reuse, 0x60, P1 ;  /* 0x00000060a300780c */ /* 0x040fe20000f44270 */
[----:B------:R-:W0:Y:S01]  /*7930*/  SHFL.BFLY PT, R14, R165, 0x1, 0x1f ;  /* 0x0c201f00a50e7f89 */ /* 0x000e2200000e0000 */
[----:B------:R-:W-:Y:S02]  /*7940*/  ISETP.GT.AND P3, PT, R163, 0x61, P1 ;  /* 0x00000061a300780c */ /* 0x000fe40000f64270 */
[C---:B------:R-:W-:Y:S02]  /*7950*/  ISETP.LT.OR P2, PT, R164.reuse, 0x61, P2 ;  /* 0x00000061a400780c */ /* 0x040fe40001741670 */
[----:B------:R-:W-:Y:S02]  /*7960*/  ISETP.LT.OR P3, PT, R164, 0x62, P3 ;  /* 0x00000062a400780c */ /* 0x000fe40001f61670 */
[----:B------:R-:W-:-:S02]  /*7970*/  FSEL R135, R135, -INF , !P2 ;  /* 0xff80000087877808 */ /* 0x000fc40005000000 */
[----:B------:R-:W-:Y:S02]  /*7980*/  FSEL R136, R136, -INF , !P3 ;  /* 0xff80000088887808 */ /* 0x000fe40005800000 */
[C---:B------:R-:W-:Y:S02]  /*7990*/  ISETP.GT.AND P2, PT, R163.reuse, 0x70, P1 ;  /* 0x00000070a300780c */ /* 0x040fe40000f44270 */
[----:B------:R-:W-:Y:S02]  /*79a0*/  ISETP.GT.AND P3, PT, R163, 0x71, P1 ;  /* 0x00000071a300780c */ /* 0x000fe40000f64270 */
[C---:B------:R-:W-:Y:S02]  /*79b0*/  ISETP.LT.OR P2, PT, R164.reuse, 0x71, P2 ;  /* 0x00000071a400780c */ /* 0x040fe40001741670 */
[----:B------:R-:W-:Y:S02]  /*79c0*/  ISETP.LT.OR P3, PT, R164, 0x72, P3 ;  /* 0x00000072a400780c */ /* 0x000fe40001f61670 */
[----:B------:R-:W-:-:S02]  /*79d0*/  FSEL R139, R139, -INF , !P2 ;  /* 0xff8000008b8b7808 */ /* 0x000fc40005000000 */
[----:B0-----:R-:W-:Y:S02]  /*79e0*/  FMNMX.FTZ R14, R165, R14, !PT ;  /* 0x0000000ea50e7209 */ /* 0x001fe40007810000 */
[----:B------:R-:W-:Y:S02]  /*79f0*/  FSEL R165, R10, -INF , !P4 ;  /* 0xff8000000aa57808 */ /* 0x000fe40006000000 */
[C---:B------:R-:W-:Y:S01]  /*7a00*/  FSETP.NEU.FTZ.AND P6, PT, R14.reuse, -INF , PT ;  /* 0xff8000000e00780b */ /* 0x040fe20003fdd000 */
[----:B------:R-:W-:-:S01]  /*7a10*/  FFMA.FTZ R167, R14, R167, -8 ;  /* 0xc10000000ea77423 */ /* 0x000fc200000100a7 */
[----:B------:R-:W-:-:S04]  /*7a20*/  ISETP.GT.AND P4, PT, R163, 0x19, P1 ;  /* 0x00000019a300780c */ /* 0x000fc80000f84270 */
[----:B------:R-:W-:Y:S02]  /*7a30*/  FSEL R15, R167, RZ, P6 ;  /* 0x000000ffa70f7208 */ /* 0x000fe40003000000 */
[----:B------:R-:W-:-:S03]  /*7a40*/  ISETP.LT.OR P4, PT, R164, 0x1a, P4 ;  /* 0x0000001aa400780c */ /* 0x000fc60002781670 */
[--C-:B------:R-:W-:Y:S01]  /*7a50*/  FFMA.FTZ R169, R178, UR29, -R15.reuse ;  /* 0x0000001db2a97c23 */ /* 0x100fe2000801080f */
[----:B------:R-:W-:Y:S01]  /*7a60*/  FSEL R178, R7, -INF , !P5 ;  /* 0xff80000007b27808 */ /* 0x000fe20006800000 */
[--C-:B------:R-:W-:Y:S01]  /*7a70*/  FFMA.FTZ R175, R176, UR29, -R15.reuse ;  /* 0x0000001db0af7c23 */ /* 0x100fe2000801080f */
[----:B------:R-:W-:-:S01]  /*7a80*/  FFMA.FTZ R167, R166, UR29, -R15 ;  /* 0x0000001da6a77c23 */ /* 0x000fc2000801080f */
[----:B------:R-:W-:Y:S01]  /*7a90*/  FSEL R166, R20, -INF , !P4 ;  /* 0xff80000014a67808 */ /* 0x000fe20006000000 */
[----:B------:R-:W-:-:S01]  /*7aa0*/  FFMA.FTZ R179, R172, UR29, -R15 ;  /* 0x0000001dacb37c23 */ /* 0x000fc2000801080f */
[----:B------:R-:W-:Y:S01]  /*7ab0*/  FMNMX.FTZ R7, R178, R5, !PT ;  /* 0x00000005b2077209 */ /* 0x000fe20007810000 */
[----:B------:R-:W-:-:S01]  /*7ac0*/  FFMA.FTZ R180, R168, UR29, -R15 ;  /* 0x0000001da8b47c23 */ /* 0x000fc2000801080f */
[----:B------:R-:W-:Y:S01]  /*7ad0*/  ISETP.GT.AND P4, PT, R163, 0x29, P1 ;  /* 0x00000029a300780c */ /* 0x000fe20000f84270 */
[----:B------:R-:W-:-:S01]  /*7ae0*/  FFMA.FTZ R184, R184, UR29, -R15 ;  /* 0x0000001db8b87c23 */ /* 0x000fc2000801080f */
[----:B------:R-:W-:Y:S01]  /*7af0*/  FMNMX.FTZ R176, R8, R7, !PT ;  /* 0x0000000708b07209 */ /* 0x000fe20007810000 */
[----:B------:R-:W-:-:S01]  /*7b00*/  FFMA.FTZ R186, R186, UR29, -R15 ;  /* 0x0000001dbaba7c23 */ /* 0x000fc2000801080f */
[----:B------:R-:W-:Y:S01]  /*7b10*/  ISETP.LT.OR P4, PT, R164, 0x2a, P4 ;  /* 0x0000002aa400780c */ /* 0x000fe20002781670 */
[----:B------:R-:W-:-:S01]  /*7b20*/  FFMA.FTZ R171, R188, UR29, -R15 ;  /* 0x0000001dbcab7c23 */ /* 0x000fc2000801080f */
[----:B------:R-:W-:Y:S01]  /*7b30*/  FMNMX.FTZ R176, R9, R176, !PT ;  /* 0x000000b009b07209 */ /* 0x000fe20007810000 */
[----:B------:R-:W-:-:S01]  /*7b40*/  FFMA.FTZ R174, R174, UR29, -R15 ;  /* 0x0000001daeae7c23 */ /* 0x000fc2000801080f */
[----:B------:R-:W-:Y:S01]  /*7b50*/  FSEL R173, R122, -INF , !P4 ;  /* 0xff8000007aad7808 */ /* 0x000fe20006000000 */
[----:B------:R-:W-:-:S01]  /*7b60*/  FFMA.FTZ R190, R190, UR29, -R15 ;  /* 0x0000001dbebe7c23 */ /* 0x000fc2000801080f */
[----:B------:R-:W-:Y:S01]  /*7b70*/  FMNMX.FTZ R176, R165, R176, !PT ;  /* 0x000000b0a5b07209 */ /* 0x000fe20007810000 */
[----:B------:R0:W-:Y:S01]  /*7b80*/  MUFU.EX2 R122, R175 ;  /* 0x000000af007a7308 */ /* 0x0001e20000000800 */
[----:B------:R-:W-:Y:S01]  /*7b90*/  ISETP.GT.AND P5, PT, R163, 0x38, P1 ;  /* 0x00000038a300780c */ /* 0x000fe20000fa4270 */
[--C-:B------:R-:W-:Y:S01]  /*7ba0*/  FFMA.FTZ R177, R192, UR29, -R15.reuse ;  /* 0x0000001dc0b17c23 */ /* 0x100fe2000801080f */
[----:B------:R-:W-:Y:S01]  /*7bb0*/  FMNMX.FTZ R7, R11, R176, !PT ;  /* 0x000000b00b077209 */ /* 0x000fe20007810000 */
[--C-:B------:R-:W-:Y:S01]  /*7bc0*/  FFMA.FTZ R143, R143, UR29, -R15.reuse ;  /* 0x0000001d8f8f7c23 */ /* 0x100fe2000801080f */
[----:B------:R-:W-:Y:S01]  /*7bd0*/  ISETP.GT.AND P4, PT, R163, 0x39, P1 ;  /* 0x00000039a300780c */ /* 0x000fe20000f84270 */
[--C-:B------:R-:W-:Y:S01]  /*7be0*/  FFMA.FTZ R144, R144, UR29, -R15.reuse ;  /* 0x0000001d90907c23 */ /* 0x100fe2000801080f */
[----:B------:R-:W-:Y:S01]  /*7bf0*/  FMNMX.FTZ R176, R12, R7, !PT ;  /* 0x000000070cb07209 */ /* 0x000fe20007810000 */
[--C-:B------:R-:W-:Y:S01]  /*7c00*/  FFMA.FTZ R153, R153, UR29, -R15.reuse ;  /* 0x0000001d99997c23 */ /* 0x100fe2000801080f */
[----:B------:R-:W-:Y:S01]  /*7c10*/  ISETP.LT.OR P5, PT, R164, 0x39, P5 ;  /* 0x00000039a400780c */ /* 0x000fe20002fa1670 */
[--C-:B------:R-:W-:Y:S01]  /*7c20*/  FFMA.FTZ R152, R152, UR29, -R15.reuse ;  /* 0x0000001d98987c23 */ /* 0x100fe2000801080f */
[----:B------:R-:W-:Y:S01]  /*7c30*/  FMNMX.FTZ R7, R13, R176, !PT ;  /* 0x000000b00d077209 */ /* 0x000fe20007810000 */
[----:B------:R-:W-:Y:S01]  /*7c40*/  FFMA.FTZ R161, R161, UR29, -R15 ;  /* 0x0000001da1a17c23 */ /* 0x000fe2000801080f */
[----:B0-----:R-:W-:Y:S01]  /*7c50*/  FSEL R175, R125, -INF , !P5 ;  /* 0xff8000007daf7808 */ /* 0x001fe20006800000 */
[----:B------:R-:W-:Y:S01]  /*7c60*/  MUFU.EX2 R10, R184 ;  /* 0x000000b8000a7308 */ /* 0x000fe20000000800 */
[----:B------:R-:W-:-:S02]  /*7c70*/  FMNMX.FTZ R176, R166, R7, !PT ;  /* 0x00000007a6b07209 */ /* 0x000fc40007810000 */
[----:B------:R-:W-:Y:S02]  /*7c80*/  ISETP.LT.OR P4, PT, R164, 0x3a, P4 ;  /* 0x0000003aa400780c */ /* 0x000fe40002781670 */
[----:B------:R-:W-:Y:S02]  /*7c90*/  FMNMX.FTZ R7, R21, R176, !PT ;  /* 0x000000b015077209 */ /* 0x000fe40007810000 */
[----:B------:R-:W-:Y:S01]  /*7ca0*/  FSEL R172, R126, -INF , !P4 ;  /* 0xff8000007eac7808 */ /* 0x000fe20006000000 */
[----:B------:R-:W-:Y:S01]  /*7cb0*/  MUFU.EX2 R167, R167 ;  /* 0x000000a700a77308 */ /* 0x000fe20000000800 */
[----:B------:R-:W-:Y:S02]  /*7cc0*/  FMNMX.FTZ R176, R120, R7, !PT ;  /* 0x0000000778b07209 */ /* 0x000fe40007810000 */
[----:B------:R-:W-:Y:S02]  /*7cd0*/  ISETP.GT.AND P5, PT, R163, 0x48, P1 ;  /* 0x00000048a300780c */ /* 0x000fe40000fa4270 */
[----:B------:R-:W-:-:S02]  /*7ce0*/  FMNMX.FTZ R176, R121, R176, !PT ;  /* 0x000000b079b07209 */ /* 0x000fc40007810000 */
[----:B------:R-:W-:Y:S01]  /*7cf0*/  ISETP.GT.AND P4, PT, R163, 0x49, P1 ;  /* 0x00000049a300780c */ /* 0x000fe20000f84270 */
[----:B------:R0:W-:Y:S01]  /*7d00*/  MUFU.EX2 R126, R179 ;  /* 0x000000b3007e7308 */ /* 0x0001e20000000800 */
[----:B------:R-:W-:Y:S02]  /*7d10*/  FMNMX.FTZ R176, R173, R176, !PT ;  /* 0x000000b0adb07209 */ /* 0x000fe40007810000 */
[C---:B------:R-:W-:Y:S02]  /*7d20*/  ISETP.LT.OR P5, PT, R164.reuse, 0x49, P5 ;  /* 0x00000049a400780c */ /* 0x040fe40002fa1670 */
[----:B------:R-:W-:Y:S02]  /*7d30*/  FMNMX.FTZ R7, R123, R176, !PT ;  /* 0x000000b07b077209 */ /* 0x000fe40007810000 */
[----:B------:R-:W-:Y:S01]  /*7d40*/  ISETP.LT.OR P4, PT, R164, 0x4a, P4 ;  /* 0x0000004aa400780c */ /* 0x000fe20002781670 */
[----:B------:R-:W-:Y:S01]  /*7d50*/  MUFU.EX2 R20, R186 ;  /* 0x000000ba00147308 */ /* 0x000fe20000000800 */
[----:B------:R-:W-:Y:S01]  /*7d60*/  FMNMX.FTZ R176, R124, R7, !PT ;  /* 0x000000077cb07209 */ /* 0x000fe20007810000 */
[----:B0-----:R-:W-:Y:S01]  /*7d70*/  FFMA.FTZ R179, R170, UR29, -R15 ;  /* 0x0000001daab37c23 */ /* 0x001fe2000801080f */
[----:B------:R-:W-:-:S02]  /*7d80*/  FSEL R170, R129, -INF , !P5 ;  /* 0xff80000081aa7808 */ /* 0x000fc40006800000 */
[----:B------:R-:W-:Y:S02]  /*7d90*/  FMNMX.FTZ R7, R175, R176, !PT ;  /* 0x000000b0af077209 */ /* 0x000fe40007810000 */
[----:B------:R-:W-:Y:S01]  /*7da0*/  FSEL R168, R130, -INF , !P4 ;  /* 0xff80000082a87808 */ /* 0x000fe20006000000 */
[----:B------:R0:W-:Y:S01]  /*7db0*/  MUFU.EX2 R129, R179 ;  /* 0x000000b300817308 */ /* 0x0001e20000000800 */
[----:B------:R-:W-:Y:S02]  /*7dc0*/  FMNMX.FTZ R176, R172, R7, !PT ;  /* 0x00000007acb07209 */ /* 0x000fe40007810000 */
[----:B------:R-:W-:Y:S02]  /*7dd0*/  ISETP.GT.AND P5, PT, R163, 0x58, P1 ;  /* 0x00000058a300780c */ /* 0x000fe40000fa4270 */
[----:B------:R-:W-:Y:S02]  /*7de0*/  FMNMX.FTZ R7, R127, R176, !PT ;  /* 0x000000b07f077209 */ /* 0x000fe40007810000 */
[----:B------:R-:W-:Y:S01]  /*7df0*/  ISETP.GT.AND P4, PT, R163, 0x59, P1 ;  /* 0x00000059a300780c */ /* 0x000fe20000f84270 */
[----:B------:R1:W-:Y:S01]  /*7e00*/  MUFU.EX2 R130, R180 ;  /* 0x000000b400827308 */ /* 0x0003e20000000800 */
[----:B------:R-:W-:Y:S01]  /*7e10*/  FMNMX.FTZ R7, R128, R7, !PT ;  /* 0x0000000780077209 */ /* 0x000fe20007810000 */
[----:B0-----:R-:W-:Y:S01]  /*7e20*/  FFMA.FTZ R179, R146, UR29, -R15 ;  /* 0x0000001d92b37c23 */ /* 0x001fe2000801080f */
[----:B------:R-:W-:-:S02]  /*7e30*/  ISETP.LT.OR P5, PT, R164, 0x59, P5 ;  /* 0x00000059a400780c */ /* 0x000fc40002fa1670 */
[----:B------:R-:W-:Y:S02]  /*7e40*/  FMNMX.FTZ R7, R170, R7, !PT ;  /* 0x00000007aa077209 */ /* 0x000fe40007810000 */
[----:B------:R-:W-:Y:S01]  /*7e50*/  FSEL R133, R133, -INF , !P5 ;  /* 0xff80000085857808 */ /* 0x000fe20006800000 */
[----:B------:R-:W-:Y:S01]  /*7e60*/  MUFU.EX2 R169, R169 ;  /* 0x000000a900a97308 */ /* 0x000fe20000000800 */
[----:B------:R-:W-:Y:S01]  /*7e70*/  FMNMX.FTZ R176, R168, R7, !PT ;  /* 0x00000007a8b07209 */ /* 0x000fe20007810000 */
[----:B-1----:R-:W-:Y:S01]  /*7e80*/  FFMA.FTZ R180, R145, UR29, -R15 ;  /* 0x0000001d91b47c23 */ /* 0x002fe2000801080f */
[----:B------:R-:W-:Y:S02]  /*7e90*/  ISETP.LT.OR P4, PT, R164, 0x5a, P4 ;  /* 0x0000005aa400780c */ /* 0x000fe40002781670 */
[----:B------:R-:W-:Y:S02]  /*7ea0*/  FMNMX.FTZ R7, R131, R176, !PT ;  /* 0x000000b083077209 */ /* 0x000fe40007810000 */
[----:B------:R-:W-:Y:S01]  /*7eb0*/  FSEL R145, R134, -INF , !P4 ;  /* 0xff80000086917808 */ /* 0x000fe20006000000 */
[----:B------:R-:W-:Y:S01]  /*7ec0*/  MUFU.EX2 R171, R171 ;  /* 0x000000ab00ab7308 */ /* 0x000fe20000000800 */
[----:B------:R-:W-:-:S02]  /*7ed0*/  FMNMX.FTZ R146, R132, R7, !PT ;  /* 0x0000000784927209 */ /* 0x000fc40007810000 */
[----:B------:R-:W-:Y:S02]  /*7ee0*/  ISETP.GT.AND P5, PT, R163, 0x68, P1 ;  /* 0x00000068a300780c */ /* 0x000fe40000fa4270 */
[----:B------:R-:W-:Y:S02]  /*7ef0*/  FMNMX.FTZ R146, R133, R146, !PT ;  /* 0x0000009285927209 */ /* 0x000fe40007810000 */
[----:B------:R-:W-:Y:S01]  /*7f00*/  ISETP.GT.AND P4, PT, R163, 0x69, P1 ;  /* 0x00000069a300780c */ /* 0x000fe20000f84270 */
[----:B------:R0:W-:Y:S01]  /*7f10*/  MUFU.EX2 R134, R180 ;  /* 0x000000b400867308 */ /* 0x0001e20000000800 */
[----:B------:R-:W-:Y:S02]  /*7f20*/  FMNMX.FTZ R176, R145, R146, !PT ;  /* 0x0000009291b07209 */ /* 0x000fe40007810000 */
[----:B------:R-:W-:Y:S02]  /*7f30*/  ISETP.LT.OR P5, PT, R164, 0x69, P5 ;  /* 0x00000069a400780c */ /* 0x000fe40002fa1670 */
[----:B------:R-:W-:-:S02]  /*7f40*/  FMNMX.FTZ R7, R135, R176, !PT ;  /* 0x000000b087077209 */ /* 0x000fc40007810000 */
[----:B------:R-:W-:Y:S01]  /*7f50*/  FSEL R146, R137, -INF , !P5 ;  /* 0xff80000089927808 */ /* 0x000fe20006800000 */
[----:B------:R-:W-:Y:S01]  /*7f60*/  MUFU.EX2 R174, R174 ;  /* 0x000000ae00ae7308 */ /* 0x000fe20000000800 */
[----:B------:R-:W-:Y:S01]  /*7f70*/  ISETP.LT.OR P4, PT, R164, 0x6a, P4 ;  /* 0x0000006aa400780c */ /* 0x000fe20002781670 */
[--C-:B0-----:R-:W-:Y:S01]  /*7f80*/  FFMA.FTZ R180, R147, UR29, -R15.reuse ;  /* 0x0000001d93b47c23 */ /* 0x101fe2000801080f */
[----:B------:R-:W-:Y:S02]  /*7f90*/  FMNMX.FTZ R7, R136, R7, !PT ;  /* 0x0000000788077209 */ /* 0x000fe40007810000 */
[C---:B------:R-:W-:Y:S02]  /*7fa0*/  ISETP.GT.AND P5, PT, R163.reuse, 0x78, P1 ;  /* 0x00000078a300780c */ /* 0x040fe40000fa4270 */
[----:B------:R-:W-:Y:S01]  /*7fb0*/  ISETP.GT.AND P1, PT, R163, 0x79, P1 ;  /* 0x00000079a300780c */ /* 0x000fe20000f24270 */
[----:B------:R-:W-:Y:S01]  /*7fc0*/  FFMA.FTZ R163, R148, UR29, -R15 ;  /* 0x0000001d94a37c23 */ /* 0x000fe2000801080f */
[----:B------:R-:W-:Y:S01]  /*7fd0*/  FSEL R147, R138, -INF , !P4 ;  /* 0xff8000008a937808 */ /* 0x000fe20006000000 */
[----:B------:R0:W-:Y:S01]  /*7fe0*/  MUFU.EX2 R137, R180 ;  /* 0x000000b400897308 */ /* 0x0001e20000000800 */
[----:B------:R-:W-:-:S02]  /*7ff0*/  FMNMX.FTZ R148, R146, R7, !PT ;  /* 0x0000000792947209 */ /* 0x000fc40007810000 */
[----:B------:R-:W-:Y:S02]  /*8000*/  ISETP.LT.OR P5, PT, R164, 0x79, P5 ;  /* 0x00000079a400780c */ /* 0x000fe40002fa1670 */
[----:B------:R-:W-:Y:S02]  /*8010*/  FMNMX.FTZ R176, R147, R148, !PT ;  /* 0x0000009493b07209 */ /* 0x000fe40007810000 */
[----:B------:R-:W-:Y:S01]  /*8020*/  FSEL R148, R140, -INF , !P3 ;  /* 0xff8000008c947808 */ /* 0x000fe20005800000 */
[----:B------:R1:W-:Y:S01]  /*8030*/  MUFU.EX2 R138, R163 ;  /* 0x000000a3008a7308 */ /* 0x0003e20000000800 */
[----:B------:R-:W-:Y:S01]  /*8040*/  FMNMX.FTZ R7, R139, R176, !PT ;  /* 0x000000b08b077209 */ /* 0x000fe20007810000 */
[--C-:B0-----:R-:W-:Y:S01]  /*8050*/  FFMA.FTZ R180, R149, UR29, -R15.reuse ;  /* 0x0000001d95b47c23 */ /* 0x101fe2000801080f */
[----:B------:R-:W-:-:S01]  /*8060*/  FFMA.FTZ R149, R150, UR29, -R15 ;  /* 0x0000001d96957c23 */ /* 0x000fc2000801080f */
[----:B------:R-:W-:Y:S02]  /*8070*/  ISETP.LT.OR P1, PT, R164, 0x7a, P1 ;  /* 0x0000007aa400780c */ /* 0x000fe40000f21670 */
[----:B------:R-:W-:-:S02]  /*8080*/  FSEL R141, R141, -INF , !P5 ;  /* 0xff8000008d8d7808 */ /* 0x000fc40006800000 */
[----:B------:R-:W-:Y:S01]  /*8090*/  FMNMX.FTZ R150, R148, R7, !PT ;  /* 0x0000000794967209 */ /* 0x000fe20007810000 */
[----:B------:R-:W-:Y:S01]  /*80a0*/  MUFU.EX2 R125, R190 ;  /* 0x000000be007d7308 */ /* 0x000fe20000000800 */
        /* <DEDUP_REMOVED lines=10> */
[----:B------:R-:W0:Y:S01]  /*8150*/  SHFL.BFLY PT, R164, R7, 0x2, 0x1f ;  /* 0x0c401f0007a47f89 */ /* 0x000e2200000e0000 */
[----:B------:R-:W-:-:S01]  /*8160*/  FFMA.FTZ R160, R162, UR29, -R15 ;  /* 0x0000001da2a07c23 */ /* 0x000fc2000801080f */
[----:B------:R-:W-:Y:S01]  /*8170*/  FFMA.FTZ R162, R159, UR29, -R15 ;  /* 0x0000001d9fa27c23 */ /* 0x000fe2000801080f */
[----:B------:R-:W-:Y:S01]  /*8180*/  FSEL R15, R14, RZ, P6 ;  /* 0x000000ff0e0f7208 */ /* 0x000fe20003000000 */
[----:B------:R-:W-:Y:S04]  /*8190*/  MUFU.EX2 R177, R177 ;  /* 0x000000b100b17308 */ /* 0x000fe80000000800 */
[----:B------:R-:W-:-:S04]  /*81a0*/  FADD.FTZ R4, -R15, R4 ;  /* 0x000000040f047221 */ /* 0x000fc80000010100 */
[----:B------:R-:W-:Y:S01]  /*81b0*/  FMUL.FTZ R159, R4, UR29 ;  /* 0x0000001d049f7c20 */ /* 0x000fe20008410000 */
[----:B------:R2:W-:Y:S08]  /*81c0*/  MUFU.EX2 R15, R162 ;  /* 0x000000a2000f7308 */ /* 0x0005f00000000800 */
[----:B------:R-:W3:Y:S01]  /*81d0*/  MUFU.EX2 R159, R159 ;  /* 0x0000009f009f7308 */ /* 0x000ee20000000800 */
        /* <DEDUP_REMOVED lines=9> */
[----:B-1----:R-:W-:-:S03]  /*8270*/  FFMA.FTZ R163, R7, R164, -8 ;  /* 0xc100000007a37423 */ /* 0x002fc600000100a4 */
[----:B------:R-:W-:Y:S02]  /*8280*/  FSEL R176, R7, RZ, P1 ;  /* 0x000000ff07b07208 */ /* 0x000fe40000800000 */
[----:B------:R-:W-:Y:S01]  /*8290*/  FSEL R4, R163, RZ, P1 ;  /* 0x000000ffa3047208 */ /* 0x000fe20000800000 */
[----:B------:R-:W-:Y:S02]  /*82a0*/  MUFU.EX2 R149, R149 ;  /* 0x0000009500957308 */ /* 0x000fe40000000800 */
[----:B------:R-:W-:-:S02]  /*82b0*/  FADD.FTZ R176, -R176, R5 ;  /* 0x00000005b0b07221 */ /* 0x000fc40000010100 */
[--C-:B------:R-:W-:Y:S01]  /*82c0*/  FFMA.FTZ R163, R178, UR29, -R4.reuse ;  /* 0x0000001db2a37c23 */ /* 0x100fe20008010804 */
[----:B------:R-:W-:-:S01]  /*82d0*/  FFMA.FTZ R8, R8, UR29, -R4 ;  /* 0x0000001d08087c23 */ /* 0x000fc20008010804 */
[----:B------:R-:W-:Y:S01]  /*82e0*/  FMUL.FTZ R176, R176, UR29 ;  /* 0x0000001db0b07c20 */ /* 0x000fe20008410000 */
[----:B------:R-:W-:-:S01]  /*82f0*/  FFMA.FTZ R9, R9, UR29, -R4 ;  /* 0x0000001d09097c23 */ /* 0x000fc20008010804 */
[--C-:B--2---:R-:W-:Y:S01]  /*8300*/  FFMA.FTZ R162, R165, UR29, -R4.reuse ;  /* 0x0000001da5a27c23 */ /* 0x104fe20008010804 */
[----:B------:R-:W-:-:S01]  /*8310*/  FFMA.FTZ R11, R11, UR29, -R4 ;  /* 0x0000001d0b0b7c23 */ /* 0x000fc20008010804 */
[----:B------:R-:W-:Y:S01]  /*8320*/  MUFU.EX2 R163, R163 ;  /* 0x000000a300a37308 */ /* 0x000fe20000000800 */
[----:B------:R-:W-:-:S01]  /*8330*/  FFMA.FTZ R12, R12, UR29, -R4 ;  /* 0x0000001d0c0c7c23 */ /* 0x000fc20008010804 */
[----:B------:R-:W-:Y:S01]  /*8340*/  FFMA.FTZ R165, R170, UR29, -R4 ;  /* 0x0000001daaa57c23 */ /* 0x000fe20008010804 */
[----:B---3--:R-:W-:-:S01]  /*8350*/  FFMA.FTZ R170, R159, R3, R10 ;  /* 0x000000039faa7223 */ /* 0x008fc2000001000a */
        /* <DEDUP_REMOVED lines=29> */
[----:B-1----:R-:W-:-:S07]  /*8530*/  FADD.FTZ R2, R8, R3 ;  /* 0x0000000308027221 */ /* 0x002fce0000010000 */
[----:B------:R-:W1:Y:S01]  /*8540*/  MUFU.EX2 R11, R11 ;  /* 0x0000000b000b7308 */ /* 0x000e620000000800 */
[----:B--2---:R-:W-:-:S07]  /*8550*/  FADD.FTZ R3, R9, R2 ;  /* 0x0000000209037221 */ /* 0x004fce0000010000 */
[----:B------:R-:W2:Y:S01]  /*8560*/  MUFU.EX2 R12, R12 ;  /* 0x0000000c000c7308 */ /* 0x000ea20000000800 */
[----:B0-----:R-:W-:-:S01]  /*8570*/  FADD.FTZ R2, R162, R3 ;  /* 0x00000003a2027221 */ /* 0x001fc20000010000 */
[----:B------:R-:W-:-:S04]  /*8580*/  FADD.FTZ R3, R171, R170 ;  /* 0x000000aaab037221 */ /* 0x000fc80000010000 */
[----:B------:R-:W-:Y:S02]  /*8590*/  FADD.FTZ R3, R122, R3 ;  /* 0x000000037a037221 */ /* 0x000fe40000010000 */
[----:B------:R-:W0:Y:S01]  /*85a0*/  MUFU.EX2 R13, R13 ;  /* 0x0000000d000d7308 */ /* 0x000e220000000800 */
[----:B-1----:R-:W-:-:S01]  /*85b0*/  FADD.FTZ R173, R11, R2 ;  /* 0x000000020bad7221 */ /* 0x002fc20000010000 */
[----:B------:R-:W-:-:S06]  /*85c0*/  FADD.FTZ R170, R174, R3 ;  /* 0x00000003aeaa7221 */ /* 0x000fcc0000010000 */
[----:B------:R-:W1:Y:S01]  /*85d0*/  MUFU.EX2 R164, R164 ;  /* 0x000000a400a47308 */ /* 0x000e620000000800 */
[----:B--2---:R-:W-:-:S01]  /*85e0*/  FADD.FTZ R2, R12, R173 ;  /* 0x000000ad0c027221 */ /* 0x004fc20000010000 */
[----:B------:R-:W-:-:S04]  /*85f0*/  FADD.FTZ R173, R125, R170 ;  /* 0x000000aa7dad7221 */ /* 0x000fc80000010000 */
[----:B------:R-:W-:Y:S02]  /*8600*/  FADD.FTZ R170, R126, R173 ;  /* 0x000000ad7eaa7221 */ /* 0x000fe40000010000 */
[----:B------:R-:W2:Y:S01]  /*8610*/  MUFU.EX2 R21, R21 ;  /* 0x0000001500157308 */ /* 0x000ea20000000800 */
[----:B0-----:R-:W-:-:S07]  /*8620*/  FADD.FTZ R3, R13, R2 ;  /* 0x000000020d037221 */ /* 0x001fce0000010000 */
[----:B------:R-:W0:Y:S01]  /*8630*/  MUFU.EX2 R120, R120 ;  /* 0x0000007800787308 */ /* 0x000e220000000800 */
[----:B-1----:R-:W-:-:S07]  /*8640*/  FADD.FTZ R2, R164, R3 ;  /* 0x00000003a4027221 */ /* 0x002fce0000010000 */
[----:B------:R-:W1:Y:S01]  /*8650*/  MUFU.EX2 R121, R121 ;  /* 0x0000007900797308 */ /* 0x000e620000000800 */
[----:B--2---:R-:W-:-:S01]  /*8660*/  FADD.FTZ R3, R21, R2 ;  /* 0x0000000215037221 */ /* 0x004fc20000010000 */
[----:B------:R-:W-:Y:S01]  /*8670*/  FADD.FTZ R2, R177, R170 ;  /* 0x000000aab1027221 */ /* 0x000fe20000010000 */
[----:B------:R-:W-:-:S05]  /*8680*/  FFMA.FTZ R170, R145, UR29, -R4 ;  /* 0x0000001d91aa7c23 */ /* 0x000fca0008010804 */
        /* <DEDUP_REMOVED lines=16> */
[--C-:B------:R-:W-:Y:S01]  /*8790*/  FFMA.FTZ R145, R146, UR29, -R4.reuse ;  /* 0x0000001d92917c23 */ /* 0x100fe20008010804 */
[----:B------:R-:W-:-:S01]  /*87a0*/  FFMA.FTZ R146, R147, UR29, -R4 ;  /* 0x0000001d93927c23 */ /* 0x000fc20008010804 */
[----:B------:R-:W-:-:S04]  /*87b0*/  FFMA.FTZ R4, R142, UR29, -R4 ;  /* 0x0000001d8e047c23 */ /* 0x000fc80008010804 */
        /* <DEDUP_REMOVED lines=63> */
.L_x_1328:
        /* <DEDUP_REMOVED lines=33> */
[----:B------:R-:W-:Y:S01]  /*8dc0*/  F2FP.SATFINITE.E4M3.F32.PACK_AB_MERGE_C R15, R15, R160, RZ ;  /* 0x000000a00f0f723e */ /* 0x000fe200048070ff */
        /* <DEDUP_REMOVED lines=105> */
.L_x_1310:
[----:B------:R-:W-:Y:S02]  /*9460*/  UISETP.NE.AND UP1, UPT, UR53, URZ, UPT ;  /* 0x0000003f3500728c */ /* 0x000fe4000bf25270 */
[----:B------:R-:W-:Y:S02]  /*9470*/  UISETP.NE.AND UP0, UPT, UR52, URZ, UPT ;  /* 0x0000003f3400728c */ /* 0x000fe4000bf05270 */
[----:B------:R-:W-:Y:S02]  /*9480*/  UIADD3 UR10, UR40, 0x7f, URZ ;  /* 0x0000007f280a7890 */ /* 0x000fe4000fffe03f */
[----:B------:R-:W-:Y:S02]  /*9490*/  UIADD3 UR11, UR39, 0x1, -UR45 ;  /* 0x00000001270b7890 */ /* 0x000fe4000fffe82d */
[----:B------:R-:W-:-:S03]  /*94a0*/  PLOP3.LUT P1, PT, PT, PT, UP0, 0x40, 0x0 ;  /* 0x000000000000781c */ /* 0x000fc60003f2e808 */
[----:B------:R-:W-:Y:S01]  /*94b0*/  @UP1 ULDC UR6, c[0x0][0x44c] ;  /* 0x0001130000061ab9 */ /* 0x000fe20000000800 */
[----:B------:R-:W-:Y:S01]  /*94c0*/  @UP1 ULDC UR14, c[0x0][0x450] ;  /* 0x00011400000e1ab9 */ /* 0x000fe20000000800 */
[----:B------:R-:W-:-:S04]  /*94d0*/  UIMAD.WIDE.U32 UR6, UR10, UR6, URZ ;  /* 0x000000060a0672a5 */ /* 0x000fc8000f8e003f */
[----:B------:R-:W-:-:S04]  /*94e0*/  @UP1 USHF.R.U32.HI UR10, URZ, UR14, UR7 ;  /* 0x0000000e3f0a1299 */ /* 0x000fc80008011607 */
[----:B------:R-:W-:-:S04]  /*94f0*/  UIADD3 UR10, UR11, UR10, URZ ;  /* 0x0000000a0b0a7290 */ /* 0x000fc8000fffe03f */
[----:B------:R-:W-:Y:S01]  /*9500*/  UIADD3 UR31, UR10, -UR31, URZ ;  /* 0x8000001f0a1f7290 */ /* 0x000fe2000fffe03f */
[----:B------:R-:W-:Y:S11]  /*9510*/  @P1 BRA `(.L_x_1330) ;  /* 0x0000000000501947 */ /* 0x000ff60003800000 */
[----:B------:R-:W-:Y:S02]  /*9520*/  UMOV UR14, UR10 ;  /* 0x0000000a000e7c82 */ /* 0x000fe40008000000 */
[----:B------:R-:W-:-:S06]  /*9530*/  UISETP.GT.AND UP0, UPT, UR14, -0x1, UPT ;  /* 0xffffffff0e00788c */ /* 0x000fcc000bf04270 */
[----:B------:R-:W-:-:S13]  /*9540*/  PLOP3.LUT P1, PT, PT, PT, UP0, 0x80, 0x0 ;  /* 0x000000000000781c */ /* 0x000fda0003f2f008 */
[----:B------:R-:W-:Y:S05]  /*9550*/  @P1 BRA `(.L_x_1331) ;  /* 0x0000000000201947 */ /* 0x000fea0003800000 */
[----:B------:R-:W-:Y:S01]  /*9560*/  ULDC UR15, c[0x0][0x9e4] ;  /* 0x00027900000f7ab9 */ /* 0x000fe20000000800 */
[----:B------:R-:W-:Y:S02]  /*9570*/  ULOP3.LUT UR14, URZ, UR14, URZ, 0x33, !UPT ;  /* 0x0000000e3f0e7292 */ /* 0x000fe4000f8e333f */
[----:B------:R-:W-:-:S11]  /*9580*/  UISETP.NE.AND UP0, UPT, UR15, 0x1, UPT ;  /* 0x000000010f00788c */ /* 0x000fd6000bf05270 */
[----:B------:R-:W-:Y:S02]  /*9590*/  @UP0 ULDC.64 UR6, c[0x0][0x9e8] ;  /* 0x00027a0000060ab9 */ /* 0x000fe40000000a00 */
[----:B------:R-:W-:-:S04]  /*95a0*/  UIMAD.WIDE.U32 UR10, UR14, UR6, URZ ;  /* 0x000000060e0a72a5 */ /* 0x000fc8000f8e003f */
[----:B------:R-:W-:-:S04]  /*95b0*/  @UP0 USHF.R.U32.HI UR14, URZ, UR7, UR11 ;  /* 0x000000073f0e0299 */ /* 0x000fc8000801160b */
[----:B------:R-:W-:Y:S01]  /*95c0*/  ULOP3.LUT UR14, URZ, UR14, URZ, 0x33, !UPT ;  /* 0x0000000e3f0e7292 */ /* 0x000fe2000f8e333f */
[----:B------:R-:W-:Y:S11]  /*95d0*/  BRA `(.L_x_1332) ;  /* 0x0000000000147947 */ /* 0x000ff60003800000 */
.L_x_1331:
[----:B------:R-:W-:Y:S02]  /*95e0*/  ULDC UR15, c[0x0][0x9e4] ;  /* 0x00027900000f7ab9 */ /* 0x000fe40000000800 */
[----:B------:R-:W-:-:S11]  /*95f0*/  UISETP.NE.AND UP0, UPT, UR15, 0x1, UPT ;  /* 0x000000010f00788c */ /* 0x000fd6000bf05270 */
[----:B------:R-:W-:Y:S02]  /*9600*/  @UP0 ULDC.64 UR6, c[0x0][0x9e8] ;  /* 0x00027a0000060ab9 */ /* 0x000fe40000000a00 */
[----:B------:R-:W-:-:S04]  /*9610*/  UIMAD.WIDE.U32 UR10, UR14, UR6, URZ ;  /* 0x000000060e0a72a5 */ /* 0x000fc8000f8e003f */
[----:B------:R-:W-:-:S12]  /*9620*/  @UP0 USHF.R.U32.HI UR14, URZ, UR7, UR11 ;  /* 0x000000073f0e0299 */ /* 0x000fd8000801160b */
.L_x_1332:
[----:B------:R-:W-:-:S04]  /*9630*/  UIMAD UR14, UR14, UR15, URZ ;  /* 0x0000000f0e0e72a4 */ /* 0x000fc8000f8e023f */
[----:B------:R-:W-:-:S04]  /*9640*/  UISETP.LT.AND UP0, UPT, UR31, UR14, UPT ;  /* 0x0000000e1f00728c */ /* 0x000fc8000bf01270 */
[----:B------:R-:W-:-:S12]  /*9650*/  USEL UR31, UR31, UR14, !UP0 ;  /* 0x0000000e1f1f7287 */ /* 0x000fd8000c000000 */
.L_x_1330:
[----:B------:R-:W-:-:S04]  /*9660*/  UIADD3 UR31, UR31, 0x7f, URZ ;  /* 0x0000007f1f1f7890 */ /* 0x000fc8000fffe03f */
[----:B------:R-:W-:-:S04]  /*9670*/  USHF.R.S32.HI UR6, URZ, 0x1f, UR31 ;  /* 0x0000001f3f067899 */ /* 0x000fc8000801141f */
[----:B------:R-:W-:-:S04]  /*9680*/  ULEA.HI UR6, UR6, UR31, URZ, 0x7 ;  /* 0x0000001f06067291 */ /* 0x000fc8000f8f383f */
[----:B------:R-:W-:-:S04]  /*9690*/  USHF.R.S32.HI UR6, URZ, 0x7, UR6 ;  /* 0x000000073f067899 */ /* 0x000fc80008011406 */
[----:B------:R-:W-:-:S04]  /*96a0*/  UISETP.LT.AND UP0, UPT, UR38, UR6, UPT ;  /* 0x000000062600728c */ /* 0x000fc8000bf01270 */
[----:B------:R-:W-:-:S06]  /*96b0*/  USEL UR30, UR38, UR6, !UP0 ;  /* 0x00000006261e7287 */ /* 0x000fcc000c000000 */
[----:B------:R-:W-:-:S13]  /*96c0*/  ISETP.GE.AND P1, PT, R6, UR30, PT ;  /* 0x0000001e06007c0c */ /* 0x000fda000bf26270 */
[----:B------:R-:W-:Y:S05]  /*96d0*/  @!P1 BRA `(.L_x_1333) ;  /* 0x00000028002c9947 */ /* 0x000fea0003800000 */
[----:B------:R-:W-:Y:S01]  /*96e0*/  IMAD.MOV.U32 R4, RZ, RZ, R7 ;  /* 0x000000ffff047224 */ /* 0x000fe200078e0007 */
[----:B------:R-:W-:Y:S01]  /*96f0*/  UMOV UR32, UR47 ;  /* 0x0000002f00207c82 */ /* 0x000fe20008000000 */
[----:B------:R-:W-:Y:S01]  /*9700*/  IMAD.MOV.U32 R5, RZ, RZ, R14 ;  /* 0x000000ffff057224 */ /* 0x000fe200078e000e */
[----:B------:R-:W-:Y:S01]  /*9710*/  UMOV UR31, UR46 ;  /* 0x0000002e001f7c82 */ /* 0x000fe20008000000 */
[----:B------:R-:W-:-:S05]  /*9720*/  ULDC UR29, c[0x0][0x988] ;  /* 0x00026200001d7ab9 */ /* 0x000fca0000000800 */
.L_x_1344:
[----:B------:R-:W-:Y:S01]  /*9730*/  ISETP.NE.AND P2, PT, RZ, UR44, PT ;  /* 0x0000002cff007c0c */ /* 0x000fe2000bf45270 */
[----:B------:R-:W-:-:S04]  /*9740*/  UISETP.NE.AND UP0, UPT, UR31, 0x1, UPT ;  /* 0x000000011f00788c */ /* 0x000fc8000bf05270 */
[----:B------:R-:W-:-:S04]  /*9750*/  USEL UR47, URZ, 0x1, UP0 ;  /* 0x000000013f2f7887 */ /* 0x000fc80008000000 */
[----:B------:R-:W-:-:S04]  /*9760*/  ULOP3.LUT UR47, UR32, UR47, URZ, 0x3c, !UPT ;  /* 0x0000002f202f7292 */ /* 0x000fc8000f8e3c3f */
[----:B------:R-:W-:Y:S08]  /*9770*/  @P2 BRA `(.L_x_1334) ;  /* 0x0000000000382947 */ /* 0x000ff00003800000 */
[----:B------:R-:W-:Y:S05]  /*9780*/  @!P0 BRA `(.L_x_1335) ;  /* 0x0000000000048947 */ /* 0x000fea0003800000 */
[----:B------:R-:W-:Y:S01]  /*9790*/  BPT.TRAP 0x1 ;  /* 0x000000040000795c */ /* 0x000fe20000300000 */
.L_x_1335:
        /* <DEDUP_REMOVED lines=9> */
.L_x_1336:
[----:B-1----:R-:W-:Y:S05]  /*9830*/  @P1 BRA `(.L_x_1334) ;  /* 0x0000000000081947 */ /* 0x002fea0003800000 */
[----:B------:R-:W1:Y:S02]  /*9840*/  SYNCS.PHASECHK.TRANS64.TRYWAIT P1, [UR6+0x2a830], R7 ;  /* 0x02a83007ff0075a7 */ /* 0x000e640008020146 */
[----:B-1----:R-:W-:Y:S05]  /*9850*/  @!P1 BRA `(.L_x_1337) ;  /* 0x0000010000d49947 */ /* 0x002fea0003800000 */
.L_x_1334:
        /* <DEDUP_REMOVED lines=40> */
.L_x_1339:
[----:B------:R-:W-:Y:S01]  /*9ae0*/  ULEA UR6, UR31, UR36, 0x3 ;  /* 0x000000241f067291 */ /* 0x000fe2000f8e183f */
[----:B------:R-:W-:-:S05]  /*9af0*/  IMAD.U32 R7, RZ, RZ, UR32 ;  /* 0x00000020ff077e24 */ /* 0x000fca000f8e00ff */
[----:B------:R-:W-:-:S04]  /*9b00*/  SHF.L.U32 R7, R7, 0x1f, RZ ;  /* 0x0000001f07077819 */ /* 0x000fc800000006ff */
[----:B------:R0:W1:Y:S01]  /*9b10*/  SYNCS.PHASECHK.TRANS64.TRYWAIT P1, [UR6+0x2a850], R7 ;  /* 0x02a85007ff0075a7 */ /* 0x0000620008020146 */
[----:B------:R-:W-:Y:S05]  /*9b20*/  @!P0 BRA `(.L_x_1340) ;  /* 0x0000000000048947 */ /* 0x000fea0003800000 */
[----:B------:R-:W-:Y:S01]  /*9b30*/  BPT.TRAP 0x1 ;  /* 0x000000040000795c */ /* 0x000fe20000300000 */
.L_x_1340:
[----:B-1----:R-:W-:Y:S05]  /*9b40*/  @P1 BRA `(.L_x_1338) ;  /* 0x0000000000081947 */ /* 0x002fea0003800000 */
[----:B------:R-:W1:Y:S02]  /*9b50*/  SYNCS.PHASECHK.TRANS64.TRYWAIT P1, [UR6+0x2a850], R7 ;  /* 0x02a85007ff0075a7 */ /* 0x000e640008020146 */
[----:B-1----:R-:W-:Y:S05]  /*9b60*/  @!P1 BRA `(.L_x_1341) ;  /* 0x0000010000289947 */ /* 0x002fea0003800000 */
.L_x_1338:
        /* <DEDUP_REMOVED lines=31> */
.L_x_1342:
        /* <DEDUP_REMOVED lines=71> */
[----:B-1----:R-:W-:Y:S01]  /*a1d0*/  FMNMX.FTZ R160, R13, R160, !PT ;  /* 0x000000a00da07209 */ /* 0x002fe20007810000 */
[C---:B------:R-:W-:Y:S01]  /*a1e0*/  FMUL.FTZ R172, R0.reuse, R180 ;  /* 0x000000b400ac7220 */ /* 0x040fe20000410000 */
[----:B------:R-:W-:Y:S01]  /*a1f0*/  FMUL.FTZ R173, R0, R181 ;  /* 0x000000b500ad7220 */ /* 0x000fe20000410000 */
[----:B------:R-:W-:-:S04]  /*a200*/  ULEA UR6, UR46, UR36, 0x3 ;  /* 0x000000242e067291 */ /* 0x000fc8000f8e183f */
[----:B------:R-:W1:Y:S01]  /*a210*/  MUFU.TANH R121, R121 ;  /* 0x0000007900797308 */ /* 0x000e620000002400 */
[----:B0-----:R-:W-:Y:S01]  /*a220*/  FMNMX.FTZ R14, R20, R7, !PT ;  /* 0x00000007140e7209 */ /* 0x001fe20007810000 */
[----:B------:R-:W-:-:S04]  /*a230*/  UIADD3 UR6, UR6, 0x2a840, URZ ;  /* 0x0002a84006067890 */ /* 0x000fc8000fffe03f */
[----:B------:R-:W-:Y:S02]  /*a240*/  UPRMT UR6, UR37, 0x654, UR6 ;  /* 0x0000065425067896 */ /* 0x000fe40008000006 */
[----:B------:R-:W0:Y:S01]  /*a250*/  MUFU.TANH R120, R120 ;  /* 0x0000007800787308 */ /* 0x000e220000002400 */
[----:B--2---:R-:W-:-:S06]  /*a260*/  FMNMX.FTZ R7, R21, R160, !PT ;  /* 0x000000a015077209 */ /* 0x004fcc0007810000 */
[----:B------:R-:W-:Y:S01]  /*a270*/  SYNCS.ARRIVE.TRANS64.RED.A1T0 RZ, [UR6], RZ ;  /* 0x000000ffffff79a7 */ /* 0x000fe20008100406 */
[----:B------:R-:W2:Y:S01]  /*a280*/  MUFU.TANH R122, R122 ;  /* 0x0000007a007a7308 */ /* 0x000ea20000002400 */
[----:B-1----:R-:W-:-:S07]  /*a290*/  FMNMX.FTZ R159, R121, R14, !PT ;  /* 0x0000000e799f7209 */ /* 0x002fce0007810000 */
[----:B------:R-:W1:Y:S01]  /*a2a0*/  MUFU.TANH R123, R123 ;  /* 0x0000007b007b7308 */ /* 0x000e620000002400 */
[----:B0-----:R-:W-:-:S07]  /*a2b0*/  FMNMX.FTZ R14, R120, R7, !PT ;  /* 0x00000007780e7209 */ /* 0x001fce0007810000 */
[----:B------:R-:W0:Y:S01]  /*a2c0*/  MUFU.TANH R125, R125 ;  /* 0x0000007d007d7308 */ /* 0x000e220000002400 */
[----:B--2---:R-:W-:-:S07]  /*a2d0*/  FMNMX.FTZ R160, R122, R159, !PT ;  /* 0x0000009f7aa07209 */ /* 0x004fce0007810000 */
[----:B------:R-:W2:Y:S01]  /*a2e0*/  MUFU.TANH R124, R124 ;  /* 0x0000007c007c7308 */ /* 0x000ea20000002400 */
[----:B-1----:R-:W-:-:S07]  /*a2f0*/  FMNMX.FTZ R7, R123, R14, !PT ;  /* 0x0000000e7b077209 */ /* 0x002fce0007810000 */
[----:B------:R-:W1:Y:S01]  /*a300*/  MUFU.TANH R126, R126 ;  /* 0x0000007e007e7308 */ /* 0x000e620000002400 */
[----:B0-----:R-:W-:-:S07]  /*a310*/  FMNMX.FTZ R159, R125, R160, !PT ;  /* 0x000000a07d9f7209 */ /* 0x001fce0007810000 */
[----:B------:R-:W0:Y:S01]  /*a320*/  MUFU.TANH R127, R127 ;  /* 0x0000007f007f7308 */ /* 0x000e220000002400 */
[----:B--2---:R-:W-:-:S07]  /*a330*/  FMNMX.FTZ R14, R124, R7, !PT ;  /* 0x000000077c0e7209 */ /* 0x004fce0007810000 */
[----:B------:R-:W2:Y:S01]  /*a340*/  MUFU.TANH R129, R129 ;  /* 0x0000008100817308 */ /* 0x000ea20000002400 */
[----:B-1----:R-:W-:Y:S01]  /*a350*/  FMNMX.FTZ R160, R126, R159, !PT ;  /* 0x0000009f7ea07209 */ /* 0x002fe20007810000 */
[----:B------:R-:W-:-:S06]  /*a360*/  FMUL.FTZ R159, R0, R174 ;  /* 0x000000ae009f7220 */ /* 0x000fcc0000410000 */
[----:B------:R-:W1:Y:S01]  /*a370*/  MUFU.TANH R128, R128 ;  /* 0x0000008000807308 */ /* 0x000e620000002400 */
[----:B0-----:R-:W-:-:S07]  /*a380*/  FMNMX.FTZ R7, R127, R14, !PT ;  /* 0x0000000e7f077209 */ /* 0x001fce0007810000 */
[----:B------:R-:W0:Y:S01]  /*a390*/  MUFU.TANH R130, R130 ;  /* 0x0000008200827308 */ /* 0x000e220000002400 */
[----:B--2---:R-:W-:Y:S01]  /*a3a0*/  FMNMX.FTZ R161, R129, R160, !PT ;  /* 0x000000a081a17209 */ /* 0x004fe20007810000 */
[----:B------:R-:W-:-:S06]  /*a3b0*/  FMUL.FTZ R160, R0, R175 ;  /* 0x000000af00a07220 */ /* 0x000fcc0000410000 */
        /* <DEDUP_REMOVED lines=27> */
[----:B0-----:R-:W-:Y:S01]  /*a570*/  FMNMX.FTZ R14, R140, R161, !PT ;  /* 0x000000a18c0e7209 */ /* 0x001fe20007810000 */
[----:B------:R-:W-:Y:S01]  /*a580*/  FMUL.FTZ R161, R0, R178 ;  /* 0x000000b200a17220 */ /* 0x000fe20000410000 */
[----:B------:R-:W-:-:S05]  /*a590*/  IMAD.U32 R178, RZ, RZ, UR29 ;  /* 0x0000001dffb27e24 */ /* 0x000fca000f8e00ff */
        /* <DEDUP_REMOVED lines=10> */
[----:B------:R-:W-:Y:S01]  /*a640*/  FMUL.FTZ R162, R0, R179 ;  /* 0x000000b300a27220 */ /* 0x000fe20000410000 */
[----:B------:R-:W-:-:S05]  /*a650*/  IMAD.U32 R179, RZ, RZ, UR29 ;  /* 0x0000001dffb37e24 */ /* 0x000fca000f8e00ff */
        /* <DEDUP_REMOVED lines=51> */
[----:B0-----:R-:W-:Y:S02]  /*a990*/  FMNMX.FTZ R7, R163, R14, !PT ;  /* 0x0000000ea3077209 */ /* 0x001fe40007810000 */
[----:B--2---:R-:W-:Y:S02]  /*a9a0*/  FMNMX.FTZ R174, R173, R174, !PT ;  /* 0x000000aeadae7209 */ /* 0x004fe40007810000 */
[----:B-1----:R-:W-:-:S03]  /*a9b0*/  FMNMX.FTZ R165, R164, R7, !PT ;  /* 0x00000007a4a57209 */ /* 0x002fc60007810000 */
[----:B------:R-:W0:Y:S04]  /*a9c0*/  SHFL.BFLY PT, R7, R174, 0x2, 0x1f ;  /* 0x0c401f00ae077f89 */ /* 0x000e2800000e0000 */
[----:B------:R-:W1:Y:S01]  /*a9d0*/  SHFL.BFLY PT, R14, R165, 0x2, 0x1f ;  /* 0x0c401f00a50e7f89 */ /* 0x000e6200000e0000 */
[----:B0-----:R-:W-:Y:S02]  /*a9e0*/  FMNMX.FTZ R175, R174, R7, !PT ;  /* 0x00000007aeaf7209 */ /* 0x001fe40007810000 */
[----:B-1----:R-:W-:-:S03]  /*a9f0*/  FMNMX.FTZ R176, R165, R14, !PT ;  /* 0x0000000ea5b07209 */ /* 0x002fc60007810000 */
[----:B------:R-:W0:Y:S04]  /*aa00*/  SHFL.BFLY PT, R14, R175, 0x1, 0x1f ;  /* 0x0c201f00af0e7f89 */ /* 0x000e2800000e0000 */
[----:B------:R-:W1:Y:S01]  /*aa10*/  SHFL.BFLY PT, R7, R176, 0x1, 0x1f ;  /* 0x0c201f00b0077f89 */ /* 0x000e6200000e0000 */
[----:B0-----:R-:W-:Y:S02]  /*aa20*/  FMNMX.FTZ R14, R175, R14, !PT ;  /* 0x0000000eaf0e7209 */ /* 0x001fe40007810000 */
[----:B-1----:R-:W-:-:S03]  /*aa30*/  FMNMX.FTZ R7, R176, R7, !PT ;  /* 0x00000007b0077209 */ /* 0x002fc60007810000 */
[C---:B------:R-:W-:Y:S01]  /*aa40*/  FFMA.FTZ R174, R14.reuse, R179, -8 ;  /* 0xc10000000eae7423 */ /* 0x040fe200000100b3 */
[----:B------:R-:W-:-:S03]  /*aa50*/  FADD.FTZ R5, -R14, R5 ;  /* 0x000000050e057221 */ /* 0x000fc60000010100 */
[--C-:B------:R-:W-:Y:S01]  /*aa60*/  FFMA.FTZ R165, R8, UR29, -R174.reuse ;  /* 0x0000001d08a57c23 */ /* 0x100fe200080108ae */
[----:B------:R-:W-:-:S01]  /*aa70*/  FFMA.FTZ R8, R9, UR29, -R174 ;  /* 0x0000001d09087c23 */ /* 0x000fc200080108ae */
        /* <DEDUP_REMOVED lines=9> */
[----:B------:R-:W-:Y:S01]  /*ab10*/  FMUL.FTZ R177, R5, UR29 ;  /* 0x0000001d05b17c20 */ /* 0x000fe20008410000 */
[--C-:B------:R-:W-:Y:S01]  /*ab20*/  FFMA.FTZ R141, R144, UR29, -R174.reuse ;  /* 0x0000001d908d7c23 */ /* 0x100fe200080108ae */
[----:B------:R-:W-:-:S01]  /*ab30*/  FFMA.FTZ R175, R173, UR29, -R174 ;  /* 0x0000001dadaf7c23 */ /* 0x000fc200080108ae */
[----:B------:R-:W-:Y:S01]  /*ab40*/  FADD.FTZ R5, -R7, R4 ;  /* 0x0000000407057221 */ /* 0x000fe20000010100 */
[----:B------:R-:W-:-:S01]  /*ab50*/  FFMA.FTZ R144, R145, UR29, -R174 ;  /* 0x0000001d91907c23 */ /* 0x000fc200080108ae */
[----:B------:R-:W-:Y:S01]  /*ab60*/  FFMA.FTZ R173, R7, R178, -8 ;  /* 0xc100000007ad7423 */ /* 0x000fe200000100b2 */
        /* <DEDUP_REMOVED lines=17> */
[----:B------:R-:W-:Y:S01]  /*ac80*/  FFMA.FTZ R172, R172, UR29, -R174 ;  /* 0x0000001dacac7c23 */ /* 0x000fe200080108ae */
[----:B------:R-:W-:Y:S01]  /*ac90*/  FMUL.FTZ R5, R5, UR29 ;  /* 0x0000001d05057c20 */ /* 0x000fe20008410000 */
        /* <DEDUP_REMOVED lines=27> */
[----:B0-----:R-:W-:-:S07]  /*ae50*/  FFMA.FTZ R3, R4, R3, R165 ;  /* 0x0000000304037223 */ /* 0x001fce00000100a5 */
[----:B------:R-:W0:Y:S08]  /*ae60*/  MUFU.EX2 R8, R8 ;  /* 0x0000000800087308 */ /* 0x000e300000000800 */
[----:B------:R-:W2:Y:S01]  /*ae70*/  MUFU.EX2 R11, R11 ;  /* 0x0000000b000b7308 */ /* 0x000ea20000000800 */
[----:B-1----:R-:W-:-:S07]  /*ae80*/  FFMA.FTZ R2, R5, R2, R174 ;  /* 0x0000000205027223 */ /* 0x002fce00000100ae */
        /* <DEDUP_REMOVED lines=18> */
[--C-:B------:R-:W-:Y:S01]  /*afb0*/  FFMA.FTZ R153, R154, UR29, -R173.reuse ;  /* 0x0000001d9a997c23 */ /* 0x100fe200080108ad */
[----:B------:R-:W-:-:S05]  /*afc0*/  FFMA.FTZ R154, R155, UR29, -R173 ;  /* 0x0000001d9b9a7c23 */ /* 0x000fca00080108ad */
        /* <DEDUP_REMOVED lines=33> */
[----:B0-----:R-:W-:-:S01]  /*b1e0*/  FADD.FTZ R178, R138, R157 ;  /* 0x0000009d8ab27221 */ /* 0x001fc20000010000 */
[--C-:B------:R-:W-:Y:S01]  /*b1f0*/  FFMA.FTZ R157, R158, UR29, -R173.reuse ;  /* 0x0000001d9e9d7c23 */ /* 0x100fe200080108ad */
[----:B------:R-:W-:-:S05]  /*b200*/  FFMA.FTZ R158, R159, UR29, -R173 ;  /* 0x0000001d9f9e7c23 */ /* 0x000fca00080108ad */
        /* <DEDUP_REMOVED lines=8> */
[----:B------:R-:W-:-:S06]  /*b290*/  FFMA.FTZ R177, R160, UR29, -R173 ;  /* 0x0000001da0b17c23 */ /* 0x000fcc00080108ad */
        /* <DEDUP_REMOVED lines=16> */
[----:B------:R-:W-:-:S06]  /*b3a0*/  FFMA.FTZ R159, R161, UR29, -R173 ;  /* 0x0000001da19f7c23 */ /* 0x000fcc00080108ad */
        /* <DEDUP_REMOVED lines=51> */
.L_x_1343:
        /* <DEDUP_REMOVED lines=139> */
.L_x_1333:
        /* <DEDUP_REMOVED lines=9> */
[----:B------:R-:W-:-:S05]  /*c020*/  ULDC UR31, c[0x0][0x9e0] ;  /* 0x00027800001f7ab9 */ /* 0x000fca0000000800 */
.L_x_1364:
        /* <DEDUP_REMOVED lines=9> */
.L_x_1347:
[----:B------:R-:W-:Y:S01]  /*c0c0*/  ULEA UR6, UR46, UR36, 0x3 ;  /* 0x000000242e067291 */ /* 0x000fe2000f8e183f */
[----:B------:R-:W-:-:S05]  /*c0d0*/  IMAD.U32 R7, RZ, RZ, UR47 ;  /* 0x0000002fff077e24 */ /* 0x000fca000f8e00ff */
[----:B------:R-:W-:-:S04]  /*c0e0*/  SHF.L.U32 R7, R7, 0x1f, RZ ;  /* 0x0000001f07077819 */ /* 0x000fc800000006ff */
[----:B------:R0:W1:Y:S01]  /*c0f0*/  SYNCS.PHASECHK.TRANS64.TRYWAIT P1, [UR6+0x2a830], R7 ;  /* 0x02a83007ff0075a7 */ /* 0x0000620008020146 */
[----:B------:R-:W-:Y:S05]  /*c100*/  @!P0 BRA `(.L_x_1348) ;  /* 0x0000000000048947 */ /* 0x000fea0003800000 */
[----:B------:R-:W-:Y:S01]  /*c110*/  BPT.TRAP 0x1 ;  /* 0x000000040000795c */ /* 0x000fe20000300000 */
.L_x_1348:
[----:B-1----:R-:W-:Y:S05]  /*c120*/  @P1 BRA `(.L_x_1346) ;  /* 0x0000000000081947 */ /* 0x002fea0003800000 */
[----:B------:R-:W1:Y:S02]  /*c130*/  SYNCS.PHASECHK.TRANS64.TRYWAIT P1, [UR6+0x2a830], R7 ;  /* 0x02a83007ff0075a7 */ /* 0x000e640008020146 */
[----:B-1----:R-:W-:Y:S05]  /*c140*/  @!P1 BRA `(.L_x_1349) ;  /* 0x000000d800c89947 */ /* 0x002fea0003800000 */
.L_x_1346:
        /* <DEDUP_REMOVED lines=37> */
.L_x_1351:
[----:B------:R-:W-:Y:S01]  /*c3a0*/  ULEA UR6, UR33, UR36, 0x3 ;  /* 0x0000002421067291 */ /* 0x000fe2000f8e183f */
[----:B------:R-:W-:-:S05]  /*c3b0*/  IMAD.U32 R7, RZ, RZ, UR34 ;  /* 0x00000022ff077e24 */ /* 0x000fca000f8e00ff */
[----:B------:R-:W-:-:S04]  /*c3c0*/  SHF.L.U32 R7, R7, 0x1f, RZ ;  /* 0x0000001f07077819 */ /* 0x000fc800000006ff */
[----:B------:R0:W1:Y:S01]  /*c3d0*/  SYNCS.PHASECHK.TRANS64.TRYWAIT P1, [UR6+0x2a850], R7 ;  /* 0x02a85007ff0075a7 */ /* 0x0000620008020146 */
[----:B------:R-:W-:Y:S05]  /*c3e0*/  @!P0 BRA `(.L_x_1352) ;  /* 0x0000000000048947 */ /* 0x000fea0003800000 */
[----:B------:R-:W-:Y:S01]  /*c3f0*/  BPT.TRAP 0x1 ;  /* 0x000000040000795c */ /* 0x000fe20000300000 */
.L_x_1352:
[----:B-1----:R-:W-:Y:S05]  /*c400*/  @P1 BRA `(.L_x_1350) ;  /* 0x0000000000081947 */ /* 0x002fea0003800000 */
[----:B------:R-:W1:Y:S02]  /*c410*/  SYNCS.PHASECHK.TRANS64.TRYWAIT P1, [UR6+0x2a850], R7 ;  /* 0x02a85007ff0075a7 */ /* 0x000e640008020146 */
[----:B-1----:R-:W-:Y:S05]  /*c420*/  @!P1 BRA `(.L_x_1353) ;  /* 0x000000d800289947 */ /* 0x002fea0003800000 */
.L_x_1350:
        /* <DEDUP_REMOVED lines=31> */
.L_x_1354:
        /* <DEDUP_REMOVED lines=167> */
.L_x_1357:
[----:B------:R-:W-:-:S05]  /*d090*/  IMAD.U32 R170, RZ, RZ, UR30 ;  /* 0x0000001effaa7e24 */ /* 0x000fca000f8e00ff */
[----:B------:R-:W-:-:S13]  /*d0a0*/  ISETP.NE.AND P1, PT, R170, 0x1, PT ;  /* 0x00000001aa00780c */ /* 0x000fda0003f25270 */
[----:B------:R-:W1:Y:S02]  /*d0b0*/  @P1 LDC.64 R14, c[0x0][0x9e8] ;  /* 0x00027a00ff0e1b82 */ /* 0x000e640000000a00 */
[----:B-1----:R-:W-:-:S05]  /*d0c0*/  @P1 IMAD.HI.U32 R14, R166, R14, RZ ;  /* 0x0000000ea60e1227 */ /* 0x002fca00078e00ff */
[----:B------:R-:W-:-:S07]  /*d0d0*/  @P1 SHF.R.U32.HI R166, RZ, R15, R14 ;  /* 0x0000000fffa61219 */ /* 0x000fce000001160e */
.L_x_1358:
[----:B------:R-:W-:Y:S05]  /*d0e0*/  BSYNC B0 ;  /* 0x0000000000007941 */ /* 0x000fea0003800000 */
.L_x_1356:
[----:B------:R-:W-:-:S04]  /*d0f0*/  IMAD R15, R166, R170, -R165 ;  /* 0x000000aaa60f7224 */ /* 0x000fc800078e0aa5 */
[----:B------:R-:W-:-:S05]  /*d100*/  IMAD R14, R16, -0x2, R15 ;  /* 0xfffffffe100e7824 */ /* 0x000fca00078e020f */
[----:B------:R-:W-:Y:S02]  /*d110*/  VIADDMNMX R167, R14, R170, R167, PT ;  /* 0x000000aa0ea77246 */ /* 0x000fe400038001a7 */
[----:B------:R-:W-:-:S07]  /*d120*/  VIMNMX R169, R169, R14, !PT ;  /* 0x0000000ea9a97248 */ /* 0x000fce0007fe0100 */
.L_x_1355:
        /* <DEDUP_REMOVED lines=116> */
.L_x_1361:
[----:B------:R-:W-:-:S05]  /*d870*/  IMAD.U32 R180, RZ, RZ, UR30 ;  /* 0x0000001effb47e24 */ /* 0x000fca000f8e00ff */
[----:B------:R-:W-:-:S13]  /*d880*/  ISETP.NE.AND P2, PT, R180, 0x1, PT ;  /* 0x00000001b400780c */ /* 0x000fda0003f45270 */
[----:B------:R-:W0:Y:S02]  /*d890*/  @P2 LDC.64 R14, c[0x0][0x9e8] ;  /* 0x00027a00ff0e2b82 */ /* 0x000e240000000a00 */
[----:B0-----:R-:W-:-:S05]  /*d8a0*/  @P2 IMAD.HI.U32 R14, R167, R14, RZ ;  /* 0x0000000ea70e2227 */ /* 0x001fca00078e00ff */
[----:B------:R-:W-:-:S07]  /*d8b0*/  @P2 SHF.R.U32.HI R167, RZ, R15, R14 ;  /* 0x0000000fffa72219 */ /* 0x000fce000001160e */
.L_x_1362:
[----:B------:R-:W-:Y:S05]  /*d8c0*/  BSYNC B0 ;  /* 0x0000000000007941 */ /* 0x000fea0003800000 */
.L_x_1360:
[----:B------:R-:W-:-:S04]  /*d8d0*/  IMAD R165, R167, R180, -R165 ;  /* 0x000000b4a7a57224 */ /* 0x000fc800078e0aa5 */
[----:B------:R-:W-:-:S05]  /*d8e0*/  IMAD R165, R16, -0x2, R165 ;  /* 0xfffffffe10a57824 */ /* 0x000fca00078e02a5 */
[----:B------:R-:W-:Y:S02]  /*d8f0*/  VIADDMNMX R164, R165, R180, R164, PT ;  /* 0x000000b4a5a47246 */ /* 0x000fe400038001a4 */
[----:B------:R-:W-:-:S07]  /*d900*/  VIMNMX R163, R163, R165, !PT ;  /* 0x000000a5a3a37248 */ /* 0x000fce0007fe0100 */
.L_x_1359:
        /* <DEDUP_REMOVED lines=378> */
.L_x_1363:
        /* <DEDUP_REMOVED lines=139> */
.L_x_1345:
[----:B------:R-:W-:Y:S06]  /*f960*/  BAR.ARV 0x8, 0x180 ;  /* 0x0206000000007b1d */ /* 0x000fec0000002000 */
[----:B------:R-:W-:Y:S05]  /*f970*/  @!P0 BRA `(.L_x_1365) ;  /* 0x0000000000048947 */ /* 0x000fea0003800000 */
[----:B------:R-:W-:Y:S01]  /*f980*/  BPT.TRAP 0x1 ;  /* 0x000000040000795c */ /* 0x000fe20000300000 */
.L_x_1365:
[----:B------:R-:W-:Y:S01]  /*f990*/  ULEA UR9, UR46, UR36, 0x3 ;  /* 0x000000242e097291 */ /* 0x000fe2000f8e183f */
[----:B------:R-:W-:-:S05]  /*f9a0*/  IMAD.U32 R0, RZ, RZ, UR47 ;  /* 0x0000002fff007e24 */ /* 0x000fca000f8e00ff */
[----:B------:R-:W-:-:S04]  /*f9b0*/  SHF.L.U32 R0, R0, 0x1f, RZ ;  /* 0x0000001f00007819 */ /* 0x000fc800000006ff */
[----:B------:R0:W1:Y:S01]  /*f9c0*/  SYNCS.PHASECHK.TRANS64.TRYWAIT P1, [UR9+0x2a850], R0 ;  /* 0x02a85000ff0075a7 */ /* 0x0000620008020149 */
[----:B------:R-:W-:Y:S05]  /*f9d0*/  @!P0 BRA `(.L_x_1366) ;  /* 0x0000000000048947 */ /* 0x000fea0003800000 */
[----:B------:R-:W-:Y:S01]  /*f9e0*/  BPT.TRAP 0x1 ;  /* 0x000000040000795c */ /* 0x000fe20000300000 */
.L_x_1366:
[----:B-1----:R-:W-:Y:S05]  /*f9f0*/  @P1 BRA `(.L_x_1367) ;  /* 0x0000000000081947 */ /* 0x002fea0003800000 */
[----:B------:R-:W1:Y:S02]  /*fa00*/  SYNCS.PHASECHK.TRANS64.TRYWAIT P1, [UR9+0x2a850], R0 ;  /* 0x02a85000ff0075a7 */ /* 0x000e640008020149 */
[----:B-1----:R-:W-:Y:S05]  /*fa10*/  @!P1 BRA `(.L_x_1368) ;  /* 0x000000a000c49947 */ /* 0x002fea0003800000 */
.L_x_1367:
        /* <DEDUP_REMOVED lines=12> */
[----:B------:R-:W-:Y:S02]  /*fae0*/  @UP0 ULDC.64 UR12, c[0x0][0x9c8] ;  /* 0x00027200000c0ab9 */ /* 0x000fe40000000a00 */
[----:B------:R-:W-:Y:S01]  /*faf0*/  UMOV UR6, UR8 ;  /* 0x0000000800067c82 */ /* 0x000fe20008000000 */
[----:B------:R-:W-:-:S09]  /*fb00*/  @UP0 UIMAD.WIDE.U32 UR4, UR50, UR12, URZ ;  /* 0x0000000c320402a5 */ /* 0x000fd2000f8e003f */
[----:B------:R-:W-:Y:S01]  /*fb10*/  QGMMA.64x192x32.F32.E4M3.E4M3 R24, R196, gdesc[UR4], R24, gsb0 ;  /* 0x02e00004c4187df3 */ /* 0x000fe20008000818 */
[----:B------:R-:W-:Y:S01]  /*fb20*/  UIADD3 UR6, UR8, 0x2, URZ ;  /* 0x0000000208067890 */ /* 0x000fe2000fffe03f */
[----:B------:R-:W-:Y:S01]  /*fb30*/  UMOV UR7, 0x40000040 ;  /* 0x4000004000077882 */ /* 0x000fe20000000000 */
[----:B------:R-:W-:Y:S02]  /*fb40*/  WARPGROUP.DEPBAR.LE gsb0, 0x0 ;  /* 0x00008000000079c5 */ /* 0x000fe40000010000 */
[----:B------:R-:W-:-:S15]  /*fb50*/  WARPGROUP.ARRIVE ;  /* 0x00000000000079c5 */ /* 0x000fde0000000000 */
        /* <DEDUP_REMOVED lines=63> */
.L_x_1369:
        /* <DEDUP_REMOVED lines=106> */
.L_x_1291:
[----:B------:R-:W0:Y:S01]  /*105f0*/  S2R R4, SR_CgaCtaId ;  /* 0x0000000000047919 */ /* 0x000e220000008800 */
[----:B------:R-:W-:Y:S01]  /*10600*/  MOV R3, 0x400 ;  /* 0x0000040000037802 */ /* 0x000fe20000000f00 */
[----:B------:R-:W-:Y:S01]  /*10610*/  BSSY B0, `(.L_x_1370) ;  /* 0x000030c000007945 */ /* 0x000fe20003800000 */
[----:B------:R-:W-:Y:S02]  /*10620*/  BAR.SYNC.DEFER_BLOCKING 0x5, 0x180 ;  /* 0x0146000000007b1d */ /* 0x000fe40000010000 */
[----:B0-----:R-:W-:-:S05]  /*10630*/  LEA R3, R4, R3, 0x18 ;  /* 0x0000000304037211 */ /* 0x001fca00078ec0ff */
[----:B------:R-:W0:Y:S02]  /*10640*/  LDS.128 R32, [R3+0x2a8d0] ;  /* 0x02a8d00003207984 */ /* 0x000e240000000c00 */
[----:B0-----:R-:W-:Y:S02]  /*10650*/  R2UR UR5, R33 ;  /* 0x00000000210572ca */ /* 0x001fe400000e0000 */
[----:B------:R-:W-:Y:S02]  /*10660*/  R2UR UR51, R34 ;  /* 0x00000000223372ca */ /* 0x000fe400000e0000 */
        /* <DEDUP_REMOVED lines=9> */
[----:B------:R-:W0:Y:S01]  /*10700*/  S2R R32, SR_SWINHI ;  /* 0x0000000000207919 */ /* 0x000e220000002f00 */
[----:B------:R-:W-:Y:S01]  /*10710*/  F2FP.BF16.F32.PACK_AB R52, R52, R121 ;  /* 0x000000793434723e */ /* 0x000fe200000010ff */
[----:B------:R-:W-:Y:S02]  /*10720*/  ULDC.64 UR6, c[0x0][0xc00] ;  /* 0x0003000000067ab9 */ /* 0x000fe40000000a00 */
[----:B------:R1:W2:Y:S01]  /*10730*/  LDG.E.CONSTANT R4, desc[UR54][R4.64] ;  /* 0x0000003604047981 */ /* 0x0002a2000c1e9900 */
[----:B------:R-:W-:Y:S01]  /*10740*/  F2FP.BF16.F32.PACK_AB R53, R53, R120 ;  /* 0x000000783535723e */ /* 0x000fe200000010ff */
[----:B------:R-:W-:Y:S01]  /*10750*/  UISETP.NE.U32.AND UP0, UPT, UR6, URZ, UPT ;  /* 0x0000003f0600728c */ /* 0x000fe2000bf05070 */
[----:B------:R-:W-:Y:S02]  /*10760*/  F2FP.BF16.F32.PACK_AB R49, R60, R49 ;  /* 0x000000313c31723e */ /* 0x000fe400000010ff */
[----:B------:R-:W-:Y:S01]  /*10770*/  F2FP.BF16.F32.PACK_AB R48, R61, R48 ;  /* 0x000000303d30723e */ /* 0x000fe200000010ff */
[----:B------:R-:W-:Y:S01]  /*10780*/  UISETP.NE.AND.EX UP0, UPT, UR7, URZ, UPT, UP0 ;  /* 0x0000003f0700728c */ /* 0x000fe2000bf05300 */
[----:B------:R-:W-:-:S02]  /*10790*/  F2FP.BF16.F32.PACK_AB R45, R68, R45 ;  /* 0x0000002d442d723e */ /* 0x000fc400000010ff */
[----:B------:R-:W-:Y:S01]  /*107a0*/  F2FP.BF16.F32.PACK_AB R44, R69, R44 ;  /* 0x0000002c452c723e */ /* 0x000fe200000010ff */
[----:B------:R-:W-:Y:S01]  /*107b0*/  ULDC.64 UR6, c[0x0][0xc00] ;  /* 0x0003000000067ab9 */ /* 0x000fe20000000a00 */
[----:B-1----:R-:W-:Y:S01]  /*107c0*/  LOP3.LUT P0, R5, R50, 0x3, RZ, 0xc0, !PT ;  /* 0x0000000332057812 */ /* 0x002fe2000780c0ff */
[----:B------:R-:W-:Y:S01]  /*107d0*/  UIMAD.WIDE UR6, UR41, 0x4, UR6 ;  /* 0x00000004290678a5 */ /* 0x000fe2000f8e0206 */
[----:B------:R-:W-:Y:S02]  /*107e0*/  F2FP.BF16.F32.PACK_AB R41, R76, R41 ;  /* 0x000000294c29723e */ /* 0x000fe400000010ff */
[----:B------:R-:W-:Y:S02]  /*107f0*/  ISETP.EQ.OR P0, PT, R5, 0x3, !P0 ;  /* 0x000000030500780c */ /* 0x000fe40004702670 */
[----:B------:R-:W-:Y:S02]  /*10800*/  F2FP.BF16.F32.PACK_AB R40, R77, R40 ;  /* 0x000000284d28723e */ /* 0x000fe400000010ff */
[----:B------:R-:W-:-:S02]  /*10810*/  SEL R59, R52, R53, P0 ;  /* 0x00000035343b7207 */ /* 0x000fc40000000000 */
[----:B------:R-:W-:Y:S02]  /*10820*/  SEL R52, R53, R52, P0 ;  /* 0x0000003435347207 */ /* 0x000fe40000000000 */
[----:B------:R-:W-:Y:S02]  /*10830*/  SEL R53, R49, R48, P0 ;  /* 0x0000003031357207 */ /* 0x000fe40000000000 */
[----:B------:R-:W-:Y:S02]  /*10840*/  F2FP.BF16.F32.PACK_AB R118, R118, R7 ;  /* 0x000000077676723e */ /* 0x000fe400000010ff */
[----:B------:R-:W-:Y:S02]  /*10850*/  F2FP.BF16.F32.PACK_AB R119, R119, R6 ;  /* 0x000000067777723e */ /* 0x000fe400000010ff */
[----:B------:R-:W-:Y:S02]  /*10860*/  SEL R48, R48, R49, P0 ;  /* 0x0000003130307207 */ /* 0x000fe40000000000 */
[----:B------:R-:W-:-:S02]  /*10870*/  F2FP.BF16.F32.PACK_AB R37, R84, R37 ;  /* 0x000000255425723e */ /* 0x000fc400000010ff */
[----:B------:R-:W-:Y:S02]  /*10880*/  F2FP.BF16.F32.PACK_AB R36, R85, R36 ;  /* 0x000000245524723e */ /* 0x000fe400000010ff */
[----:B------:R-:W-:Y:S02]  /*10890*/  SEL R49, R45, R44, P0 ;  /* 0x0000002c2d317207 */ /* 0x000fe40000000000 */
[----:B------:R-:W-:Y:S02]  /*108a0*/  MOV R6, R3 ;  /* 0x0000000300067202 */ /* 0x000fe40000000f00 */
[----:B0-----:R-:W-:Y:S02]  /*108b0*/  MOV R7, R32 ;  /* 0x0000002000077202 */ /* 0x001fe40000000f00 */
[----:B------:R-:W-:Y:S02]  /*108c0*/  SEL R44, R44, R45, P0 ;  /* 0x0000002d2c2c7207 */ /* 0x000fe40000000000 */
[----:B------:R-:W-:-:S02]  /*108d0*/  SEL R45, R41, R40, P0 ;  /* 0x00000028292d7207 */ /* 0x000fc40000000000 */
[----:B------:R-:W-:Y:S02]  /*108e0*/  SEL R40, R40, R41, P0 ;  /* 0x0000002928287207 */ /* 0x000fe40000000000 */
[----:B------:R-:W-:Y:S02]  /*108f0*/  SEL R41, R37, R36, P0 ;  /* 0x0000002425297207 */ /* 0x000fe40000000000 */
[----:B------:R-:W-:Y:S01]  /*10900*/  SEL R50, R36, R37, P0 ;  /* 0x0000002524327207 */ /* 0x000fe20000000000 */
[----:B------:R-:W-:Y:S01]  /*10910*/  IMAD.WIDE R36, R204, 0x2, R6 ;  /* 0x00000002cc247825 */ /* 0x000fe200078e0206 */
[----:B------:R-:W-:Y:S02]  /*10920*/  F2FP.BF16.F32.PACK_AB R26, R87, R26 ;  /* 0x0000001a571a723e */ /* 0x000fe400000010ff */
[----:B------:R-:W-:Y:S02]  /*10930*/  F2FP.BF16.F32.PACK_AB R11, R110, R11 ;  /* 0x0000000b6e0b723e */ /* 0x000fe400000010ff */
[----:B------:R-:W-:-:S02]  /*10940*/  F2FP.BF16.F32.PACK_AB R10, R111, R10 ;  /* 0x0000000a6f0a723e */ /* 0x000fc400000010ff */
[----:B------:R-:W-:Y:S02]  /*10950*/  IADD3 R87, P5, R36, 0x40, RZ ;  /* 0x0000004024577810 */ /* 0x000fe40007fbe0ff */
[----:B------:R-:W-:Y:S02]  /*10960*/  F2FP.BF16.F32.PACK_AB R80, R80, R81 ;  /* 0x000000515050723e */ /* 0x000fe400000010ff */
[----:B------:R-:W-:Y:S01]  /*10970*/  F2FP.BF16.F32.PACK_AB R73, R72, R73 ;  /* 0x000000494849723e */ /* 0x000fe200000010ff */
[----:B------:R-:W-:Y:S01]  /*10980*/  IMAD.X R33, RZ, RZ, R37, P5 ;  /* 0x000000ffff217224 */ /* 0x000fe200028e0625 */
[----:B------:R-:W-:Y:S02]  /*10990*/  F2FP.BF16.F32.PACK_AB R9, R116, R9 ;  /* 0x000000097409723e */ /* 0x000fe400000010ff */
[----:B------:R-:W-:Y:S02]  /*109a0*/  F2FP.BF16.F32.PACK_AB R8, R117, R8 ;  /* 0x000000087508723e */ /* 0x000fe400000010ff */
[----:B------:R-:W-:-:S02]  /*109b0*/  SEL R81, R11, R10, P0 ;  /* 0x0000000a0b517207 */ /* 0x000fc40000000000 */
[----:B------:R-:W-:Y:S02]  /*109c0*/  SEL R72, R10, R11, P0 ;  /* 0x0000000b0a487207 */ /* 0x000fe40000000000 */
[----:B------:R-:W-:Y:S02]  /*109d0*/  F2FP.BF16.F32.PACK_AB R64, R64, R65 ;  /* 0x000000414040723e */ /* 0x000fe400000010ff */
[----:B------:R-:W-:Y:S02]  /*109e0*/  F2FP.BF16.F32.PACK_AB R57, R56, R57 ;  /* 0x000000393839723e */ /* 0x000fe400000010ff */
[----:B------:R-:W-:Y:S02]  /*109f0*/  IADD3 R85, P4, R36, 0x20, RZ ;  /* 0x0000002024557810 */ /* 0x000fe40007f9e0ff */
[----:B------:R-:W-:Y:S02]  /*10a00*/  LOP3.LUT R10, R87, 0x380, RZ, 0xc0, !PT ;  /* 0x00000380570a7812 */ /* 0x000fe400078ec0ff */
[----:B------:R-:W-:Y:S01]  /*10a10*/  F2FP.BF16.F32.PACK_AB R38, R71, R38 ;  /* 0x000000264726723e */ /* 0x000fe200000010ff */
[----:B------:R-:W-:Y:S01]  /*10a20*/  IMAD.X R35, RZ, RZ, R37, P4 ;  /* 0x000000ffff237224 */ /* 0x000fe200020e0625 */
[----:B------:R-:W-:-:S02]  /*10a30*/  F2FP.BF16.F32.PACK_AB R47, R54, R47 ;  /* 0x0000002f362f723e */ /* 0x000fc400000010ff */
[----:B------:R-:W-:Y:S02]  /*10a40*/  F2FP.BF16.F32.PACK_AB R46, R55, R46 ;  /* 0x0000002e372e723e */ /* 0x000fe400000010ff */
[----:B------:R-:W-:Y:S02]  /*10a50*/  SEL R71, R80, R73, P0 ;  /* 0x0000004950477207 */ /* 0x000fe40000000000 */
[----:B------:R-:W-:Y:S02]  /*10a60*/  F2FP.BF16.F32.PACK_AB R96, R89, R96 ;  /* 0x000000605960723e */ /* 0x000fe400000010ff */
[----:B------:R-:W-:Y:S02]  /*10a70*/  F2FP.BF16.F32.PACK_AB R13, R108, R13 ;  /* 0x0000000d6c0d723e */ /* 0x000fe400000010ff */
[----:B------:R-:W-:Y:S02]  /*10a80*/  F2FP.BF16.F32.PACK_AB R12, R109, R12 ;  /* 0x0000000c6d0c723e */ /* 0x000fe400000010ff */
[----:B------:R-:W-:-:S02]  /*10a90*/  SEL R67, R9, R8, P0 ;  /* 0x0000000809437207 */ /* 0x000fc40000000000 */
[----:B------:R-:W-:Y:S02]  /*10aa0*/  SEL R60, R8, R9, P0 ;  /* 0x00000009083c7207 */ /* 0x000fe40000000000 */
[----:B------:R-:W-:Y:S02]  /*10ab0*/  SEL R80, R73, R80, P0 ;  /* 0x0000005049507207 */ /* 0x000fe40000000000 */
[----:B------:R-:W-:Y:S02]  /*10ac0*/  F2FP.BF16.F32.PACK_AB R43, R62, R43 ;  /* 0x0000002b3e2b723e */ /* 0x000fe400000010ff */
[----:B------:R-:W-:Y:S02]  /*10ad0*/  F2FP.BF16.F32.PACK_AB R42, R63, R42 ;  /* 0x0000002a3f2a723e */ /* 0x000fe400000010ff */
[----:B------:R-:W-:Y:S02]  /*10ae0*/  F2FP.BF16.F32.PACK_AB R28, R93, R28 ;  /* 0x0000001c5d1c723e */ /* 0x000fe400000010ff */
[----:B------:R-:W-:-:S02]  /*10af0*/  SEL R73, R64, R57, P0 ;  /* 0x0000003940497207 */ /* 0x000fc40000000000 */
[----:B------:R-:W-:Y:S02]  /*10b00*/  IADD3 R89, P6, R36, 0x60, RZ ;  /* 0x0000006024597810 */ /* 0x000fe40007fde0ff */
[----:B------:R-:W-:Y:S02]  /*10b10*/  LOP3.LUT R8, R85, 0x380, RZ, 0xc0, !PT ;  /* 0x0000038055087812 */ /* 0x000fe400078ec0ff */
[----:B------:R-:W-:Y:S02]  /*10b20*/  SHF.R.U64 R10, R10, 0x3, RZ ;  /* 0x000000030a0a7819 */ /* 0x000fe400000012ff */
[----:B------:R-:W-:Y:S02]  /*10b30*/  SEL R64, R57, R64, P0 ;  /* 0x0000004039407207 */ /* 0x000fe40000000000 */
[----:B------:R-:W-:Y:S02]  /*10b40*/  IADD3 R93, P2, R36, 0x4020, RZ ;  /* 0x00004020245d7810 */ /* 0x000fe40007f5e0ff */
[----:B------:R-:W-:-:S02]  /*10b50*/  F2FP.BF16.F32.PACK_AB R39, R70, R39 ;  /* 0x000000274627723e */ /* 0x000fc400000010ff */
[----:B------:R-:W-:Y:S02]  /*10b60*/  SEL R57, R47, R46, P0 ;  /* 0x0000002e2f397207 */ /* 0x000fe40000000000 */
[----:B------:R-:W-:Y:S02]  /*10b70*/  SEL R65, R13, R12, P0 ;  /* 0x0000000c0d417207 */ /* 0x000fe40000000000 */
[----:B------:R-:W-:Y:S02]  /*10b80*/  SEL R58, R12, R13, P0 ;  /* 0x0000000d0c3a7207 */ /* 0x000fe40000000000 */
[----:B------:R-:W-:Y:S02]  /*10b90*/  SEL R46, R46, R47, P0 ;  /* 0x0000002f2e2e7207 */ /* 0x000fe40000000000 */
[----:B------:R-:W-:Y:S02]  /*10ba0*/  F2FP.BF16.F32.PACK_AB R31, R78, R31 ;  /* 0x0000001f4e1f723e */ /* 0x000fe400000010ff */
[----:B------:R-:W-:-:S02]  /*10bb0*/  F2FP.BF16.F32.PACK_AB R30, R79, R30 ;  /* 0x0000001e4f1e723e */ /* 0x000fc400000010ff */
[----:B------:R-:W-:Y:S02]  /*10bc0*/  SEL R47, R43, R42, P0 ;  /* 0x0000002a2b2f7207 */ /* 0x000fe40000000000 */
[----:B------:R-:W-:Y:S02]  /*10bd0*/  LOP3.LUT R12, R89, 0x380, RZ, 0xc0, !PT ;  /* 0x00000380590c7812 */ /* 0x000fe400078ec0ff */
[----:B------:R-:W-:Y:S02]  /*10be0*/  SHF.R.U64 R8, R8, 0x3, RZ ;  /* 0x0000000308087819 */ /* 0x000fe400000012ff */
[----:B------:R-:W-:Y:S02]  /*10bf0*/  LOP3.LUT R32, R10, R87, RZ, 0x3c, !PT ;  /* 0x000000570a207212 */ /* 0x000fe400078e3cff */
[----:B------:R-:W-:Y:S02]  /*10c00*/  F2FP.BF16.F32.PACK_AB R25, R94, R25 ;  /* 0x000000195e19723e */ /* 0x000fe400000010ff */
[----:B------:R-:W-:-:S02]  /*10c10*/  F2FP.BF16.F32.PACK_AB R24, R95, R24 ;  /* 0x000000185f18723e */ /* 0x000fc400000010ff */
[----:B------:R-:W-:Y:S02]  /*10c20*/  SEL R42, R42, R43, P0 ;  /* 0x0000002b2a2a7207 */ /* 0x000fe40000000000 */
[----:B------:R-:W-:Y:S02]  /*10c30*/  IADD3 R91, P1, R36, 0x4000, RZ ;  /* 0x00004000245b7810 */ /* 0x000fe40007f3e0ff */
[----:B------:R-:W-:Y:S02]  /*10c40*/  LOP3.LUT R10, R93, 0x380, RZ, 0xc0, !PT ;  /* 0x000003805d0a7812 */ /* 0x000fe400078ec0ff */
[----:B------:R-:W-:Y:S02]  /*10c50*/  SEL R43, R39, R38, P0 ;  /* 0x00000026272b7207 */ /* 0x000fe40000000000 */
[----:B------:R-:W-:Y:S02]  /*10c60*/  F2FP.BF16.F32.PACK_AB R97, R97, R104 ;  /* 0x000000686161723e */ /* 0x000fe400000010ff */
[----:B------:R-:W-:-:S02]  /*10c70*/  SEL R38, R38, R39, P0 ;  /* 0x0000002726267207 */ /* 0x000fc40000000000 */
[----:B------:R-:W-:Y:S02]  /*10c80*/  SEL R39, R31, R30, P0 ;  /* 0x0000001e1f277207 */ /* 0x000fe40000000000 */
[----:B------:R-:W-:Y:S01]  /*10c90*/  SEL R62, R30, R31, P0 ;  /* 0x0000001f1e3e7207 */ /* 0x000fe20000000000 */
[----:B------:R-:W-:Y:S01]  /*10ca0*/  IMAD.X R31, RZ, RZ, R37, P6 ;  /* 0x000000ffff1f7224 */ /* 0x000fe200030e0625 */
[----:B------:R-:W-:Y:S02]  /*10cb0*/  SHF.R.U64 R12, R12, 0x3, RZ ;  /* 0x000000030c0c7819 */ /* 0x000fe400000012ff */
[----:B------:R-:W-:Y:S02]  /*10cc0*/  LOP3.LUT R34, R8, R85, RZ, 0x3c, !PT ;  /* 0x0000005508227212 */ /* 0x000fe400078e3cff */
[----:B------:R-:W-:Y:S02]  /*10cd0*/  F2FP.BF16.F32.PACK_AB R29, R92, R29 ;  /* 0x0000001d5c1d723e */ /* 0x000fe400000010ff */
[----:B------:R-:W-:-:S02]  /*10ce0*/  F2FP.BF16.F32.PACK_AB R20, R101, R20 ;  /* 0x000000146514723e */ /* 0x000fc400000010ff */
[----:B------:R-:W-:Y:S02]  /*10cf0*/  SEL R77, R25, R24, P0 ;  /* 0x00000018194d7207 */ /* 0x000fe40000000000 */
[----:B------:R-:W-:Y:S01]  /*10d00*/  SEL R68, R24, R25, P0 ;  /* 0x0000001918447207 */ /* 0x000fe20000000000 */
[----:B------:R-:W-:Y:S01]  /*10d10*/  IMAD.X R25, RZ, RZ, R37, P2 ;  /* 0x000000ffff197224 */ /* 0x000fe200010e0625 */
[----:B------:R-:W-:Y:S02]  /*10d20*/  IADD3 R95, P3, R36, 0x4040, RZ ;  /* 0x00004040245f7810 */ /* 0x000fe40007f7e0ff */
[----:B------:R-:W-:Y:S02]  /*10d30*/  LOP3.LUT R8, R91, 0x380, RZ, 0xc0, !PT ;  /* 0x000003805b087812 */ /* 0x000fe400078ec0ff */
[----:B------:R-:W-:Y:S02]  /*10d40*/  SHF.R.U64 R10, R10, 0x3, RZ ;  /* 0x000000030a0a7819 */ /* 0x000fe400000012ff */
[----:B------:R-:W-:-:S02]  /*10d50*/  IADD3 R101, P6, R36, 0x8020, RZ ;  /* 0x0000802024657810 */ /* 0x000fc40007fde0ff */
[----:B------:R-:W-:Y:S02]  /*10d60*/  SEL R69, R97, R96, P0 ;  /* 0x0000006061457207 */ /* 0x000fe40000000000 */
[----:B------:R-:W-:Y:S01]  /*10d70*/  IADD3 R105, P2, R36, 0x8060, RZ ;  /* 0x0000806024697810 */ /* 0x000fe20007f5e0ff */
[----:B------:R-:W-:Y:S01]  /*10d80*/  IMAD.X R13, RZ, RZ, R37, P6 ;  /* 0x000000ffff0d7224 */ /* 0x000fe200030e0625 */
[----:B------:R-:W-:Y:S02]  /*10d90*/  F2FP.BF16.F32.PACK_AB R15, R102, R15 ;  /* 0x0000000f660f723e */ /* 0x000fe400000010ff */
[----:B------:R-:W-:Y:S02]  /*10da0*/  F2FP.BF16.F32.PACK_AB R14, R103, R14 ;  /* 0x0000000e670e723e */ /* 0x000fe400000010ff */
[----:B------:R-:W-:Y:S02]  /*10db0*/  SEL R96, R96, R97, P0 ;  /* 0x0000006160607207 */ /* 0x000fe40000000000 */
[----:B------:R-:W-:-:S02]  /*10dc0*/  LOP3.LUT R30, R12, R89, RZ, 0x3c, !PT ;  /* 0x000000590c1e7212 */ /* 0x000fc400078e3cff */
[----:B------:R-:W-:Y:S02]  /*10dd0*/  SEL R61, R29, R28, P0 ;  /* 0x0000001c1d3d7207 */ /* 0x000fe40000000000 */
[----:B------:R-:W-:Y:S01]  /*10de0*/  SEL R54, R28, R29, P0 ;  /* 0x0000001d1c367207 */ /* 0x000fe20000000000 */
[----:B------:R-:W-:Y:S01]  /*10df0*/  IMAD.X R29, RZ, RZ, R37, P1 ;  /* 0x000000ffff1d7224 */ /* 0x000fe200008e0625 */
[----:B------:R-:W-:Y:S02]  /*10e00*/  IADD3 R97, P4, R36, 0x4060, RZ ;  /* 0x0000406024617810 */ /* 0x000fe40007f9e0ff */
[----:B------:R-:W-:Y:S02]  /*10e10*/  LOP3.LUT R12, R95, 0x380, RZ, 0xc0, !PT ;  /* 0x000003805f0c7812 */ /* 0x000fe400078ec0ff */
[----:B------:R-:W-:Y:S02]  /*10e20*/  SHF.R.U64 R8, R8, 0x3, RZ ;  /* 0x0000000308087819 */ /* 0x000fe400000012ff */
[----:B------:R-:W-:-:S02]  /*10e30*/  LOP3.LUT R24, R10, R93, RZ, 0x3c, !PT ;  /* 0x0000005d0a187212 */ /* 0x000fc400078e3cff */
[C---:B------:R-:W-:Y:S02]  /*10e40*/  LOP3.LUT R11, R36.reuse, 0x380, RZ, 0xc0, !PT ;  /* 0x00000380240b7812 */ /* 0x040fe400078ec0ff */
[C---:B------:R-:W-:Y:S02]  /*10e50*/  IADD3 R99, P5, R36.reuse, 0x8000, RZ ;  /* 0x0000800024637810 */ /* 0x040fe40007fbe0ff */
[----:B------:R-:W-:Y:S02]  /*10e60*/  LOP3.LUT R10, R101, 0x380, RZ, 0xc0, !PT ;  /* 0x00000380650a7812 */ /* 0x000fe400078ec0ff */
[----:B------:R-:W-:Y:S02]  /*10e70*/  IADD3 R103, P1, R36, 0x8040, RZ ;  /* 0x0000804024677810 */ /* 0x000fe40007f3e0ff */
[----:B------:R-:W-:Y:S02]  /*10e80*/  LOP3.LUT R76, R105, 0x380, RZ, 0xc0, !PT ;  /* 0x00000380694c7812 */ /* 0x000fe400078ec0ff */
[----:B------:R-:W-:Y:S01]  /*10e90*/  F2FP.BF16.F32.PACK_AB R27, R86, R27 ;  /* 0x0000001b561b723e */ /* 0x000fe200000010ff */
[----:B------:R-:W-:Y:S01]  /*10ea0*/  IMAD.X R9, RZ, RZ, R37, P1 ;  /* 0x000000ffff097224 */ /* 0x000fe200008e0625 */
[----:B------:R-:W-:-:S02]  /*10eb0*/  SEL R79, R15, R14, P0 ;  /* 0x0000000e0f4f7207 */ /* 0x000fc40000000000 */
[----:B------:R-:W-:Y:S01]  /*10ec0*/  SEL R70, R14, R15, P0 ;  /* 0x0000000f0e467207 */ /* 0x000fe20000000000 */
[----:B------:R-:W-:Y:S01]  /*10ed0*/  IMAD.X R15, RZ, RZ, R37, P5 ;  /* 0x000000ffff0f7224 */ /* 0x000fe200028e0625 */
[----:B------:R-:W-:Y:S02]  /*10ee0*/  LOP3.LUT R14, R97, 0x380, RZ, 0xc0, !PT ;  /* 0x00000380610e7812 */ /* 0x000fe400078ec0ff */
[----:B------:R-:W-:Y:S02]  /*10ef0*/  SHF.R.U64 R12, R12, 0x3, RZ ;  /* 0x000000030c0c7819 */ /* 0x000fe400000012ff */
[----:B------:R-:W-:Y:S02]  /*10f00*/  LOP3.LUT R28, R8, R91, RZ, 0x3c, !PT ;  /* 0x0000005b081c7212 */ /* 0x000fe400078e3cff */
[----:B------:R-:W-:Y:S02]  /*10f10*/  SHF.R.U64 R11, R11, 0x3, RZ ;  /* 0x000000030b0b7819 */ /* 0x000fe400000012ff */
[----:B------:R-:W-:-:S02]  /*10f20*/  LOP3.LUT R8, R99, 0x380, RZ, 0xc0, !PT ;  /* 0x0000038063087812 */ /* 0x000fc400078ec0ff */
[----:B------:R-:W-:Y:S02]  /*10f30*/  SHF.R.U64 R10, R10, 0x3, RZ ;  /* 0x000000030a0a7819 */ /* 0x000fe400000012ff */
[----:B------:R-:W-:Y:S02]  /*10f40*/  LOP3.LUT R74, R103, 0x380, RZ, 0xc0, !PT ;  /* 0x00000380674a7812 */ /* 0x000fe400078ec0ff */
[----:B------:R-:W-:Y:S02]  /*10f50*/  SHF.R.U64 R76, R76, 0x3, RZ ;  /* 0x000000034c4c7819 */ /* 0x000fe400000012ff */
[----:B------:R-:W-:Y:S02]  /*10f60*/  F2FP.BF16.F32.PACK_AB R132, R132, R133 ;  /* 0x000000858484723e */ /* 0x000fe400000010ff */
[----:B------:R-:W-:Y:S02]  /*10f70*/  F2FP.BF16.F32.PACK_AB R131, R130, R131 ;  /* 0x000000838283723e */ /* 0x000fe400000010ff */
[----:B------:R-:W-:-:S02]  /*10f80*/  F2FP.BF16.F32.PACK_AB R21, R100, R21 ;  /* 0x000000156415723e */ /* 0x000fc400000010ff */
[----:B------:R-:W-:Y:S02]  /*10f90*/  SEL R75, R27, R26, P0 ;  /* 0x0000001a1b4b7207 */ /* 0x000fe40000000000 */
[----:B------:R-:W-:Y:S01]  /*10fa0*/  SEL R66, R26, R27, P0 ;  /* 0x0000001b1a427207 */ /* 0x000fe20000000000 */
[--C-:B------:R-:W-:Y:S01]  /*10fb0*/  IMAD.X R27, RZ, RZ, R37.reuse, P3 ;  /* 0x000000ffff1b7224 */ /* 0x100fe200018e0625 */
[----:B------:R-:W-:Y:S02]  /*10fc0*/  SHF.R.U64 R14, R14, 0x3, RZ ;  /* 0x000000030e0e7819 */ /* 0x000fe400000012ff */
[----:B------:R-:W-:Y:S02]  /*10fd0*/  LOP3.LUT R26, R12, R95, RZ, 0x3c, !PT ;  /* 0x0000005f0c1a7212 */ /* 0x000fe400078e3cff */
[----:B------:R-:W-:Y:S01]  /*10fe0*/  LOP3.LUT R36, R11, R36, RZ, 0x3c, !PT ;  /* 0x000000240b247212 */ /* 0x000fe200078e3cff */
[----:B------:R-:W-:Y:S01]  /*10ff0*/  IMAD.X R11, RZ, RZ, R37, P2 ;  /* 0x000000ffff0b7224 */ /* 0x000fe200010e0625 */
[----:B------:R-:W-:-:S02]  /*11000*/  SHF.R.U64 R8, R8, 0x3, RZ ;  /* 0x0000000308087819 */ /* 0x000fc400000012ff */
[----:B------:R-:W-:Y:S02]  /*11010*/  LOP3.LUT R12, R10, R101, RZ, 0x3c, !PT ;  /* 0x000000650a0c7212 */ /* 0x000fe400078e3cff */
[----:B------:R-:W-:Y:S02]  /*11020*/  SHF.R.U64 R74, R74, 0x3, RZ ;  /* 0x000000034a4a7819 */ /* 0x000fe400000012ff */
[----:B------:R-:W-:Y:S02]  /*11030*/  LOP3.LUT R10, R76, R105, RZ, 0x3c, !PT ;  /* 0x000000694c0a7212 */ /* 0x000fe400078e3cff */
[----:B------:R-:W-:Y:S02]  /*11040*/  SEL R5, R132, R131, P0 ;  /* 0x0000008384057207 */ /* 0x000fe40000000000 */
[----:B------:R-:W-:Y:S02]  /*11050*/  SEL R63, R21, R20, P0 ;  /* 0x00000014153f7207 */ /* 0x000fe40000000000 */
[----:B------:R-:W-:Y:S01]  /*11060*/  SEL R56, R20, R21, P0 ;  /* 0x0000001514387207 */ /* 0x000fe20000000000 */
[----:B------:R-:W-:Y:S01]  /*11070*/  IMAD.X R21, RZ, RZ, R37, P4 ;  /* 0x000000ffff157224 */ /* 0x000fe200020e0625 */
[----:B------:R-:W-:-:S02]  /*11080*/  LOP3.LUT R20, R14, R97, RZ, 0x3c, !PT ;  /* 0x000000610e147212 */ /* 0x000fc400078e3cff */
[----:B------:R-:W-:Y:S02]  /*11090*/  LOP3.LUT R14, R8, R99, RZ, 0x3c, !PT ;  /* 0x00000063080e7212 */ /* 0x000fe400078e3cff */
[----:B------:R-:W-:Y:S02]  /*110a0*/  F2FP.BF16.F32.PACK_AB R128, R128, R129 ;  /* 0x000000818080723e */ /* 0x000fe400000010ff */
[----:B------:R-:W-:Y:S02]  /*110b0*/  F2FP.BF16.F32.PACK_AB R127, R126, R127 ;  /* 0x0000007f7e7f723e */ /* 0x000fe400000010ff */
[----:B------:R-:W-:Y:S02]  /*110c0*/  LOP3.LUT R8, R74, R103, RZ, 0x3c, !PT ;  /* 0x000000674a087212 */ /* 0x000fe400078e3cff */
[----:B------:R-:W-:Y:S02]  /*110d0*/  F2FP.BF16.F32.PACK_AB R124, R124, R125 ;  /* 0x0000007d7c7c723e */ /* 0x000fe400000010ff */
[----:B------:R-:W-:-:S02]  /*110e0*/  F2FP.BF16.F32.PACK_AB R123, R122, R123 ;  /* 0x0000007b7a7b723e */ /* 0x000fc400000010ff */
[----:B------:R-:W-:Y:S02]  /*110f0*/  MOV R74, R10 ;  /* 0x0000000a004a7202 */ /* 0x000fe40000000f00 */
[----:B------:R-:W-:Y:S02]  /*11100*/  SEL R132, R131, R132, P0 ;  /* 0x0000008483847207 */ /* 0x000fe40000000000 */
[----:B------:R-:W-:Y:S02]  /*11110*/  SEL R51, R128, R127, P0 ;  /* 0x0000007f80337207 */ /* 0x000fe40000000000 */
[----:B------:R-:W-:Y:S02]  /*11120*/  SEL R128, R127, R128, P0 ;  /* 0x000000807f807207 */ /* 0x000fe40000000000 */
[----:B------:R-:W-:Y:S02]  /*11130*/  SEL R55, R124, R123, P0 ;  /* 0x0000007b7c377207 */ /* 0x000fe40000000000 */
[----:B------:R-:W-:-:S02]  /*11140*/  SEL R124, R123, R124, P0 ;  /* 0x0000007c7b7c7207 */ /* 0x000fc40000000000 */
[----:B------:R-:W-:Y:S02]  /*11150*/  MOV R76, R8 ;  /* 0x00000008004c7202 */ /* 0x000fe40000000f00 */
[----:B------:R-:W-:Y:S02]  /*11160*/  SEL R83, R118, R119, P0 ;  /* 0x0000007776537207 */ /* 0x000fe40000000000 */
[----:B------:R-:W-:Y:S02]  /*11170*/  MOV R84, R20 ;  /* 0x0000001400547202 */ /* 0x000fe40000000f00 */
[----:B------:R-:W-:Y:S02]  /*11180*/  SEL R118, R119, R118, P0 ;  /* 0x0000007677767207 */ /* 0x000fe40000000000 */
[----:B------:R-:W-:Y:S02]  /*11190*/  MOV R91, R36 ;  /* 0x00000024005b7202 */ /* 0x000fe40000000f00 */
[----:B------:R-:W-:Y:S01]  /*111a0*/  MOV R82, R14 ;  /* 0x0000000e00527202 */ /* 0x000fe20000000f00 */
        /* <DEDUP_REMOVED lines=13> */
[----:B------:R-:W-:-:S03]  /*11280*/  PLOP3.LUT P2, PT, PT, PT, UP0, 0x80, 0x0 ;  /* 0x000000000000781c */ /* 0x000fc60003f4f008 */
        /* <DEDUP_REMOVED lines=9> */
[----:B-1----:R-:W-:Y:S02]  /*11320*/  SEL R9, R69, R96, P0 ;  /* 0x0000006045097207 */ /* 0x002fe40000000000 */
[----:B------:R-:W-:Y:S01]  /*11330*/  SEL R11, R96, R69, P0 ;  /* 0x00000045600b7207 */ /* 0x000fe20000000000 */
[----:B------:R-:W-:Y:S01]  /*11340*/  SHFL.IDX PT, R59, R59, R4, 0x1c1f ;  /* 0x001c1f043b3b7589 */ /* 0x000fe200000e0000 */
[----:B--2---:R-:W-:Y:S02]  /*11350*/  SEL R12, R51, R128, P0 ;  /* 0x00000080330c7207 */ /* 0x004fe40000000000 */
        /* <DEDUP_REMOVED lines=12> */
[----:B------:R-:W-:Y:S04]  /*11420*/  SHFL.IDX PT, R45, R45, R4, 0x1c1f ;  /* 0x001c1f042d2d7589 */ /* 0x000fe800000e0000 */
[----:B------:R-:W-:Y:S04]  /*11430*/  SHFL.IDX PT, R41, R41, R4, 0x1c1f ;  /* 0x001c1f0429297589 */ /* 0x000fe800000e0000 */
[----:B------:R-:W-:Y:S01]  /*11440*/  SHFL.IDX PT, R61, R61, R4, 0x1c1f ;  /* 0x001c1f043d3d7589 */ /* 0x000fe200000e0000 */
[----:B-1----:R-:W-:-:S02]  /*11450*/  SEL R28, R59, R52, P0 ;  /* 0x000000343b1c7207 */ /* 0x002fc40000000000 */
[----:B------:R-:W-:Y:S01]  /*11460*/  SEL R30, R52, R59, P0 ;  /* 0x0000003b341e7207 */ /* 0x000fe20000000000 */
[----:B------:R-:W-:Y:S01]  /*11470*/  SHFL.IDX PT, R63, R63, R4, 0x1c1f ;  /* 0x001c1f043f3f7589 */ /* 0x000fe200000e0000 */
[----:B--2---:R-:W-:Y:S02]  /*11480*/  SEL R29, R57, R46, P0 ;  /* 0x0000002e391d7207 */ /* 0x004fe40000000000 */
[----:B------:R-:W-:Y:S01]  /*11490*/  SEL R31, R46, R57, P0 ;  /* 0x000000392e1f7207 */ /* 0x000fe20000000000 */
        /* <DEDUP_REMOVED lines=11> */
[----:B------:R-:W1:Y:S04]  /*11550*/  SHFL.IDX PT, R42, R42, R5, 0x1c1f ;  /* 0x001c1f052a2a7589 */ /* 0x000e6800000e0000 */
[----:B------:R-:W2:Y:S04]  /*11560*/  SHFL.IDX PT, R44, R44, R5, 0x1c1f ;  /* 0x001c1f052c2c7589 */ /* 0x000ea800000e0000 */
[----:B------:R3:W4:Y:S01]  /*11570*/  SHFL.IDX PT, R4, R38, R5, 0x1c1f ;  /* 0x001c1f0526047589 */ /* 0x00072200000e0000 */
[----:B------:R-:W-:Y:S06]  /*11580*/  BAR.SYNC.DEFER_BLOCKING 0x1, 0x100 ;  /* 0x0044000000007b1d */ /* 0x000fec0000010000 */
[----:B------:R-:W-:Y:S01]  /*11590*/  SHFL.IDX PT, R40, R40, R5, 0x1c1f ;  /* 0x001c1f0528287589 */ /* 0x000fe200000e0000 */
[----:B0-----:R-:W-:-:S02]  /*115a0*/  SEL R32, R53, R48, P0 ;  /* 0x0000003035207207 */ /* 0x001fc40000000000 */
[----:B------:R-:W-:Y:S01]  /*115b0*/  SEL R34, R48, R53, P0 ;  /* 0x0000003530227207 */ /* 0x000fe20000000000 */
[----:B------:R-:W0:Y:S01]  /*115c0*/  SHFL.IDX PT, R50, R50, R5, 0x1c1f ;  /* 0x001c1f0532327589 */ /* 0x000e2200000e0000 */
[----:B-1----:R-:W-:Y:S02]  /*115d0*/  SEL R33, R47, R42, P0 ;  /* 0x0000002a2f217207 */ /* 0x002fe40000000000 */
[----:B------:R-:W-:Y:S01]  /*115e0*/  SEL R35, R42, R47, P0 ;  /* 0x0000002f2a237207 */ /* 0x000fe20000000000 */
[----:B------:R-:W-:Y:S01]  /*115f0*/  SHFL.IDX PT, R21, R62, R5, 0x1c1f ;  /* 0x001c1f053e157589 */ /* 0x000fe200000e0000 */
[----:B--2---:R-:W-:Y:S02]  /*11600*/  SEL R36, R49, R44, P0 ;  /* 0x0000002c31247207 */ /* 0x004fe40000000000 */
[----:B---3--:R-:W-:Y:S01]  /*11610*/  SEL R38, R44, R49, P0 ;  /* 0x000000312c267207 */ /* 0x008fe20000000000 */
[----:B------:R-:W1:Y:S01]  /*11620*/  SHFL.IDX PT, R54, R54, R5, 0x1c1f ;  /* 0x001c1f0536367589 */ /* 0x000e6200000e0000 */
[----:B----4-:R-:W-:-:S02]  /*11630*/  SEL R37, R43, R4, P0 ;  /* 0x000000042b257207 */ /* 0x010fc40000000000 */
[----:B------:R-:W-:Y:S01]  /*11640*/  SEL R39, R4, R43, P0 ;  /* 0x0000002b04277207 */ /* 0x000fe20000000000 */
[----:B------:R-:W2:Y:S01]  /*11650*/  SHFL.IDX PT, R66, R66, R5, 0x1c1f ;  /* 0x001c1f0542427589 */ /* 0x000ea200000e0000 */
[----:B------:R-:W-:-:S03]  /*11660*/  IMAD.U32 R4, RZ, RZ, UR6 ;  /* 0x00000006ff047e24 */ /* 0x000fc6000f8e00ff */
[----:B------:R-:W-:Y:S04]  /*11670*/  SHFL.IDX PT, R56, R56, R5, 0x1c1f ;  /* 0x001c1f0538387589 */ /* 0x000fe800000e0000 */
[----:B------:R-:W3:Y:S04]  /*11680*/  SHFL.IDX PT, R68, R68, R5, 0x1c1f ;  /* 0x001c1f0544447589 */ /* 0x000ee800000e0000 */
[----:B------:R-:W-:Y:S01]  /*11690*/  SHFL.IDX PT, R58, R58, R5, 0x1c1f ;  /* 0x001c1f053a3a7589 */ /* 0x000fe200000e0000 */
[----:B0-----:R-:W-:Y:S02]  /*116a0*/  SEL R48, R41, R50, P0 ;  /* 0x0000003229307207 */ /* 0x001fe40000000000 */
[----:B------:R-:W-:Y:S01]  /*116b0*/  SEL R50, R50, R41, P0 ;  /* 0x0000002932327207 */ /* 0x000fe20000000000 */
[----:B------:R-:W-:Y:S04]  /*116c0*/  SHFL.IDX PT, R70, R70, R5, 0x1c1f ;  /* 0x001c1f0546467589 */ /* 0x000fe800000e0000 */
[----:B------:R-:W0:Y:S01]  /*116d0*/  SHFL.IDX PT, R72, R72, R5, 0x1c1f ;  /* 0x001c1f0548487589 */ /* 0x000e2200000e0000 */
[----:B-1----:R-:W-:-:S02]  /*116e0*/  SEL R52, R61, R54, P0 ;  /* 0x000000363d347207 */ /* 0x002fc40000000000 */
[----:B------:R-:W-:Y:S01]  /*116f0*/  SEL R54, R54, R61, P0 ;  /* 0x0000003d36367207 */ /* 0x000fe20000000000 */
[----:B------:R-:W-:Y:S01]  /*11700*/  SHFL.IDX PT, R60, R60, R5, 0x1c1f ;  /* 0x001c1f053c3c7589 */ /* 0x000fe200000e0000 */
[----:B--2---:R-:W-:Y:S02]  /*11710*/  SEL R49, R75, R66, P0 ;  /* 0x000000424b317207 */ /* 0x004fe40000000000 */
[----:B------:R-:W-:Y:S01]  /*11720*/  SEL R51, R66, R75, P0 ;  /* 0x0000004b42337207 */ /* 0x000fe20000000000 */
[----:B------:R1:W2:Y:S04]  /*11730*/  SHFL.IDX PT, R118, R118, R5, 0x1c1f ;  /* 0x001c1f0576767589 */ /* 0x0002a800000e0000 */
[----:B------:R4:W-:Y:S01]  /*11740*/  STSM.16.M88.4 [R91], R8 ;  /* 0x000000085b007844 */ /* 0x0009e20000000200 */
[----:B---3--:R-:W-:-:S02]  /*11750*/  SEL R53, R77, R68, P0 ;  /* 0x000000444d357207 */ /* 0x008fc40000000000 */
[----:B------:R-:W-:Y:S01]  /*11760*/  SEL R55, R68, R77, P0 ;  /* 0x0000004d44377207 */ /* 0x000fe20000000000 */
[----:B------:R3:W-:Y:S01]  /*11770*/  STSM.16.M88.4 [R90], R12 ;  /* 0x0000000c5a007844 */ /* 0x0007e20000000200 */
[----:B-1----:R-:W-:Y:S01]  /*11780*/  IMAD.U32 R5, RZ, RZ, UR7 ;  /* 0x00000007ff057e24 */ /* 0x002fe2000f8e00ff */
[----:B------:R-:W-:Y:S02]  /*11790*/  ULDC.64 UR6, c[0x0][0xc08] ;  /* 0x0003020000067ab9 */ /* 0x000fe40000000a00 */
[----:B------:R2:W-:Y:S04]  /*117a0*/  STSM.16.M88.4 [R89], R24 ;  /* 0x0000001859007844 */ /* 0x0005e80000000200 */
[----:B------:R-:W-:Y:S01]  /*117b0*/  STSM.16.M88.4 [R88], R28 ;  /* 0x0000001c58007844 */ /* 0x000fe20000000200 */
[----:B0-----:R-:W-:-:S02]  /*117c0*/  SEL R57, R81, R72, P0 ;  /* 0x0000004851397207 */ /* 0x001fc40000000000 */
[----:B------:R-:W-:Y:S01]  /*117d0*/  SEL R59, R72, R81, P0 ;  /* 0x00000051483b7207 */ /* 0x000fe20000000000 */
[----:B------:R-:W-:Y:S01]  /*117e0*/  STSM.16.M88.4 [R87], R32 ;  /* 0x0000002057007844 */ /* 0x000fe20000000200 */
[----:B----4-:R-:W-:Y:S02]  /*117f0*/  SEL R8, R45, R40, P0 ;  /* 0x000000282d087207 */ /* 0x010fe40000000000 */
[----:B------:R-:W-:Y:S01]  /*11800*/  SEL R10, R40, R45, P0 ;  /* 0x0000002d280a7207 */ /* 0x000fe20000000000 */
[----:B------:R-:W-:Y:S01]  /*11810*/  STSM.16.M88.4 [R86], R36 ;  /* 0x0000002456007844 */ /* 0x000fe20000000200 */
[----:B------:R-:W-:Y:S02]  /*11820*/  SEL R9, R20, R21, P0 ;  /* 0x0000001514097207 */ /* 0x000fe40000000000 */
[----:B------:R-:W-:Y:S02]  /*11830*/  SEL R11, R21, R20, P0 ;  /* 0x00000014150b7207 */ /* 0x000fe40000000000 */
[----:B---3--:R-:W-:-:S02]  /*11840*/  SEL R12, R63, R56, P0 ;  /* 0x000000383f0c7207 */ /* 0x008fc40000000000 */
[----:B------:R-:W-:Y:S01]  /*11850*/  SEL R14, R56, R63, P0 ;  /* 0x0000003f380e7207 */ /* 0x000fe20000000000 */
[----:B------:R0:W-:Y:S01]  /*11860*/  STSM.16.M88.4 [R85], R8 ;  /* 0x0000000855007844 */ /* 0x0001e20000000200 */
[----:B------:R-:W-:Y:S02]  /*11870*/  SEL R13, R79, R70, P0 ;  /* 0x000000464f0d7207 */ /* 0x000fe40000000000 */
[----:B------:R-:W-:Y:S01]  /*11880*/  SEL R15, R70, R79, P0 ;  /* 0x0000004f460f7207 */ /* 0x000fe20000000000 */
[----:B------:R-:W-:Y:S01]  /*11890*/  STSM.16.M88.4 [R84], R48 ;  /* 0x0000003054007844 */ /* 0x000fe20000000200 */
[----:B------:R-:W-:Y:S01]  /*118a0*/  SEL R56, R65, R58, P0 ;  /* 0x0000003a41387207 */ /* 0x000fe20000000000 */
[----:B------:R-:W-:Y:S01]  /*118b0*/  UISETP.NE.U32.AND UP1, UPT, UR6, URZ, UPT ;  /* 0x0000003f0600728c */ /* 0x000fe2000bf25070 */
[----:B------:R-:W-:Y:S01]  /*118c0*/  SEL R58, R58, R65, P0 ;  /* 0x000000413a3a7207 */ /* 0x000fe20000000000 */
[----:B------:R-:W-:Y:S01]  /*118d0*/  STSM.16.M88.4 [R82], R52 ;  /* 0x0000003452007844 */ /* 0x000fe20000000200 */
[----:B--2---:R-:W-:Y:S01]  /*118e0*/  SEL R25, R83, R118, P0 ;  /* 0x0000007653197207 */ /* 0x004fe20000000000 */
[----:B------:R-:W-:Y:S01]  /*118f0*/  ULDC UR8, c[0x0][0xa88] ;  /* 0x0002a20000087ab9 */ /* 0x000fe20000000800 */
[----:B------:R-:W-:Y:S01]  /*11900*/  SEL R27, R118, R83, P0 ;  /* 0x00000053761b7207 */ /* 0x000fe20000000000 */
[----:B------:R1:W-:Y:S01]  /*11910*/  STSM.16.M88.4 [R78], R12 ;  /* 0x0000000c4e007844 */ /* 0x0003e20000000200 */
[----:B------:R-:W-:Y:S01]  /*11920*/  SEL R24, R67, R60, P0 ;  /* 0x0000003c43187207 */ /* 0x000fe20000000000 */
[----:B------:R-:W2:Y:S01]  /*11930*/  LDC R63, c[0x0][0xbe8] ;  /* 0x0002fa00ff3f7b82 */ /* 0x000ea20000000800 */
[----:B------:R-:W-:Y:S01]  /*11940*/  SEL R26, R60, R67, P0 ;  /* 0x000000433c1a7207 */ /* 0x000fe20000000000 */
[----:B------:R3:W-:Y:S04]  /*11950*/  STSM.16.M88.4 [R76], R56 ;  /* 0x000000384c007844 */ /* 0x0007e80000000200 */
[----:B------:R3:W-:Y:S02]  /*11960*/  STSM.16.M88.4 [R74], R24 ;  /* 0x000000184a007844 */ /* 0x0007e40000000200 */
[----:B------:R-:W-:Y:S01]  /*11970*/  BAR.SYNC.DEFER_BLOCKING 0x1, 0x100 ;  /* 0x0044000000007b1d */ /* 0x000fe20000010000 */
[----:B------:R-:W-:-:S06]  /*11980*/  UISETP.NE.AND.EX UP1, UPT, UR7, URZ, UPT, UP1 ;  /* 0x0000003f0700728c */ /* 0x000fcc000bf25310 */
[----:B------:R-:W-:-:S05]  /*11990*/  PLOP3.LUT P0, PT, PT, PT, UP1, 0x80, 0x0 ;  /* 0x000000000000781c */ /* 0x000fca0003f0f018 */
[----:B------:R-:W-:Y:S02]  /*119a0*/  @UP1 ULDC.64 UR6, c[0x0][0xc08] ;  /* 0x0003020000061ab9 */ /* 0x000fe40000000a00 */
[----:B------:R-:W-:Y:S01]  /*119b0*/  @UP1 UIMAD.WIDE UR6, UR41, 0x4, UR6 ;  /* 0x00000004290618a5 */ /* 0x000fe2000f8e0206 */
[----:B0-----:R-:W-:-:S05]  /*119c0*/  IMAD.U32 R10, RZ, RZ, UR8 ;  /* 0x00000008ff0a7e24 */ /* 0x001fca000f8e00ff */
[----:B-1----:R-:W-:Y:S02]  /*119d0*/  IMAD.U32 R14, RZ, RZ, UR6 ;  /* 0x00000006ff0e7e24 */ /* 0x002fe4000f8e00ff */
[----:B------:R-:W-:Y:S01]  /*119e0*/  IMAD.U32 R15, RZ, RZ, UR7 ;  /* 0x00000007ff0f7e24 */ /* 0x000fe2000f8e00ff */
[----:B------:R-:W4:Y:S01]  /*119f0*/  @P2 LDG.E R8, desc[UR54][R4.64] ;  /* 0x0000003604082981 */ /* 0x000f22000c1e1900 */
[----:B--2---:R-:W-:Y:S01]  /*11a00*/  ISETP.NE.AND P1, PT, R63, 0x1, PT ;  /* 0x000000013f00780c */ /* 0x004fe20003f25270 */
[----:B------:R-:W-:Y:S02]  /*11a10*/  UMOV UR4, URZ ;  /* 0x0000003f00047c82 */ /* 0x000fe40008000000 */
[----:B------:R3:W5:Y:S10]  /*11a20*/  @P0 LDG.E R10, desc[UR54][R14.64] ;  /* 0x000000360e0a0981 */ /* 0x000774000c1e1900 */
[----:B------:R-:W0:Y:S08]  /*11a30*/  @P1 LDC R9, c[0x0][0xbec] ;  /* 0x0002fb00ff091b82 */ /* 0x000e300000000800 */
[----:B------:R-:W1:Y:S01]  /*11a40*/  @P1 LDC R12, c[0x0][0xbf0] ;  /* 0x0002fc00ff0c1b82 */ /* 0x000e620000000800 */
[----:B----4-:R-:W-:Y:S01]  /*11a50*/  @P2 R2UR UR4, R8 ;  /* 0x00000000080422ca */ /* 0x010fe200000e0000 */
[----:B01-3--:R-:W-:-:S14]  /*11a60*/  @P0 BRA `(.L_x_1372) ;  /* 0x0000000000100947 */ /* 0x00bfdc0003800000 */
[----:B------:R-:W-:Y:S05]  /*11a70*/  @!P2 BRA `(.L_x_1372) ;  /* 0x00000000000ca947 */ /* 0x000fea0003800000 */
[----:B------:R-:W2:Y:S04]  /*11a80*/  LDG.E R11, desc[UR54][R4.64] ;  /* 0x00000036040b7981 */ /* 0x000ea8000c1e1900 */
[----:B-----5:R-:W2:Y:S02]  /*11a90*/  LDG.E R10, desc[UR54][R4.64+0x4] ;  /* 0x00000436040a7981 */ /* 0x020ea4000c1e1900 */
[----:B--2---:R-:W-:-:S07]  /*11aa0*/  IMAD.IADD R10, R10, 0x1, -R11 ;  /* 0x000000010a0a7824 */ /* 0x004fce00078e0a0b */
.L_x_1372:
[----:B------:R-:W-:Y:S01]  /*11ab0*/  USHF.R.S32.HI UR16, URZ, 0x1f, UR42 ;  /* 0x0000001f3f107899 */ /* 0x000fe2000801142a */
[----:B------:R-:W-:Y:S01]  /*11ac0*/  VIADD R14, R17, UR40 ;  /* 0x00000028110e7c36 */ /* 0x000fe20008000000 */
[----:B------:R-:W-:Y:S01]  /*11ad0*/  ULDC.64 UR12, c[0x0][0xb90] ;  /* 0x0002e400000c7ab9 */ /* 0x000fe20000000a00 */
[----:B------:R-:W-:Y:S01]  /*11ae0*/  USHF.R.S32.HI UR15, URZ, 0x1f, UR41 ;  /* 0x0000001f3f0f7899 */ /* 0x000fe20008011429 */
[----:B------:R-:W-:Y:S01]  /*11af0*/  VIADD R28, R203, UR40 ;  /* 0x00000028cb1c7c36 */ /* 0x000fe20008000000 */
[----:B------:R-:W-:Y:S01]  /*11b00*/  USHF.R.S32.HI UR7, URZ, 0x1f, UR4 ;  /* 0x0000001f3f077899 */ /* 0x000fe20008011404 */
[----:B------:R-:W-:Y:S01]  /*11b10*/  @P1 IMAD.HI.U32 R5, R14, R9, RZ ;  /* 0x000000090e051227 */ /* 0x000fe200078e00ff */
[----:B------:R-:W-:Y:S01]  /*11b20*/  UIMAD UR10, UR16, UR12, URZ ;  /* 0x0000000c100a72a4 */ /* 0x000fe2000f8e023f */
[----:B------:R-:W0:Y:S01]  /*11b30*/  @P1 LDC R65, c[0x0][0xbf0] ;  /* 0x0002fc00ff411b82 */ /* 0x000e220000000800 */
[----:B------:R-:W-:Y:S01]  /*11b40*/  UMOV UR6, UR4 ;  /* 0x0000000400067c82 */ /* 0x000fe20008000000 */
[----:B------:R-:W-:Y:S01]  /*11b50*/  USEL UR15, UR15, URZ, !UP0 ;  /* 0x0000003f0f0f7287 */ /* 0x000fe2000c000000 */
[----:B------:R-:W-:Y:S01]  /*11b60*/  IMAD.MOV.U32 R4, RZ, RZ, R14 ;  /* 0x000000ffff047224 */ /* 0x000fe200078e000e */
[----:B------:R-:W-:Y:S01]  /*11b70*/  UIMAD.WIDE.U32 UR8, UR42, UR12, UR6 ;  /* 0x0000000c2a0872a5 */ /* 0x000fe2000f8e0006 */
[----:B------:R-:W-:Y:S01]  /*11b80*/  @P1 SHF.R.U32.HI R4, RZ, R12, R5 ;  /* 0x0000000cff041219 */ /* 0x000fe20000011605 */
[----:B------:R-:W-:Y:S01]  /*11b90*/  UIMAD UR10, UR42, UR13, UR10 ;  /* 0x0000000d2a0a72a4 */ /* 0x000fe2000f8e020a */
[----:B------:R-:W-:Y:S01]  /*11ba0*/  IMAD R5, R200, 0x40, R18 ;  /* 0x00000040c8057824 */ /* 0x000fe200078e0212 */
[----:B------:R-:W-:Y:S01]  /*11bb0*/  USEL UR14, UR41, URZ, !UP0 ;  /* 0x0000003f290e7287 */ /* 0x000fe2000c000000 */
[----:B-----5:R-:W-:Y:S01]  /*11bc0*/  IMAD R67, R10, R63, RZ ;  /* 0x0000003f0a437224 */ /* 0x020fe200078e02ff */
        /* <DEDUP_REMOVED lines=10> */
[----:B------:R-:W-:Y:S01]  /*11c70*/  ULDC.64 UR10, c[0x0][0xaa0] ;  /* 0x0002a800000a7ab9 */ /* 0x000fe20000000a00 */
[----:B------:R-:W-:-:S02]  /*11c80*/  IADD3 R4, P0, R4, UR8, RZ ;  /* 0x0000000804047c10 */ /* 0x000fc4000ff1e0ff */
[----:B------:R-:W-:Y:S01]  /*11c90*/  IMAD.U32 R12, RZ, RZ, UR6 ;  /* 0x00000006ff0c7e24 */ /* 0x000fe2000f8e00ff */
[----:B------:R-:W-:Y:S02]  /*11ca0*/  SHF.R.S32.HI R8, RZ, 0x1f, R9 ;  /* 0x0000001fff087819 */ /* 0x000fe40000011409 */
[----:B------:R-:W-:Y:S02]  /*11cb0*/  IADD3 R11, P6, R6, 0x2000, RZ ;  /* 0x00002000060b7810 */ /* 0x000fe40007fde0ff */
[----:B------:R-:W-:Y:S01]  /*11cc0*/  IADD3.X R5, R5, UR9, R12, P0, !PT ;  /* 0x0000000905057c10 */ /* 0x000fe200087fe40c */
[----:B------:R-:W-:Y:S01]  /*11cd0*/  ULDC.64 UR8, c[0x0][0xb88] ;  /* 0x0002e20000087ab9 */ /* 0x000fe20000000a00 */
[----:B------:R-:W-:Y:S01]  /*11ce0*/  LOP3.LUT R12, R13, 0x380, RZ, 0xc0, !PT ;  /* 0x000003800d0c7812 */ /* 0x000fe200078ec0ff */
[----:B------:R-:W-:Y:S01]  /*11cf0*/  IMAD R14, R8, UR8, RZ ;  /* 0x00000008080e7c24 */ /* 0x000fe2000f8e02ff */
[----:B------:R-:W-:Y:S01]  /*11d00*/  LOP3.LUT R8, R11, 0x380, RZ, 0xc0, !PT ;  /* 0x000003800b087812 */ /* 0x000fe200078ec0ff */
[----:B------:R-:W-:Y:S01]  /*11d10*/  IMAD.WIDE.U32 R4, R9, UR8, R4 ;  /* 0x0000000809047c25 */ /* 0x000fe2000f8e0004 */
[----:B------:R-:W-:-:S02]  /*11d20*/  SHF.R.U64 R12, R12, 0x3, RZ ;  /* 0x000000030c0c7819 */ /* 0x000fc400000012ff */
[----:B------:R-:W-:Y:S01]  /*11d30*/  IADD3 R45, P4, R6, 0x4000, RZ ;  /* 0x00004000062d7810 */ /* 0x000fe20007f9e0ff */
[----:B------:R-:W-:Y:S01]  /*11d40*/  IMAD R15, R9, UR9, R14 ;  /* 0x00000009090f7c24 */ /* 0x000fe2000f8e020e */
[----:B------:R-:W-:Y:S01]  /*11d50*/  ULDC.64 UR8, c[0x0][0xb50] ;  /* 0x0002d40000087ab9 */ /* 0x000fe20000000a00 */
[----:B------:R-:W-:Y:S01]  /*11d60*/  LOP3.LUT R12, R12, R13, RZ, 0x3c, !PT ;  /* 0x0000000d0c0c7212 */ /* 0x000fe200078e3cff */
[----:B------:R-:W-:Y:S01]  /*11d70*/  IMAD.X R13, RZ, RZ, R7, P2 ;  /* 0x000000ffff0d7224 */ /* 0x000fe200010e0607 */
[----:B------:R-:W-:Y:S01]  /*11d80*/  LEA R14, P0, R4, UR8, 0x2 ;  /* 0x00000008040e7c11 */ /* 0x000fe2000f8010ff */
[----:B------:R-:W-:Y:S01]  /*11d90*/  IMAD.IADD R5, R5, 0x1, R15 ;  /* 0x0000000105057824 */ /* 0x000fe200078e020f */
[C---:B------:R-:W-:Y:S01]  /*11da0*/  IADD3 R25, P2, R6.reuse, 0x7000, RZ ;  /* 0x0000700006197810 */ /* 0x040fe20007f5e0ff */
[----:B------:R-:W-:Y:S01]  /*11db0*/  IMAD.X R9, RZ, RZ, R7, P6 ;  /* 0x000000ffff097224 */ /* 0x000fe200030e0607 */
[----:B------:R-:W-:Y:S01]  /*11dc0*/  IADD3 R33, P3, R6, 0x6000, RZ ;  /* 0x0000600006217810 */ /* 0x000fe20007f7e0ff */
[----:B------:R-:W-:Y:S01]  /*11dd0*/  SHFL.IDX PT, R20, R14, RZ, 0x1c1f ;  /* 0x001c1fff0e147589 */ /* 0x000fe200000e0000 */
[----:B------:R-:W-:-:S02]  /*11de0*/  LEA.HI.X R26, R4, UR9, R5, 0x2, P0 ;  /* 0x00000009041a7c11 */ /* 0x000fc400080f1405 */
[----:B------:R-:W-:Y:S01]  /*11df0*/  IADD3 R41, P0, R6, 0x5000, RZ ;  /* 0x0000500006297810 */ /* 0x000fe20007f1e0ff */
[----:B------:R-:W-:Y:S01]  /*11e00*/  SHFL.IDX PT, R38, R14, 0x1, 0x1c1f ;  /* 0x003c1f000e267f89 */ /* 0x000fe200000e0000 */
[----:B------:R-:W-:Y:S02]  /*11e10*/  LOP3.LUT R24, R25, 0x380, RZ, 0xc0, !PT ;  /* 0x0000038019187812 */ /* 0x000fe400078ec0ff */
[----:B------:R-:W-:Y:S01]  /*11e20*/  LOP3.LUT R40, R41, 0x380, RZ, 0xc0, !PT ;  /* 0x0000038029287812 */ /* 0x000fe200078ec0ff */
[----:B------:R-:W1:Y:S01]  /*11e30*/  SHFL.IDX PT, R21, R26, RZ, 0x1c1f ;  /* 0x001c1fff1a157589 */ /* 0x000e6200000e0000 */
[----:B------:R-:W-:Y:S02]  /*11e40*/  SHF.R.U64 R24, R24, 0x3, RZ ;  /* 0x0000000318187819 */ /* 0x000fe400000012ff */
[----:B------:R-:W-:Y:S01]  /*11e50*/  SHF.R.U64 R40, R40, 0x3, RZ ;  /* 0x0000000328287819 */ /* 0x000fe200000012ff */
[----:B------:R-:W2:Y:S01]  /*11e60*/  SHFL.IDX PT, R39, R26, 0x1, 0x1c1f ;  /* 0x003c1f001a277f89 */ /* 0x000ea200000e0000 */
[----:B------:R-:W-:Y:S01]  /*11e70*/  LOP3.LUT R24, R24, R25, RZ, 0x3c, !PT ;  /* 0x0000001918187212 */ /* 0x000fe200078e3cff */
[--C-:B------:R-:W-:Y:S01]  /*11e80*/  IMAD.X R25, RZ, RZ, R7.reuse, P2 ;  /* 0x000000ffff197224 */ /* 0x100fe200010e0607 */
[----:B------:R-:W-:Y:S01]  /*11e90*/  LOP3.LUT R40, R40, R41, RZ, 0x3c, !PT ;  /* 0x0000002928287212 */ /* 0x000fe200078e3cff */
[----:B------:R-:W-:Y:S01]  /*11ea0*/  IMAD.X R41, RZ, RZ, R7, P0 ;  /* 0x000000ffff297224 */ /* 0x000fe200000e0607 */
[----:B------:R-:W-:Y:S01]  /*11eb0*/  LOP3.LUT P0, RZ, R201, 0x3, RZ, 0xc0, !PT ;  /* 0x00000003c9ff7812 */ /* 0x000fe2000780c0ff */
[----:B------:R-:W-:Y:S01]  /*11ec0*/  UIMAD UR8, UR7, UR10, URZ ;  /* 0x0000000a070872a4 */ /* 0x000fe2000f8e023f */
[----:B------:R-:W-:-:S02]  /*11ed0*/  IADD3 R5, P5, R6, 0x3000, RZ ;  /* 0x0000300006057810 */ /* 0x000fc40007fbe0ff */
[----:B------:R-:W-:Y:S02]  /*11ee0*/  ISETP.GE.OR P2, PT, R28, R67, P0 ;  /* 0x000000431c00720c */ /* 0x000fe40000746670 */
[----:B------:R-:W-:Y:S01]  /*11ef0*/  SHF.R.U64 R8, R8, 0x3, RZ ;  /* 0x0000000308087819 */ /* 0x000fe200000012ff */
[----:B------:R-:W-:Y:S01]  /*11f00*/  UIMAD.WIDE.U32 UR6, UR4, UR10, URZ ;  /* 0x0000000a040672a5 */ /* 0x000fe2000f8e003f */
[----:B------:R-:W-:Y:S01]  /*11f10*/  LOP3.LUT R4, R5, 0x380, RZ, 0xc0, !PT ;  /* 0x0000038005047812 */ /* 0x000fe200078ec0ff */
[----:B------:R-:W-:Y:S01]  /*11f20*/  UIMAD UR8, UR4, UR11, UR8 ;  /* 0x0000000b040872a4 */ /* 0x000fe2000f8e0208 */
[----:B------:R-:W-:Y:S02]  /*11f30*/  LOP3.LUT R44, R45, 0x380, RZ, 0xc0, !PT ;  /* 0x000003802d2c7812 */ /* 0x000fe400078ec0ff */
[----:B------:R-:W-:Y:S01]  /*11f40*/  LOP3.LUT R32, R33, 0x380, RZ, 0xc0, !PT ;  /* 0x0000038021207812 */ /* 0x000fe200078ec0ff */
[----:B------:R-:W-:Y:S01]  /*11f50*/  ULDC.64 UR10, c[0x0][0xae8] ;  /* 0x0002ba00000a7ab9 */ /* 0x000fe20000000a00 */
[----:B------:R-:W-:Y:S01]  /*11f60*/  LOP3.LUT R8, R8, R11, RZ, 0x3c, !PT ;  /* 0x0000000b08087212 */ /* 0x000fe200078e3cff */
[----:B------:R-:W-:Y:S01]  /*11f70*/  VIADD R11, R28, 0x8 ;  /* 0x000000081c0b7836 */ /* 0x000fe20000000000 */
[----:B------:R-:W-:Y:S01]  /*11f80*/  SHF.R.U64 R4, R4, 0x3, RZ ;  /* 0x0000000304047819 */ /* 0x000fe200000012ff */
[----:B-1----:R1:W-:Y:S01]  /*11f90*/  @!P2 ST.E desc[UR54][R20.64], R0 ;  /* 0x000000001400a985 */ /* 0x0023e2000c101936 */
[----:B------:R-:W-:Y:S01]  /*11fa0*/  SHF.R.U64 R44, R44, 0x3, RZ ;  /* 0x000000032c2c7819 */ /* 0x000fe200000012ff */
[----:B------:R-:W-:Y:S01]  /*11fb0*/  UIADD3 UR7, UR7, UR8, URZ ;  /* 0x0000000807077290 */ /* 0x000fe2000fffe03f */
[----:B------:R-:W-:Y:S01]  /*11fc0*/  SHF.R.U64 R32, R32, 0x3, RZ ;  /* 0x0000000320207819 */ /* 0x000fe200000012ff */
[----:B------:R-:W-:Y:S01]  /*11fd0*/  UIMAD UR4, UR16, UR10, URZ ;  /* 0x0000000a100472a4 */ /* 0x000fe2000f8e023f */
[----:B------:R-:W-:Y:S01]  /*11fe0*/  LOP3.LUT R4, R4, R5, RZ, 0x3c, !PT ;  /* 0x0000000504047212 */ /* 0x000fe200078e3cff */
[--C-:B------:R-:W-:Y:S01]  /*11ff0*/  IMAD.X R5, RZ, RZ, R7.reuse, P5 ;  /* 0x000000ffff057224 */ /* 0x100fe200028e0607 */
[----:B------:R-:W-:Y:S01]  /*12000*/  LOP3.LUT R44, R44, R45, RZ, 0x3c, !PT ;  /* 0x0000002d2c2c7212 */ /* 0x000fe200078e3cff */
[----:B------:R-:W-:Y:S01]  /*12010*/  IMAD.X R45, RZ, RZ, R7, P4 ;  /* 0x000000ffff2d7224 */ /* 0x000fe200020e0607 */
[----:B------:R-:W-:-:S02]  /*12020*/  ISETP.GE.OR P0, PT, R11, R67, P0 ;  /* 0x000000430b00720c */ /* 0x000fc40000706670 */
[----:B------:R-:W-:Y:S01]  /*12030*/  IADD3 R57, P6, R6, 0x8000, RZ ;  /* 0x0000800006397810 */ /* 0x000fe20007fde0ff */
[----:B-1----:R-:W1:Y:S01]  /*12040*/  @P1 LDC R21, c[0x0][0xbec] ;  /* 0x0002fb00ff151b82 */ /* 0x002e620000000800 */
[----:B------:R-:W-:Y:S01]  /*12050*/  IMAD R0, R23, 0x20, R200 ;  /* 0x0000002017007824 */ /* 0x000fe200078e02c8 */
[----:B------:R-:W-:Y:S01]  /*12060*/  LOP3.LUT R32, R32, R33, RZ, 0x3c, !PT ;  /* 0x0000002120207212 */ /* 0x000fe200078e3cff */
[----:B------:R-:W-:Y:S01]  /*12070*/  UIMAD UR4, UR42, UR11, UR4 ;  /* 0x0000000b2a0472a4 */ /* 0x000fe2000f8e0204 */
[----:B------:R-:W-:Y:S01]  /*12080*/  IADD3 R53, P5, R6, 0x9000, RZ ;  /* 0x0000900006357810 */ /* 0x000fe20007fbe0ff */
[----:B------:R-:W-:Y:S01]  /*12090*/  VIADD R60, R0, UR40 ;  /* 0x00000028003c7c36 */ /* 0x000fe20008000000 */
[----:B------:R-:W-:Y:S01]  /*120a0*/  UIMAD.WIDE.U32 UR6, UR42, UR10, UR6 ;  /* 0x0000000a2a0672a5 */ /* 0x000fe2000f8e0006 */
[C---:B------:R-:W-:Y:S01]  /*120b0*/  IADD3 R49, P4, R6.reuse, 0xa000, RZ ;  /* 0x0000a00006317810 */ /* 0x040fe20007f9e0ff */
[--C-:B------:R-:W-:Y:S01]  /*120c0*/  IMAD.X R33, RZ, RZ, R7.reuse, P3 ;  /* 0x000000ffff217224 */ /* 0x100fe200018e0607 */
[C---:B------:R-:W-:Y:S01]  /*120d0*/  LOP3.LUT R29, R6.reuse, 0x380, RZ, 0xc0, !PT ;  /* 0x00000380061d7812 */ /* 0x040fe200078ec0ff */
[----:B------:R-:W-:Y:S01]  /*120e0*/  ULDC.64 UR8, c[0x0][0xaf0] ;  /* 0x0002bc0000087ab9 */ /* 0x000fe20000000a00 */
[----:B------:R-:W-:Y:S01]  /*120f0*/  IADD3 R15, P3, R6, 0xb000, RZ ;  /* 0x0000b000060f7810 */ /* 0x000fe20007f7e0ff */
[----:B------:R-:W-:Y:S01]  /*12100*/  UIADD3 UR7, UR7, UR4, URZ ;  /* 0x0000000407077290 */ /* 0x000fe2000fffe03f */
[----:B------:R-:W-:Y:S01]  /*12110*/  LOP3.LUT R56, R57, 0x380, RZ, 0xc0, !PT ;  /* 0x0000038039387812 */ /* 0x000fe200078ec0ff */
[----:B------:R-:W-:Y:S01]  /*12120*/  UIMAD UR4, UR15, UR8, URZ ;  /* 0x000000080f0472a4 */ /* 0x000fe2000f8e023f */
[----:B------:R-:W-:Y:S01]  /*12130*/  LOP3.LUT R52, R53, 0x380, RZ, 0xc0, !PT ;  /* 0x0000038035347812 */ /* 0x000fe200078ec0ff */
[----:B------:R-:W-:Y:S01]  /*12140*/  IMAD.MOV.U32 R61, RZ, RZ, R60 ;  /* 0x000000ffff3d7224 */ /* 0x000fe200078e003c */
[----:B------:R-:W-:Y:S01]  /*12150*/  LOP3.LUT R48, R49, 0x380, RZ, 0xc0, !PT ;  /* 0x0000038031307812 */ /* 0x000fe200078ec0ff */
[----:B--2---:R2:W-:Y:S01]  /*12160*/  @!P0 ST.E desc[UR54][R38.64], R2 ;  /* 0x0000000226008985 */ /* 0x0045e2000c101936 */
[----:B------:R-:W-:Y:S01]  /*12170*/  SHF.R.U64 R29, R29, 0x3, RZ ;  /* 0x000000031d1d7819 */ /* 0x000fe200000012ff */
[----:B------:R-:W-:Y:S01]  /*12180*/  IMAD.X R37, RZ, RZ, R7, P3 ;  /* 0x000000ffff257224 */ /* 0x000fe200018e0607 */
[----:B------:R-:W-:Y:S01]  /*12190*/  LOP3.LUT R10, R15, 0x380, RZ, 0xc0, !PT ;  /* 0x000003800f0a7812 */ /* 0x000fe200078ec0ff */
[----:B-1----:R-:W-:Y:S01]  /*121a0*/  @P1 IMAD.HI.U32 R0, R60, R21, RZ ;  /* 0x000000153c001227 */ /* 0x002fe200078e00ff */
[----:B------:R-:W-:Y:S01]  /*121b0*/  SHF.R.U64 R56, R56, 0x3, RZ ;  /* 0x0000000338387819 */ /* 0x000fe200000012ff */
[----:B------:R-:W-:Y:S01]  /*121c0*/  UIMAD UR4, UR14, UR9, UR4 ;  /* 0x000000090e0472a4 */ /* 0x000fe2000f8e0204 */
[----:B------:R-:W-:Y:S01]  /*121d0*/  SHF.R.U64 R52, R52, 0x3, RZ ;  /* 0x0000000334347819 */ /* 0x000fe200000012ff */
[----:B------:R-:W-:Y:S01]  /*121e0*/  UIMAD.WIDE.U32 UR6, UR14, UR8, UR6 ;  /* 0x000000080e0672a5 */ /* 0x000fe2000f8e0006 */
[----:B0-----:R-:W-:Y:S01]  /*121f0*/  @P1 SHF.R.U32.HI R61, RZ, R65, R0 ;  /* 0x00000041ff3d1219 */ /* 0x001fe20000011600 */
[----:B------:R-:W5:Y:S01]  /*12200*/  LD.E.128 R44, desc[UR54][R44.64] ;  /* 0x000000362c2c7980 */ /* 0x000f62000c101d00 */
[----:B------:R-:W-:-:S02]  /*12210*/  SHF.R.U64 R48, R48, 0x3, RZ ;  /* 0x0000000330307819 */ /* 0x000fc400000012ff */
[----:B------:R-:W-:Y:S01]  /*12220*/  LOP3.LUT R28, R29, R6, RZ, 0x3c, !PT ;  /* 0x000000061d1c7212 */ /* 0x000fe200078e3cff */
[----:B------:R-:W-:Y:S01]  /*12230*/  UIADD3 UR4, UR7, UR4, URZ ;  /* 0x0000000407047290 */ /* 0x000fe2000fffe03f */
[----:B------:R-:W-:Y:S01]  /*12240*/  SHF.R.U64 R6, R10, 0x3, RZ ;  /* 0x000000030a067819 */ /* 0x000fe200000012ff */
[--C-:B--2---:R-:W-:Y:S01]  /*12250*/  IMAD.MOV R2, RZ, RZ, -R61.reuse ;  /* 0x000000ffff027224 */ /* 0x104fe200078e0a3d */
[----:B------:R-:W-:Y:S01]  /*12260*/  SHF.R.S32.HI R0, RZ, 0x1f, R61 ;  /* 0x0000001fff007819 */ /* 0x000fe2000001143d */
[--C-:B------:R-:W-:Y:S01]  /*12270*/  IMAD.MOV.U32 R29, RZ, RZ, R7.reuse ;  /* 0x000000ffff1d7224 */ /* 0x100fe200078e0007 */
[----:B------:R-:W-:Y:S01]  /*12280*/  LOP3.LUT R56, R56, R57, RZ, 0x3c, !PT ;  /* 0x0000003938387212 */ /* 0x000fe200078e3cff */
[--C-:B------:R-:W-:Y:S01]  /*12290*/  IMAD.X R57, RZ, RZ, R7.reuse, P6 ;  /* 0x000000ffff397224 */ /* 0x100fe200030e0607 */
[----:B------:R-:W-:Y:S01]  /*122a0*/  LOP3.LUT R52, R52, R53, RZ, 0x3c, !PT ;  /* 0x0000003534347212 */ /* 0x000fe200078e3cff */
[--C-:B------:R-:W-:Y:S01]  /*122b0*/  IMAD.X R53, RZ, RZ, R7.reuse, P5 ;  /* 0x000000ffff357224 */ /* 0x100fe200028e0607 */
[----:B------:R-:W-:Y:S01]  /*122c0*/  LOP3.LUT R48, R48, R49, RZ, 0x3c, !PT ;  /* 0x0000003130307212 */ /* 0x000fe200078e3cff */
[----:B------:R-:W-:Y:S01]  /*122d0*/  IMAD.X R49, RZ, RZ, R7, P4 ;  /* 0x000000ffff317224 */ /* 0x000fe200020e0607 */
[----:B------:R-:W-:Y:S01]  /*122e0*/  LOP3.LUT R36, R6, R15, RZ, 0x3c, !PT ;  /* 0x0000000f06247212 */ /* 0x000fe200078e3cff */
[----:B------:R-:W-:Y:S01]  /*122f0*/  ULDC.64 UR8, c[0x0][0xae0] ;  /* 0x0002b80000087ab9 */ /* 0x000fe20000000a00 */
[----:B------:R-:W-:Y:S01]  /*12300*/  IMAD R63, R63, R2, R60 ;  /* 0x000000023f3f7224 */ /* 0x000fe200078e023c */
[----:B------:R-:W5:Y:S01]  /*12310*/  LD.E.128 R28, desc[UR54][R28.64] ;  /* 0x000000361c1c7980 */ /* 0x000f62000c101d00 */
[----:B------:R-:W-:-:S02]  /*12320*/  IMAD R0, R0, UR8, RZ ;  /* 0x0000000800007c24 */ /* 0x000fc4000f8e02ff */
[----:B------:R-:W-:Y:S01]  /*12330*/  IMAD.U32 R21, RZ, RZ, UR7 ;  /* 0x00000007ff157e24 */ /* 0x000fe2000f8e00ff */
[----:B------:R-:W5:Y:S01]  /*12340*/  LD.E.128 R12, desc[UR54][R12.64] ;  /* 0x000000360c0c7980 */ /* 0x000f62000c101d00 */
[----:B------:R-:W-:Y:S01]  /*12350*/  IMAD.U32 R20, RZ, RZ, UR6 ;  /* 0x00000006ff147e24 */ /* 0x000fe2000f8e00ff */
[----:B------:R-:W-:Y:S01]  /*12360*/  ULDC.64 UR6, c[0x0][0xad8] ;  /* 0x0002b60000067ab9 */ /* 0x000fe20000000a00 */
[----:B------:R-:W-:Y:S01]  /*12370*/  IMAD.U32 R21, RZ, RZ, UR4 ;  /* 0x00000004ff157e24 */ /* 0x000fe2000f8e00ff */
[----:B------:R-:W5:Y:S01]  /*12380*/  LD.E.128 R8, desc[UR54][R8.64] ;  /* 0x0000003608087980 */ /* 0x000f62000c101d00 */
[C---:B------:R-:W-:Y:S01]  /*12390*/  IMAD R65, R61.reuse, UR9, R0 ;  /* 0x000000093d417c24 */ /* 0x040fe2000f8e0200 */
[----:B------:R-:W-:Y:S02]  /*123a0*/  SHF.R.S32.HI R0, RZ, 0x1f, R63 ;  /* 0x0000001fff007819 */ /* 0x000fe4000001143f */
[----:B------:R-:W5:Y:S01]  /*123b0*/  LD.E.128 R4, desc[UR54][R4.64] ;  /* 0x0000003604047980 */ /* 0x000f62000c101d00 */
[----:B------:R-:W-:-:S03]  /*123c0*/  IMAD.WIDE.U32 R20, R61, UR8, R20 ;  /* 0x000000083d147c25 */ /* 0x000fc6000f8e0014 */
[----:B------:R-:W5:Y:S04]  /*123d0*/  LD.E.128 R40, desc[UR54][R40.64] ;  /* 0x0000003628287980 */ /* 0x000f68000c101d00 */
[----:B------:R-:W5:Y:S04]  /*123e0*/  LD.E.128 R32, desc[UR54][R32.64] ;  /* 0x0000003620207980 */ /* 0x000f68000c101d00 */
[----:B------:R-:W5:Y:S04]  /*123f0*/  LD.E.128 R24, desc[UR54][R24.64] ;  /* 0x0000003618187980 */ /* 0x000f68000c101d00 */
[----:B------:R-:W5:Y:S04]  /*12400*/  LD.E.128 R56, desc[UR54][R56.64] ;  /* 0x0000003638387980 */ /* 0x000f68000c101d00 */
[----:B------:R-:W5:Y:S04]  /*12410*/  LD.E.128 R52, desc[UR54][R52.64] ;  /* 0x0000003634347980 */ /* 0x000f68000c101d00 */
[----:B------:R-:W5:Y:S04]  /*12420*/  LD.E.128 R48, desc[UR54][R48.64] ;  /* 0x0000003630307980 */ /* 0x000f68000c101d00 */
[----:B------:R-:W5:Y:S01]  /*12430*/  LD.E.128 R36, desc[UR54][R36.64] ;  /* 0x0000003624247980 */ /* 0x000f62000c101d00 */
        /* <DEDUP_REMOVED lines=8> */
[----:B------:R-:W-:Y:S02]  /*124c0*/  VIADD R64, R200, UR40 ;  /* 0x00000028c8407c36 */ /* 0x000fe40008000000 */
        /* <DEDUP_REMOVED lines=31> */
.L_x_1374:
[----:B------:R-:W-:Y:S05]  /*126c0*/  BSYNC B1 ;  /* 0x0000000000017941 */ /* 0x000fea0003800000 */
.L_x_1373:
[----:B--2---:R2:W4:Y:S01]  /*126d0*/  SHFL.IDX PT, R0, R63, 0x1, 0x181f ;  /* 0x00381f003f007f89 */ /* 0x00452200000e0000 */
[----:B------:R-:W-:Y:S03]  /*126e0*/  BSSY B1, `(.L_x_1375) ;  /* 0x0000010000017945 */ /* 0x000fe60003800000 */
[----:B---3-5:R2:W3:Y:S01]  /*126f0*/  SHFL.IDX PT, R29, R62, 0x1, 0x181f ;  /* 0x00381f003e1d7f89 */ /* 0x0284e200000e0000 */
[----:B------:R-:W-:Y:S05]  /*12700*/  @P1 BRA `(.L_x_1376) ;  /* 0x0000000000341947 */ /* 0x000fea0003800000 */
[----:B------:R-:W-:Y:S02]  /*12710*/  ULDC UR4, c[0x0][0xac8] ;  /* 0x0002b20000047ab9 */ /* 0x000fe40000000800 */
[----:B------:R-:W-:Y:S02]  /*12720*/  ISETP.GE.AND P4, PT, R18, UR4, PT ;  /* 0x0000000412007c0c */ /* 0x000fe4000bf86270 */
[----:B------:R-:W-:Y:S02]  /*12730*/  ISETP.GE.AND P5, PT, R19, UR4, PT ;  /* 0x0000000413007c0c */ /* 0x000fe4000bfa6270 */
[----:B------:R-:W-:-:S09]  /*12740*/  ISETP.GE.AND P6, PT, R22, UR4, PT ;  /* 0x0000000416007c0c */ /* 0x000fd2000bfc6270 */
[-C--:B---3--:R-:W-:Y:S02]  /*12750*/  @!P4 LEA R2, P1, R18, R29.reuse, 0x1 ;  /* 0x0000001d1202c211 */ /* 0x088fe400078208ff */
[CC--:B------:R-:W-:Y:S02]  /*12760*/  @!P5 LEA R20, P2, R19.reuse, R29.reuse, 0x1 ;  /* 0x0000001d1314d211 */ /* 0x0c0fe400078408ff */
[----:B------:R-:W-:Y:S02]  /*12770*/  @!P6 LEA R28, P3, R22, R29, 0x1 ;  /* 0x0000001d161ce211 */ /* 0x000fe400078608ff */
[-C--:B0---4-:R-:W-:Y:S02]  /*12780*/  @!P4 LEA.HI.X R3, R18, R0.reuse, R207, 0x1, P1 ;  /* 0x000000001203c211 */ /* 0x091fe400008f0ccf */
[-C--:B------:R-:W-:Y:S02]  /*12790*/  @!P5 LEA.HI.X R21, R19, R0.reuse, R206, 0x1, P2 ;  /* 0x000000001315d211 */ /* 0x080fe400010f0cce */
[----:B------:R-:W-:Y:S01]  /*127a0*/  @!P6 LEA.HI.X R29, R22, R0, R205, 0x1, P3 ;  /* 0x00000000161de211 */ /* 0x000fe200018f0ccd */
[----:B------:R0:W-:Y:S04]  /*127b0*/  @!P4 ST.E.128 desc[UR54][R2.64], R12 ;  /* 0x0000000c0200c985 */ /* 0x0001e8000c101d36 */
[----:B------:R0:W-:Y:S04]  /*127c0*/  @!P5 ST.E.128 desc[UR54][R20.64], R40 ;  /* 0x000000281400d985 */ /* 0x0001e8000c101d36 */
[----:B------:R0:W-:Y:S02]  /*127d0*/  @!P6 ST.E.128 desc[UR54][R28.64], R52 ;  /* 0x000000341c00e985 */ /* 0x0001e4000c101d36 */
.L_x_1376:
[----:B------:R-:W-:Y:S05]  /*127e0*/  BSYNC B1 ;  /* 0x0000000000017941 */ /* 0x000fea0003800000 */
.L_x_1375:
        /* <DEDUP_REMOVED lines=8> */
[-C--:B0-----:R-:W-:Y:S02]  /*12870*/  @!P3 LEA R2, P0, R18, R15.reuse, 0x1 ;  /* 0x0000000f1202b211 */ /* 0x081fe400078008ff */
[CC--:B------:R-:W-:Y:S02]  /*12880*/  @!P4 LEA R12, P1, R19.reuse, R15.reuse, 0x1 ;  /* 0x0000000f130cc211 */ /* 0x0c0fe400078208ff */
[----:B------:R-:W-:Y:S02]  /*12890*/  @!P5 LEA R14, P2, R22, R15, 0x1 ;  /* 0x0000000f160ed211 */ /* 0x000fe400078408ff */
[-C--:B-1----:R-:W-:Y:S02]  /*128a0*/  @!P3 LEA.HI.X R3, R18, R0.reuse, R207, 0x1, P0 ;  /* 0x000000001203b211 */ /* 0x082fe400000f0ccf */
[-C--:B------:R-:W-:Y:S02]  /*128b0*/  @!P4 LEA.HI.X R13, R19, R0.reuse, R206, 0x1, P1 ;  /* 0x00000000130dc211 */ /* 0x080fe400008f0cce */
[----:B------:R-:W-:Y:S01]  /*128c0*/  @!P5 LEA.HI.X R15, R22, R0, R205, 0x1, P2 ;  /* 0x00000000160fd211 */ /* 0x000fe200010f0ccd */
[----:B------:R0:W-:Y:S04]  /*128d0*/  @!P3 ST.E.128 desc[UR54][R2.64], R8 ;  /* 0x000000080200b985 */ /* 0x0001e8000c101d36 */
[----:B------:R0:W-:Y:S04]  /*128e0*/  @!P4 ST.E.128 desc[UR54][R12.64], R32 ;  /* 0x000000200c00c985 */ /* 0x0001e8000c101d36 */
[----:B------:R0:W-:Y:S02]  /*128f0*/  @!P5 ST.E.128 desc[UR54][R14.64], R48 ;  /* 0x000000300e00d985 */ /* 0x0001e4000c101d36 */
.L_x_1378:
[----:B------:R-:W-:Y:S05]  /*12900*/  BSYNC B1 ;  /* 0x0000000000017941 */ /* 0x000fea0003800000 */
.L_x_1377:
[----:B-1----:R-:W-:Y:S01]  /*12910*/  VIADD R0, R64, 0x60 ;  /* 0x0000006040007836 */ /* 0x002fe20000000000 */
[----:B--2-4-:R-:W4:Y:S04]  /*12920*/  SHFL.IDX PT, R63, R63, 0x3, 0x181f ;  /* 0x00781f003f3f7f89 */ /* 0x014f2800000e0000 */
[----:B------:R-:W-:Y:S01]  /*12930*/  ISETP.GE.AND P0, PT, R0, R67, PT ;  /* 0x000000430000720c */ /* 0x000fe20003f06270 */
[----:B0-----:R0:W1:-:S12]  /*12940*/  SHFL.IDX PT, R11, R62, 0x3, 0x181f ;  /* 0x00781f003e0b7f89 */ /* 0x00105800000e0000 */
[----:B0-----:R-:W-:Y:S05]  /*12950*/  @P0 BRA `(.L_x_1379) ;  /* 0x0000000c005c0947 */ /* 0x001fea0003800000 */
[----:B------:R-:W-:Y:S02]  /*12960*/  ULDC UR4, c[0x0][0xac8] ;  /* 0x0002b20000047ab9 */ /* 0x000fe40000000800 */
[----:B------:R-:W-:Y:S02]  /*12970*/  ISETP.GE.AND P2, PT, R18, UR4, PT ;  /* 0x0000000412007c0c */ /* 0x000fe4000bf46270 */
[----:B------:R-:W-:-:S11]  /*12980*/  ISETP.GE.AND P3, PT, R19, UR4, PT ;  /* 0x0000000413007c0c */ /* 0x000fd6000bf66270 */
[CC--:B-1----:R-:W-:Y:S02]  /*12990*/  @!P2 LEA R2, P0, R18.reuse, R11.reuse, 0x1 ;  /* 0x0000000b1202a211 */ /* 0x0c2fe400078008ff */
[C---:B------:R-:W-:Y:S02]  /*129a0*/  @!P3 LEA R8, P1, R19.reuse, R11, 0x1 ;  /* 0x0000000b1308b211 */ /* 0x040fe400078208ff */
[-C--:B----4-:R-:W-:Y:S02]  /*129b0*/  @!P2 LEA.HI.X R3, R18, R63.reuse, R207, 0x1, P0 ;  /* 0x0000003f1203a211 */ /* 0x090fe400000f0ccf */
[----:B------:R-:W-:Y:S02]  /*129c0*/  @!P3 LEA.HI.X R9, R19, R63, R206, 0x1, P1 ;  /* 0x0000003f1309b211 */ /* 0x000fe400008f0cce */
[----:B------:R-:W-:Y:S01]  /*129d0*/  ISETP.GE.AND P0, PT, R22, UR4, PT ;  /* 0x0000000416007c0c */ /* 0x000fe2000bf06270 */
[----:B------:R0:W-:Y:S04]  /*129e0*/  @!P2 ST.E.128 desc[UR54][R2.64], R4 ;  /* 0x000000040200a985 */ /* 0x0001e8000c101d36 */
[----:B------:R0:W-:Y:S08]  /*129f0*/  @!P3 ST.E.128 desc[UR54][R8.64], R24 ;  /* 0x000000180800b985 */ /* 0x0001f0000c101d36 */
[----:B------:R-:W-:Y:S05]  /*12a00*/  @P0 BRA `(.L_x_1379) ;  /* 0x0000000c00300947 */ /* 0x000fea0003800000 */
[----:B0-----:R-:W-:-:S04]  /*12a10*/  LEA R2, P0, R22, R11, 0x1 ;  /* 0x0000000b16027211 */ /* 0x001fc800078008ff */
[----:B------:R-:W-:-:S05]  /*12a20*/  LEA.HI.X R3, R22, R63, R205, 0x1, P0 ;  /* 0x0000003f16037211 */ /* 0x000fca00000f0ccd */
[----:B------:R0:W-:Y:S01]  /*12a30*/  ST.E.128 desc[UR54][R2.64], R36 ;  /* 0x0000002402007985 */ /* 0x0001e2000c101d36 */
[----:B------:R-:W-:Y:S05]  /*12a40*/  BRA `(.L_x_1379) ;  /* 0x0000000c00207947 */ /* 0x000fea0003800000 */
.L_x_1371:
        /* <DEDUP_REMOVED lines=11> */
[----:B------:R-:W-:Y:S01]  /*12b00*/  UISETP.NE.U32.AND UP1, UPT, UR6, URZ, UPT ;  /* 0x0000003f0600728c */ /* 0x000fe2000bf25070 */
[----:B------:R-:W-:Y:S02]  /*12b10*/  IMAD.U32 R0, RZ, RZ, UR4 ;  /* 0x00000004ff007e24 */ /* 0x000fe4000f8e00ff */
[----:B------:R-:W2:Y:S01]  /*12b20*/  @P2 LDG.E R6, desc[UR54][R2.64] ;  /* 0x0000003602062981 */ /* 0x000ea2000c1e1900 */
[----:B------:R-:W-:-:S06]  /*12b30*/  UISETP.NE.AND.EX UP1, UPT, UR7, URZ, UPT, UP1 ;  /* 0x0000003f0700728c */ /* 0x000fcc000bf25310 */
        /* <DEDUP_REMOVED lines=11> */
[----:B--2---:R-:W-:Y:S01]  /*12bf0*/  @P2 R2UR UR4, R6 ;  /* 0x00000000060422ca */ /* 0x004fe200000e0000 */
[----:B01----:R-:W-:-:S14]  /*12c00*/  @P3 BRA `(.L_x_1380) ;  /* 0x0000000000103947 */ /* 0x003fdc0003800000 */
[----:B------:R-:W-:Y:S05]  /*12c10*/  @!P2 BRA `(.L_x_1380) ;  /* 0x00000000000ca947 */ /* 0x000fea0003800000 */
[----:B------:R-:W2:Y:S04]  /*12c20*/  LDG.E R5, desc[UR54][R2.64] ;  /* 0x0000003602057981 */ /* 0x000ea8000c1e1900 */
[----:B-----5:R-:W2:Y:S02]  /*12c30*/  LDG.E R0, desc[UR54][R2.64+0x4] ;  /* 0x0000043602007981 */ /* 0x020ea4000c1e1900 */
[----:B--2---:R-:W-:-:S07]  /*12c40*/  IMAD.IADD R0, R0, 0x1, -R5 ;  /* 0x0000000100007824 */ /* 0x004fce00078e0a05 */
.L_x_1380:
[----:B------:R-:W-:Y:S01]  /*12c50*/  USHF.R.S32.HI UR6, URZ, 0x1f, UR41 ;  /* 0x0000001f3f067899 */ /* 0x000fe20008011429 */
[----:B------:R-:W-:Y:S01]  /*12c60*/  BSSY B1, `(.L_x_1381) ;  /* 0x000002e000017945 */ /* 0x000fe20003800000 */
[----:B------:R-:W-:Y:S02]  /*12c70*/  USHF.R.S32.HI UR9, URZ, 0x1f, UR4 ;  /* 0x0000001f3f097899 */ /* 0x000fe40008011404 */
[----:B------:R-:W-:Y:S02]  /*12c80*/  USEL UR11, UR41, URZ, !UP0 ;  /* 0x0000003f290b7287 */ /* 0x000fe4000c000000 */
[----:B------:R-:W-:Y:S01]  /*12c90*/  USEL UR12, UR6, URZ, !UP0 ;  /* 0x0000003f060c7287 */ /* 0x000fe2000c000000 */
[----:B------:R-:W-:Y:S11]  /*12ca0*/  @P1 BRA `(.L_x_1382) ;  /* 0x0000000000a41947 */ /* 0x000ff60003800000 */
[----:B------:R-:W0:Y:S01]  /*12cb0*/  S2R R3, SR_TID.X ;  /* 0x0000000000037919 */ /* 0x000e220000002100 */
[----:B------:R-:W1:Y:S01]  /*12cc0*/  LDC R7, c[0x0][0xbe8] ;  /* 0x0002fa00ff077b82 */ /* 0x000e620000000800 */
[----:B------:R-:W-:Y:S02]  /*12cd0*/  IMAD.U32 R4, RZ, RZ, UR40 ;  /* 0x00000028ff047e24 */ /* 0x000fe4000f8e00ff */
[----:B-1---5:R-:W-:-:S03]  /*12ce0*/  IMAD R2, R0, R7, RZ ;  /* 0x0000000700027224 */ /* 0x022fc600078e02ff */
[----:B0-----:R-:W-:-:S04]  /*12cf0*/  IADD3 R4, R4, -0x80, R3 ;  /* 0xffffff8004047810 */ /* 0x001fc80007ffe003 */
[----:B------:R-:W-:-:S13]  /*12d00*/  ISETP.GE.AND P1, PT, R4, R2, PT ;  /* 0x000000020400720c */ /* 0x000fda0003f26270 */
[----:B------:R-:W-:Y:S05]  /*12d10*/  @P1 BRA `(.L_x_1382) ;  /* 0x0000000000881947 */ /* 0x000fea0003800000 */
[----:B------:R-:W-:Y:S01]  /*12d20*/  ISETP.NE.AND P1, PT, R7, 0x1, PT ;  /* 0x000000010700780c */ /* 0x000fe20003f25270 */
[----:B------:R-:W-:Y:S01]  /*12d30*/  ULDC.64 UR14, c[0x0][0xb90] ;  /* 0x0002e400000e7ab9 */ /* 0x000fe20000000a00 */
[----:B------:R-:W-:Y:S01]  /*12d40*/  UMOV UR6, UR4 ;  /* 0x0000000400067c82 */ /* 0x000fe20008000000 */
[----:B------:R-:W-:Y:S01]  /*12d50*/  UIMAD UR8, UR10, UR14, URZ ;  /* 0x0000000e0a0872a4 */ /* 0x000fe2000f8e023f */
[----:B------:R-:W-:Y:S01]  /*12d60*/  IMAD.MOV.U32 R2, RZ, RZ, R4 ;  /* 0x000000ffff027224 */ /* 0x000fe200078e0004 */
[----:B------:R-:W-:Y:S02]  /*12d70*/  UMOV UR7, UR9 ;  /* 0x0000000900077c82 */ /* 0x000fe40008000000 */
[----:B------:R-:W-:Y:S02]  /*12d80*/  UIMAD.WIDE.U32 UR6, UR42, UR14, UR6 ;  /* 0x0000000e2a0672a5 */ /* 0x000fe4000f8e0006 */
[----:B------:R-:W-:-:S03]  /*12d90*/  UIMAD UR8, UR42, UR15, UR8 ;  /* 0x0000000f2a0872a4 */ /* 0x000fc6000f8e0208 */
[----:B------:R-:W-:Y:S01]  /*12da0*/  ULDC.64 UR14, c[0x0][0xb98] ;  /* 0x0002e600000e7ab9 */ /* 0x000fe20000000a00 */
[----:B------:R-:W0:Y:S01]  /*12db0*/  @P1 LDC R3, c[0x0][0xbec] ;  /* 0x0002fb00ff031b82 */ /* 0x000e220000000800 */
[----:B------:R-:W-:Y:S02]  /*12dc0*/  UIADD3 UR7, UR7, UR8, URZ ;  /* 0x0000000807077290 */ /* 0x000fe4000fffe03f */
[----:B------:R-:W-:Y:S02]  /*12dd0*/  UIMAD UR8, UR12, UR14, URZ ;  /* 0x0000000e0c0872a4 */ /* 0x000fe4000f8e023f */
[----:B------:R-:W-:Y:S02]  /*12de0*/  UIMAD.WIDE.U32 UR6, UR11, UR14, UR6 ;  /* 0x0000000e0b0672a5 */ /* 0x000fe4000f8e0006 */
[----:B------:R-:W-:Y:S01]  /*12df0*/  UIMAD UR8, UR11, UR15, UR8 ;  /* 0x0000000f0b0872a4 */ /* 0x000fe2000f8e0208 */
[----:B------:R-:W1:Y:S02]  /*12e00*/  @P1 LDC R6, c[0x0][0xbf0] ;  /* 0x0002fc00ff061b82 */ /* 0x000e640000000800 */
[----:B------:R-:W-:Y:S01]  /*12e10*/  ULDC.64 UR14, c[0x0][0xb88] ;  /* 0x0002e200000e7ab9 */ /* 0x000fe20000000a00 */
[----:B0-----:R-:W-:-:S05]  /*12e20*/  @P1 IMAD.HI.U32 R3, R4, R3, RZ ;  /* 0x0000000304031227 */ /* 0x001fca00078e00ff */
[----:B-1----:R-:W-:Y:S01]  /*12e30*/  @P1 SHF.R.U32.HI R2, RZ, R6, R3 ;  /* 0x00000006ff021219 */ /* 0x002fe20000011603 */
[----:B------:R-:W-:-:S03]  /*12e40*/  IMAD.U32 R6, RZ, RZ, UR8 ;  /* 0x00000008ff067e24 */ /* 0x000fc6000f8e00ff */
[--C-:B------:R-:W-:Y:S01]  /*12e50*/  SHF.R.S32.HI R3, RZ, 0x1f, R2.reuse ;  /* 0x0000001fff037819 */ /* 0x100fe20000011402 */
[----:B------:R-:W-:Y:S01]  /*12e60*/  IMAD.MOV R5, RZ, RZ, -R2 ;  /* 0x000000ffff057224 */ /* 0x000fe200078e0a02 */
[----:B------:R-:W-:-:S03]  /*12e70*/  IADD3 R2, P1, R2, UR6, RZ ;  /* 0x0000000602027c10 */ /* 0x000fc6000ff3e0ff */
[----:B------:R-:W-:Y:S01]  /*12e80*/  IMAD R5, R7, R5, R4 ;  /* 0x0000000507057224 */ /* 0x000fe200078e0204 */
[----:B------:R-:W-:Y:S01]  /*12e90*/  IADD3.X R3, R3, UR7, R6, P1, !PT ;  /* 0x0000000703037c10 */ /* 0x000fe20008ffe406 */
[----:B------:R-:W-:-:S03]  /*12ea0*/  ULDC.64 UR6, c[0x0][0xb50] ;  /* 0x0002d40000067ab9 */ /* 0x000fc60000000a00 */
[----:B------:R-:W-:Y:S01]  /*12eb0*/  SHF.R.S32.HI R4, RZ, 0x1f, R5 ;  /* 0x0000001fff047819 */ /* 0x000fe20000011405 */
[----:B------:R-:W-:-:S04]  /*12ec0*/  IMAD.WIDE.U32 R2, R5, UR14, R2 ;  /* 0x0000000e05027c25 */ /* 0x000fc8000f8e0002 */
[----:B------:R-:W-:-:S04]  /*12ed0*/  IMAD R4, R4, UR14, RZ ;  /* 0x0000000e04047c24 */ /* 0x000fc8000f8e02ff */
[----:B------:R-:W-:Y:S01]  /*12ee0*/  IMAD R7, R5, UR15, R4 ;  /* 0x0000000f05077c24 */ /* 0x000fe2000f8e0204 */
[----:B------:R-:W-:-:S03]  /*12ef0*/  LEA R4, P1, R2, UR6, 0x2 ;  /* 0x0000000602047c11 */ /* 0x000fc6000f8210ff */
[----:B------:R-:W-:-:S05]  /*12f00*/  IMAD.IADD R3, R3, 0x1, R7 ;  /* 0x0000000103037824 */ /* 0x000fca00078e0207 */
[----:B------:R-:W-:Y:S01]  /*12f10*/  LEA.HI.X R5, R2, UR7, R3, 0x2, P1 ;  /* 0x0000000702057c11 */ /* 0x000fe200088f1403 */
[----:B------:R-:W-:-:S05]  /*12f20*/  IMAD.MOV.U32 R3, RZ, RZ, -0x800000 ;  /* 0xff800000ff037424 */ /* 0x000fca00078e00ff */
[----:B------:R0:W-:Y:S02]  /*12f30*/  STG.E desc[UR54][R4.64], R3 ;  /* 0x0000000304007986 */ /* 0x0001e4000c101936 */
.L_x_1382:
[----:B------:R-:W-:Y:S05]  /*12f40*/  BSYNC B1 ;  /* 0x0000000000017941 */ /* 0x000fea0003800000 */
.L_x_1381:
[----:B0-----:R-:W0:Y:S01]  /*12f50*/  @P0 LDC R3, c[0x0][0xbf0] ;  /* 0x0002fc00ff030b82 */ /* 0x001e220000000800 */
[----:B------:R-:W-:Y:S01]  /*12f60*/  ULDC.64 UR14, c[0x0][0xaa0] ;  /* 0x0002a800000e7ab9 */ /* 0x000fe20000000a00 */
[----:B------:R-:W-:Y:S01]  /*12f70*/  IMAD R2, R23, 0x20, R200 ;  /* 0x0000002017027824 */ /* 0x000fe200078e02c8 */
[----:B------:R-:W-:Y:S01]  /*12f80*/  UIMAD UR8, UR9, UR14, URZ ;  /* 0x0000000e090872a4 */ /* 0x000fe2000f8e023f */
[----:B------:R-:W-:Y:S01]  /*12f90*/  BSSY B1, `(.L_x_1383) ;  /* 0x000003d000017945 */ /* 0x000fe20003800000 */
[----:B------:R-:W-:Y:S01]  /*12fa0*/  UIMAD.WIDE.U32 UR6, UR4, UR14, URZ ;  /* 0x0000000e040672a5 */ /* 0x000fe2000f8e003f */
[----:B------:R-:W-:Y:S01]  /*12fb0*/  VIADD R6, R2, UR40 ;  /* 0x0000002802067c36 */ /* 0x000fe20008000000 */
[----:B------:R-:W-:-:S03]  /*12fc0*/  UIMAD UR8, UR4, UR15, UR8 ;  /* 0x0000000f040872a4 */ /* 0x000fc6000f8e0208 */
[----:B------:R-:W-:Y:S01]  /*12fd0*/  ULDC.64 UR14, c[0x0][0xae8] ;  /* 0x0002ba00000e7ab9 */ /* 0x000fe20000000a00 */
[----:B------:R-:W-:Y:S01]  /*12fe0*/  UIADD3 UR7, UR7, UR8, URZ ;  /* 0x0000000807077290 */ /* 0x000fe2000fffe03f */
[----:B------:R-:W-:Y:S01]  /*12ff0*/  @P0 IMAD.HI.U32 R2, R6, R9, RZ ;  /* 0x0000000906020227 */ /* 0x000fe200078e00ff */
[----:B------:R-:W-:Y:S02]  /*13000*/  UIMAD UR4, UR10, UR14, URZ ;  /* 0x0000000e0a0472a4 */ /* 0x000fe4000f8e023f */
[----:B------:R-:W-:Y:S01]  /*13010*/  UIMAD.WIDE.U32 UR6, UR42, UR14, UR6 ;  /* 0x0000000e2a0672a5 */ /* 0x000fe2000f8e0006 */
[----:B------:R-:W-:Y:S01]  /*13020*/  IMAD.MOV.U32 R5, RZ, RZ, R6 ;  /* 0x000000ffff057224 */ /* 0x000fe200078e0006 */
[----:B------:R-:W-:Y:S01]  /*13030*/  UIMAD UR4, UR42, UR15, UR4 ;  /* 0x0000000f2a0472a4 */ /* 0x000fe2000f8e0204 */
[----:B------:R-:W-:-:S03]  /*13040*/  ULDC.64 UR8, c[0x0][0xaf0] ;  /* 0x0002bc0000087ab9 */ /* 0x000fc60000000a00 */
[----:B------:R-:W-:Y:S02]  /*13050*/  UIADD3 UR7, UR7, UR4, URZ ;  /* 0x0000000407077290 */ /* 0x000fe4000fffe03f */
[----:B------:R-:W-:Y:S01]  /*13060*/  UIMAD UR4, UR12, UR8, URZ ;  /* 0x000000080c0472a4 */ /* 0x000fe2000f8e023f */
[----:B0-----:R-:W-:Y:S01]  /*13070*/  @P0 SHF.R.U32.HI R5, RZ, R3, R2 ;  /* 0x00000003ff050219 */ /* 0x001fe20000011602 */
        /* <DEDUP_REMOVED lines=11> */
[----:B------:R-:W-:Y:S02]  /*13130*/  IMAD.U32 R3, RZ, RZ, UR4 ;  /* 0x00000004ff037e24 */ /* 0x000fe4000f8e00ff */
[C---:B------:R-:W-:Y:S01]  /*13140*/  IMAD R9, R5.reuse, UR9, R4 ;  /* 0x0000000905097c24 */ /* 0x040fe2000f8e0204 */
[----:B------:R-:W-:Y:S01]  /*13150*/  SHF.R.S32.HI R4, RZ, 0x1f, R7 ;  /* 0x0000001fff047819 */ /* 0x000fe20000011407 */
[----:B------:R-:W-:-:S04]  /*13160*/  IMAD.WIDE.U32 R2, R5, UR8, R2 ;  /* 0x0000000805027c25 */ /* 0x000fc8000f8e0002 */
[----:B------:R-:W-:Y:S02]  /*13170*/  IMAD.IADD R3, R3, 0x1, R9 ;  /* 0x0000000103037824 */ /* 0x000fe400078e0209 */
[----:B------:R-:W-:Y:S02]  /*13180*/  IMAD R4, R4, UR6, RZ ;  /* 0x0000000604047c24 */ /* 0x000fe4000f8e02ff */
[----:B------:R-:W-:Y:S02]  /*13190*/  VIADD R6, R200, UR40 ;  /* 0x00000028c8067c36 */ /* 0x000fe40008000000 */
[----:B-----5:R-:W-:Y:S02]  /*131a0*/  IMAD R11, R0, R11, RZ ;  /* 0x0000000b000b7224 */ /* 0x020fe400078e02ff */
        /* <DEDUP_REMOVED lines=27> */
.L_x_1384:
[----:B------:R-:W-:Y:S05]  /*13360*/  BSYNC B1 ;  /* 0x0000000000017941 */ /* 0x000fea0003800000 */
.L_x_1383:
        /* <DEDUP_REMOVED lines=17> */
.L_x_1386:
[----:B------:R-:W-:Y:S05]  /*13480*/  BSYNC B1 ;  /* 0x0000000000017941 */ /* 0x000fea0003800000 */
.L_x_1385:
        /* <DEDUP_REMOVED lines=17> */
.L_x_1388:
[----:B------:R-:W-:Y:S05]  /*135a0*/  BSYNC B1 ;  /* 0x0000000000017941 */ /* 0x000fea0003800000 */
.L_x_1387:
        /* <DEDUP_REMOVED lines=18> */
.L_x_1379:
[----:B------:R-:W-:Y:S05]  /*136d0*/  BSYNC B0 ;  /* 0x0000000000007941 */ /* 0x000fea0003800000 */
.L_x_1370:
[----:B------:R-:W-:Y:S02]  /*136e0*/  ULDC UR4, c[0x0][0xc3c] ;  /* 0x00030f0000047ab9 */ /* 0x000fe40000000800 */
[----:B------:R-:W-:-:S06]  /*136f0*/  UISETP.GE.AND UP0, UPT, UR50, UR4, UPT ;  /* 0x000000043200728c */ /* 0x000fcc000bf06270 */
[----:B------:R-:W-:-:S13]  /*13700*/  PLOP3.LUT P0, PT, PT, PT, UP0, 0x80, 0x0 ;  /* 0x000000000000781c */ /* 0x000fda0003f0f008 */
[----:B------:R-:W-:Y:S05]  /*13710*/  @!P0 BRA `(.L_x_1389) ;  /* 0xfffffed400948947 */ /* 0x000fea000383ffff */
[----:B------:R-:W-:Y:S05]  /*13720*/  EXIT ;  /* 0x000000000000794d */ /* 0x000fea0003800000 */
.L_x_1280:
        /* <DEDUP_REMOVED lines=16> */
[----:B------:R-:W3:Y:S01]  /*13830*/  LDC R9, c[0x0][0xc38] ;  /* 0x00030e00ff097b82 */ /* 0x000ee20000000800 */
[----:B--2---:R-:W-:-:S04]  /*13840*/  LOP3.LUT R5, R4, 0x1f, RZ, 0xc0, !PT ;  /* 0x0000001f04057812 */ /* 0x004fc800078ec0ff */
[----:B------:R-:W-:-:S04]  /*13850*/  ISETP.NE.AND P0, PT, R5, 0x1f, PT ;  /* 0x0000001f0500780c */ /* 0x000fc80003f05270 */
[----:B------:R-:W-:-:S13]  /*13860*/  ISETP.GE.OR P1, PT, R5, UR4, !P0 ;  /* 0x0000000405007c0c */ /* 0x000fda000c726670 */
[----:B0-----:R-:W0:Y:S02]  /*13870*/  @!P1 LDC.64 R2, c[0x0][0xc80] ;  /* 0x00032000ff029b82 */ /* 0x001e240000000a00 */
[----:B0-----:R-:W-:-:S05]  /*13880*/  @!P1 IMAD.WIDE.U32 R2, R5, 0x4, R2 ;  /* 0x0000000405029825 */ /* 0x001fca00078e0002 */
[----:B------:R-:W2:Y:S01]  /*13890*/  @!P1 LDG.E R0, desc[UR54][R2.64] ;  /* 0x0000003602009981 */ /* 0x000ea2000c1e1900 */
[C---:B------:R-:W-:Y:S01]  /*138a0*/  ISETP.NE.AND P1, PT, R5.reuse, RZ, PT ;  /* 0x000000ff0500720c */ /* 0x040fe20003f25270 */
[----:B-1----:R-:W-:Y:S01]  /*138b0*/  IMAD.MOV.U32 R16, RZ, RZ, RZ ;  /* 0x000000ffff107224 */ /* 0x002fe200078e00ff */
        /* <DEDUP_REMOVED lines=20> */
[----:B------:R-:W3:Y:S02]  /*13a00*/  SHFL.IDX PT, R4, R8, 0x1f, 0x1f ;  /* 0x03e01f0008047f89 */ /* 0x000ee400000e0000 */
[----:B---3--:R-:W-:Y:S02]  /*13a10*/  IMAD R6, R4, R9, RZ ;  /* 0x0000000904067224 */ /* 0x008fe400078e02ff */
[----:B------:R-:W-:Y:S02]  /*13a20*/  IMAD.MOV.U32 R4, RZ, RZ, RZ ;  /* 0x000000ffff047224 */ /* 0x000fe400078e00ff */
[----:B------:R-:W-:Y:S01]  /*13a30*/  IMAD.MOV.U32 R3, RZ, RZ, R6 ;  /* 0x000000ffff037224 */ /* 0x000fe200078e0006 */
[----:B0-----:R-:W-:-:S13]  /*13a40*/  ISETP.GT.AND P6, PT, R6, R7, PT ;  /* 0x000000070600720c */ /* 0x001fda0003fc4270 */
[----:B------:R-:W-:Y:S05]  /*13a50*/  @P6 BRA `(.L_x_1391) ;  /* 0x0000000000906947 */ /* 0x000fea0003800000 */
[----:B------:R-:W-:Y:S01]  /*13a60*/  IMAD.MOV.U32 R6, RZ, RZ, R3 ;  /* 0x000000ffff067224 */ /* 0x000fe200078e0003 */
[----:B------:R-:W-:Y:S01]  /*13a70*/  ULDC UR4, c[0x0][0xc3c] ;  /* 0x00030f0000047ab9 */ /* 0x000fe20000000800 */
[----:B------:R-:W-:-:S07]  /*13a80*/  IMAD.MOV.U32 R4, RZ, RZ, RZ ;  /* 0x000000ffff047224 */ /* 0x000fce00078e00ff */
.L_x_1395:
[----:B------:R-:W-:-:S05]  /*13a90*/  VIADD R4, R4, 0x1f ;  /* 0x0000001f04047836 */ /* 0x000fca0000000000 */
[----:B------:R-:W-:-:S13]  /*13aa0*/  ISETP.GE.AND P6, PT, R4, UR4, PT ;  /* 0x0000000404007c0c */ /* 0x000fda000bfc6270 */
[----:B------:R-:W-:Y:S05]  /*13ab0*/  @P6 BRA `(.L_x_1392) ;  /* 0x0000000400b46947 */ /* 0x000fea0003800000 */
[----:B------:R-:W-:Y:S01]  /*13ac0*/  IMAD.IADD R9, R5, 0x1, R4 ;  /* 0x0000000105097824 */ /* 0x000fe200078e0204 */
[----:B------:R-:W-:Y:S01]  /*13ad0*/  BSSY B0, `(.L_x_1393) ;  /* 0x0000007000007945 */ /* 0x000fe20003800000 */
[----:B------:R-:W-:-:S03]  /*13ae0*/  IMAD.MOV.U32 R0, RZ, RZ, RZ ;  /* 0x000000ffff007224 */ /* 0x000fc600078e00ff */
[----:B------:R-:W-:-:S13]  /*13af0*/  ISETP.GE.OR P6, PT, R9, UR4, !P0 ;  /* 0x0000000409007c0c */ /* 0x000fda000c7c6670 */
[----:B------:R-:W-:Y:S05]  /*13b00*/  @P6 BRA `(.L_x_1394) ;  /* 0x00000000000c6947 */ /* 0x000fea0003800000 */
[----:B------:R-:W0:Y:S02]  /*13b10*/  LDC.64 R2, c[0x0][0xc80] ;  /* 0x00032000ff027b82 */ /* 0x000e240000000a00 */
[----:B0-----:R-:W-:-:S05]  /*13b20*/  IMAD.WIDE R2, R9, 0x4, R2 ;  /* 0x0000000409027825 */ /* 0x001fca00078e0202 */
[----:B------:R0:W5:Y:S02]  /*13b30*/  LDG.E R0, desc[UR54][R2.64] ;  /* 0x0000003602007981 */ /* 0x000164000c1e1900 */
.L_x_1394:
[----:B------:R-:W-:Y:S05]  /*13b40*/  BSYNC B0 ;  /* 0x0000000000007941 */ /* 0x000fea0003800000 */
.L_x_1393:
        /* <DEDUP_REMOVED lines=21> */
.L_x_1391:
[----:B------:R-:W-:-:S04]  /*13ca0*/  IMAD.IADD R13, R6, 0x1, -R3 ;  /* 0x00000001060d7824 */ /* 0x000fc800078e0a03 */
[----:B------:R-:W-:-:S05]  /*13cb0*/  IMAD R2, R8, R9, R13 ;  /* 0x0000000908027224 */ /* 0x000fca00078e020d */
[----:B------:R-:W-:Y:S02]  /*13cc0*/  ISETP.GT.AND P0, PT, R2, R7, PT ;  /* 0x000000070200720c */ /* 0x000fe40003f04270 */
[----:B------:R-:W0:Y:S11]  /*13cd0*/  LDC.64 R2, c[0x0][0xc90] ;  /* 0x00032400ff027b82 */ /* 0x000e360000000a00 */
[----:B------:R-:W-:-:S04]  /*13ce0*/  VOTE.ANY R10, PT, !P0 ;  /* 0x00000000000a7806 */ /* 0x000fc800040e0100 */
[----:B------:R-:W1:Y:S02]  /*13cf0*/  POPC R15, R10 ;  /* 0x0000000a000f7309 */ /* 0x000e640000000000 */
[----:B-1----:R-:W-:-:S04]  /*13d00*/  IMAD.IADD R19, R15, 0x1, R4 ;  /* 0x000000010f137824 */ /* 0x002fc800078e0204 */
[----:B0-----:R-:W-:-:S05]  /*13d10*/  IMAD.WIDE R2, R19, 0x4, R2 ;  /* 0x0000000413027825 */ /* 0x001fca00078e0202 */
[----:B------:R-:W2:Y:S01]  /*13d20*/  LDG.E R6, desc[UR54][R2.64] ;  /* 0x0000003602067981 */ /* 0x000ea2000c1e1900 */
[----:B------:R-:W-:-:S03]  /*13d30*/  ISETP.NE.AND P0, PT, R10, RZ, PT ;  /* 0x000000ff0a00720c */ /* 0x000fc60003f05270 */
[----:B------:R-:W2:Y:S02]  /*13d40*/  SHFL.IDX PT, R0, R0, R15, 0x1f ;  /* 0x00001f0f00007589 */ /* 0x000ea400000e0000 */
[----:B--2---:R-:W-:-:S05]  /*13d50*/  IMAD R4, R0, R6, RZ ;  /* 0x0000000600047224 */ /* 0x004fca00078e02ff */
[----:B------:R-:W-:-:S04]  /*13d60*/  IABS R14, R4 ;  /* 0x00000004000e7213 */ /* 0x000fc80000000000 */
[----:B------:R-:W0:Y:S08]  /*13d70*/  I2F.RP R11, R14 ;  /* 0x0000000e000b7306 */ /* 0x000e300000209400 */
[----:B0-----:R-:W0:Y:S02]  /*13d80*/  MUFU.RCP R11, R11 ;  /* 0x0000000b000b7308 */ /* 0x001e240000001000 */
[----:B0-----:R-:W-:-:S06]  /*13d90*/  VIADD R12, R11, 0xffffffe ;  /* 0x0ffffffe0b0c7836 */ /* 0x001fcc0000000000 */
[----:B------:R0:W1:Y:S01]  /*13da0*/  F2I.FTZ.U32.TRUNC.NTZ R3, R12 ;  /* 0x0000000c00037305 */ /* 0x000062000021f000 */
[----:B------:R-:W-:Y:S05]  /*13db0*/  @!P0 BRA `(.L_x_1396) ;  /* 0x0000000000088947 */ /* 0x000fea0003800000 */
[----:B------:R-:W-:-:S05]  /*13dc0*/  VIADD R11, R15, 0xffffffff ;  /* 0xffffffff0f0b7836 */ /* 0x000fca0000000000 */
[----:B------:R2:W3:Y:S02]  /*13dd0*/  SHFL.IDX PT, R16, R8, R11, 0x1f ;  /* 0x00001f0b08107589 */ /* 0x0004e400000e0000 */
.L_x_1396:
[----:B---3--:R-:W-:Y:S01]  /*13de0*/  IMAD R16, R16, R9, R13 ;  /* 0x0000000910107224 */ /* 0x008fe200078e020d */
[----:B------:R-:W-:Y:S01]  /*13df0*/  IABS R2, R4 ;  /* 0x0000000400027213 */ /* 0x000fe20000000000 */
[----:B-12---:R-:W-:Y:S02]  /*13e00*/  IMAD.MOV R11, RZ, RZ, -R3 ;  /* 0x000000ffff0b7224 */ /* 0x006fe400078e0a03 */
        /* <DEDUP_REMOVED lines=20> */
[----:B------:R-:W-:Y:S02]  /*13f50*/  IMAD R11, R6, R2, RZ ;  /* 0x00000002060b7224 */ /* 0x000fe400078e02ff */
[----:B------:R-:W-:Y:S02]  /*13f60*/  IMAD.MOV R2, RZ, RZ, -R2 ;  /* 0x000000ffff027224 */ /* 0x000fe400078e0a02 */
[----:B------:R-:W-:Y:S02]  /*13f70*/  IMAD.MOV R3, RZ, RZ, -R11 ;  /* 0x000000ffff037224 */ /* 0x000fe400078e0a0b */
[----:B------:R-:W-:Y:S02]  /*13f80*/  IMAD R4, R4, R2, R7 ;  /* 0x0000000204047224 */ /* 0x000fe400078e0207 */
[----:B------:R-:W-:Y:S01]  /*13f90*/  IMAD.MOV.U32 R2, RZ, RZ, RZ ;  /* 0x000000ffff027224 */ /* 0x000fe200078e00ff */
[----:B------:R-:W-:-:S04]  /*13fa0*/  VIADDMNMX R13, R3, R9, R6, PT ;  /* 0x00000009030d7246 */ /* 0x000fc80003800106 */
[-C--:B------:R-:W-:Y:S01]  /*13fb0*/  IABS R8, R13.reuse ;  /* 0x0000000d00087213 */ /* 0x080fe20000000000 */
[----:B------:R-:W-:Y:S01]  /*13fc0*/  IMAD.MOV R18, RZ, RZ, -R13 ;  /* 0x000000ffff127224 */ /* 0x000fe200078e0a0d */
[----:B------:R-:W-:Y:S02]  /*13fd0*/  IABS R10, R13 ;  /* 0x0000000d000a7213 */ /* 0x000fe40000000000 */
[----:B------:R-:W1:Y:S08]  /*13fe0*/  I2F.RP R6, R8 ;  /* 0x0000000800067306 */ /* 0x000e700000209400 */
[----:B-1----:R-:W1:Y:S02]  /*13ff0*/  MUFU.RCP R6, R6 ;  /* 0x0000000600067308 */ /* 0x002e640000001000 */
[----:B-1----:R-:W-:-:S06]  /*14000*/  VIADD R3, R6, 0xffffffe ;  /* 0x0ffffffe06037836 */ /* 0x002fcc0000000000 */
[----:B------:R-:W1:Y:S02]  /*14010*/  F2I.FTZ.U32.TRUNC.NTZ R3, R3 ;  /* 0x0000000300037305 */ /* 0x000e64000021f000 */
[----:B-1----:R-:W-:-:S04]  /*14020*/  IMAD.MOV R9, RZ, RZ, -R3 ;  /* 0x000000ffff097224 */ /* 0x002fc800078e0a03 */
[----:B------:R-:W-:Y:S01]  /*14030*/  IMAD.MOV.U32 R7, RZ, RZ, R9 ;  /* 0x000000ffff077224 */ /* 0x000fe200078e0009 */
[----:B------:R-:W-:-:S03]  /*14040*/  IABS R9, R4 ;  /* 0x0000000400097213 */ /* 0x000fc60000000000 */
[----:B------:R-:W-:-:S04]  /*14050*/  IMAD R7, R7, R8, RZ ;  /* 0x0000000807077224 */ /* 0x000fc800078e02ff */
[----:B------:R-:W-:-:S04]  /*14060*/  IMAD.HI.U32 R2, R3, R7, R2 ;  /* 0x0000000703027227 */ /* 0x000fc800078e0002 */
[----:B------:R-:W-:Y:S02]  /*14070*/  IMAD.MOV R3, RZ, RZ, -R10 ;  /* 0x000000ffff037224 */ /* 0x000fe400078e0a0a */
        /* <DEDUP_REMOVED lines=8> */
[----:B------:R-:W-:Y:S01]  /*14100*/  ISETP.GE.AND P2, PT, R3, RZ, PT ;  /* 0x000000ff0300720c */ /* 0x000fe20003f46270 */
[----:B------:R-:W-:-:S06]  /*14110*/  IMAD.IADD R3, R4, 0x1, R11 ;  /* 0x0000000104037824 */ /* 0x000fcc00078e020b */
[----:B------:R-:W-:-:S06]  /*14120*/  @P0 VIADD R2, R2, 0x1 ;  /* 0x0000000102020836 */ /* 0x000fcc0000000000 */
[----:B------:R-:W-:Y:S01]  /*14130*/  @!P2 IMAD.MOV R2, RZ, RZ, -R2 ;  /* 0x000000ffff02a224 */ /* 0x000fe200078e0a02 */
[----:B------:R-:W-:-:S04]  /*14140*/  @!P1 LOP3.LUT R2, RZ, R13, RZ, 0x33, !PT ;  /* 0x0000000dff029212 */ /* 0x000fc800078e33ff */
[----:B------:R-:W-:Y:S01]  /*14150*/  LOP3.LUT R17, RZ, R2, RZ, 0x33, !PT ;  /* 0x00000002ff117212 */ /* 0x000fe200078e33ff */
[----:B------:R-:W-:-:S04]  /*14160*/  IMAD R18, R2, R18, R3 ;  /* 0x0000001202127224 */ /* 0x000fc800078e0203 */
[----:B------:R-:W-:Y:S01]  /*14170*/  IMAD.IADD R17, R0, 0x1, R17 ;  /* 0x0000000100117824 */ /* 0x000fe200078e0211 */
[----:B------:R-:W-:Y:S06]  /*14180*/  BRA `(.L_x_1397) ;  /* 0x0000000000107947 */ /* 0x000fec0003800000 */
.L_x_1392:
[----:B------:R-:W0:Y:S01]  /*14190*/  LDC R19, c[0x0][0xc3c] ;  /* 0x00030f00ff137b82 */ /* 0x000e220000000800 */
[----:B------:R-:W-:Y:S02]  /*141a0*/  IMAD.MOV.U32 R16, RZ, RZ, R7 ;  /* 0x000000ffff107224 */ /* 0x000fe400078e0007 */
[----:B------:R-:W-:Y:S02]  /*141b0*/  IMAD.MOV.U32 R17, RZ, RZ, RZ ;  /* 0x000000ffff117224 */ /* 0x000fe400078e00ff */
[----:B------:R-:W-:-:S07]  /*141c0*/  IMAD.MOV.U32 R18, RZ, RZ, RZ ;  /* 0x000000ffff127224 */ /* 0x000fce00078e00ff */
.L_x_1397:
[----:B------:R-:W-:-:S13]  /*141d0*/  ISETP.NE.AND P0, PT, R5, RZ, PT ;  /* 0x000000ff0500720c */ /* 0x000fda0003f05270 */
[----:B------:R-:W1:Y:S01]  /*141e0*/  @!P0 S2R R3, SR_CgaCtaId ;  /* 0x0000000000038919 */ /* 0x000e620000008800 */
[----:B------:R-:W-:-:S04]  /*141f0*/  @!P0 MOV R0, 0x400 ;  /* 0x0000040000008802 */ /* 0x000fc80000000f00 */
[----:B-1----:R-:W-:-:S05]  /*14200*/  @!P0 LEA R0, R3, R0, 0x18 ;  /* 0x0000000003008211 */ /* 0x002fca00078ec0ff */
[----:B0-----:R2:W-:Y:S01]  /*14210*/  @!P0 STS.128 [R0+0x2a8d0], R16 ;  /* 0x02a8d01000008388 */ /* 0x0015e20000000c00 */
[----:B------:R-:W-:Y:S06]  /*14220*/  BAR.ARV 0x5, 0x180 ;  /* 0x0146000000007b1d */ /* 0x000fec0000002000 */
.L_x_1390:
[----:B------:R3:W-:Y:S01]  /*14230*/  STL [R1+0x10], RZ ;  /* 0x000010ff01007387 */ /* 0x0007e20000100800 */
[----:B------:R-:W-:Y:S01]  /*14240*/  ULDC UR4, c[0x0][0xc3c] ;  /* 0x00030f0000047ab9 */ /* 0x000fe20000000800 */
[----:B------:R-:W-:Y:S01]  /*14250*/  IMAD.MOV.U32 R24, RZ, RZ, 0x1 ;  /* 0x00000001ff187424 */ /* 0x000fe200078e00ff */
[----:B-1----:R-:W-:Y:S01]  /*14260*/  ISETP.GE.AND P0, PT, R19, UR4, PT ;  /* 0x0000000413007c0c */ /* 0x002fe2000bf06270 */
[----:B------:R-:W-:-:S12]  /*14270*/  IMAD.MOV.U32 R23, RZ, RZ, RZ ;  /* 0x000000ffff177224 */ /* 0x000fd800078e00ff */
[----:B---3--:R-:W-:Y:S05]  /*14280*/  @P0 BRA `(.L_x_1398) ;  /* 0x0000005000e40947 */ /* 0x008fea0003800000 */
[----:B------:R-:W1:Y:S01]  /*14290*/  S2R R11, SR_TID.X ;  /* 0x00000000000b7919 */ /* 0x000e620000002100 */
[----:B------:R-:W3:Y:S01]  /*142a0*/  S2UR UR4, SR_CgaCtaId ;  /* 0x00000000000479c3 */ /* 0x000ee20000008800 */
[----:B------:R-:W-:Y:S01]  /*142b0*/  IMAD.MOV.U32 R30, RZ, RZ, 0x20 ;  /* 0x00000020ff1e7424 */ /* 0x000fe200078e00ff */
[----:B------:R-:W-:Y:S01]  /*142c0*/  ULOP3.LUT UR42, UR43, 0x2, URZ, 0xfc, !UPT ;  /* 0x000000022b2a7892 */ /* 0x000fe2000f8efc3f */
[----:B------:R4:W-:Y:S01]  /*142d0*/  STL [R1+0x10], RZ ;  /* 0x000010ff01007387 */ /* 0x0009e20000100800 */
[----:B------:R-:W-:Y:S01]  /*142e0*/  IMAD.MOV.U32 R36, RZ, RZ, 0x40 ;  /* 0x00000040ff247424 */ /* 0x000fe200078e00ff */
[----:B------:R-:W-:Y:S01]  /*142f0*/  ULOP3.LUT UR44, UR43, 0x1, URZ, 0xfc, !UPT ;  /* 0x000000012b2c7892 */ /* 0x000fe2000f8efc3f */
[----:B------:R-:W-:Y:S01]  /*14300*/  IMAD.MOV.U32 R24, RZ, RZ, 0x1 ;  /* 0x00000001ff187424 */ /* 0x000fe200078e00ff */
[----:B------:R-:W-:Y:S01]  /*14310*/  ULDC UR45, c[0x0][0xc] ;  /* 0x00000300002d7ab9 */ /* 0x000fe20000000800 */
[----:B------:R-:W-:Y:S02]  /*14320*/  IMAD.MOV.U32 R23, RZ, RZ, RZ ;  /* 0x000000ffff177224 */ /* 0x000fe400078e00ff */
[----:B---3--:R-:W-:-:S02]  /*14330*/  IMAD.U32 R32, RZ, RZ, UR4 ;  /* 0x00000004ff207e24 */ /* 0x008fc4000f8e00ff */
[C---:B-1----:R-:W-:Y:S01]  /*14340*/  IMAD.SHL.U32 R37, R11.reuse, 0x40, RZ ;  /* 0x000000400b257824 */ /* 0x042fe200078e00ff */
[----:B------:R-:W-:Y:S01]  /*14350*/  SHF.R.U32.HI R3, RZ, 0x1, R11 ;  /* 0x00000001ff037819 */ /* 0x000fe2000001160b */
[C---:B0-----:R-:W-:Y:S01]  /*14360*/  IMAD.SHL.U32 R2, R11.reuse, 0x80, RZ ;  /* 0x000000800b027824 */ /* 0x041fe200078e00ff */
[C---:B------:R-:W-:Y:S01]  /*14370*/  LOP3.LUT R10, R11.reuse, 0x7f, RZ, 0xc0, !PT ;  /* 0x0000007f0b0a7812 */ /* 0x040fe200078ec0ff */
[----:B------:R-:W-:Y:S01]  /*14380*/  IMAD.SHL.U32 R7, R11, 0x10, RZ ;  /* 0x000000100b077824 */ /* 0x000fe200078e00ff */
[----:B--2---:R-:W-:Y:S01]  /*14390*/  LOP3.LUT R0, R37, 0x180, RZ, 0xc0, !PT ;  /* 0x0000018025007812 */ /* 0x004fe200078ec0ff */
[C---:B------:R-:W-:Y:S01]  /*143a0*/  IMAD.SHL.U32 R9, R11.reuse, 0x2, RZ ;  /* 0x000000020b097824 */ /* 0x040fe200078e00ff */
[----:B------:R-:W-:Y:S02]  /*143b0*/  LOP3.LUT R4, R2, 0x380, RZ, 0xc0, !PT ;  /* 0x0000038002047812 */ /* 0x000fe400078ec0ff */
[----:B------:R-:W-:Y:S01]  /*143c0*/  LOP3.LUT R0, R0, 0x30, R3, 0xf8, !PT ;  /* 0x0000003000007812 */ /* 0x000fe200078ef803 */
[----:B------:R-:W-:Y:S01]  /*143d0*/  IMAD.SHL.U32 R3, R11, 0x8, RZ ;  /* 0x000000080b037824 */ /* 0x000fe200078e00ff */
[----:B------:R-:W-:-:S02]  /*143e0*/  LOP3.LUT R2, R2, 0x400, RZ, 0xc0, !PT ;  /* 0x0000040002027812 */ /* 0x000fc400078ec0ff */
[----:B------:R-:W-:Y:S02]  /*143f0*/  SHF.R.U32.HI R5, RZ, 0x5, R10 ;  /* 0x00000005ff057819 */ /* 0x000fe4000001160a */
[----:B------:R-:W-:Y:S02]  /*14400*/  LOP3.LUT R8, R7, 0x40, RZ, 0xc0, !PT ;  /* 0x0000004007087812 */ /* 0x000fe400078ec0ff */
[----:B------:R-:W-:Y:S01]  /*14410*/  LOP3.LUT R4, R4, 0x10, R11, 0xf8, !PT ;  /* 0x0000001004047812 */ /* 0x000fe200078ef80b */
[C---:B------:R-:W-:Y:S01]  /*14420*/  IMAD R2, R5.reuse, 0x800, R2 ;  /* 0x0000080005027824 */ /* 0x040fe200078e0202 */
[----:B------:R-:W-:Y:S01]  /*14430*/  LOP3.LUT R0, R0, 0x30, R3, 0x78, !PT ;  /* 0x0000003000007812 */ /* 0x000fe200078e7803 */
[----:B------:R-:W-:Y:S01]  /*14440*/  IMAD R33, R5, 0x200, R8 ;  /* 0x0000020005217824 */ /* 0x000fe200078e0208 */
[----:B------:R-:W-:Y:S02]  /*14450*/  LOP3.LUT R6, R7, 0x1b0, RZ, 0xc0, !PT ;  /* 0x000001b007067812 */ /* 0x000fe400078ec0ff */
[----:B------:R-:W-:-:S02]  /*14460*/  LOP3.LUT R5, R4, 0x70, R7, 0x78, !PT ;  /* 0x0000007004057812 */ /* 0x000fc400078e7807 */
[----:B------:R-:W-:Y:S01]  /*14470*/  LOP3.LUT R37, R0, 0x640, R37, 0xf8, !PT ;  /* 0x0000064000257812 */ /* 0x000fe200078ef825 */
[----:B------:R-:W-:Y:S01]  /*14480*/  IMAD.SHL.U32 R0, R11, 0x20, RZ ;  /* 0x000000200b007824 */ /* 0x000fe200078e00ff */
[----:B------:R-:W-:Y:S01]  /*14490*/  LOP3.LUT R6, R6, 0x30, R9, 0x78, !PT ;  /* 0x0000003006067812 */ /* 0x000fe200078e7809 */
[----:B------:R-:W-:Y:S01]  /*144a0*/  IMAD.IADD R34, R2, 0x1, R5 ;  /* 0x0000000102227824 */ /* 0x000fe200078e0205 */
[----:B------:R-:W-:Y:S02]  /*144b0*/  MOV R3, 0x400 ;  /* 0x0000040000037802 */ /* 0x000fe40000000f00 */
[----:B------:R-:W-:Y:S01]  /*144c0*/  LOP3.LUT R0, R0, 0x60, RZ, 0xc0, !PT ;  /* 0x0000006000007812 */ /* 0x000fe200078ec0ff */
[----:B------:R-:W-:Y:S01]  /*144d0*/  IMAD.IADD R33, R6, 0x1, R33 ;  /* 0x0000000106217824 */ /* 0x000fe200078e0221 */
[----:B------:R-:W-:Y:S02]  /*144e0*/  SHF.R.U32.HI R2, RZ, 0x2, R10 ;  /* 0x00000002ff027819 */ /* 0x000fe4000001160a */
[----:B------:R-:W-:-:S02]  /*144f0*/  LEA R22, R32, R3, 0x18 ;  /* 0x0000000320167211 */ /* 0x000fc400078ec0ff */
[----:B------:R-:W-:Y:S02]  /*14500*/  LOP3.LUT R0, R2, R0, RZ, 0xfc, !PT ;  /* 0x0000000002007212 */ /* 0x000fe400078efcff */
[----:B------:R-:W-:Y:S01]  /*14510*/  R2P PR, R11, 0x6 ;  /* 0x000000060b007804 */ /* 0x000fe20000000000 */
[----:B------:R-:W-:Y:S01]  /*14520*/  IMAD.IADD R0, R22, 0x1, R33 ;  /* 0x0000000116007824 */ /* 0x000fe200078e0221 */
[----:B------:R-:W-:-:S03]  /*14530*/  LOP3.LUT R26, R7, 0x30, RZ, 0xc0, !PT ;  /* 0x00000030071a7812 */ /* 0x000fc600078ec0ff */
[----:B------:R-:W-:Y:S01]  /*14540*/  SEL R30, R30, 0xffffffe0, !P1 ;  /* 0xffffffe01e1e7807 */ /* 0x000fe20004800000 */
[----:B------:R4:W-:Y:S01]  /*14550*/  STL [R1], R0 ;  /* 0x0000000001007387 */ /* 0x0009e20000100800 */
[----:B------:R-:W-:Y:S02]  /*14560*/  SEL R36, R36, 0xffffffc0, !P2 ;  /* 0xffffffc024247807 */ /* 0x000fe40005000000 */
[C---:B------:R-:W-:Y:S02]  /*14570*/  LOP3.LUT R3, R26.reuse, 0x40, RZ, 0xfc, !PT ;  /* 0x000000401a037812 */ /* 0x040fe400078efcff */
[----:B------:R-:W-:-:S07]  /*14580*/  LOP3.LUT R2, R26, 0x80, RZ, 0xfc, !PT ;  /* 0x000000801a027812 */ /* 0x000fce00078efcff */
.L_x_1479:
[----:B0-----:R-:W0:Y:S08]  /*14590*/  LDC.64 R4, c[0x0][0xa18] ;  /* 0x00028600ff047b82 */ /* 0x001e300000000a00 */
[----:B-1----:R-:W1:Y:S08]  /*145a0*/  LDC.64 R2, c[0x0][0xa28] ;  /* 0x00028a00ff027b82 */ /* 0x002e700000000a00 */
[----:B--2---:R-:W2:Y:S01]  /*145b0*/  LDC.64 R6, c[0x0][0xa00] ;  /* 0x00028000ff067b82 */ /* 0x004ea20000000a00 */
[----:B0-----:R-:W-:-:S07]  /*145c0*/  ISETP.NE.U32.AND P1, PT, R4, RZ, PT ;  /* 0x000000ff0400720c */ /* 0x001fce0003f25070 */
[----:B------:R-:W0:Y:S01]  /*145d0*/  LDC.64 R8, c[0x0][0xa00] ;  /* 0x00028000ff087b82 */ /* 0x000e220000000a00 */
[----:B------:R-:W-:Y:S02]  /*145e0*/  ISETP.NE.AND.EX P2, PT, R5, RZ, PT, P1 ;  /* 0x000000ff0500720c */ /* 0x000fe40003f45310 */
[----:B-1----:R-:W-:-:S04]  /*145f0*/  ISETP.NE.U32.AND P0, PT, R2, RZ, PT ;  /* 0x000000ff0200720c */ /* 0x002fc80003f05070 */
[----:B------:R-:W-:Y:S02]  /*14600*/  ISETP.NE.AND.EX P0, PT, R3, RZ, PT, P0 ;  /* 0x000000ff0300720c */ /* 0x000fe40003f05300 */
[----:B--2---:R-:W-:-:S05]  /*14610*/  ISETP.NE.U32.AND P1, PT, R6, RZ, PT ;  /* 0x000000ff0600720c */ /* 0x004fca0003f25070 */
[----:B------:R-:W1:Y:S01]  /*14620*/  @P2 LDC.64 R2, c[0x0][0xa18] ;  /* 0x00028600ff022b82 */ /* 0x000e620000000a00 */
[----:B------:R-:W-:-:S07]  /*14630*/  ISETP.NE.AND.EX P3, PT, R7, RZ, PT, P1 ;  /* 0x000000ff0700720c */ /* 0x000fce0003f65310 */
[----:B------:R-:W2:Y:S01]  /*14640*/  @P0 LDC.64 R4, c[0x0][0xa28] ;  /* 0x00028a00ff040b82 */ /* 0x000ea20000000a00 */
[----:B------:R-:W-:Y:S02]  /*14650*/  IMAD.MOV.U32 R27, RZ, RZ, RZ ;  /* 0x000000ffff1b7224 */ /* 0x000fe400078e00ff */
[----:B-1----:R-:W-:-:S05]  /*14660*/  @P2 IMAD.WIDE R2, R19, 0x4, R2 ;  /* 0x0000000413022825 */ /* 0x002fca00078e0202 */
[----:B---34-:R0:W3:Y:S01]  /*14670*/  @P2 LDG.E R0, desc[UR54][R2.64] ;  /* 0x0000003602002981 */ /* 0x0180e2000c1e1900 */
[----:B--2---:R-:W-:-:S06]  /*14680*/  @P0 IMAD.WIDE R4, R19, 0x4, R4 ;  /* 0x0000000413040825 */ /* 0x004fcc00078e0204 */
[----:B------:R1:W5:Y:S01]  /*14690*/  @P0 LDG.E R4, desc[UR54][R4.64] ;  /* 0x0000003604040981 */ /* 0x000362000c1e1900 */
[----:B0-----:R-:W-:Y:S01]  /*146a0*/  IMAD.WIDE R2, R19, 0x4, R8 ;  /* 0x0000000413027825 */ /* 0x001fe200078e0208 */
[----:B------:R-:W-:-:S04]  /*146b0*/  LOP3.LUT R25, R25, 0xffffffbf, RZ, 0xc0, !PT ;  /* 0xffffffbf19197812 */ /* 0x000fc800078ec0ff */
[----:B------:R1:W5:Y:S01]  /*146c0*/  @P3 LDG.E R27, desc[UR54][R2.64] ;  /* 0x00000036021b3981 */ /* 0x000362000c1e1900 */
[----:B------:R-:W-:Y:S02]  /*146d0*/  @P3 LOP3.LUT R25, R25, 0x40, RZ, 0xfc, !PT ;  /* 0x0000004019193812 */ /* 0x000fe400078efcff */
[----:B---3--:R-:W-:Y:S01]  /*146e0*/  @P2 R2UR UR37, R0 ;  /* 0x00000000002522ca */ /* 0x008fe200000e0000 */
[----:B-1----:R-:W-:-:S14]  /*146f0*/  @P2 BRA `(.L_x_1399) ;  /* 0x00000000001c2947 */ /* 0x002fdc0003800000 */
[----:B------:R-:W-:Y:S01]  /*14700*/  ULDC UR37, c[0x0][0x288] ;  /* 0x0000a20000257ab9 */ /* 0x000fe20000000800 */
[----:B------:R-:W-:Y:S05]  /*14710*/  @!P3 BRA `(.L_x_1399) ;  /* 0x000000000014b947 */ /* 0x000fea0003800000 */
[----:B------:R-:W2:Y:S04]  /*14720*/  LDG.E R5, desc[UR54][R2.64] ;  /* 0x0000003602057981 */ /* 0x000ea8000c1e1900 */
[----:B------:R-:W3:Y:S01]  /*14730*/  LDG.E R0, desc[UR54][R2.64+0x4] ;  /* 0x0000043602007981 */ /* 0x000ee2000c1e1900 */
[----:B--2---:R-:W-:Y:S02]  /*14740*/  R2UR UR4, R5 ;  /* 0x00000000050472ca */ /* 0x004fe400000e0000 */
[----:B---3--:R-:W-:-:S13]  /*14750*/  R2UR UR37, R0 ;  /* 0x00000000002572ca */ /* 0x008fda00000e0000 */
[----:B------:R-:W-:-:S12]  /*14760*/  UIADD3 UR37, -UR4, UR37, URZ ;  /* 0x0000002504257290 */ /* 0x000fd8000fffe13f */
.L_x_1399:
[----:B------:R-:W-:Y:S01]  /*14770*/  UMOV UR36, URZ ;  /* 0x0000003f00247c82 */ /* 0x000fe20008000000 */
[----:B------:R-:W-:Y:S01]  /*14780*/  ULDC.64 UR6, c[0x0][0xa20] ;  /* 0x0002880000067ab9 */ /* 0x000fe20000000a00 */
[----:B-----5:R-:W-:Y:S01]  /*14790*/  @P0 R2UR UR36, R4 ;  /* 0x00000000042402ca */ /* 0x020fe200000e0000 */
[----:B------:R-:W-:Y:S01]  /*147a0*/  ULDC.64 UR4, c[0x0][0x418] ;  /* 0x0001060000047ab9 */ /* 0x000fe20000000a00 */
[----:B------:R-:W-:Y:S01]  /*147b0*/  ISETP.NE.U32.AND P0, PT, RZ, UR6, PT ;  /* 0x00000006ff007c0c */ /* 0x000fe2000bf05070 */
[----:B------:R-:W-:Y:S01]  /*147c0*/  UISETP.NE.U32.AND UP0, UPT, UR4, URZ, UPT ;  /* 0x0000003f0400728c */ /* 0x000fe2000bf05070 */
[----:B------:R-:W-:Y:S02]  /*147d0*/  ULDC UR39, c[0x0][0x2f0] ;  /* 0x0000bc0000277ab9 */ /* 0x000fe40000000800 */
[----:B------:R-:W-:Y:S01]  /*147e0*/  ISETP.NE.AND.EX P0, PT, RZ, UR7, PT, P0 ;  /* 0x00000007ff007c0c */ /* 0x000fe2000bf05300 */
[----:B------:R-:W-:Y:S01]  /*147f0*/  UISETP.NE.AND.EX UP0, UPT, UR5, URZ, UPT, UP0 ;  /* 0x0000003f0500728c */ /* 0x000fe2000bf05300 */
[----:B------:R-:W-:-:S03]  /*14800*/  ULDC UR4, c[0x0][0x424] ;  /* 0x0001090000047ab9 */ /* 0x000fc60000000800 */
[----:B------:R-:W-:-:S04]  /*14810*/  USEL UR4, UR4, 0x1, UP0 ;  /* 0x0000000104047887 */ /* 0x000fc80008000000 */
[----:B------:R-:W-:-:S04]  /*14820*/  UIMAD UR39, UR4, UR39, URZ ;  /* 0x00000027042772a4 */ /* 0x000fc8000f8e023f */
[----:B------:R-:W-:Y:S08]  /*14830*/  @!P0 BRA `(.L_x_1400) ;  /* 0x0000000000148947 */ /* 0x000ff00003800000 */
[----:B------:R-:W0:Y:S02]  /*14840*/  LDC.64 R2, c[0x0][0xa20] ;  /* 0x00028800ff027b82 */ /* 0x000e240000000a00 */
[----:B0-----:R-:W-:-:S06]  /*14850*/  IMAD.WIDE R2, R19, 0x4, R2 ;  /* 0x0000000413027825 */ /* 0x001fcc00078e0202 */
[----:B------:R-:W2:Y:S02]  /*14860*/  LDG.E R2, desc[UR54][R2.64] ;  /* 0x0000003602027981 */ /* 0x000ea4000c1e1900 */
[----:B--2---:R-:W-:Y:S01]  /*14870*/  R2UR UR39, R2 ;  /* 0x00000000022772ca */ /* 0x004fe200000e0000 */
[----:B------:R-:W-:-:S14]  /*14880*/  BRA `(.L_x_1401) ;  /* 0x00000000002c7947 */ /* 0x000fdc0003800000 */
.L_x_1400:
[----:B------:R-:W-:Y:S02]  /*14890*/  ULDC.64 UR4, c[0x0][0xa08] ;  /* 0x0002820000047ab9 */ /* 0x000fe40000000a00 */
[----:B------:R-:W-:-:S04]  /*148a0*/  ISETP.NE.U32.AND P0, PT, RZ, UR4, PT ;  /* 0x00000004ff007c0c */ /* 0x000fc8000bf05070 */
[----:B------:R-:W-:-:S13]  /*148b0*/  ISETP.NE.AND.EX P0, PT, RZ, UR5, PT, P0 ;  /* 0x00000005ff007c0c */ /* 0x000fda000bf05300 */
[----:B------:R-:W-:Y:S05]  /*148c0*/  @!P0 BRA `(.L_x_1401) ;  /* 0x00000000001c8947 */ /* 0x000fea0003800000 */
[----:B------:R-:W0:Y:S02]  /*148d0*/  LDC.64 R2, c[0x0][0xa08] ;  /* 0x00028200ff027b82 */ /* 0x000e240000000a00 */
[----:B0-----:R-:W-:-:S05]  /*148e0*/  IMAD.WIDE R2, R19, 0x4, R2 ;  /* 0x0000000413027825 */ /* 0x001fca00078e0202 */
[----:B------:R-:W2:Y:S04]  /*148f0*/  LDG.E R4, desc[UR54][R2.64] ;  /* 0x0000003602047981 */ /* 0x000ea8000c1e1900 */
[----:B------:R-:W3:Y:S01]  /*14900*/  LDG.E R0, desc[UR54][R2.64+0x4] ;  /* 0x0000043602007981 */ /* 0x000ee2000c1e1900 */
[----:B--2---:R-:W-:Y:S02]  /*14910*/  R2UR UR39, R4 ;  /* 0x00000000042772ca */ /* 0x004fe400000e0000 */
[----:B---3--:R-:W-:-:S13]  /*14920*/  R2UR UR4, R0 ;  /* 0x00000000000472ca */ /* 0x008fda00000e0000 */
[----:B------:R-:W-:-:S12]  /*14930*/  UIADD3 UR39, -UR39, UR4, URZ ;  /* 0x0000000427277290 */ /* 0x000fd8000fffe13f */
.L_x_1401:
[----:B------:R-:W-:Y:S01]  /*14940*/  R2UR UR38, R17 ;  /* 0x00000000112672ca */ /* 0x000fe200000e0000 */
[----:B------:R-:W-:Y:S01]  /*14950*/  ULDC UR4, c[0x0][0x448] ;  /* 0x0001120000047ab9 */ /* 0x000fe20000000800 */
[----:B------:R-:W-:Y:S02]  /*14960*/  UIADD3 UR39, -UR36, UR39, URZ ;  /* 0x0000002724277290 */ /* 0x000fe4000fffe13f */
[----:B------:R-:W-:Y:S02]  /*14970*/  UISETP.NE.AND UP0, UPT, UR4, 0x1, UPT ;  /* 0x000000010400788c */ /* 0x000fe4000bf05270 */
[----:B------:R-:W-:Y:S01]  /*14980*/  UIADD3 UR9, UR39, 0x1, -UR37 ;  /* 0x0000000127097890 */ /* 0x000fe2000fffe825 */
[----:B------:R-:W-:Y:S01]  /*14990*/  ULDC.64 UR4, c[0x0][0x9e0] ;  /* 0x0002780000047ab9 */ /* 0x000fe20000000a00 */
[----:B------:R-:W-:-:S05]  /*149a0*/  UP2UR UR46, UPR, URZ, 0x1 ;  /* 0x000000013f2e7883 */ /* 0x000fca0008000000 */
[----:B------:R-:W-:Y:S02]  /*149b0*/  USHF.L.U32 UR38, UR38, 0x7, URZ ;  /* 0x0000000726267899 */ /* 0x000fe4000800063f */
[----:B------:R-:W-:Y:S01]  /*149c0*/  @UP0 ULDC UR6, c[0x0][0x44c] ;  /* 0x0001130000060ab9 */ /* 0x000fe20000000800 */
[----:B------:R-:W-:Y:S01]  /*149d0*/  @UP0 ULDC UR10, c[0x0][0x450] ;  /* 0x00011400000a0ab9 */ /* 0x000fe20000000800 */
[----:B------:R-:W-:-:S04]  /*149e0*/  UIADD3 UR8, UR38, 0x7f, URZ ;  /* 0x0000007f26087890 */ /* 0x000fc8000fffe03f */
[----:B------:R-:W-:-:S04]  /*149f0*/  UIMAD.WIDE.U32 UR6, UR8, UR6, URZ ;  /* 0x00000006080672a5 */ /* 0x000fc8000f8e003f */
[----:B------:R-:W-:Y:S02]  /*14a00*/  @UP0 USHF.R.U32.HI UR8, URZ, UR10, UR7 ;  /* 0x0000000a3f080299 */ /* 0x000fe40008011607 */
[----:B------:R-:W-:Y:S02]  /*14a10*/  UISETP.GE.AND UP0, UPT, UR5, 0x1, UPT ;  /* 0x000000010500788c */ /* 0x000fe4000bf06270 */
[----:B------:R-:W-:-:S04]  /*14a20*/  UIADD3 UR9, UR9, UR8, URZ ;  /* 0x0000000809097290 */ /* 0x000fc8000fffe03f */
[----:B------:R-:W-:Y:S01]  /*14a30*/  PLOP3.LUT P1, PT, PT, PT, UP0, 0x80, 0x0 ;  /* 0x000000000000781c */ /* 0x000fe20003f2f008 */
[----:B------:R-:W-:-:S12]  /*14a40*/  UIADD3 UR4, UR9, UR4, URZ ;  /* 0x0000000409047290 */ /* 0x000fd8000fffe03f */
[----:B------:R-:W-:Y:S05]  /*14a50*/  @!P1 BRA `(.L_x_1402) ;  /* 0x0000000000449947 */ /* 0x000fea0003800000 */
        /* <DEDUP_REMOVED lines=10> */
.L_x_1403:
[----:B------:R-:W-:-:S11]  /*14b00*/  UISETP.NE.AND UP0, UPT, UR5, 0x1, UPT ;  /* 0x000000010500788c */ /* 0x000fd6000bf05270 */
[----:B------:R-:W-:Y:S02]  /*14b10*/  @UP0 ULDC.64 UR10, c[0x0][0x9e8] ;  /* 0x00027a00000a0ab9 */ /* 0x000fe40000000a00 */
[----:B------:R-:W-:-:S04]  /*14b20*/  UIMAD.WIDE.U32 UR6, UR8, UR10, URZ ;  /* 0x0000000a080672a5 */ /* 0x000fc8000f8e003f */
[----:B------:R-:W-:-:S12]  /*14b30*/  @UP0 USHF.R.U32.HI UR8, URZ, UR11, UR7 ;  /* 0x0000000b3f080299 */ /* 0x000fd80008011607 */
.L_x_1404:
[----:B------:R-:W-:-:S04]  /*14b40*/  UIMAD UR8, UR8, UR5, UR5 ;  /* 0x00000005080872a4 */ /* 0x000fc8000f8e0205 */
[----:B------:R-:W-:-:S04]  /*14b50*/  UISETP.LT.AND UP0, UPT, UR4, UR8, UPT ;  /* 0x000000080400728c */ /* 0x000fc8000bf01270 */
[----:B------:R-:W-:-:S12]  /*14b60*/  USEL UR4, UR4, UR8, UP0 ;  /* 0x0000000804047287 */ /* 0x000fd80008000000 */
.L_x_1402:
[----:B------:R-:W-:Y:S02]  /*14b70*/  UISETP.NE.AND UP0, UPT, UR46, URZ, UPT ;  /* 0x0000003f2e00728c */ /* 0x000fe4000bf05270 */
[----:B------:R-:W-:Y:S02]  /*14b80*/  UIADD3 UR8, UR39, 0x7f, URZ ;  /* 0x0000007f27087890 */ /* 0x000fe4000fffe03f */
[----:B------:R-:W-:Y:S02]  /*14b90*/  UIADD3 UR9, UR4, 0x7f, URZ ;  /* 0x0000007f04097890 */ /* 0x000fe4000fffe03f */
[----:B------:R-:W-:Y:S02]  /*14ba0*/  USHF.R.S32.HI UR4, URZ, 0x1f, UR8 ;  /* 0x0000001f3f047899 */ /* 0x000fe40008011408 */
[----:B------:R-:W-:Y:S02]  /*14bb0*/  USHF.R.S32.HI UR10, URZ, 0x1f, UR9 ;  /* 0x0000001f3f0a7899 */ /* 0x000fe40008011409 */
[----:B------:R-:W-:Y:S01]  /*14bc0*/  ULEA.HI UR4, UR4, UR8, URZ, 0x7 ;  /* 0x0000000804047291 */ /* 0x000fe2000f8f383f */
[----:B------:R-:W-:Y:S01]  /*14bd0*/  @UP0 ULDC UR6, c[0x0][0x44c] ;  /* 0x0001130000060ab9 */ /* 0x000fe20000000800 */
[----:B------:R-:W-:-:S02]  /*14be0*/  ULEA.HI UR10, UR10, UR9, URZ, 0x7 ;  /* 0x000000090a0a7291 */ /* 0x000fc4000f8f383f */
[----:B------:R-:W-:Y:S01]  /*14bf0*/  UIMAD.WIDE.U32 UR6, UR38, UR6, URZ ;  /* 0x00000006260672a5 */ /* 0x000fe2000f8e003f */
[----:B------:R-:W-:Y:S01]  /*14c00*/  @UP0 ULDC UR9, c[0x0][0x450] ;  /* 0x0001140000090ab9 */ /* 0x000fe20000000800 */
[----:B------:R-:W-:Y:S02]  /*14c10*/  UMOV UR8, UR38 ;  /* 0x0000002600087c82 */ /* 0x000fe40008000000 */
[----:B------:R-:W-:Y:S02]  /*14c20*/  @UP0 USHF.R.U32.HI UR8, URZ, UR9, UR7 ;  /* 0x000000093f080299 */ /* 0x000fe40008011607 */
[----:B------:R-:W-:Y:S02]  /*14c30*/  USHF.R.S32.HI UR4, URZ, 0x7, UR4 ;  /* 0x000000073f047899 */ /* 0x000fe40008011404 */
[----:B------:R-:W-:Y:S02]  /*14c40*/  USHF.R.S32.HI UR10, URZ, 0x7, UR10 ;  /* 0x000000073f0a7899 */ /* 0x000fe4000801140a */
[----:B------:R-:W-:-:S02]  /*14c50*/  UIADD3 UR6, UR8, UR39, -UR37 ;  /* 0x0000002708067290 */ /* 0x000fc4000fffe825 */
[----:B------:R-:W-:Y:S01]  /*14c60*/  UISETP.LT.AND UP0, UPT, UR4, UR10, UPT ;  /* 0x0000000a0400728c */ /* 0x000fe2000bf01270 */
[----:B------:R-:W-:-:S03]  /*14c70*/  ULDC UR8, c[0x0][0x9dc] ;  /* 0x0002770000087ab9 */ /* 0x000fc60000000800 */
[----:B------:R-:W-:Y:S02]  /*14c80*/  USEL UR40, UR4, UR10, UP0 ;  /* 0x0000000a04287287 */ /* 0x000fe40008000000 */
[----:B------:R-:W-:Y:S01]  /*14c90*/  UIADD3 UR8, UR6, -UR8, URZ ;  /* 0x8000000806087290 */ /* 0x000fe2000fffe03f */
[----:B------:R-:W-:Y:S11]  /*14ca0*/  @!P1 BRA `(.L_x_1405) ;  /* 0x0000000000489947 */ /* 0x000ff60003800000 */
[----:B------:R-:W-:Y:S02]  /*14cb0*/  UMOV UR4, UR6 ;  /* 0x0000000600047c82 */ /* 0x000fe40008000000 */
        /* <DEDUP_REMOVED lines=10> */
.L_x_1406:
[----:B------:R-:W-:-:S11]  /*14d60*/  UISETP.NE.AND UP0, UPT, UR5, 0x1, UPT ;  /* 0x000000010500788c */ /* 0x000fd6000bf05270 */
[----:B------:R-:W-:Y:S02]  /*14d70*/  @UP0 ULDC.64 UR10, c[0x0][0x9e8] ;  /* 0x00027a00000a0ab9 */ /* 0x000fe40000000a00 */
[----:B------:R-:W-:-:S04]  /*14d80*/  UIMAD.WIDE.U32 UR6, UR4, UR10, URZ ;  /* 0x0000000a040672a5 */ /* 0x000fc8000f8e003f */
[----:B------:R-:W-:-:S12]  /*14d90*/  @UP0 USHF.R.U32.HI UR4, URZ, UR11, UR7 ;  /* 0x0000000b3f040299 */ /* 0x000fd80008011607 */
.L_x_1407:
[----:B------:R-:W-:-:S04]  /*14da0*/  UIMAD UR4, UR4, UR5, URZ ;  /* 0x00000005040472a4 */ /* 0x000fc8000f8e023f */
[----:B------:R-:W-:-:S04]  /*14db0*/  UISETP.LT.AND UP0, UPT, UR8, UR4, UPT ;  /* 0x000000040800728c */ /* 0x000fc8000bf01270 */
[----:B------:R-:W-:-:S12]  /*14dc0*/  USEL UR8, UR8, UR4, !UP0 ;  /* 0x0000000408087287 */ /* 0x000fd8000c000000 */
.L_x_1405:
        /* <DEDUP_REMOVED lines=16> */
[----:B------:R-:W0:Y:S02]  /*14ed0*/  FLO.U32 R0, UR4 ;  /* 0x0000000400007d00 */ /* 0x000e2400080e0000 */
[----:B0-----:R-:W-:-:S06]  /*14ee0*/  ISETP.EQ.U32.AND P0, PT, R0, R5, PT ;  /* 0x000000050000720c */ /* 0x001fcc0003f02070 */
[----:B------:R-:W1:Y:S07]  /*14ef0*/  POPC R5, UR4 ;  /* 0x0000000400057d09 */ /* 0x000e6e0008000000 */
[----:B-1----:R-:W2:Y:S01]  /*14f00*/  @P0 ATOMG.E.ADD.STRONG.GPU PT, R3, desc[UR54][R2.64], R5 ;  /* 0x00000005020309a8 */ /* 0x002ea200081ee1f6 */
[----:B------:R-:W0:Y:S02]  /*14f10*/  S2R R4, SR_LTMASK ;  /* 0x0000000000047919 */ /* 0x000e240000003900 */
[----:B0-----:R-:W-:-:S04]  /*14f20*/  LOP3.LUT R4, R4, UR4, RZ, 0xc0, !PT ;  /* 0x0000000404047c12 */ /* 0x001fc8000f8ec0ff */
[----:B------:R-:W0:Y:S01]  /*14f30*/  POPC R7, R4 ;  /* 0x0000000400077309 */ /* 0x000e220000000000 */
[----:B--2---:R-:W0:Y:S02]  /*14f40*/  SHFL.IDX PT, R0, R3, R0, 0x1f ;  /* 0x00001f0003007589 */ /* 0x004e2400000e0000 */
[----:B0-----:R-:W-:Y:S01]  /*14f50*/  IADD3 R16, R0, UR45, R7 ;  /* 0x0000002d00107c10 */ /* 0x001fe2000fffe007 */
[----:B------:R-:W-:Y:S06]  /*14f60*/  BRA `(.L_x_1410) ;  /* 0x0000003800e07947 */ /* 0x000fec0003800000 */
.L_x_1409:
        /* <DEDUP_REMOVED lines=20> */
.L_x_1412:
[----:B------:R-:W-:Y:S05]  /*150b0*/  BSYNC B6 ;  /* 0x0000000000067941 */ /* 0x000fea0003800000 */
.L_x_1411:
        /* <DEDUP_REMOVED lines=22> */
.L_x_1414:
[----:B------:R-:W-:Y:S05]  /*15220*/  BSYNC B6 ;  /* 0x0000000000067941 */ /* 0x000fea0003800000 */
.L_x_1413:
        /* <DEDUP_REMOVED lines=20> */
.L_x_1416:
[----:B------:R-:W-:Y:S05]  /*15370*/  BSYNC B6 ;  /* 0x0000000000067941 */ /* 0x000fea0003800000 */
.L_x_1415:
        /* <DEDUP_REMOVED lines=19> */
.L_x_1418:
[----:B------:R-:W-:Y:S05]  /*154b0*/  BSYNC B6 ;  /* 0x0000000000067941 */ /* 0x000fea0003800000 */
.L_x_1417:
[----:B------:R-:W0:Y:S01]  /*154c0*/  LDC.64 R2, c[0x0][0x9f8] ;  /* 0x00027e00ff027b82 */ /* 0x000e220000000a00 */
[----:B------:R-:W-:Y:S01]  /*154d0*/  IMAD.MOV.U32 R28, RZ, RZ, R19 ;  /* 0x000000ffff1c7224 */ /* 0x000fe200078e0013 */
[----:B------:R-:W1:Y:S01]  /*154e0*/  S2R R20, SR_TID.X ;  /* 0x0000000000147919 */ /* 0x000e620000002100 */
[----:B------:R-:W2:Y:S05]  /*154f0*/  S2R R17, SR_TID.X ;  /* 0x0000000000117919 */ /* 0x000eaa0000002100 */
[----:B------:R-:W3:Y:S01]  /*15500*/  LDC R10, c[0x0][0x430] ;  /* 0x00010c00ff0a7b82 */ /* 0x000ee20000000800 */
[----:B------:R-:W-:-:S07]  /*15510*/  IMAD.U32 R7, RZ, RZ, UR40 ;  /* 0x00000028ff077e24 */ /* 0x000fce000f8e00ff */
[----:B------:R-:W4:Y:S01]  /*15520*/  LDC R11, c[0x0][0x2f4] ;  /* 0x0000bd00ff0b7b82 */ /* 0x000f220000000800 */
[----:B0-----:R-:W-:-:S04]  /*15530*/  ISETP.NE.U32.AND P0, PT, R2, RZ, PT ;  /* 0x000000ff0200720c */ /* 0x001fc80003f05070 */
[----:B------:R-:W-:-:S13]  /*15540*/  ISETP.NE.AND.EX P0, PT, R3, RZ, PT, P0 ;  /* 0x000000ff0300720c */ /* 0x000fda0003f05300 */
[----:B------:R-:W0:Y:S02]  /*15550*/  @P0 LDC.64 R2, c[0x0][0x9f8] ;  /* 0x00027e00ff020b82 */ /* 0x000e240000000a00 */
[----:B0-----:R-:W-:-:S05]  /*15560*/  @P0 IMAD.WIDE R2, R19, 0x4, R2 ;  /* 0x0000000413020825 */ /* 0x001fca00078e0202 */
[----:B------:R0:W4:Y:S01]  /*15570*/  @P0 LDG.E R28, desc[UR54][R2.64] ;  /* 0x00000036021c0981 */ /* 0x000122000c1e1900 */
[----:B---3--:R-:W-:Y:S01]  /*15580*/  ISETP.NE.AND P1, PT, R10, 0x1, PT ;  /* 0x000000010a00780c */ /* 0x008fe20003f25270 */
[----:B-1----:R-:W-:Y:S01]  /*15590*/  IMAD.SHL.U32 R20, R20, 0x20, RZ ;  /* 0x0000002014147824 */ /* 0x002fe200078e00ff */
[----:B--2---:R-:W-:Y:S02]  /*155a0*/  LOP3.LUT R17, R17, 0x7f, RZ, 0xc0, !PT ;  /* 0x0000007f11117812 */ /* 0x004fe400078ec0ff */
[----:B------:R-:W-:Y:S02]  /*155b0*/  LEA R7, R7, 0xffffff80, 0x7 ;  /* 0xffffff8007077811 */ /* 0x000fe400078e38ff */
[----:B------:R-:W-:Y:S02]  /*155c0*/  SHF.R.U32.HI R17, RZ, 0x2, R17 ;  /* 0x00000002ff117819 */ /* 0x000fe40000011611 */
[----:B------:R-:W-:Y:S02]  /*155d0*/  LOP3.LUT R20, R20, 0x60, RZ, 0xc0, !PT ;  /* 0x0000006014147812 */ /* 0x000fe400078ec0ff */
[----:B------:R-:W-:-:S02]  /*155e0*/  LOP3.LUT R25, R25, 0xffffffef, RZ, 0xc0, !PT ;  /* 0xffffffef19197812 */ /* 0x000fc400078ec0ff */
[----:B------:R-:W-:Y:S01]  /*155f0*/  LOP3.LUT R4, R7, R17, R20, 0xfe, !PT ;  /* 0x0000001107047212 */ /* 0x000fe200078efe14 */
[----:B------:R-:W1:Y:S01]  /*15600*/  @P1 LDC R0, c[0x0][0x434] ;  /* 0x00010d00ff001b82 */ /* 0x000e620000000800 */
[----:B----4-:R-:W-:Y:S02]  /*15610*/  ISETP.GE.AND P3, PT, R26, R11, PT ;  /* 0x0000000b1a00720c */ /* 0x010fe40003f66270 */
[C---:B------:R-:W-:Y:S01]  /*15620*/  ISETP.GE.AND P0, PT, R4.reuse, UR39, PT ;  /* 0x0000002704007c0c */ /* 0x040fe2000bf06270 */
[----:B------:R-:W-:Y:S01]  /*15630*/  VIADD R9, R4, UR36 ;  /* 0x0000002404097c36 */ /* 0x000fe20008000000 */
[----:B------:R-:W-:-:S03]  /*15640*/  @P1 LOP3.LUT R25, R25, 0x10, RZ, 0xfc, !PT ;  /* 0x0000001019191812 */ /* 0x000fc600078efcff */
[----:B------:R-:W2:Y:S01]  /*15650*/  @P1 LDC R5, c[0x0][0x438] ;  /* 0x00010e00ff051b82 */ /* 0x000ea20000000800 */
[----:B------:R-:W-:-:S07]  /*15660*/  IMAD.MOV.U32 R8, RZ, RZ, R9 ;  /* 0x000000ffff087224 */ /* 0x000fce00078e0009 */
[----:B0-----:R-:W0:Y:S01]  /*15670*/  @!P0 LDC.64 R2, c[0x0][0x428] ;  /* 0x00010a00ff028b82 */ /* 0x001e220000000a00 */
[----:B-1----:R-:W-:-:S05]  /*15680*/  @P1 IMAD.HI.U32 R0, R9, R0, RZ ;  /* 0x0000000009001227 */ /* 0x002fca00078e00ff */
[----:B--2---:R-:W-:Y:S02]  /*15690*/  @P1 SHF.R.U32.HI R8, RZ, R5, R0 ;  /* 0x00000005ff081219 */ /* 0x004fe40000011600 */
[----:B------:R-:W1:Y:S03]  /*156a0*/  @!P0 LDC.64 R4, c[0x0][0x418] ;  /* 0x00010600ff048b82 */ /* 0x000e660000000a00 */
[----:B------:R-:W-:-:S04]  /*156b0*/  IMAD.MOV R6, RZ, RZ, -R8 ;  /* 0x000000ffff067224 */ /* 0x000fc800078e0a08 */
[----:B------:R-:W-:Y:S01]  /*156c0*/  IMAD R6, R10, R6, R9 ;  /* 0x000000060a067224 */ /* 0x000fe200078e0209 */
[----:B------:R-:W-:Y:S02]  /*156d0*/  @!P0 SHF.R.S32.HI R9, RZ, 0x1f, R8 ;  /* 0x0000001fff098819 */ /* 0x000fe40000011408 */
[----:B------:R-:W-:Y:S02]  /*156e0*/  LOP3.LUT R17, R26, 0x40, RZ, 0xfc, !PT ;  /* 0x000000401a117812 */ /* 0x000fe400078efcff */
[----:B------:R-:W-:Y:S01]  /*156f0*/  LOP3.LUT R25, R25, 0xfffffffb, RZ, 0xc0, !PT ;  /* 0xfffffffb19197812 */ /* 0x000fe200078ec0ff */
[----:B------:R-:W-:-:S03]  /*15700*/  IMAD.U32 R12, RZ, RZ, UR42 ;  /* 0x0000002aff0c7e24 */ /* 0x000fc6000f8e00ff */
[----:B------:R-:W-:Y:S02]  /*15710*/  @P3 LOP3.LUT R25, R25, 0x4, RZ, 0xfc, !PT ;  /* 0x0000000419193812 */ /* 0x000fe400078efcff */
[----:B------:R-:W-:Y:S02]  /*15720*/  ISETP.NE.AND P2, PT, R12, 0x3, PT ;  /* 0x000000030c00780c */ /* 0x000fe40003f45270 */
[----:B------:R-:W-:Y:S02]  /*15730*/  LOP3.LUT R25, R25, 0xfffffff7, RZ, 0xc0, !PT ;  /* 0xfffffff719197812 */ /* 0x000fe400078ec0ff */
[----:B------:R-:W-:Y:S02]  /*15740*/  LOP3.LUT R10, R26, 0x80, RZ, 0xfc, !PT ;  /* 0x000000801a0a7812 */ /* 0x000fe400078efcff */
[----:B------:R-:W-:Y:S01]  /*15750*/  LOP3.LUT R25, R25, 0xfffffffd, RZ, 0xc0, !PT ;  /* 0xfffffffd19197812 */ /* 0x000fe200078ec0ff */
[----:B------:R-:W-:Y:S01]  /*15760*/  UMOV UR4, 0xffffffff ;  /* 0xffffffff00047882 */ /* 0x000fe20000000000 */
[----:B------:R-:W-:Y:S01]  /*15770*/  SHF.R.S32.HI R31, RZ, 0x1f, R28 ;  /* 0x0000001fff1f7819 */ /* 0x000fe2000001141c */
[----:B0-----:R-:W-:-:S04]  /*15780*/  @!P0 IMAD.WIDE.U32 R8, R28, R2, R8 ;  /* 0x000000021c088225 */ /* 0x001fc800078e0008 */
[----:B------:R-:W-:-:S04]  /*15790*/  @!P0 IMAD R2, R31, R2, RZ ;  /* 0x000000021f028224 */ /* 0x000fc800078e02ff */
[----:B------:R-:W-:Y:S01]  /*157a0*/  @!P0 IMAD R3, R28, R3, R2 ;  /* 0x000000031c038224 */ /* 0x000fe200078e0202 */
[----:B-1----:R-:W-:-:S03]  /*157b0*/  @!P0 LEA R2, P1, R8, R4, 0x2 ;  /* 0x0000000408028211 */ /* 0x002fc600078210ff */
[----:B------:R-:W-:-:S05]  /*157c0*/  @!P0 IMAD.IADD R0, R9, 0x1, R3 ;  /* 0x0000000109008824 */ /* 0x000fca00078e0203 */
[----:B------:R-:W-:Y:S01]  /*157d0*/  @!P0 LEA.HI.X R3, R8, R5, R0, 0x2, P1 ;  /* 0x0000000508038211 */ /* 0x000fe200008f1400 */
[----:B------:R-:W-:Y:S01]  /*157e0*/  IMAD.MOV.U32 R5, RZ, RZ, RZ ;  /* 0x000000ffff057224 */ /* 0x000fe200078e00ff */
[----:B------:R-:W-:-:S05]  /*157f0*/  ISETP.GE.AND P1, PT, R17, R11, PT ;  /* 0x0000000b1100720c */ /* 0x000fca0003f26270 */
[----:B------:R0:W5:Y:S01]  /*15800*/  @!P0 LDG.E R5, desc[UR54][R2.64] ;  /* 0x0000003602058981 */ /* 0x000162000c1e1900 */
[----:B------:R-:W-:-:S07]  /*15810*/  ISETP.GE.AND P0, PT, R10, R11, PT ;  /* 0x0000000b0a00720c */ /* 0x000fce0003f06270 */
[----:B------:R-:W-:-:S04]  /*15820*/  @P1 LOP3.LUT R25, R25, 0x2, RZ, 0xfc, !PT ;  /* 0x0000000219191812 */ /* 0x000fc800078efcff */
[----:B------:R-:W-:-:S04]  /*15830*/  @P2 LOP3.LUT R25, R25, 0x8, RZ, 0xfc, !PT ;  /* 0x0000000819192812 */ /* 0x000fc800078efcff */
[----:B------:R-:W-:-:S04]  /*15840*/  LOP3.LUT R25, R25, 0xfffffffe, RZ, 0xc0, !PT ;  /* 0xfffffffe19197812 */ /* 0x000fc800078ec0ff */
[----:B------:R-:W-:Y:S01]  /*15850*/  @P0 LOP3.LUT R25, R25, 0x1, RZ, 0xfc, !PT ;  /* 0x0000000119190812 */ /* 0x000fe200078efcff */
[----:B0-----:R-:W-:Y:S06]  /*15860*/  BRA.DIV UR4, `(.L_x_1419) ;  /* 0x0000004604487947 */ /* 0x001fec000b800000 */
.L_x_1499:
[----:B------:R-:W-:Y:S01]  /*15870*/  SHF.R.S32.HI R29, RZ, 0x1f, R18 ;  /* 0x0000001fff1d7819 */ /* 0x000fe20000011412 */
[----:B------:R-:W-:Y:S06]  /*15880*/  @!P2 BRA `(.L_x_1420) ;  /* 0x000000000004a947 */ /* 0x000fec0003800000 */
[----:B------:R-:W-:Y:S01]  /*15890*/  BPT.TRAP 0x1 ;  /* 0x000000040000795c */ /* 0x000fe20000300000 */
.L_x_1420:
[----:B------:R-:W-:Y:S01]  /*158a0*/  IMAD R4, R23, 0x8, R22 ;  /* 0x0000000817047824 */ /* 0x000fe200078e0216 */
[----:B------:R-:W-:Y:S01]  /*158b0*/  SHF.L.U32 R21, R24, 0x1f, RZ ;  /* 0x0000001f18157819 */ /* 0x000fe200000006ff */
[----:B------:R-:W-:Y:S01]  /*158c0*/  BSSY B0, `(.L_x_1421) ;  /* 0x0000004000007945 */ /* 0x000fe20003800000 */
[----:B------:R-:W-:Y:S02]  /*158d0*/  SHF.R.S32.HI R10, RZ, 0x1f, R6 ;  /* 0x0000001fff0a7819 */ /* 0x000fe40000011406 */
[----:B------:R-:W0:Y:S02]  /*158e0*/  SYNCS.PHASECHK.TRANS64.TRYWAIT P0, [R4+URZ+0x2a880], R21 ;  /* 0x02a88015040075a7 */ /* 0x000e24000800017f */
[----:B0-----:R-:W-:Y:S05]  /*158f0*/  @!P0 BRA `(.L_x_1422) ;  /* 0x0000004400508947 */ /* 0x001fea0003800000 */
.L_x_1500:
[----:B------:R-:W-:Y:S05]  /*15900*/  BSYNC B0 ;  /* 0x0000000000007941 */ /* 0x000fea0003800000 */
.L_x_1421:
        /* <DEDUP_REMOVED lines=8> */
[----:B------:R-:W-:Y:S02]  /*15990*/  IMAD R17, R23, 0x6000, R33 ;  /* 0x0000600017117824 */ /* 0x000fe400078e0221 */
        /* <DEDUP_REMOVED lines=9> */
[----:B------:R-:W-:Y:S01]  /*15a30*/  UMOV UR4, 0xffffffff ;  /* 0xffffffff00047882 */ /* 0x000fe20000000000 */
[----:B-1----:R-:W-:-:S04]  /*15a40*/  LOP3.LUT R8, R8, 0x7f, RZ, 0xc0, !PT ;  /* 0x0000007f08087812 */ /* 0x002fc800078ec0ff */
[----:B------:R-:W-:Y:S02]  /*15a50*/  SHF.R.U32.HI R11, RZ, 0x2, R8 ;  /* 0x00000002ff0b7819 */ /* 0x000fe40000011608 */
[----:B------:R-:W-:Y:S02]  /*15a60*/  IADD3 R8, P0, R2, UR6, RZ ;  /* 0x0000000602087c10 */ /* 0x000fe4000ff1e0ff */
[----:B------:R-:W-:Y:S02]  /*15a70*/  IADD3 R7, -R11, UR39, -R7 ;  /* 0x000000270b077c10 */ /* 0x000fe4000fffe907 */
[----:B------:R-:W-:Y:S02]  /*15a80*/  IADD3.X R9, R3, UR7, R9, P0, !PT ;  /* 0x0000000703097c10 */ /* 0x000fe400087fe409 */
[----:B------:R-:W-:Y:S01]  /*15a90*/  ISETP.GE.AND P5, PT, R7, 0x1, PT ;  /* 0x000000010700780c */ /* 0x000fe20003fa6270 */
[----:B------:R-:W-:-:S12]  /*15aa0*/  BRA.DIV UR4, `(.L_x_1423) ;  /* 0x0000004204f87947 */ /* 0x000fd8000b800000 */
[----:B------:R-:W1:Y:S01]  /*15ab0*/  SHFL.IDX PT, R2, R8, RZ, 0x1c1f ;  /* 0x001c1fff08027589 */ /* 0x000e6200000e0000 */
[----:B------:R-:W2:Y:S01]  /*15ac0*/  LDC R12, c[0x0][0x2f4] ;  /* 0x0000bd00ff0c7b82 */ /* 0x000ea20000000800 */
[C---:B------:R-:W-:Y:S02]  /*15ad0*/  LOP3.LUT R13, R26.reuse, 0x40, RZ, 0xfc, !PT ;  /* 0x000000401a0d7812 */ /* 0x040fe400078efcff */
[----:B------:R-:W3:Y:S01]  /*15ae0*/  SHFL.IDX PT, R0, R9, RZ, 0x1c1f ;  /* 0x001c1fff09007589 */ /* 0x000ee200000e0000 */
[----:B------:R-:W-:Y:S02]  /*15af0*/  LOP3.LUT R11, R26, 0x80, RZ, 0xfc, !PT ;  /* 0x000000801a0b7812 */ /* 0x000fe400078efcff */
[----:B------:R-:W-:Y:S02]  /*15b00*/  ISETP.GE.AND P6, PT, R7, 0x61, PT ;  /* 0x000000610700780c */ /* 0x000fe40003fc6270 */
[----:B------:R-:W-:Y:S02]  /*15b10*/  LOP3.LUT R25, R25, 0xffffffdf, RZ, 0xc0, !PT ;  /* 0xffffffdf19197812 */ /* 0x000fe400078ec0ff */
[----:B------:R-:W-:-:S09]  /*15b20*/  ISETP.GE.AND P4, PT, R7, 0x21, PT ;  /* 0x000000210700780c */ /* 0x000fd20003f86270 */
[----:B------:R-:W-:Y:S02]  /*15b30*/  @P6 LOP3.LUT R25, R25, 0x20, RZ, 0xfc, !PT ;  /* 0x0000002019196812 */ /* 0x000fe400078efcff */
[C---:B-1----:R-:W-:Y:S02]  /*15b40*/  IADD3 R2, P0, R26.reuse, R2, RZ ;  /* 0x000000021a027210 */ /* 0x042fe40007f1e0ff */
[-C--:B--2---:R-:W-:Y:S02]  /*15b50*/  ISETP.GE.AND P3, PT, R26, R12.reuse, PT ;  /* 0x0000000c1a00720c */ /* 0x084fe40003f66270 */
[----:B------:R-:W-:Y:S01]  /*15b60*/  ISETP.GE.AND P2, PT, R13, R12, PT ;  /* 0x0000000c0d00720c */ /* 0x000fe20003f46270 */
[----:B---3--:R-:W-:Y:S01]  /*15b70*/  IMAD.X R3, RZ, RZ, R0, P0 ;  /* 0x000000ffff037224 */ /* 0x008fe200000e0600 */
[C---:B------:R-:W-:Y:S01]  /*15b80*/  ISETP.LT.OR P0, PT, R7.reuse, 0x1, P3 ;  /* 0x000000010700780c */ /* 0x040fe20001f01670 */
[----:B------:R-:W-:Y:S01]  /*15b90*/  IMAD.IADD R0, R22, 0x1, R17 ;  /* 0x0000000116007824 */ /* 0x000fe200078e0211 */
[----:B------:R-:W-:-:S11]  /*15ba0*/  ISETP.LT.OR P1, PT, R7, 0x1, P2 ;  /* 0x000000010700780c */ /* 0x000fd60001721670 */
[----:B------:R-:W-:Y:S01]  /*15bb0*/  @!PT LDS RZ, [RZ] ;  /* 0x00000000fffff984 */ /* 0x000fe20000000800 */
[----:B------:R-:W-:Y:S01]  /*15bc0*/  LDGSTS.E.BYPASS.LTC128B.128 [R0+0xc400], desc[UR54][R2.64], !P0 ;  /* 0x0c40000002007fae */ /* 0x000fe2000c101d76 */
[----:B------:R-:W-:-:S03]  /*15bd0*/  ISETP.GE.AND P0, PT, R11, R12, PT ;  /* 0x0000000c0b00720c */ /* 0x000fc60003f06270 */
        /* <DEDUP_REMOVED lines=18> */
[----:B------:R-:W-:-:S13]  /*15d00*/  ISETP.LT.OR P1, PT, R7, 0x41, P3 ;  /* 0x000000410700780c */ /* 0x000fda0001f21670 */
[----:B------:R-:W-:Y:S01]  /*15d10*/  LDGSTS.E.BYPASS.LTC128B.128 [R0+0xd400], desc[UR54][R2.64], !P1 ;  /* 0x0d40000002007fae */ /* 0x000fe2000c901d76 */
[----:B------:R-:W-:-:S13]  /*15d20*/  ISETP.LT.OR P1, PT, R7, 0x41, P2 ;  /* 0x000000410700780c */ /* 0x000fda0001721670 */
[----:B------:R-:W-:Y:S01]  /*15d30*/  LDGSTS.E.BYPASS.LTC128B.128 [R0+0xf400], desc[UR54][R2.64+0x40], !P1 ;  /* 0x0f40004002007fae */ /* 0x000fe2000c901d76 */
[----:B------:R-:W-:-:S13]  /*15d40*/  ISETP.LT.OR P1, PT, R7, 0x41, P0 ;  /* 0x000000410700780c */ /* 0x000fda0000721670 */
[----:B------:R1:W-:Y:S01]  /*15d50*/  LDGSTS.E.BYPASS.LTC128B.128 [R0+0x11400], desc[UR54][R2.64+0x80], !P1 ;  /* 0x1140008002007fae */ /* 0x0003e2000c901d76 */
[----:B------:R-:W-:-:S03]  /*15d60*/  ISETP.GE.AND P1, PT, R7, 0x41, PT ;  /* 0x000000410700780c */ /* 0x000fc60003f26270 */
[----:B-1-3--:R1:W2:Y:S10]  /*15d70*/  SHFL.IDX PT, R2, R8, 0x3, 0x1c1f ;  /* 0x007c1f0008027f89 */ /* 0x00a2b400000e0000 */
.L_x_1510:
        /* <DEDUP_REMOVED lines=13> */
.L_x_1424:
        /* <DEDUP_REMOVED lines=11> */
.L_x_1425:
[----:B------:R2:W-:Y:S01]  /*15f00*/  SYNCS.ARRIVE.TRANS64.A1T0 RZ, [R4+URZ+0x2a870], RZ ;  /* 0x02a870ff04ff79a7 */ /* 0x0005e2000810003f */
[----:B------:R-:W-:Y:S05]  /*15f10*/  @!P3 BRA `(.L_x_1426) ;  /* 0x000000000004b947 */ /* 0x000fea0003800000 */
[----:B------:R-:W-:Y:S01]  /*15f20*/  BPT.TRAP 0x1 ;  /* 0x000000040000795c */ /* 0x000fe20000300000 */
.L_x_1426:
[----:B------:R-:W3:Y:S01]  /*15f30*/  SYNCS.PHASECHK.TRANS64.TRYWAIT P0, [R4+URZ+0x2a840], R21 ;  /* 0x02a84015040075a7 */ /* 0x000ee2000800017f */
[----:B------:R-:W-:Y:S04]  /*15f40*/  BSSY B0, `(.L_x_1427) ;  /* 0x0000002000007945 */ /* 0x000fe80003800000 */
[----:B---3--:R-:W-:Y:S05]  /*15f50*/  @!P0 BRA `(.L_x_1428) ;  /* 0x0000004400708947 */ /* 0x008fea0003800000 */
.L_x_1511:
[----:B------:R-:W-:Y:S05]  /*15f60*/  BSYNC B0 ;  /* 0x0000000000007941 */ /* 0x000fea0003800000 */
.L_x_1427:
[----:B------:R-:W-:Y:S01]  /*15f70*/  ULDC.64 UR4, c[0x0][0x300] ;  /* 0x0000c00000047ab9 */ /* 0x000fe20000000a00 */
[----:B------:R-:W4:Y:S01]  /*15f80*/  LDC R9, c[0x0][0x2f4] ;  /* 0x0000bd00ff097b82 */ /* 0x000f220000000800 */
[----:B------:R-:W-:Y:S01]  /*15f90*/  IMAD R7, R10, UR4, RZ ;  /* 0x000000040a077c24 */ /* 0x000fe2000f8e02ff */
[----:B------:R-:W-:Y:S01]  /*15fa0*/  ULDC.64 UR6, c[0x0][0x2e8] ;  /* 0x0000ba0000067ab9 */ /* 0x000fe20000000a00 */
[----:B------:R-:W-:Y:S01]  /*15fb0*/  IMAD.WIDE.U32 R2, R6, UR4, RZ ;  /* 0x0000000406027c25 */ /* 0x000fe2000f8e00ff */
[C---:B------:R-:W-:Y:S02]  /*15fc0*/  LOP3.LUT R11, R26.reuse, 0x80, RZ, 0xfc, !PT ;  /* 0x000000801a0b7812 */ /* 0x040fe400078efcff */
[----:B-1----:R-:W-:Y:S01]  /*15fd0*/  LOP3.LUT R8, R26, 0x40, RZ, 0xfc, !PT ;  /* 0x000000401a087812 */ /* 0x002fe200078efcff */
[----:B------:R-:W-:Y:S01]  /*15fe0*/  IMAD R7, R6, UR5, R7 ;  /* 0x0000000506077c24 */ /* 0x000fe2000f8e0207 */
[----:B------:R-:W-:Y:S02]  /*15ff0*/  ULDC.64 UR4, c[0x0][0x310] ;  /* 0x0000c40000047ab9 */ /* 0x000fe40000000a00 */
[----:B------:R-:W-:-:S02]  /*16000*/  IMAD R20, R20, UR4, RZ ;  /* 0x0000000414147c24 */ /* 0x000fc4000f8e02ff */
[----:B------:R-:W-:Y:S02]  /*16010*/  IMAD.IADD R3, R3, 0x1, R7 ;  /* 0x0000000103037824 */ /* 0x000fe400078e0207 */
[C---:B------:R-:W-:Y:S02]  /*16020*/  IMAD R20, R5.reuse, UR5, R20 ;  /* 0x0000000505147c24 */ /* 0x040fe4000f8e0214 */
[----:B------:R-:W-:Y:S01]  /*16030*/  IMAD.WIDE.U32 R2, R5, UR4, R2 ;  /* 0x0000000405027c25 */ /* 0x000fe2000f8e0002 */
[----:B------:R-:W-:-:S03]  /*16040*/  ULDC.64 UR4, c[0x0][0x308] ;  /* 0x0000c20000047ab9 */ /* 0x000fc60000000a00 */
[----:B------:R-:W-:Y:S02]  /*16050*/  IMAD.IADD R3, R3, 0x1, R20 ;  /* 0x0000000103037824 */ /* 0x000fe400078e0214 */
[----:B------:R-:W-:Y:S02]  /*16060*/  IMAD R5, R29, UR4, RZ ;  /* 0x000000041d057c24 */ /* 0x000fe4000f8e02ff */
[C---:B------:R-:W-:Y:S01]  /*16070*/  IMAD.WIDE.U32 R2, R18.reuse, UR4, R2 ;  /* 0x0000000412027c25 */ /* 0x040fe2000f8e0002 */
[----:B------:R-:W-:Y:S01]  /*16080*/  UMOV UR4, 0xffffffff ;  /* 0xffffffff00047882 */ /* 0x000fe20000000000 */
[-C--:B----4-:R-:W-:Y:S02]  /*16090*/  ISETP.GE.AND P2, PT, R11, R9.reuse, PT ;  /* 0x000000090b00720c */ /* 0x090fe40003f46270 */
[----:B------:R-:W-:Y:S01]  /*160a0*/  IMAD R7, R18, UR5, R5 ;  /* 0x0000000512077c24 */ /* 0x000fe2000f8e0205 */
[----:B------:R-:W-:Y:S02]  /*160b0*/  IADD3 R5, P0, R2, UR6, RZ ;  /* 0x0000000602057c10 */ /* 0x000fe4000ff1e0ff */
[----:B------:R-:W-:-:S02]  /*160c0*/  ISETP.GE.AND P3, PT, R8, R9, PT ;  /* 0x000000090800720c */ /* 0x000fc40003f66270 */
[----:B------:R-:W-:Y:S01]  /*160d0*/  IADD3.X R6, R3, UR7, R7, P0, !PT ;  /* 0x0000000703067c10 */ /* 0x000fe200087fe407 */
[----:B------:R-:W-:Y:S10]  /*160e0*/  BRA.DIV UR4, `(.L_x_1429) ;  /* 0x0000004604207947 */ /* 0x000ff4000b800000 */
[----:B------:R-:W1:Y:S01]  /*160f0*/  SHFL.IDX PT, R14, R5, RZ, 0x1c1f ;  /* 0x001c1fff050e7589 */ /* 0x000e6200000e0000 */
[----:B------:R-:W-:-:S03]  /*16100*/  ISETP.GE.AND P6, PT, R26, R9, PT ;  /* 0x000000091a00720c */ /* 0x000fc60003fc6270 */
[----:B------:R-:W4:Y:S01]  /*16110*/  SHFL.IDX PT, R2, R6, RZ, 0x1c1f ;  /* 0x001c1fff06027589 */ /* 0x000f2200000e0000 */
[----:B-1----:R-:W-:-:S03]  /*16120*/  @P5 IADD3 R7, P0, R26, R14, RZ ;  /* 0x0000000e1a075210 */ /* 0x002fc60007f1e0ff */
[----:B------:R-:W1:Y:S02]  /*16130*/  SHFL.IDX PT, R14, R5, 0x1, 0x1c1f ;  /* 0x003c1f00050e7f89 */ /* 0x000e6400000e0000 */
[----:B----4-:R-:W-:Y:S02]  /*16140*/  @P5 IMAD.X R3, RZ, RZ, R2, P0 ;  /* 0x000000ffff035224 */ /* 0x010fe400000e0602 */
[----:B------:R-:W-:-:S05]  /*16150*/  @P5 IMAD.MOV.U32 R2, RZ, RZ, R7 ;  /* 0x000000ffff025224 */ /* 0x000fca00078e0007 */
[----:B------:R-:W-:Y:S04]  /*16160*/  @P5 LDGSTS.E.BYPASS.LTC128B.128 [R0+0x1e400], desc[UR54][R2.64], !P6 ;  /* 0x1e40000002005fae */ /* 0x000fe8000f101d76 */
[----:B------:R-:W-:Y:S04]  /*16170*/  @P5 LDGSTS.E.BYPASS.LTC128B.128 [R0+0x20400], desc[UR54][R2.64+0x40], !P3 ;  /* 0x2040004002005fae */ /* 0x000fe8000d901d76 */
[----:B------:R4:W-:Y:S01]  /*16180*/  @P5 LDGSTS.E.BYPASS.LTC128B.128 [R0+0x22400], desc[UR54][R2.64+0x80], !P2 ;  /* 0x2240008002005fae */ /* 0x0009e2000d101d76 */
[----:B-1----:R-:W-:-:S03]  /*16190*/  @P4 IADD3 R7, P0, R26, R14, RZ ;  /* 0x0000000e1a074210 */ /* 0x002fc60007f1e0ff */
[----:B------:R-:W-:Y:S04]  /*161a0*/  SHFL.IDX PT, R14, R5, 0x2, 0x1c1f ;  /* 0x005c1f00050e7f89 */ /* 0x000fe800000e0000 */
[----:B----4-:R-:W1:Y:S02]  /*161b0*/  SHFL.IDX PT, R2, R6, 0x1, 0x1c1f ;  /* 0x003c1f0006027f89 */ /* 0x010e6400000e0000 */
[----:B-1----:R-:W-:Y:S02]  /*161c0*/  @P4 IMAD.X R8, RZ, RZ, R2, P0 ;  /* 0x000000ffff084224 */ /* 0x002fe400000e0602 */
[----:B------:R-:W-:Y:S01]  /*161d0*/  @P4 IMAD.MOV.U32 R2, RZ, RZ, R7 ;  /* 0x000000ffff024224 */ /* 0x000fe200078e0007 */
[----:B------:R-:W-:Y:S01]  /*161e0*/  @P1 IADD3 R7, P0, R26, R14, RZ ;  /* 0x0000000e1a071210 */ /* 0x000fe20007f1e0ff */
[----:B------:R-:W-:Y:S01]  /*161f0*/  @P4 IMAD.MOV.U32 R3, RZ, RZ, R8 ;  /* 0x000000ffff034224 */ /* 0x000fe200078e0008 */
[----:B------:R-:W-:Y:S04]  /*16200*/  SHFL.IDX PT, R14, R5, 0x3, 0x1c1f ;  /* 0x007c1f00050e7f89 */ /* 0x000fe800000e0000 */
[----:B------:R-:W-:Y:S04]  /*16210*/  @P4 LDGSTS.E.BYPASS.LTC128B.128 [R0+0x1ec00], desc[UR54][R2.64], !P6 ;  /* 0x1ec0000002004fae */ /* 0x000fe8000f101d76 */
[----:B------:R-:W-:Y:S04]  /*16220*/  @P4 LDGSTS.E.BYPASS.LTC128B.128 [R0+0x20c00], desc[UR54][R2.64+0x40], !P3 ;  /* 0x20c0004002004fae */ /* 0x000fe8000d901d76 */
[----:B------:R1:W-:Y:S04]  /*16230*/  @P4 LDGSTS.E.BYPASS.LTC128B.128 [R0+0x22c00], desc[UR54][R2.64+0x80], !P2 ;  /* 0x22c0008002004fae */ /* 0x0003e8000d101d76 */
[----:B-1----:R-:W1:Y:S04]  /*16240*/  SHFL.IDX PT, R2, R6, 0x2, 0x1c1f ;  /* 0x005c1f0006027f89 */ /* 0x002e6800000e0000 */
[----:B------:R-:W4:Y:S01]  /*16250*/  SHFL.IDX PT, R6, R6, 0x3, 0x1c1f ;  /* 0x007c1f0006067f89 */ /* 0x000f2200000e0000 */
[----:B-1----:R-:W-:-:S02]  /*16260*/  @P1 IMAD.X R8, RZ, RZ, R2, P0 ;  /* 0x000000ffff081224 */ /* 0x002fc400000e0602 */
[----:B------:R-:W-:Y:S02]  /*16270*/  @P1 IMAD.MOV.U32 R2, RZ, RZ, R7 ;  /* 0x000000ffff021224 */ /* 0x000fe400078e0007 */
[----:B------:R-:W-:-:S05]  /*16280*/  @P1 IMAD.MOV.U32 R3, RZ, RZ, R8 ;  /* 0x000000ffff031224 */ /* 0x000fca00078e0008 */
[----:B------:R1:W-:Y:S04]  /*16290*/  @P1 LDGSTS.E.BYPASS.LTC128B.128 [R0+0x1f400], desc[UR54][R2.64], !P6 ;  /* 0x1f40000002001fae */ /* 0x0003e8000f101d76 */
[----:B------:R1:W-:Y:S04]  /*162a0*/  @P1 LDGSTS.E.BYPASS.LTC128B.128 [R0+0x21400], desc[UR54][R2.64+0x40], !P3 ;  /* 0x2140004002001fae */ /* 0x0003e8000d901d76 */
[----:B----4-:R1:W-:Y:S02]  /*162b0*/  @P1 LDGSTS.E.BYPASS.LTC128B.128 [R0+0x23400], desc[UR54][R2.64+0x80], !P2 ;  /* 0x2340008002001fae */ /* 0x0103e4000d101d76 */
.L_x_1521:
[----:B------:R-:W-:Y:S02]  /*162c0*/  LOP3.LUT P1, RZ, R25, 0x20, RZ, 0xc0, !PT ;  /* 0x0000002019ff7812 */ /* 0x000fe4000782c0ff */
[----:B------:R-:W-:-:S11]  /*162d0*/  ISETP.GE.AND P4, PT, R26, R9, PT ;  /* 0x000000091a00720c */ /* 0x000fd60003f86270 */
[----:B-1----:R-:W-:-:S05]  /*162e0*/  @P1 IADD3 R2, P0, R26, R14, RZ ;  /* 0x0000000e1a021210 */ /* 0x002fca0007f1e0ff */
        /* <DEDUP_REMOVED lines=9> */
.L_x_1430:
        /* <DEDUP_REMOVED lines=11> */
.L_x_1431:
[----:B------:R1:W-:Y:S02]  /*16430*/  SYNCS.ARRIVE.TRANS64.A1T0 RZ, [R4+URZ+0x2a830], RZ ;  /* 0x02a830ff04ff79a7 */ /* 0x0003e4000810003f */
[----:B------:R-:W-:Y:S05]  /*16440*/  WARPSYNC.ALL ;  /* 0x0000000000007948 */ /* 0x000fea0003800000 */
[----:B------:R-:W-:Y:S01]  /*16450*/  ULDC.64 UR4, c[0x0][0x298] ;  /* 0x0000a60000047ab9 */ /* 0x000fe20000000a00 */
[----:B------:R-:W-:Y:S01]  /*16460*/  VIADD R2, R22, 0x18400 ;  /* 0x0001840016027836 */ /* 0x000fe20000000000 */
[----:B------:R-:W-:Y:S01]  /*16470*/  SHF.R.S32.HI R0, RZ, 0x1f, R27 ;  /* 0x0000001fff007819 */ /* 0x000fe2000001141b */
[----:B0123--:R-:W-:Y:S01]  /*16480*/  IMAD.WIDE.U32 R4, R27, UR4, RZ ;  /* 0x000000041b047c25 */ /* 0x00ffe2000f8e00ff */
[----:B------:R-:W-:Y:S01]  /*16490*/  BSSY B6, `(.L_x_1432) ;  /* 0x0000018000067945 */ /* 0x000fe20003800000 */
[----:B------:R-:W-:Y:S01]  /*164a0*/  BAR.SYNC.DEFER_BLOCKING 0x8, 0x180 ;  /* 0x0206000000007b1d */ /* 0x000fe20000010000 */
[----:B------:R-:W-:Y:S01]  /*164b0*/  LOP3.LUT P0, RZ, R2, 0x1bf, RZ, 0xc0, !PT ;  /* 0x000001bf02ff7812 */ /* 0x000fe2000780c0ff */
[----:B------:R-:W-:-:S04]  /*164c0*/  IMAD R0, R0, UR4, RZ ;  /* 0x0000000400007c24 */ /* 0x000fc8000f8e02ff */
[----:B------:R-:W-:Y:S01]  /*164d0*/  IMAD R0, R27, UR5, R0 ;  /* 0x000000051b007c24 */ /* 0x000fe2000f8e0200 */
[----:B------:R0:W-:Y:S03]  /*164e0*/  STL.64 [R1+0x8], R4 ;  /* 0x0000080401007387 */ /* 0x0001e60000100a00 */
[----:B------:R-:W-:-:S04]  /*164f0*/  IMAD.IADD R17, R5, 0x1, R0 ;  /* 0x0000000105117824 */ /* 0x000fc800078e0200 */
[----:B------:R-:W-:Y:S05]  /*16500*/  @!P0 BRA `(.L_x_1433) ;  /* 0x0000000000408947 */ /* 0x000fea0003800000 */
[----:B------:R-:W-:Y:S01]  /*16510*/  MOV R2, 0x0 ;  /* 0x0000000000027802 */ /* 0x000fe20000000f00 */
[----:B------:R-:W-:Y:S01]  /*16520*/  ULDC.64 UR6, c[0x4][0xc0] ;  /* 0x0100300000067ab9 */ /* 0x000fe20000000a00 */
[----:B------:R-:W-:Y:S01]  /*16530*/  ULDC.64 UR8, c[0x4][0xc8] ;  /* 0x0100320000087ab9 */ /* 0x000fe20000000a00 */
[----:B------:R-:W-:Y:S01]  /*16540*/  ULDC.64 UR4, c[0x4][0x28] ;  /* 0x01000a0000047ab9 */ /* 0x000fe20000000a00 */
[----:B0-----:R-:W-:Y:S02]  /*16550*/  IMAD.U32 R4, RZ, RZ, UR6 ;  /* 0x00000006ff047e24 */ /* 0x001fe4000f8e00ff */
        /* <DEDUP_REMOVED lines=11> */
.L_x_1433:
[----:B------:R-:W-:Y:S05]  /*16610*/  BSYNC B6 ;  /* 0x0000000000067941 */ /* 0x000fea0003800000 */
.L_x_1432:
[----:B------:R-:W2:Y:S01]  /*16620*/  LDL.LU.64 R2, [R1+0x8] ;  /* 0x0000080001027983 */ /* 0x000ea20000300a00 */
[----:B------:R-:W-:Y:S01]  /*16630*/  UISETP.NE.AND UP0, UPT, UR46, URZ, UPT ;  /* 0x0000003f2e00728c */ /* 0x000fe2000bf05270 */
[----:B------:R-:W-:Y:S01]  /*16640*/  LOP3.LUT P6, RZ, R25, 0x40, RZ, 0xc0, !PT ;  /* 0x0000004019ff7812 */ /* 0x000fe200078cc0ff */
[----:B------:R-:W-:Y:S01]  /*16650*/  ULDC.64 UR4, c[0x0][0x2d8] ;  /* 0x0000b60000047ab9 */ /* 0x000fe20000000a00 */
[----:B------:R1:W5:Y:S01]  /*16660*/  LDL R9, [R1] ;  /* 0x0000000001097983 */ /* 0x0003620000100800 */
[----:B0-----:R-:W-:Y:S01]  /*16670*/  IMAD R5, R29, UR4, RZ ;  /* 0x000000041d057c24 */ /* 0x001fe2000f8e02ff */
[----:B------:R-:W-:Y:S01]  /*16680*/  SHF.R.S32.HI R4, RZ, 0x1f, R19 ;  /* 0x0000001fff047819 */ /* 0x000fe20000011413 */
[----:B------:R-:W0:Y:S01]  /*16690*/  S2R R21, SR_TID.X ;  /* 0x0000000000157919 */ /* 0x000e220000002100 */
[----:B------:R-:W-:Y:S01]  /*166a0*/  PLOP3.LUT P0, PT, PT, PT, UP0, 0x80, 0x0 ;  /* 0x000000000000781c */ /* 0x000fe20003f0f008 */
[----:B------:R-:W-:Y:S01]  /*166b0*/  IMAD R5, R18, UR5, R5 ;  /* 0x0000000512057c24 */ /* 0x000fe2000f8e0205 */
[----:B------:R-:W-:Y:S01]  /*166c0*/  SEL R4, R4, RZ, !P6 ;  /* 0x000000ff04047207 */ /* 0x000fe20007000000 */
[----:B------:R-:W3:Y:S01]  /*166d0*/  S2R R20, SR_TID.X ;  /* 0x0000000000147919 */ /* 0x000ee20000002100 */
[----:B------:R-:W-:Y:S01]  /*166e0*/  SEL R6, R19, RZ, !P6 ;  /* 0x000000ff13067207 */ /* 0x000fe20007000000 */
[----:B------:R-:W-:Y:S01]  /*166f0*/  @UP0 ULDC UR6, c[0x0][0x450] ;  /* 0x0001140000060ab9 */ /* 0x000fe20000000800 */
[----:B0-----:R-:W-:Y:S01]  /*16700*/  IMAD.SHL.U32 R21, R21, 0x20, RZ ;  /* 0x0000002015157824 */ /* 0x001fe200078e00ff */
[----:B---3--:R-:W-:-:S04]  /*16710*/  LOP3.LUT R20, R20, 0x7f, RZ, 0xc0, !PT ;  /* 0x0000007f14147812 */ /* 0x008fc800078ec0ff */
[----:B------:R-:W-:Y:S02]  /*16720*/  LOP3.LUT R21, R21, 0x60, RZ, 0xc0, !PT ;  /* 0x0000006015157812 */ /* 0x000fe400078ec0ff */
[----:B------:R-:W-:-:S04]  /*16730*/  SHF.R.U32.HI R20, RZ, 0x2, R20 ;  /* 0x00000002ff147819 */ /* 0x000fc80000011614 */
[----:B------:R-:W-:-:S05]  /*16740*/  LOP3.LUT R20, R20, R21, RZ, 0xfc, !PT ;  /* 0x0000001514147212 */ /* 0x000fca00078efcff */
[----:B------:R-:W-:Y:S02]  /*16750*/  VIADD R0, R20, UR38 ;  /* 0x0000002614007c36 */ /* 0x000fe40008000000 */
[----:B------:R-:W0:Y:S01]  /*16760*/  S2R R20, SR_TID.X ;  /* 0x0000000000147919 */ /* 0x000e220000002100 */
[C---:B------:R-:W-:Y:S02]  /*16770*/  LOP3.LUT R10, R26.reuse, 0x40, RZ, 0xfc, !PT ;  /* 0x000000401a0a7812 */ /* 0x040fe400078efcff */
[----:B------:R-:W-:Y:S02]  /*16780*/  LOP3.LUT R11, R26, 0x80, RZ, 0xfc, !PT ;  /* 0x000000801a0b7812 */ /* 0x000fe400078efcff */
[----:B0-----:R-:W-:Y:S01]  /*16790*/  LOP3.LUT R20, R20, 0x7f, RZ, 0xc0, !PT ;  /* 0x0000007f14147812 */ /* 0x001fe200078ec0ff */
[----:B--2---:R-:W-:Y:S02]  /*167a0*/  IMAD.MOV.U32 R3, RZ, RZ, R17 ;  /* 0x000000ffff037224 */ /* 0x004fe400078e0011 */
[----:B------:R-:W-:Y:S01]  /*167b0*/  IMAD.WIDE.U32 R2, R18, UR4, R2 ;  /* 0x0000000412027c25 */ /* 0x000fe2000f8e0002 */
[----:B------:R-:W-:-:S03]  /*167c0*/  @UP0 ULDC UR4, c[0x0][0x44c] ;  /* 0x0001130000040ab9 */ /* 0x000fc60000000800 */
[----:B------:R-:W-:Y:S01]  /*167d0*/  @P0 IMAD.HI.U32 R7, R0, UR4, RZ ;  /* 0x0000000400070c27 */ /* 0x000fe2000f8e00ff */
[----:B------:R-:W-:Y:S01]  /*167e0*/  PLOP3.LUT P0, PT, PT, PT, UP0, 0x80, 0x0 ;  /* 0x000000000000781c */ /* 0x000fe20003f0f008 */
[----:B------:R-:W-:Y:S02]  /*167f0*/  ULDC.64 UR4, c[0x0][0x2e0] ;  /* 0x0000b80000047ab9 */ /* 0x000fe40000000a00 */
[----:B------:R-:W-:Y:S02]  /*16800*/  IMAD.IADD R3, R3, 0x1, R5 ;  /* 0x0000000103037824 */ /* 0x000fe400078e0205 */
[----:B------:R-:W0:Y:S01]  /*16810*/  LDC R5, c[0x0][0x448] ;  /* 0x00011200ff057b82 */ /* 0x000e220000000800 */
[----:B------:R-:W-:Y:S02]  /*16820*/  IMAD R8, R4, UR4, RZ ;  /* 0x0000000404087c24 */ /* 0x000fe4000f8e02ff */
[----:B------:R-:W-:Y:S02]  /*16830*/  IMAD.MOV.U32 R4, RZ, RZ, R0 ;  /* 0x000000ffff047224 */ /* 0x000fe400078e0000 */
[----:B------:R-:W-:-:S03]  /*16840*/  IMAD.WIDE.U32 R2, R6, UR4, R2 ;  /* 0x0000000406027c25 */ /* 0x000fc6000f8e0002 */
[----:B------:R-:W-:Y:S01]  /*16850*/  @P0 SHF.R.U32.HI R4, RZ, UR6, R7 ;  /* 0x00000006ff040c19 */ /* 0x000fe20008011607 */
[----:B------:R-:W-:Y:S01]  /*16860*/  IMAD R7, R6, UR5, R8 ;  /* 0x0000000506077c24 */ /* 0x000fe2000f8e0208 */
[----:B------:R-:W-:Y:S02]  /*16870*/  ULDC.64 UR4, c[0x0][0x2d0] ;  /* 0x0000b40000047ab9 */ /* 0x000fe40000000a00 */
[----:B------:R-:W-:Y:S01]  /*16880*/  SHF.R.S32.HI R6, RZ, 0x1f, R4 ;  /* 0x0000001fff067819 */ /* 0x000fe20000011404 */
[----:B------:R-:W-:-:S04]  /*16890*/  IMAD.IADD R3, R3, 0x1, R7 ;  /* 0x0000000103037824 */ /* 0x000fc800078e0207 */
[----:B------:R-:W-:Y:S02]  /*168a0*/  IMAD R6, R6, UR4, RZ ;  /* 0x0000000406067c24 */ /* 0x000fe4000f8e02ff */
[----:B------:R-:W-:-:S04]  /*168b0*/  IMAD.WIDE.U32 R2, R4, UR4, R2 ;  /* 0x0000000404027c25 */ /* 0x000fc8000f8e0002 */
[----:B------:R-:W-:Y:S01]  /*168c0*/  IMAD R6, R4, UR5, R6 ;  /* 0x0000000504067c24 */ /* 0x000fe2000f8e0206 */
[----:B------:R-:W-:Y:S01]  /*168d0*/  ULDC.64 UR4, c[0x0][0x2c8] ;  /* 0x0000b20000047ab9 */ /* 0x000fe20000000a00 */
[----:B------:R-:W-:-:S04]  /*168e0*/  IMAD.MOV R4, RZ, RZ, -R4 ;  /* 0x000000ffff047224 */ /* 0x000fc800078e0a04 */
[----:B0-----:R-:W-:Y:S02]  /*168f0*/  IMAD R0, R5, R4, R0 ;  /* 0x0000000405007224 */ /* 0x001fe400078e0200 */
[----:B------:R-:W-:-:S03]  /*16900*/  IMAD.IADD R3, R3, 0x1, R6 ;  /* 0x0000000103037824 */ /* 0x000fc600078e0206 */
[----:B------:R-:W-:Y:S01]  /*16910*/  SHF.R.S32.HI R4, RZ, 0x1f, R0 ;  /* 0x0000001fff047819 */ /* 0x000fe20000011400 */
[----:B------:R-:W-:-:S04]  /*16920*/  IMAD.WIDE.U32 R2, R0, UR4, R2 ;  /* 0x0000000400027c25 */ /* 0x000fc8000f8e0002 */
[----:B------:R-:W-:-:S04]  /*16930*/  IMAD R7, R4, UR4, RZ ;  /* 0x0000000404077c24 */ /* 0x000fc8000f8e02ff */
[----:B------:R-:W-:Y:S01]  /*16940*/  IMAD R7, R0, UR5, R7 ;  /* 0x0000000500077c24 */ /* 0x000fe2000f8e0207 */
[----:B------:R-:W-:Y:S02]  /*16950*/  ULDC.64 UR4, c[0x0][0x280] ;  /* 0x0000a00000047ab9 */ /* 0x000fe40000000a00 */
[----:B------:R-:W-:Y:S01]  /*16960*/  IADD3 R0, P0, R2, UR4, RZ ;  /* 0x0000000402007c10 */ /* 0x000fe2000ff1e0ff */
[----:B------:R-:W-:-:S03]  /*16970*/  ULDC UR4, c[0x0][0x2b8] ;  /* 0x0000ae0000047ab9 */ /* 0x000fc60000000800 */
[----:B------:R-:W-:Y:S01]  /*16980*/  IADD3.X R4, R3, UR5, R7, P0, !PT ;  /* 0x0000000503047c10 */ /* 0x000fe200087fe407 */
[----:B------:R-:W-:Y:S01]  /*16990*/  UMOV UR5, 0xffffffff ;  /* 0xffffffff00057882 */ /* 0x000fe20000000000 */
[----:B------:R-:W-:Y:S02]  /*169a0*/  ISETP.GE.AND P3, PT, R26, UR4, PT ;  /* 0x000000041a007c0c */ /* 0x000fe4000bf66270 */
[----:B------:R-:W-:Y:S02]  /*169b0*/  ISETP.GE.AND P2, PT, R10, UR4, PT ;  /* 0x000000040a007c0c */ /* 0x000fe4000bf46270 */
[----:B------:R-:W-:Y:S02]  /*169c0*/  ISETP.GE.AND P0, PT, R11, UR4, PT ;  /* 0x000000040b007c0c */ /* 0x000fe4000bf06270 */
[----:B------:R-:W-:Y:S01]  /*169d0*/  SHF.R.U32.HI R10, RZ, 0x2, R20 ;  /* 0x00000002ff0a7819 */ /* 0x000fe20000011614 */
[----:B-1----:R-:W-:Y:S10]  /*169e0*/  BRA.DIV UR5, `(.L_x_1434) ;  /* 0x0000004205287947 */ /* 0x002ff4000b800000 */
[----:B------:R-:W0:Y:S01]  /*169f0*/  SHFL.IDX PT, R14, R0, RZ, 0x1c1f ;  /* 0x001c1fff000e7589 */ /* 0x000e2200000e0000 */
[----:B------:R-:W-:Y:S02]  /*16a00*/  IMAD R5, R5, UR37, RZ ;  /* 0x0000002505057c24 */ /* 0x000fe4000f8e02ff */
[----:B------:R-:W-:Y:S01]  /*16a10*/  VIADD R6, R10, UR38 ;  /* 0x000000260a067c36 */ /* 0x000fe20008000000 */
[----:B------:R-:W1:Y:S03]  /*16a20*/  SHFL.IDX PT, R2, R4, RZ, 0x1c1f ;  /* 0x001c1fff04027589 */ /* 0x000e6600000e0000 */
[C---:B------:R-:W-:Y:S01]  /*16a30*/  VIADD R8, R6.reuse, 0x20 ;  /* 0x0000002006087836 */ /* 0x040fe20000000000 */
[----:B------:R-:W-:-:S13]  /*16a40*/  ISETP.GE.AND P1, PT, R6, R5, PT ;  /* 0x000000050600720c */ /* 0x000fda0003f26270 */
        /* <DEDUP_REMOVED lines=8> */
[----:B------:R-:W-:-:S02]  /*16ad0*/  VIADD R8, R6, 0x40 ;  /* 0x0000004006087836 */ /* 0x000fc40000000000 */
[----:B-1----:R-:W1:Y:S10]  /*16ae0*/  SHFL.IDX PT, R2, R4, 0x1, 0x1c1f ;  /* 0x003c1f0004027f89 */ /* 0x002e7400000e0000 */
[----:B0-----:R-:W-:-:S05]  /*16af0*/  @!P1 IADD3 R14, P4, R26, R14, RZ ;  /* 0x0000000e1a0e9210 */ /* 0x001fca0007f9e0ff */
[----:B-1----:R-:W-:Y:S02]  /*16b00*/  @!P1 IMAD.X R7, RZ, RZ, R2, P4 ;  /* 0x000000ffff079224 */ /* 0x002fe400020e0602 */
[----:B------:R-:W-:Y:S02]  /*16b10*/  @!P1 IMAD.MOV.U32 R2, RZ, RZ, R14 ;  /* 0x000000ffff029224 */ /* 0x000fe400078e000e */
[----:B------:R-:W-:Y:S01]  /*16b20*/  @!P1 IMAD.MOV.U32 R3, RZ, RZ, R7 ;  /* 0x000000ffff039224 */ /* 0x000fe200078e0007 */
[----:B------:R-:W0:Y:S04]  /*16b30*/  SHFL.IDX PT, R14, R0, 0x2, 0x1c1f ;  /* 0x005c1f00000e7f89 */ /* 0x000e2800000e0000 */
[----:B------:R-:W-:Y:S04]  /*16b40*/  @!P1 LDGSTS.E.BYPASS.LTC128B.128 [R9+0x18c00], desc[UR54][R2.64], !P3 ;  /* 0x18c0000002099fae */ /* 0x000fe8000d901d76 */
[----:B------:R-:W-:Y:S04]  /*16b50*/  @!P1 LDGSTS.E.BYPASS.LTC128B.128 [R9+0x1ac00], desc[UR54][R2.64+0x40], !P2 ;  /* 0x1ac0004002099fae */ /* 0x000fe8000d101d76 */
[----:B------:R1:W-:Y:S01]  /*16b60*/  @!P1 LDGSTS.E.BYPASS.LTC128B.128 [R9+0x1cc00], desc[UR54][R2.64+0x80], !P0 ;  /* 0x1cc0008002099fae */ /* 0x0003e2000c101d76 */
[----:B------:R-:W-:-:S03]  /*16b70*/  ISETP.GE.AND P1, PT, R8, R5, PT ;  /* 0x000000050800720c */ /* 0x000fc60003f26270 */
[----:B-1----:R-:W1:Y:S10]  /*16b80*/  SHFL.IDX PT, R2, R4, 0x2, 0x1c1f ;  /* 0x005c1f0004027f89 */ /* 0x002e7400000e0000 */
[----:B0-----:R-:W-:Y:S01]  /*16b90*/  @!P1 IADD3 R14, P4, R26, R14, RZ ;  /* 0x0000000e1a0e9210 */ /* 0x001fe20007f9e0ff */
[----:B------:R-:W0:Y:S04]  /*16ba0*/  SHFL.IDX PT, R4, R4, 0x3, 0x1c1f ;  /* 0x007c1f0004047f89 */ /* 0x000e2800000e0000 */
[----:B-1----:R-:W-:-:S02]  /*16bb0*/  @!P1 IMAD.X R7, RZ, RZ, R2, P4 ;  /* 0x000000ffff079224 */ /* 0x002fc400020e0602 */
[----:B------:R-:W-:Y:S02]  /*16bc0*/  @!P1 IMAD.MOV.U32 R2, RZ, RZ, R14 ;  /* 0x000000ffff029224 */ /* 0x000fe400078e000e */
[----:B------:R-:W-:Y:S01]  /*16bd0*/  @!P1 IMAD.MOV.U32 R3, RZ, RZ, R7 ;  /* 0x000000ffff039224 */ /* 0x000fe200078e0007 */
[----:B------:R1:W2:Y:S04]  /*16be0*/  SHFL.IDX PT, R14, R0, 0x3, 0x1c1f ;  /* 0x007c1f00000e7f89 */ /* 0x0002a800000e0000 */
[----:B------:R1:W-:Y:S04]  /*16bf0*/  @!P1 LDGSTS.E.BYPASS.LTC128B.128 [R9+0x19400], desc[UR54][R2.64], !P3 ;  /* 0x1940000002099fae */ /* 0x0003e8000d901d76 */
[----:B------:R1:W-:Y:S04]  /*16c00*/  @!P1 LDGSTS.E.BYPASS.LTC128B.128 [R9+0x1b400], desc[UR54][R2.64+0x40], !P2 ;  /* 0x1b40004002099fae */ /* 0x0003e8000d101d76 */
[----:B0-----:R1:W-:Y:S02]  /*16c10*/  @!P1 LDGSTS.E.BYPASS.LTC128B.128 [R9+0x1d400], desc[UR54][R2.64+0x80], !P0 ;  /* 0x1d40008002099fae */ /* 0x0013e4000c101d76 */
.L_x_1530:
[----:B------:R-:W-:Y:S01]  /*16c20*/  VIADD R6, R6, 0x60 ;  /* 0x0000006006067836 */ /* 0x000fe20000000000 */
[----:B------:R-:W-:Y:S04]  /*16c30*/  BSSY B0, `(.L_x_1435) ;  /* 0x000000b000007945 */ /* 0x000fe80003800000 */
[----:B------:R-:W-:-:S13]  /*16c40*/  ISETP.GE.AND P1, PT, R6, R5, PT ;  /* 0x000000050600720c */ /* 0x000fda0003f26270 */
[----:B------:R-:W-:Y:S05]  /*16c50*/  @P1 BRA `(.L_x_1436) ;  /* 0x0000000000201947 */ /* 0x000fea0003800000 */
[----:B-12---:R-:W-:-:S05]  /*16c60*/  IADD3 R2, P1, R26, R14, RZ ;  /* 0x0000000e1a027210 */ /* 0x006fca0007f3e0ff */
[----:B------:R-:W-:-:S05]  /*16c70*/  IMAD.X R3, RZ, RZ, R4, P1 ;  /* 0x000000ffff037224 */ /* 0x000fca00008e0604 */
[----:B------:R-:W-:Y:S01]  /*16c80*/  @!PT LDS RZ, [RZ] ;  /* 0x00000000fffff984 */ /* 0x000fe20000000800 */
[----:B------:R-:W-:Y:S01]  /*16c90*/  @!PT LDS RZ, [RZ] ;  /* 0x00000000fffff984 */ /* 0x000fe20000000800 */
[----:B------:R-:W-:Y:S01]  /*16ca0*/  @!PT LDS RZ, [RZ] ;  /* 0x00000000fffff984 */ /* 0x000fe20000000800 */
[----:B------:R0:W-:Y:S04]  /*16cb0*/  LDGSTS.E.BYPASS.LTC128B.128 [R9+0x19c00], desc[UR54][R2.64], !P3 ;  /* 0x19c0000002097fae */ /* 0x0001e8000d901d76 */
[----:B------:R0:W-:Y:S04]  /*16cc0*/  LDGSTS.E.BYPASS.LTC128B.128 [R9+0x1bc00], desc[UR54][R2.64+0x40], !P2 ;  /* 0x1bc0004002097fae */ /* 0x0001e8000d101d76 */
[----:B------:R0:W-:Y:S02]  /*16cd0*/  LDGSTS.E.BYPASS.LTC128B.128 [R9+0x1dc00], desc[UR54][R2.64+0x80], !P0 ;  /* 0x1dc0008002097fae */ /* 0x0001e4000c101d76 */
.L_x_1436:
[----:B------:R-:W-:Y:S05]  /*16ce0*/  BSYNC B0 ;  /* 0x0000000000007941 */ /* 0x000fea0003800000 */
.L_x_1435:
[----:B------:R-:W-:Y:S01]  /*16cf0*/  NOP ;  /* 0x0000000000007918 */ /* 0x000fe20000000000 */
[----:B------:R-:W-:-:S13]  /*16d00*/  PLOP3.LUT P0, PT, PT, PT, PT, 0x80, 0x0 ;  /* 0x000000000000781c */ /* 0x000fda0003f0f070 */
.L_x_1437:
[----:B------:R-:W-:Y:S02]  /*16d10*/  PLOP3.LUT P1, PT, P1, P0, PT, 0xa2, 0x0 ;  /* 0x000000000000781c */ /* 0x000fe40000f21472 */
[----:B------:R-:W-:-:S08]  /*16d20*/  @P0 R2UR P1, UR4, R22 ;  /* 0x00000000160402ca */ /* 0x000fd00000020000 */
[----:B------:R-:W-:-:S05]  /*16d30*/  @P0 PLOP3.LUT P0, PT, P1, PT, PT, 0x80, 0x0 ;  /* 0x000000000000081c */ /* 0x000fca0000f0f070 */
[----:B------:R-:W-:Y:S01]  /*16d40*/  @!P1 SYNCS.ARRIVE.TRANS64.RED.A0T1 RZ, [UR4+0x2a800], RZ ;  /* 0x02a800ffffff99a7 */ /* 0x000fe20008200404 */
[----:B------:R-:W-:Y:S07]  /*16d50*/  @!P1 ARRIVES.LDGSTSBAR.64.TRANSCNT [UR4+0x2a800] ;  /* 0x02a80000ff0099b0 */ /* 0x000fee0008000a84 */
[----:B------:R-:W-:Y:S05]  /*16d60*/  @P0 BRA.U.ANY `(.L_x_1437) ;  /* 0xfffffffd00e80947 */ /* 0x000fea000393ffff */
[----:B01----:R-:W3:Y:S02]  /*16d70*/  LDL.LU R2, [R1+0x10] ;  /* 0x0000100001027983 */ /* 0x003ee40000300800 */
[----:B---3--:R-:W-:-:S05]  /*16d80*/  VIADD R2, R2, 0x1 ;  /* 0x0000000102027836 */ /* 0x008fca0000000000 */
        /* <DEDUP_REMOVED lines=10> */
.L_x_1531:
[----:B------:R-:W-:Y:S05]  /*16e30*/  BSYNC B0 ;  /* 0x0000000000007941 */ /* 0x000fea0003800000 */
.L_x_1438:
[----:B------:R-:W-:-:S04]  /*16e40*/  UIADD3 UR4, UR40, -0x2, URZ ;  /* 0xfffffffe28047890 */ /* 0x000fc8000fffe03f */
[----:B------:R-:W-:-:S06]  /*16e50*/  UISETP.GE.AND UP0, UPT, UR4, UR41, UPT ;  /* 0x000000290400728c */ /* 0x000fcc000bf06270 */
[----:B------:R-:W-:-:S13]  /*16e60*/  PLOP3.LUT P0, PT, PT, PT, UP0, 0x80, 0x0 ;  /* 0x000000000000781c */ /* 0x000fda0003f0f008 */
[----:B------:R-:W-:Y:S05]  /*16e70*/  @!P0 BRA `(.L_x_1440) ;  /* 0x0000001000f48947 */ /* 0x000fea0003800000 */
[----:B------:R-:W-:Y:S02]  /*16e80*/  IMAD.MOV.U32 R5, RZ, RZ, R23 ;  /* 0x000000ffff057224 */ /* 0x000fe400078e0017 */
[----:B------:R-:W-:Y:S02]  /*16e90*/  IMAD.MOV.U32 R6, RZ, RZ, R24 ;  /* 0x000000ffff067224 */ /* 0x000fe400078e0018 */
[----:B------:R-:W-:-:S07]  /*16ea0*/  IMAD.U32 R20, RZ, RZ, UR4 ;  /* 0x00000004ff147e24 */ /* 0x000fce000f8e00ff */
.L_x_1460:
[----:B-12---:R-:W1:Y:S01]  /*16eb0*/  S2R R0, SR_TID.X ;  /* 0x0000000000007919 */ /* 0x006e620000002100 */
[----:B0--3--:R-:W0:Y:S01]  /*16ec0*/  LDC R3, c[0x0][0x430] ;  /* 0x00010c00ff037b82 */ /* 0x009e220000000800 */
[----:B------:R-:W-:Y:S05]  /*16ed0*/  YIELD ;  /* 0x0000000000007946 */ /* 0x000fea0003800000 */
[----:B------:R-:W-:Y:S02]  /*16ee0*/  ULDC.64 UR4, c[0x0][0x428] ;  /* 0x00010a0000047ab9 */ /* 0x000fe40000000a00 */
[----:B------:R-:W-:Y:S01]  /*16ef0*/  IMAD R9, R31, UR4, RZ ;  /* 0x000000041f097c24 */ /* 0x000fe2000f8e02ff */
[----:B0-----:R-:W-:-:S02]  /*16f00*/  ISETP.NE.AND P0, PT, R3, 0x1, PT ;  /* 0x000000010300780c */ /* 0x001fc40003f05270 */
[C---:B-1----:R-:W-:Y:S01]  /*16f10*/  LOP3.LUT R2, R0.reuse, 0x7f, RZ, 0xc0, !PT ;  /* 0x0000007f00027812 */ /* 0x042fe200078ec0ff */
[----:B------:R-:W-:-:S03]  /*16f20*/  IMAD.SHL.U32 R0, R0, 0x20, RZ ;  /* 0x0000002000007824 */ /* 0x000fc600078e00ff */
[----:B------:R-:W-:-:S07]  /*16f30*/  SHF.R.U32.HI R4, RZ, 0x2, R2 ;  /* 0x00000002ff047819 */ /* 0x000fce0000011602 */
[----:B------:R-:W0:Y:S01]  /*16f40*/  @P0 LDC R2, c[0x0][0x434] ;  /* 0x00010d00ff020b82 */ /* 0x000e220000000800 */
[----:B------:R-:W-:Y:S01]  /*16f50*/  LOP3.LUT R0, R0, 0x60, RZ, 0xc0, !PT ;  /* 0x0000006000007812 */ /* 0x000fe200078ec0ff */
[----:B------:R-:W-:Y:S02]  /*16f60*/  IMAD R7, R20, 0x80, R4 ;  /* 0x0000008014077824 */ /* 0x000fe400078e0204 */
[----:B------:R-:W-:-:S04]  /*16f70*/  IMAD R4, R28, UR5, R9 ;  /* 0x000000051c047c24 */ /* 0x000fc8000f8e0209 */
[----:B------:R-:W1:Y:S01]  /*16f80*/  @P0 LDC R3, c[0x0][0x438] ;  /* 0x00010e00ff030b82 */ /* 0x000e620000000800 */
[----:B------:R-:W-:-:S05]  /*16f90*/  IADD3 R7, R0, UR36, R7 ;  /* 0x0000002400077c10 */ /* 0x000fca000fffe007 */
[----:B------:R-:W-:Y:S02]  /*16fa0*/  IMAD.MOV.U32 R0, RZ, RZ, R7 ;  /* 0x000000ffff007224 */ /* 0x000fe400078e0007 */
[----:B0-----:R-:W-:-:S05]  /*16fb0*/  @P0 IMAD.HI.U32 R2, R7, R2, RZ ;  /* 0x0000000207020227 */ /* 0x001fca00078e00ff */
[----:B-1----:R-:W-:-:S04]  /*16fc0*/  @P0 SHF.R.U32.HI R0, RZ, R3, R2 ;  /* 0x00000003ff000219 */ /* 0x002fc80000011602 */
        /* <DEDUP_REMOVED lines=8> */
[----:B------:R-:W-:-:S05]  /*17050*/  LEA.HI.X R9, R2, UR5, R4, 0x2, P0 ;  /* 0x0000000502097c11 */ /* 0x000fca00080f1404 */
[----:B------:R-:W3:Y:S01]  /*17060*/  LDG.E R8, desc[UR54][R8.64] ;  /* 0x0000003608087981 */ /* 0x000ee2000c1e1900 */
[----:B------:R-:W-:Y:S01]  /*17070*/  ISETP.NE.AND P2, PT, R10, 0x3, PT ;  /* 0x000000030a00780c */ /* 0x000fe20003f45270 */
[----:B------:R-:W-:Y:S01]  /*17080*/  VIADD R23, R5, 0x1 ;  /* 0x0000000105177836 */ /* 0x000fe20000000000 */
[C---:B------:R-:W-:Y:S01]  /*17090*/  ISETP.GT.AND P1, PT, R20.reuse, UR41, PT ;  /* 0x0000002914007c0c */ /* 0x040fe2000bf24270 */
[----:B------:R-:W-:Y:S02]  /*170a0*/  IMAD.MOV R0, RZ, RZ, -R0 ;  /* 0x000000ffff007224 */ /* 0x000fe400078e0a00 */
[----:B------:R-:W-:Y:S01]  /*170b0*/  VIADD R20, R20, 0xffffffff ;  /* 0xffffffff14147836 */ /* 0x000fe20000000000 */
[----:B------:R-:W-:Y:S01]  /*170c0*/  ISETP.NE.AND P0, PT, R23, 0x2, PT ;  /* 0x000000021700780c */ /* 0x000fe20003f05270 */
[----:B------:R-:W-:-:S03]  /*170d0*/  IMAD R7, R0, UR4, R7 ;  /* 0x0000000400077c24 */ /* 0x000fc6000f8e0207 */
[----:B------:R-:W-:Y:S02]  /*170e0*/  SEL R3, RZ, 0x1, P0 ;  /* 0x00000001ff037807 */ /* 0x000fe40000000000 */
[----:B------:R-:W-:Y:S02]  /*170f0*/  SEL R23, R23, RZ, P0 ;  /* 0x000000ff17177207 */ /* 0x000fe40000000000 */
[----:B------:R-:W-:Y:S02]  /*17100*/  LOP3.LUT R24, R6, R3, RZ, 0x3c, !PT ;  /* 0x0000000306187212 */ /* 0x000fe400078e3cff */
[----:B---3--:R-:W-:Y:S01]  /*17110*/  SHF.R.S32.HI R10, RZ, 0x1f, R8 ;  /* 0x0000001fff0a7819 */ /* 0x008fe20000011408 */
[----:B------:R-:W-:Y:S06]  /*17120*/  @!P2 BRA `(.L_x_1441) ;  /* 0x000000000004a947 */ /* 0x000fec0003800000 */
[----:B------:R-:W-:Y:S01]  /*17130*/  BPT.TRAP 0x1 ;  /* 0x000000040000795c */ /* 0x000fe20000300000 */
.L_x_1441:
[----:B------:R-:W-:Y:S01]  /*17140*/  IMAD R4, R23, 0x8, R22 ;  /* 0x0000000817047824 */ /* 0x000fe200078e0216 */
[----:B------:R-:W-:Y:S01]  /*17150*/  SHF.L.U32 R17, R24, 0x1f, RZ ;  /* 0x0000001f18117819 */ /* 0x000fe200000006ff */
[----:B------:R-:W-:Y:S01]  /*17160*/  BSSY B0, `(.L_x_1442) ;  /* 0x0000004000007945 */ /* 0x000fe20003800000 */
[----:B------:R-:W-:Y:S02]  /*17170*/  SHF.R.S32.HI R9, RZ, 0x1f, R7 ;  /* 0x0000001fff097819 */ /* 0x000fe40000011407 */
[----:B------:R-:W0:Y:S02]  /*17180*/  SYNCS.PHASECHK.TRANS64.TRYWAIT P0, [R4+URZ+0x2a880], R17 ;  /* 0x02a88011040075a7 */ /* 0x000e24000800017f */
[----:B0-----:R-:W-:Y:S05]  /*17190*/  @!P0 BRA `(.L_x_1443) ;  /* 0x0000003c008c8947 */ /* 0x001fea0003800000 */
.L_x_1532:
[----:B------:R-:W-:Y:S05]  /*171a0*/  BSYNC B0 ;  /* 0x0000000000007941 */ /* 0x000fea0003800000 */
.L_x_1442:
[----:B------:R-:W-:Y:S01]  /*171b0*/  ULDC.64 UR4, c[0x0][0x328] ;  /* 0x0000ca0000047ab9 */ /* 0x000fe20000000a00 */
[----:B------:R-:W1:Y:S01]  /*171c0*/  LDC R11, c[0x0][0x2f4] ;  /* 0x0000bd00ff0b7b82 */ /* 0x000e620000000800 */
[----:B------:R-:W-:Y:S01]  /*171d0*/  IMAD R0, R9, UR4, RZ ;  /* 0x0000000409007c24 */ /* 0x000fe2000f8e02ff */
[----:B------:R-:W-:Y:S01]  /*171e0*/  ULDC.64 UR6, c[0x0][0x318] ;  /* 0x0000c60000067ab9 */ /* 0x000fe20000000a00 */
[C---:B------:R-:W-:Y:S01]  /*171f0*/  IMAD.WIDE.U32 R2, R7.reuse, UR4, RZ ;  /* 0x0000000407027c25 */ /* 0x040fe2000f8e00ff */
[C---:B------:R-:W-:Y:S02]  /*17200*/  LOP3.LUT R13, R26.reuse, 0x80, RZ, 0xfc, !PT ;  /* 0x000000801a0d7812 */ /* 0x040fe400078efcff */
[----:B------:R-:W-:Y:S01]  /*17210*/  LOP3.LUT R12, R26, 0x40, RZ, 0xfc, !PT ;  /* 0x000000401a0c7812 */ /* 0x000fe200078efcff */
[----:B------:R-:W-:Y:S01]  /*17220*/  IMAD R0, R7, UR5, R0 ;  /* 0x0000000507007c24 */ /* 0x000fe2000f8e0200 */
[----:B------:R-:W-:Y:S01]  /*17230*/  ULDC.64 UR4, c[0x0][0x338] ;  /* 0x0000ce0000047ab9 */ /* 0x000fe20000000a00 */
[----:B------:R-:W-:-:S02]  /*17240*/  IMAD R35, R23, 0x6000, R33 ;  /* 0x0000600017237824 */ /* 0x000fc400078e0221 */
[----:B------:R-:W-:Y:S02]  /*17250*/  IMAD.IADD R3, R3, 0x1, R0 ;  /* 0x0000000103037824 */ /* 0x000fe400078e0200 */
[----:B------:R-:W-:Y:S02]  /*17260*/  IMAD R0, R10, UR4, RZ ;  /* 0x000000040a007c24 */ /* 0x000fe4000f8e02ff */
[----:B------:R-:W-:-:S04]  /*17270*/  IMAD.WIDE.U32 R2, R8, UR4, R2 ;  /* 0x0000000408027c25 */ /* 0x000fc8000f8e0002 */
[----:B------:R-:W-:Y:S01]  /*17280*/  IMAD R0, R8, UR5, R0 ;  /* 0x0000000508007c24 */ /* 0x000fe2000f8e0200 */
[----:B------:R-:W-:Y:S02]  /*17290*/  ULDC.64 UR4, c[0x0][0x330] ;  /* 0x0000cc0000047ab9 */ /* 0x000fe40000000a00 */
[----:B------:R-:W-:Y:S02]  /*172a0*/  IMAD R27, R29, UR4, RZ ;  /* 0x000000041d1b7c24 */ /* 0x000fe4000f8e02ff */
[----:B------:R-:W-:Y:S01]  /*172b0*/  IMAD.IADD R3, R3, 0x1, R0 ;  /* 0x0000000103037824 */ /* 0x000fe200078e0200 */
[-C--:B-1----:R-:W-:Y:S01]  /*172c0*/  ISETP.GE.AND P2, PT, R13, R11.reuse, PT ;  /* 0x0000000b0d00720c */ /* 0x082fe20003f46270 */
[----:B------:R-:W-:Y:S01]  /*172d0*/  IMAD R27, R18, UR5, R27 ;  /* 0x00000005121b7c24 */ /* 0x000fe2000f8e021b */
[-C--:B------:R-:W-:Y:S01]  /*172e0*/  ISETP.GE.AND P3, PT, R12, R11.reuse, PT ;  /* 0x0000000b0c00720c */ /* 0x080fe20003f66270 */
[----:B------:R-:W-:Y:S01]  /*172f0*/  IMAD.WIDE.U32 R2, R18, UR4, R2 ;  /* 0x0000000412027c25 */ /* 0x000fe2000f8e0002 */
[----:B------:R-:W-:Y:S01]  /*17300*/  UMOV UR4, 0xffffffff ;  /* 0xffffffff00047882 */ /* 0x000fe20000000000 */
[----:B------:R-:W-:-:S02]  /*17310*/  ISETP.GE.AND P4, PT, R26, R11, PT ;  /* 0x0000000b1a00720c */ /* 0x000fc40003f86270 */
[----:B------:R-:W-:-:S04]  /*17320*/  IADD3 R21, P0, R2, UR6, RZ ;  /* 0x0000000602157c10 */ /* 0x000fc8000ff1e0ff */
[----:B------:R-:W-:Y:S01]  /*17330*/  IADD3.X R27, R27, UR7, R3, P0, !PT ;  /* 0x000000071b1b7c10 */ /* 0x000fe200087fe403 */
[----:B------:R-:W-:Y:S08]  /*17340*/  BRA.DIV UR4, `(.L_x_1444) ;  /* 0x0000003e04347947 */ /* 0x000ff0000b800000 */
[----:B------:R-:W1:Y:S04]  /*17350*/  SHFL.IDX PT, R2, R21, RZ, 0x1c1f ;  /* 0x001c1fff15027589 */ /* 0x000e6800000e0000 */
[----:B------:R-:W3:Y:S01]  /*17360*/  SHFL.IDX PT, R0, R27, RZ, 0x1c1f ;  /* 0x001c1fff1b007589 */ /* 0x000ee200000e0000 */
[----:B-1----:R-:W-:-:S05]  /*17370*/  IADD3 R2, P0, R26, R2, RZ ;  /* 0x000000021a027210 */ /* 0x002fca0007f1e0ff */
[----:B---3--:R-:W-:Y:S02]  /*17380*/  IMAD.X R3, RZ, RZ, R0, P0 ;  /* 0x000000ffff037224 */ /* 0x008fe400000e0600 */
[----:B------:R-:W-:Y:S02]  /*17390*/  IMAD.IADD R0, R22, 0x1, R35 ;  /* 0x0000000116007824 */ /* 0x000fe400078e0223 */
[----:B------:R-:W-:Y:S04]  /*173a0*/  SHFL.IDX PT, R35, R27, 0x2, 0x1c1f ;  /* 0x005c1f001b237f89 */ /* 0x000fe800000e0000 */
[----:B------:R-:W-:Y:S04]  /*173b0*/  LDGSTS.E.BYPASS.LTC128B.128 [R0+0xc400], desc[UR54][R2.64], !P4 ;  /* 0x0c40000002007fae */ /* 0x000fe8000e101d76 */
[----:B------:R-:W-:Y:S04]  /*173c0*/  LDGSTS.E.BYPASS.LTC128B.128 [R0+0xe400], desc[UR54][R2.64+0x40], !P3 ;  /* 0x0e40004002007fae */ /* 0x000fe8000d901d76 */
[----:B------:R1:W-:Y:S04]  /*173d0*/  LDGSTS.E.BYPASS.LTC128B.128 [R0+0x10400], desc[UR54][R2.64+0x80], !P2 ;  /* 0x1040008002007fae */ /* 0x0003e8000d101d76 */
[----:B-1----:R-:W1:Y:S04]  /*173e0*/  SHFL.IDX PT, R2, R21, 0x1, 0x1c1f ;  /* 0x003c1f0015027f89 */ /* 0x002e6800000e0000 */
[----:B------:R-:W3:Y:S01]  /*173f0*/  SHFL.IDX PT, R3, R27, 0x1, 0x1c1f ;  /* 0x003c1f001b037f89 */ /* 0x000ee200000e0000 */
[----:B-1----:R-:W-:-:S05]  /*17400*/  IADD3 R2, P0, R26, R2, RZ ;  /* 0x000000021a027210 */ /* 0x002fca0007f1e0ff */
[----:B---3--:R-:W-:-:S05]  /*17410*/  IMAD.X R3, RZ, RZ, R3, P0 ;  /* 0x000000ffff037224 */ /* 0x008fca00000e0603 */
[----:B------:R-:W-:Y:S04]  /*17420*/  LDGSTS.E.BYPASS.LTC128B.128 [R0+0xcc00], desc[UR54][R2.64], !P4 ;  /* 0x0cc0000002007fae */ /* 0x000fe8000e101d76 */
[----:B------:R-:W-:Y:S04]  /*17430*/  LDGSTS.E.BYPASS.LTC128B.128 [R0+0xec00], desc[UR54][R2.64+0x40], !P3 ;  /* 0x0ec0004002007fae */ /* 0x000fe8000d901d76 */
[----:B------:R1:W-:Y:S04]  /*17440*/  LDGSTS.E.BYPASS.LTC128B.128 [R0+0x10c00], desc[UR54][R2.64+0x80], !P2 ;  /* 0x10c0008002007fae */ /* 0x0003e8000d101d76 */
[----:B-1----:R-:W1:Y:S02]  /*17450*/  SHFL.IDX PT, R2, R21, 0x2, 0x1c1f ;  /* 0x005c1f0015027f89 */ /* 0x002e6400000e0000 */
[----:B-1----:R-:W-:-:S05]  /*17460*/  IADD3 R2, P0, R26, R2, RZ ;  /* 0x000000021a027210 */ /* 0x002fca0007f1e0ff */
[----:B------:R-:W-:Y:S02]  /*17470*/  IMAD.X R3, RZ, RZ, R35, P0 ;  /* 0x000000ffff037224 */ /* 0x000fe400000e0623 */
[----:B------:R1:W3:Y:S04]  /*17480*/  SHFL.IDX PT, R35, R27, 0x3, 0x1c1f ;  /* 0x007c1f001b237f89 */ /* 0x0002e800000e0000 */
[----:B------:R-:W-:Y:S04]  /*17490*/  LDGSTS.E.BYPASS.LTC128B.128 [R0+0xd400], desc[UR54][R2.64], !P4 ;  /* 0x0d40000002007fae */ /* 0x000fe8000e101d76 */
[----:B------:R-:W-:Y:S04]  /*174a0*/  LDGSTS.E.BYPASS.LTC128B.128 [R0+0xf400], desc[UR54][R2.64+0x40], !P3 ;  /* 0x0f40004002007fae */ /* 0x000fe8000d901d76 */
[----:B------:R4:W-:Y:S04]  /*174b0*/  LDGSTS.E.BYPASS.LTC128B.128 [R0+0x11400], desc[UR54][R2.64+0x80], !P2 ;  /* 0x1140008002007fae */ /* 0x0009e8000d101d76 */
[----:B---34-:R1:W4:Y:S02]  /*174c0*/  SHFL.IDX PT, R2, R21, 0x3, 0x1c1f ;  /* 0x007c1f0015027f89 */ /* 0x01832400000e0000 */
.L_x_1542:
        /* <DEDUP_REMOVED lines=10> */
.L_x_1445:
        /* <DEDUP_REMOVED lines=11> */
.L_x_1446:
[----:B------:R3:W-:Y:S01]  /*17620*/  SYNCS.ARRIVE.TRANS64.A1T0 RZ, [R4+URZ+0x2a870], RZ ;  /* 0x02a870ff04ff79a7 */ /* 0x0007e2000810003f */
[----:B------:R-:W-:Y:S05]  /*17630*/  @!P3 BRA `(.L_x_1447) ;  /* 0x000000000004b947 */ /* 0x000fea0003800000 */
[----:B------:R-:W-:Y:S01]  /*17640*/  BPT.TRAP 0x1 ;  /* 0x000000040000795c */ /* 0x000fe20000300000 */
.L_x_1447:
[----:B------:R-:W4:Y:S01]  /*17650*/  SYNCS.PHASECHK.TRANS64.TRYWAIT P0, [R4+URZ+0x2a840], R17 ;  /* 0x02a84011040075a7 */ /* 0x000f22000800017f */
[----:B------:R-:W-:Y:S04]  /*17660*/  BSSY B0, `(.L_x_1448) ;  /* 0x0000002000007945 */ /* 0x000fe80003800000 */
[----:B----4-:R-:W-:Y:S05]  /*17670*/  @!P0 BRA `(.L_x_1449) ;  /* 0x0000003c009c8947 */ /* 0x010fea0003800000 */
.L_x_1543:
[----:B------:R-:W-:Y:S05]  /*17680*/  BSYNC B0 ;  /* 0x0000000000007941 */ /* 0x000fea0003800000 */
.L_x_1448:
[----:B------:R-:W-:Y:S01]  /*17690*/  ULDC.64 UR4, c[0x0][0x300] ;  /* 0x0000c00000047ab9 */ /* 0x000fe20000000a00 */
[----:B------:R-:W5:Y:S01]  /*176a0*/  LDC R11, c[0x0][0x2f4] ;  /* 0x0000bd00ff0b7b82 */ /* 0x000f620000000800 */
[----:B------:R-:W-:Y:S01]  /*176b0*/  IMAD R9, R9, UR4, RZ ;  /* 0x0000000409097c24 */ /* 0x000fe2000f8e02ff */
[----:B------:R-:W-:Y:S01]  /*176c0*/  ULDC.64 UR6, c[0x0][0x2e8] ;  /* 0x0000ba0000067ab9 */ /* 0x000fe20000000a00 */
[C---:B------:R-:W-:Y:S01]  /*176d0*/  IMAD.WIDE.U32 R2, R7.reuse, UR4, RZ ;  /* 0x0000000407027c25 */ /* 0x040fe2000f8e00ff */
[C---:B------:R-:W-:Y:S02]  /*176e0*/  LOP3.LUT R13, R26.reuse, 0x80, RZ, 0xfc, !PT ;  /* 0x000000801a0d7812 */ /* 0x040fe400078efcff */
[----:B------:R-:W-:Y:S01]  /*176f0*/  LOP3.LUT R12, R26, 0x40, RZ, 0xfc, !PT ;  /* 0x000000401a0c7812 */ /* 0x000fe200078efcff */
        /* <DEDUP_REMOVED lines=11> */
[-C--:B-----5:R-:W-:Y:S02]  /*177b0*/  ISETP.GE.AND P2, PT, R13, R11.reuse, PT ;  /* 0x0000000b0d00720c */ /* 0x0a0fe40003f46270 */
[----:B------:R-:W-:Y:S01]  /*177c0*/  IMAD R8, R18, UR5, R8 ;  /* 0x0000000512087c24 */ /* 0x000fe2000f8e0208 */
[----:B------:R-:W-:Y:S02]  /*177d0*/  IADD3 R7, P0, R2, UR6, RZ ;  /* 0x0000000602077c10 */ /* 0x000fe4000ff1e0ff */
[----:B------:R-:W-:-:S02]  /*177e0*/  ISETP.GE.AND P3, PT, R12, R11, PT ;  /* 0x0000000b0c00720c */ /* 0x000fc40003f66270 */
[----:B------:R-:W-:Y:S02]  /*177f0*/  IADD3.X R8, R8, UR7, R3, P0, !PT ;  /* 0x0000000708087c10 */ /* 0x000fe400087fe403 */
[----:B------:R-:W-:Y:S01]  /*17800*/  ISETP.GE.AND P4, PT, R26, R11, PT ;  /* 0x0000000b1a00720c */ /* 0x000fe20003f86270 */
[----:B------:R-:W-:-:S12]  /*17810*/  BRA.DIV UR4, `(.L_x_1450) ;  /* 0x0000003e04487947 */ /* 0x000fd8000b800000 */
[----:B------:R-:W5:Y:S04]  /*17820*/  SHFL.IDX PT, R2, R7, RZ, 0x1c1f ;  /* 0x001c1fff07027589 */ /* 0x000f6800000e0000 */
[----:B------:R-:W0:Y:S04]  /*17830*/  SHFL.IDX PT, R3, R8, RZ, 0x1c1f ;  /* 0x001c1fff08037589 */ /* 0x000e2800000e0000 */
[----:B------:R-:W-:Y:S01]  /*17840*/  SHFL.IDX PT, R9, R8, 0x2, 0x1c1f ;  /* 0x005c1f0008097f89 */ /* 0x000fe200000e0000 */
[----:B-----5:R-:W-:-:S05]  /*17850*/  IADD3 R2, P0, R26, R2, RZ ;  /* 0x000000021a027210 */ /* 0x020fca0007f1e0ff */
[----:B0-----:R-:W-:-:S05]  /*17860*/  IMAD.X R3, RZ, RZ, R3, P0 ;  /* 0x000000ffff037224 */ /* 0x001fca00000e0603 */
[----:B------:R-:W-:Y:S04]  /*17870*/  LDGSTS.E.BYPASS.LTC128B.128 [R0+0x1e400], desc[UR54][R2.64], !P4 ;  /* 0x1e40000002007fae */ /* 0x000fe8000e101d76 */
[----:B------:R-:W-:Y:S04]  /*17880*/  LDGSTS.E.BYPASS.LTC128B.128 [R0+0x20400], desc[UR54][R2.64+0x40], !P3 ;  /* 0x2040004002007fae */ /* 0x000fe8000d901d76 */
[----:B------:R0:W-:Y:S04]  /*17890*/  LDGSTS.E.BYPASS.LTC128B.128 [R0+0x22400], desc[UR54][R2.64+0x80], !P2 ;  /* 0x2240008002007fae */ /* 0x0001e8000d101d76 */
[----:B0-----:R-:W0:Y:S04]  /*178a0*/  SHFL.IDX PT, R2, R7, 0x1, 0x1c1f ;  /* 0x003c1f0007027f89 */ /* 0x001e2800000e0000 */
[----:B------:R-:W5:Y:S01]  /*178b0*/  SHFL.IDX PT, R3, R8, 0x1, 0x1c1f ;  /* 0x003c1f0008037f89 */ /* 0x000f6200000e0000 */
[----:B0-----:R-:W-:-:S05]  /*178c0*/  IADD3 R2, P0, R26, R2, RZ ;  /* 0x000000021a027210 */ /* 0x001fca0007f1e0ff */
[----:B-----5:R-:W-:-:S05]  /*178d0*/  IMAD.X R3, RZ, RZ, R3, P0 ;  /* 0x000000ffff037224 */ /* 0x020fca00000e0603 */
[----:B------:R-:W-:Y:S04]  /*178e0*/  LDGSTS.E.BYPASS.LTC128B.128 [R0+0x1ec00], desc[UR54][R2.64], !P4 ;  /* 0x1ec0000002007fae */ /* 0x000fe8000e101d76 */
[----:B------:R-:W-:Y:S04]  /*178f0*/  LDGSTS.E.BYPASS.LTC128B.128 [R0+0x20c00], desc[UR54][R2.64+0x40], !P3 ;  /* 0x20c0004002007fae */ /* 0x000fe8000d901d76 */
[----:B------:R0:W-:Y:S04]  /*17900*/  LDGSTS.E.BYPASS.LTC128B.128 [R0+0x22c00], desc[UR54][R2.64+0x80], !P2 ;  /* 0x22c0008002007fae */ /* 0x0001e8000d101d76 */
[----:B0-----:R-:W0:Y:S02]  /*17910*/  SHFL.IDX PT, R2, R7, 0x2, 0x1c1f ;  /* 0x005c1f0007027f89 */ /* 0x001e2400000e0000 */
[----:B0-----:R-:W-:-:S05]  /*17920*/  IADD3 R2, P0, R26, R2, RZ ;  /* 0x000000021a027210 */ /* 0x001fca0007f1e0ff */
[----:B------:R-:W-:Y:S02]  /*17930*/  IMAD.X R3, RZ, RZ, R9, P0 ;  /* 0x000000ffff037224 */ /* 0x000fe400000e0609 */
[----:B------:R0:W0:Y:S04]  /*17940*/  SHFL.IDX PT, R9, R8, 0x3, 0x1c1f ;  /* 0x007c1f0008097f89 */ /* 0x00002800000e0000 */
[----:B------:R-:W-:Y:S04]  /*17950*/  LDGSTS.E.BYPASS.LTC128B.128 [R0+0x1f400], desc[UR54][R2.64], !P4 ;  /* 0x1f40000002007fae */ /* 0x000fe8000e101d76 */
[----:B------:R-:W-:Y:S04]  /*17960*/  LDGSTS.E.BYPASS.LTC128B.128 [R0+0x21400], desc[UR54][R2.64+0x40], !P3 ;  /* 0x2140004002007fae */ /* 0x000fe8000d901d76 */
[----:B------:R5:W-:Y:S04]  /*17970*/  LDGSTS.E.BYPASS.LTC128B.128 [R0+0x23400], desc[UR54][R2.64+0x80], !P2 ;  /* 0x2340008002007fae */ /* 0x000be8000d101d76 */
[----:B-----5:R0:W0:Y:S02]  /*17980*/  SHFL.IDX PT, R2, R7, 0x3, 0x1c1f ;  /* 0x007c1f0007027f89 */ /* 0x02002400000e0000 */
.L_x_1553:
        /* <DEDUP_REMOVED lines=10> */
.L_x_1451:
        /* <DEDUP_REMOVED lines=11> */
.L_x_1452:
[----:B------:R-:W-:Y:S01]  /*17ae0*/  IMAD.U32 R0, RZ, RZ, UR44 ;  /* 0x0000002cff007e24 */ /* 0x000fe2000f8e00ff */
[----:B------:R0:W-:Y:S04]  /*17af0*/  SYNCS.ARRIVE.TRANS64.A1T0 RZ, [R4+URZ+0x2a830], RZ ;  /* 0x02a830ff04ff79a7 */ /* 0x0001e8000810003f */
[----:B------:R-:W-:-:S13]  /*17b00*/  ISETP.NE.AND P0, PT, R0, 0x3, PT ;  /* 0x000000030000780c */ /* 0x000fda0003f05270 */
[----:B0-----:R-:W-:Y:S05]  /*17b10*/  @!P0 BRA `(.L_x_1453) ;  /* 0x0000000000048947 */ /* 0x001fea0003800000 */
[----:B------:R-:W-:Y:S01]  /*17b20*/  BPT.TRAP 0x1 ;  /* 0x000000040000795c */ /* 0x000fe20000300000 */
.L_x_1453:
[----:B------:R-:W-:Y:S01]  /*17b30*/  LOP3.LUT R3, R6, 0x1, RZ, 0x3c, !PT ;  /* 0x0000000106037812 */ /* 0x000fe200078e3cff */
[----:B------:R-:W-:Y:S01]  /*17b40*/  IMAD R0, R5, 0x8, R22 ;  /* 0x0000000805007824 */ /* 0x000fe200078e0216 */
[----:B------:R-:W-:Y:S02]  /*17b50*/  BSSY B0, `(.L_x_1454) ;  /* 0x0000004000007945 */ /* 0x000fe40003800000 */
[----:B------:R-:W-:-:S04]  /*17b60*/  SHF.L.U32 R3, R3, 0x1f, RZ ;  /* 0x0000001f03037819 */ /* 0x000fc800000006ff */
[----:B------:R-:W0:Y:S02]  /*17b70*/  SYNCS.PHASECHK.TRANS64.TRYWAIT P2, [R0+URZ+0x2a870], R3 ;  /* 0x02a87003000075a7 */ /* 0x000e24000804017f */
[----:B0-----:R-:W-:Y:S05]  /*17b80*/  @!P2 BRA `(.L_x_1455) ;  /* 0x0000003c009ca947 */ /* 0x001fea0003800000 */
.L_x_1554:
[----:B------:R-:W-:Y:S05]  /*17b90*/  BSYNC B0 ;  /* 0x0000000000007941 */ /* 0x000fea0003800000 */
.L_x_1454:
[----:B------:R-:W-:-:S05]  /*17ba0*/  IMAD.U32 R2, RZ, RZ, UR42 ;  /* 0x0000002aff027e24 */ /* 0x000fca000f8e00ff */
[----:B------:R-:W-:-:S13]  /*17bb0*/  ISETP.NE.AND P2, PT, R2, 0x3, PT ;  /* 0x000000030200780c */ /* 0x000fda0003f45270 */
[----:B------:R-:W-:Y:S05]  /*17bc0*/  @!P2 BRA `(.L_x_1456) ;  /* 0x000000000004a947 */ /* 0x000fea0003800000 */
[----:B------:R-:W-:Y:S01]  /*17bd0*/  BPT.TRAP 0x1 ;  /* 0x000000040000795c */ /* 0x000fe20000300000 */
.L_x_1456:
[----:B------:R-:W-:Y:S01]  /*17be0*/  SHF.L.U32 R3, R6, 0x1f, RZ ;  /* 0x0000001f06037819 */ /* 0x000fe200000006ff */
[----:B------:R-:W-:-:S03]  /*17bf0*/  IMAD R2, R5, 0x6000, RZ ;  /* 0x0000600005027824 */ /* 0x000fc600078e02ff */
[----:B------:R-:W0:Y:S02]  /*17c00*/  SYNCS.PHASECHK.TRANS64.TRYWAIT P2, [R0+URZ+0x2a860], R3 ;  /* 0x02a86003000075a7 */ /* 0x000e24000804017f */
[----:B0-----:R-:W-:Y:S05]  /*17c10*/  @!P2 BRA `(.L_x_1457) ;  /* 0x0000003c008ca947 */ /* 0x001fea0003800000 */
.L_x_1555:
[----:B------:R-:W-:Y:S01]  /*17c20*/  LOP3.LUT R3, R2, R37, RZ, 0xfc, !PT ;  /* 0x0000002502037212 */ /* 0x000fe200078efcff */
[----:B------:R-:W-:Y:S05]  /*17c30*/  WARPSYNC.ALL ;  /* 0x0000000000007948 */ /* 0x000fea0003800000 */
[C---:B------:R-:W-:Y:S01]  /*17c40*/  IMAD.IADD R3, R22.reuse, 0x1, R3 ;  /* 0x0000000116037824 */ /* 0x040fe200078e0203 */
[----:B------:R-:W-:Y:S01]  /*17c50*/  IADD3 R2, R22, R2, R34 ;  /* 0x0000000216027210 */ /* 0x000fe20007ffe022 */
[----:B----4-:R-:W-:-:S03]  /*17c60*/  IMAD.U32 R17, RZ, RZ, UR42 ;  /* 0x0000002aff117e24 */ /* 0x010fc6000f8e00ff */
[----:B---3--:R-:W0:Y:S02]  /*17c70*/  LDSM.16.MT88.4 R4, [R3+0xc400] ;  /* 0x00c400000304783b */ /* 0x008e240000004200 */
[----:B------:R-:W-:Y:S02]  /*17c80*/  ISETP.NE.AND P2, PT, R17, 0x3, PT ;  /* 0x000000031100780c */ /* 0x000fe40003f45270 */
[C-C-:B0-----:R-:W-:Y:S02]  /*17c90*/  PRMT R12, R4.reuse, 0x6420, R5.reuse ;  /* 0x00006420040c7816 */ /* 0x141fe40000000005 */
[----:B------:R-:W-:Y:S02]  /*17ca0*/  PRMT R13, R4, 0x7531, R5 ;  /* 0x00007531040d7816 */ /* 0x000fe40000000005 */
[C-C-:B--2---:R-:W-:Y:S02]  /*17cb0*/  PRMT R14, R6.reuse, 0x6420, R7.reuse ;  /* 0x00006420060e7816 */ /* 0x144fe40000000007 */
        /* <DEDUP_REMOVED lines=79> */
.L_x_1458:
[----:B--2---:R2:W-:Y:S01]  /*181b0*/  SYNCS.ARRIVE.TRANS64.A1T0 RZ, [R0+URZ+0x2a850], RZ ;  /* 0x02a850ff00ff79a7 */ /* 0x0045e2000810003f */
[----:B------:R-:W-:Y:S06]  /*181c0*/  BAR.SYNC.DEFER_BLOCKING 0x2, 0x80 ;  /* 0x0082000000007b1d */ /* 0x000fec0000010000 */
[----:B------:R-:W-:Y:S05]  /*181d0*/  @!P0 BRA `(.L_x_1459) ;  /* 0x0000000000048947 */ /* 0x000fea0003800000 */
[----:B------:R-:W-:Y:S01]  /*181e0*/  BPT.TRAP 0x1 ;  /* 0x000000040000795c */ /* 0x000fe20000300000 */
.L_x_1459:
[----:B------:R-:W-:Y:S02]  /*181f0*/  VIADD R3, R0, 0x2a880 ;  /* 0x0002a88000037836 */ /* 0x000fe40000000000 */
[----:B------:R-:W-:Y:S02]  /*18200*/  IMAD.MOV.U32 R5, RZ, RZ, R23 ;  /* 0x000000ffff057224 */ /* 0x000fe400078e0017 */
[----:B------:R-:W-:Y:S01]  /*18210*/  IMAD.MOV.U32 R6, RZ, RZ, R24 ;  /* 0x000000ffff067224 */ /* 0x000fe200078e0018 */
[----:B------:R-:W-:-:S04]  /*18220*/  PRMT R3, R32, 0x654, R3 ;  /* 0x0000065420037816 */ /* 0x000fc80000000003 */
[----:B------:R3:W-:Y:S01]  /*18230*/  SYNCS.ARRIVE.TRANS64.RED.A1T0 RZ, [R3+URZ], RZ ;  /* 0x000000ff03ff79a7 */ /* 0x0007e2000810043f */
[----:B------:R-:W-:Y:S05]  /*18240*/  @P1 BRA `(.L_x_1460) ;  /* 0xffffffec00181947 */ /* 0x000fea000383ffff */
.L_x_1440:
        /* <DEDUP_REMOVED lines=9> */
[----:B---3--:R-:W2:Y:S01]  /*182e0*/  LDC.64 R2, c[0x0][0xc60] ;  /* 0x00031800ff027b82 */ /* 0x008ea20000000a00 */
        /* <DEDUP_REMOVED lines=9> */
.L_x_1462:
[----:B------:R-:W-:Y:S05]  /*18380*/  BSYNC B0 ;  /* 0x0000000000007941 */ /* 0x000fea0003800000 */
.L_x_1461:
[----:B------:R-:W-:Y:S05]  /*18390*/  @!P0 BRA `(.L_x_1463) ;  /* 0x0000000000048947 */ /* 0x000fea0003800000 */
[----:B------:R-:W-:Y:S01]  /*183a0*/  BPT.TRAP 0x1 ;  /* 0x000000040000795c */ /* 0x000fe20000300000 */
.L_x_1463:
[----:B---3--:R-:W-:Y:S01]  /*183b0*/  LOP3.LUT R3, R24, 0x1, RZ, 0x3c, !PT ;  /* 0x0000000118037812 */ /* 0x008fe200078e3cff */
[----:B------:R-:W-:Y:S01]  /*183c0*/  IMAD R12, R23, 0x8, R22 ;  /* 0x00000008170c7824 */ /* 0x000fe200078e0216 */
[----:B------:R-:W-:Y:S02]  /*183d0*/  BSSY B0, `(.L_x_1464) ;  /* 0x0000004000007945 */ /* 0x000fe40003800000 */
[----:B------:R-:W-:-:S04]  /*183e0*/  SHF.L.U32 R3, R3, 0x1f, RZ ;  /* 0x0000001f03037819 */ /* 0x000fc800000006ff */
[----:B------:R-:W0:Y:S02]  /*183f0*/  SYNCS.PHASECHK.TRANS64.TRYWAIT P1, [R12+URZ+0x2a870], R3 ;  /* 0x02a870030c0075a7 */ /* 0x000e24000802017f */
[----:B0-----:R-:W-:Y:S05]  /*18400*/  @!P1 BRA `(.L_x_1465) ;  /* 0x0000003400a49947 */ /* 0x001fea0003800000 */
.L_x_1556:
[----:B------:R-:W-:Y:S05]  /*18410*/  BSYNC B0 ;  /* 0x0000000000007941 */ /* 0x000fea0003800000 */
.L_x_1464:
[----:B------:R-:W-:-:S05]  /*18420*/  IMAD.U32 R0, RZ, RZ, UR42 ;  /* 0x0000002aff007e24 */ /* 0x000fca000f8e00ff */
[----:B------:R-:W-:-:S13]  /*18430*/  ISETP.NE.AND P1, PT, R0, 0x3, PT ;  /* 0x000000030000780c */ /* 0x000fda0003f25270 */
[----:B------:R-:W-:Y:S05]  /*18440*/  @!P1 BRA `(.L_x_1466) ;  /* 0x0000000000049947 */ /* 0x000fea0003800000 */
[----:B------:R-:W-:Y:S01]  /*18450*/  BPT.TRAP 0x1 ;  /* 0x000000040000795c */ /* 0x000fe20000300000 */
.L_x_1466:
[----:B0-----:R-:W-:-:S04]  /*18460*/  SHF.L.U32 R3, R24, 0x1f, RZ ;  /* 0x0000001f18037819 */ /* 0x001fc800000006ff */
[----:B------:R-:W0:Y:S02]  /*18470*/  SYNCS.PHASECHK.TRANS64.TRYWAIT P1, [R12+URZ+0x2a860], R3 ;  /* 0x02a860030c0075a7 */ /* 0x000e24000802017f */
[----:B0-----:R-:W-:Y:S05]  /*18480*/  @!P1 BRA `(.L_x_1467) ;  /* 0x0000003400989947 */ /* 0x001fea0003800000 */
.L_x_1557:
[----:B0-----:R-:W-:Y:S01]  /*18490*/  IMAD R3, R23, 0x6000, RZ ;  /* 0x0000600017037824 */ /* 0x001fe200078e02ff */
[----:B------:R-:W-:Y:S05]  /*184a0*/  WARPSYNC.ALL ;  /* 0x0000000000007948 */ /* 0x000fea0003800000 */
[----:B------:R-:W-:Y:S01]  /*184b0*/  LOP3.LUT R5, R3, R37, RZ, 0xfc, !PT ;  /* 0x0000002503057212 */ /* 0x000fe200078efcff */
[----:B------:R-:W-:Y:S01]  /*184c0*/  IMAD.U32 R13, RZ, RZ, UR42 ;  /* 0x0000002aff0d7e24 */ /* 0x000fe2000f8e00ff */
[----:B------:R-:W-:-:S03]  /*184d0*/  IADD3 R2, R22, R3, R34 ;  /* 0x0000000316027210 */ /* 0x000fc60007ffe022 */
[----:B------:R-:W-:Y:S01]  /*184e0*/  IMAD.IADD R0, R22, 0x1, R5 ;  /* 0x0000000116007824 */ /* 0x000fe200078e0205 */
[----:B------:R-:W-:Y:S02]  /*184f0*/  IADD3 R3, R30, 0x400, R2 ;  /* 0x000004001e037810 */ /* 0x000fe40007ffe002 */
[----:B------:R-:W-:Y:S02]  /*18500*/  ISETP.NE.AND P1, PT, R13, 0x3, PT ;  /* 0x000000030d00780c */ /* 0x000fe40003f25270 */
        /* <DEDUP_REMOVED lines=82> */
.L_x_1468:
[----:B--2---:R2:W-:Y:S01]  /*18a30*/  SYNCS.ARRIVE.TRANS64.A1T0 RZ, [R12+URZ+0x2a850], RZ ;  /* 0x02a850ff0cff79a7 */ /* 0x0045e2000810003f */
[----:B------:R-:W-:Y:S06]  /*18a40*/  BAR.SYNC.DEFER_BLOCKING 0x2, 0x80 ;  /* 0x0082000000007b1d */ /* 0x000fec0000010000 */
[----:B------:R-:W-:Y:S05]  /*18a50*/  @!P0 BRA `(.L_x_1469) ;  /* 0x0000000000048947 */ /* 0x000fea0003800000 */
[----:B------:R-:W-:Y:S01]  /*18a60*/  BPT.TRAP 0x1 ;  /* 0x000000040000795c */ /* 0x000fe20000300000 */
.L_x_1469:
        /* <DEDUP_REMOVED lines=8> */
.L_x_1410:
[----:B------:R-:W-:Y:S05]  /*18af0*/  BSYNC B7 ;  /* 0x0000000000077941 */ /* 0x000fea0003800000 */
.L_x_1408:
[----:B------:R-:W-:-:S13]  /*18b00*/  LOP3.LUT P0, RZ, R25, 0x80, RZ, 0xc0, !PT ;  /* 0x0000008019ff7812 */ /* 0x000fda000780c0ff */
[----:B------:R-:W-:Y:S05]  /*18b10*/  @!P0 BRA `(.L_x_1470) ;  /* 0x0000000000208947 */ /* 0x000fea0003800000 */
[----:B------:R-:W3:Y:S08]  /*18b20*/  S2UR UR4, SR_CgaCtaId ;  /* 0x00000000000479c3 */ /* 0x000ef00000008800 */
[----:B------:R-:W-:Y:S01]  /*18b30*/  BAR.SYNC.DEFER_BLOCKING 0x5, 0x180 ;  /* 0x0146000000007b1d */ /* 0x000fe20000010000 */
[----:B------:R-:W-:Y:S01]  /*18b40*/  MOV R3, 0x400 ;  /* 0x0000040000037802 */ /* 0x000fe20000000f00 */
[----:B---3--:R-:W-:-:S05]  /*18b50*/  IMAD.U32 R32, RZ, RZ, UR4 ;  /* 0x00000004ff207e24 */ /* 0x008fca000f8e00ff */
[----:B------:R-:W-:-:S05]  /*18b60*/  LEA R22, R32, R3, 0x18 ;  /* 0x0000000320167211 */ /* 0x000fca00078ec0ff */
[----:B------:R3:W4:Y:S01]  /*18b70*/  LDS.128 R16, [R22+0x2a8d0] ;  /* 0x02a8d00016107984 */ /* 0x0007220000000c00 */
[----:B------:R-:W-:Y:S06]  /*18b80*/  BAR.ARV 0x4, 0x180 ;  /* 0x0106000000007b1d */ /* 0x000fec0000002000 */
[----:B------:R-:W-:Y:S05]  /*18b90*/  BRA `(.L_x_1471) ;  /* 0x0000000800947947 */ /* 0x000fea0003800000 */
.L_x_1470:
[----:B------:R-:W3:Y:S01]  /*18ba0*/  S2R R0, SR_TID.X ;  /* 0x0000000000007919 */ /* 0x000ee20000002100 */
[----:B------:R-:W-:Y:S01]  /*18bb0*/  ULDC UR4, c[0x0][0xc3c] ;  /* 0x00030f0000047ab9 */ /* 0x000fe20000000800 */
[----:B------:R-:W-:Y:S01]  /*18bc0*/  IMAD.MOV.U32 R17, RZ, RZ, RZ ;  /* 0x000000ffff117224 */ /* 0x000fe200078e00ff */
[----:B---3--:R-:W-:-:S04]  /*18bd0*/  LOP3.LUT R6, R0, 0x1f, RZ, 0xc0, !PT ;  /* 0x0000001f00067812 */ /* 0x008fc800078ec0ff */
[----:B------:R-:W-:Y:S01]  /*18be0*/  ISETP.NE.AND P0, PT, R6, 0x1f, PT ;  /* 0x0000001f0600780c */ /* 0x000fe20003f05270 */
[----:B------:R-:W-:-:S05]  /*18bf0*/  IMAD.IADD R5, R19, 0x1, R6 ;  /* 0x0000000113057824 */ /* 0x000fca00078e0206 */
[----:B------:R-:W-:Y:S01]  /*18c00*/  ISETP.GE.OR P1, PT, R5, UR4, !P0 ;  /* 0x0000000405007c0c */ /* 0x000fe2000c726670 */
[----:B------:R-:W-:-:S12]  /*18c10*/  ULDC UR4, c[0x0][0xc3c] ;  /* 0x00030f0000047ab9 */ /* 0x000fd80000000800 */
[----:B0-----:R-:W0:Y:S02]  /*18c20*/  @!P1 LDC.64 R2, c[0x0][0xc80] ;  /* 0x00032000ff029b82 */ /* 0x001e240000000a00 */
[----:B0-----:R-:W-:-:S05]  /*18c30*/  @!P1 IMAD.WIDE R2, R5, 0x4, R2 ;  /* 0x0000000405029825 */ /* 0x001fca00078e0202 */
[----:B------:R-:W3:Y:S01]  /*18c40*/  @!P1 LDG.E R17, desc[UR54][R2.64] ;  /* 0x0000003602119981 */ /* 0x000ee2000c1e1900 */
[C---:B------:R-:W-:Y:S02]  /*18c50*/  ISETP.NE.AND P1, PT, R6.reuse, RZ, PT ;  /* 0x000000ff0600720c */ /* 0x040fe40003f25270 */
[C---:B------:R-:W-:Y:S02]  /*18c60*/  ISETP.GE.U32.AND P2, PT, R6.reuse, 0x2, PT ;  /* 0x000000020600780c */ /* 0x040fe40003f46070 */
[C---:B------:R-:W-:Y:S02]  /*18c70*/  ISETP.GE.U32.AND P3, PT, R6.reuse, 0x4, PT ;  /* 0x000000040600780c */ /* 0x040fe40003f66070 */
[C---:B------:R-:W-:Y:S02]  /*18c80*/  ISETP.GE.U32.AND P4, PT, R6.reuse, 0x8, PT ;  /* 0x000000080600780c */ /* 0x040fe40003f86070 */
[----:B------:R-:W-:Y:S01]  /*18c90*/  ISETP.GE.U32.AND P5, PT, R6, 0x10, PT ;  /* 0x000000100600780c */ /* 0x000fe20003fa6070 */
[----:B---3--:R-:W0:Y:S02]  /*18ca0*/  SHFL.UP PT, R0, R17, 0x1, RZ ;  /* 0x0420000011007989 */ /* 0x008e2400000e00ff */
        /* <DEDUP_REMOVED lines=8> */
[----:B------:R-:W-:Y:S04]  /*18d30*/  SHFL.IDX PT, R5, R16, RZ, 0x1f ;  /* 0x00001fff10057589 */ /* 0x000fe800000e0000 */
[----:B------:R-:W0:Y:S02]  /*18d40*/  SHFL.UP PT, R2, R4, 0x8, RZ ;  /* 0x0500000004027989 */ /* 0x000e2400000e00ff */
[----:B0-----:R-:W-:Y:S02]  /*18d50*/  SEL R3, R2, RZ, P4 ;  /* 0x000000ff02037207 */ /* 0x001fe40002000000 */
[----:B------:R-:W-:Y:S03]  /*18d60*/  SHFL.IDX PT, R2, R16, 0x1, 0x1f ;  /* 0x00201f0010027f89 */ /* 0x000fe600000e0000 */
        /* <DEDUP_REMOVED lines=10> */
.L_x_1476:
[----:B------:R-:W-:-:S05]  /*18e10*/  VIADD R19, R19, 0x1f ;  /* 0x0000001f13137836 */ /* 0x000fca0000000000 */
[----:B------:R-:W-:-:S13]  /*18e20*/  ISETP.GE.AND P6, PT, R19, UR4, PT ;  /* 0x0000000413007c0c */ /* 0x000fda000bfc6270 */
[----:B------:R-:W-:Y:S05]  /*18e30*/  @P6 BRA `(.L_x_1473) ;  /* 0x0000000400b86947 */ /* 0x000fea0003800000 */
[----:B------:R-:W0:Y:S01]  /*18e40*/  S2R R0, SR_TID.X ;  /* 0x0000000000007919 */ /* 0x000e220000002100 */
[----:B------:R-:W-:Y:S01]  /*18e50*/  BSSY B0, `(.L_x_1474) ;  /* 0x0000009000007945 */ /* 0x000fe20003800000 */
[----:B------:R-:W-:Y:S01]  /*18e60*/  IMAD.MOV.U32 R17, RZ, RZ, RZ ;  /* 0x000000ffff117224 */ /* 0x000fe200078e00ff */
[----:B0-----:R-:W-:-:S05]  /*18e70*/  LOP3.LUT R0, R0, 0x1f, RZ, 0xc0, !PT ;  /* 0x0000001f00007812 */ /* 0x001fca00078ec0ff */
[----:B------:R-:W-:-:S05]  /*18e80*/  IMAD.IADD R7, R19, 0x1, R0 ;  /* 0x0000000113077824 */ /* 0x000fca00078e0200 */
[----:B------:R-:W-:-:S13]  /*18e90*/  ISETP.GE.OR P6, PT, R7, UR4, !P0 ;  /* 0x0000000407007c0c */ /* 0x000fda000c7c6670 */
[----:B------:R-:W-:Y:S05]  /*18ea0*/  @P6 BRA `(.L_x_1475) ;  /* 0x00000000000c6947 */ /* 0x000fea0003800000 */
[----:B------:R-:W0:Y:S02]  /*18eb0*/  LDC.64 R2, c[0x0][0xc80] ;  /* 0x00032000ff027b82 */ /* 0x000e240000000a00 */
[----:B0-----:R-:W-:-:S05]  /*18ec0*/  IMAD.WIDE R2, R7, 0x4, R2 ;  /* 0x0000000407027825 */ /* 0x001fca00078e0202 */
[----:B------:R0:W5:Y:S02]  /*18ed0*/  LDG.E R17, desc[UR54][R2.64] ;  /* 0x0000003602117981 */ /* 0x000164000c1e1900 */
.L_x_1475:
[----:B------:R-:W-:Y:S05]  /*18ee0*/  BSYNC B0 ;  /* 0x0000000000007941 */ /* 0x000fea0003800000 */
.L_x_1474:
[----:B-----5:R-:W3:Y:S02]  /*18ef0*/  SHFL.UP PT, R0, R17, 0x1, RZ ;  /* 0x0420000011007989 */ /* 0x020ee400000e00ff */
[----:B---3--:R-:W-:-:S05]  /*18f00*/  SEL R0, R0, RZ, P1 ;  /* 0x000000ff00007207 */ /* 0x008fca0000800000 */
[----:B------:R-:W-:-:S05]  /*18f10*/  IMAD.IADD R0, R17, 0x1, R0 ;  /* 0x0000000111007824 */ /* 0x000fca00078e0200 */
[----:B0-----:R-:W0:Y:S02]  /*18f20*/  SHFL.UP PT, R2, R0, 0x2, RZ ;  /* 0x0440000000027989 */ /* 0x001e2400000e00ff */
[----:B0-----:R-:W-:-:S05]  /*18f30*/  SEL R3, R2, RZ, P2 ;  /* 0x000000ff02037207 */ /* 0x001fca0001000000 */
[----:B------:R-:W-:Y:S02]  /*18f40*/  IMAD.IADD R3, R0, 0x1, R3 ;  /* 0x0000000100037824 */ /* 0x000fe400078e0203 */
[----:B------:R-:W0:Y:S03]  /*18f50*/  LDC R0, c[0x0][0xc38] ;  /* 0x00030e00ff007b82 */ /* 0x000e260000000800 */
[----:B------:R-:W3:Y:S02]  /*18f60*/  SHFL.UP PT, R2, R3, 0x4, RZ ;  /* 0x0480000003027989 */ /* 0x000ee400000e00ff */
[----:B---3--:R-:W-:-:S05]  /*18f70*/  SEL R2, R2, RZ, P3 ;  /* 0x000000ff02027207 */ /* 0x008fca0001800000 */
[----:B------:R-:W-:-:S05]  /*18f80*/  IMAD.IADD R2, R3, 0x1, R2 ;  /* 0x0000000103027824 */ /* 0x000fca00078e0202 */
[----:B------:R-:W3:Y:S02]  /*18f90*/  SHFL.UP PT, R6, R2, 0x8, RZ ;  /* 0x0500000002067989 */ /* 0x000ee400000e00ff */
[----:B---3--:R-:W-:-:S05]  /*18fa0*/  SEL R7, R6, RZ, P4 ;  /* 0x000000ff06077207 */ /* 0x008fca0002000000 */
[----:B------:R-:W-:-:S05]  /*18fb0*/  IMAD.IADD R7, R2, 0x1, R7 ;  /* 0x0000000102077824 */ /* 0x000fca00078e0207 */
[----:B------:R-:W3:Y:S02]  /*18fc0*/  SHFL.UP PT, R6, R7, 0x10, RZ ;  /* 0x0600000007067989 */ /* 0x000ee400000e00ff */
[----:B---3--:R-:W-:-:S05]  /*18fd0*/  SEL R6, R6, RZ, P5 ;  /* 0x000000ff06067207 */ /* 0x008fca0002800000 */
[----:B------:R-:W-:-:S05]  /*18fe0*/  IMAD.IADD R6, R7, 0x1, R6 ;  /* 0x0000000107067824 */ /* 0x000fca00078e0206 */
[----:B------:R-:W0:Y:S02]  /*18ff0*/  SHFL.IDX PT, R9, R6, 0x1f, 0x1f ;  /* 0x03e01f0006097f89 */ /* 0x000e2400000e0000 */
[----:B0-----:R-:W-:-:S04]  /*19000*/  IMAD R9, R9, R0, RZ ;  /* 0x0000000009097224 */ /* 0x001fc800078e02ff */
[----:B------:R-:W-:-:S05]  /*19010*/  IMAD.IADD R4, R9, 0x1, R4 ;  /* 0x0000000109047824 */ /* 0x000fca00078e0204 */
[----:B------:R-:W-:-:S13]  /*19020*/  ISETP.GT.AND P6, PT, R4, R5, PT ;  /* 0x000000050400720c */ /* 0x000fda0003fc4270 */
[----:B------:R-:W-:Y:S05]  /*19030*/  @!P6 BRA `(.L_x_1476) ;  /* 0xfffffffc0074e947 */ /* 0x000fea000383ffff */
[----:B------:R-:W-:-:S07]  /*19040*/  IMAD.MOV.U32 R7, RZ, RZ, R6 ;  /* 0x000000ffff077224 */ /* 0x000fce00078e0006 */
.L_x_1472:
[----:B------:R-:W-:-:S04]  /*19050*/  IMAD.IADD R9, R4, 0x1, -R9 ;  /* 0x0000000104097824 */ /* 0x000fc800078e0a09 */
[----:B------:R-:W-:-:S05]  /*19060*/  IMAD R2, R7, R0, R9 ;  /* 0x0000000007027224 */ /* 0x000fca00078e0209 */
[----:B------:R-:W-:Y:S02]  /*19070*/  ISETP.GT.AND P0, PT, R2, R5, PT ;  /* 0x000000050200720c */ /* 0x000fe40003f04270 */
[----:B------:R-:W0:Y:S11]  /*19080*/  LDC.64 R2, c[0x0][0xc90] ;  /* 0x00032400ff027b82 */ /* 0x000e360000000a00 */
[----:B------:R-:W-:-:S04]  /*19090*/  VOTE.ANY R11, PT, !P0 ;  /* 0x00000000000b7806 */ /* 0x000fc800040e0100 */
[----:B------:R-:W3:Y:S02]  /*190a0*/  POPC R8, R11 ;  /* 0x0000000b00087309 */ /* 0x000ee40000000000 */
[----:B---3--:R-:W-:-:S04]  /*190b0*/  IMAD.IADD R19, R8, 0x1, R19 ;  /* 0x0000000108137824 */ /* 0x008fc800078e0213 */
[----:B0-----:R-:W-:-:S05]  /*190c0*/  IMAD.WIDE R2, R19, 0x4, R2 ;  /* 0x0000000413027825 */ /* 0x001fca00078e0202 */
[----:B------:R-:W3:Y:S01]  /*190d0*/  LDG.E R6, desc[UR54][R2.64] ;  /* 0x0000003602067981 */ /* 0x000ee2000c1e1900 */
[----:B------:R-:W-:Y:S01]  /*190e0*/  ISETP.NE.AND P0, PT, R11, RZ, PT ;  /* 0x000000ff0b00720c */ /* 0x000fe20003f05270 */
[----:B------:R-:W-:Y:S02]  /*190f0*/  IMAD.MOV.U32 R16, RZ, RZ, RZ ;  /* 0x000000ffff107224 */ /* 0x000fe400078e00ff */
[----:B------:R-:W3:Y:S02]  /*19100*/  SHFL.IDX PT, R17, R17, R8, 0x1f ;  /* 0x00001f0811117589 */ /* 0x000ee400000e0000 */
[----:B---3--:R-:W-:-:S05]  /*19110*/  IMAD R4, R17, R6, RZ ;  /* 0x0000000611047224 */ /* 0x008fca00078e02ff */
[----:B------:R-:W-:-:S04]  /*19120*/  IABS R10, R4 ;  /* 0x00000004000a7213 */ /* 0x000fc80000000000 */
[----:B--2---:R-:W0:Y:S08]  /*19130*/  I2F.RP R12, R10 ;  /* 0x0000000a000c7306 */ /* 0x004e300000209400 */
[----:B0-----:R-:W0:Y:S02]  /*19140*/  MUFU.RCP R12, R12 ;  /* 0x0000000c000c7308 */ /* 0x001e240000001000 */
[----:B0-----:R-:W-:-:S06]  /*19150*/  VIADD R13, R12, 0xffffffe ;  /* 0x0ffffffe0c0d7836 */ /* 0x001fcc0000000000 */
[----:B------:R0:W2:Y:S01]  /*19160*/  F2I.FTZ.U32.TRUNC.NTZ R3, R13 ;  /* 0x0000000d00037305 */ /* 0x0000a2000021f000 */
[----:B------:R-:W-:Y:S05]  /*19170*/  @!P0 BRA `(.L_x_1477) ;  /* 0x0000000000088947 */ /* 0x000fea0003800000 */
[----:B------:R-:W-:-:S05]  /*19180*/  VIADD R8, R8, 0xffffffff ;  /* 0xffffffff08087836 */ /* 0x000fca0000000000 */
[----:B------:R3:W4:Y:S02]  /*19190*/  SHFL.IDX PT, R16, R7, R8, 0x1f ;  /* 0x00001f0807107589 */ /* 0x00072400000e0000 */
.L_x_1477:
[----:B--23--:R-:W-:Y:S02]  /*191a0*/  IMAD.MOV R7, RZ, RZ, -R3 ;  /* 0x000000ffff077224 */ /* 0x00cfe400078e0a03 */
[----:B----4-:R-:W-:Y:S02]  /*191b0*/  IMAD R16, R16, R0, R9 ;  /* 0x0000000010107224 */ /* 0x010fe400078e0209 */
[----:B------:R-:W-:Y:S02]  /*191c0*/  IMAD R7, R7, R10, RZ ;  /* 0x0000000a07077224 */ /* 0x000fe400078e02ff */
[----:B------:R-:W-:Y:S02]  /*191d0*/  IMAD.MOV.U32 R2, RZ, RZ, RZ ;  /* 0x000000ffff027224 */ /* 0x000fe400078e00ff */
[----:B------:R-:W-:Y:S02]  /*191e0*/  IMAD.IADD R5, R5, 0x1, -R16 ;  /* 0x0000000105057824 */ /* 0x000fe400078e0a10 */
[----:B------:R-:W-:Y:S01]  /*191f0*/  IMAD.HI.U32 R3, R3, R7, R2 ;  /* 0x0000000703037227 */ /* 0x000fe200078e0002 */
[----:B------:R-:W-:-:S02]  /*19200*/  IABS R7, R4 ;  /* 0x0000000400077213 */ /* 0x000fc40000000000 */
        /* <DEDUP_REMOVED lines=14> */
[----:B------:R-:W-:Y:S02]  /*192f0*/  IMAD R7, R6, R9, RZ ;  /* 0x0000000906077224 */ /* 0x000fe400078e02ff */
[----:B------:R-:W-:Y:S02]  /*19300*/  IMAD.MOV R9, RZ, RZ, -R9 ;  /* 0x000000ffff097224 */ /* 0x000fe400078e0a09 */
[----:B------:R-:W-:Y:S02]  /*19310*/  IMAD.MOV R3, RZ, RZ, -R7 ;  /* 0x000000ffff037224 */ /* 0x000fe400078e0a07 */
[----:B------:R-:W-:-:S03]  /*19320*/  IMAD R4, R4, R9, R5 ;  /* 0x0000000904047224 */ /* 0x000fc600078e0205 */
[----:B------:R-:W-:-:S04]  /*19330*/  VIADDMNMX R0, R3, R0, R6, PT ;  /* 0x0000000003007246 */ /* 0x000fc80003800106 */
[----:B------:R-:W-:-:S04]  /*19340*/  IABS R6, R0 ;  /* 0x0000000000067213 */ /* 0x000fc80000000000 */
[----:B------:R-:W2:Y:S08]  /*19350*/  I2F.RP R8, R6 ;  /* 0x0000000600087306 */ /* 0x000eb00000209400 */
[----:B--2---:R-:W2:Y:S02]  /*19360*/  MUFU.RCP R8, R8 ;  /* 0x0000000800087308 */ /* 0x004ea40000001000 */
[----:B--2---:R-:W-:Y:S01]  /*19370*/  VIADD R2, R8, 0xffffffe ;  /* 0x0ffffffe08027836 */ /* 0x004fe20000000000 */
[----:B------:R-:W-:-:S05]  /*19380*/  IABS R8, R4 ;  /* 0x0000000400087213 */ /* 0x000fca0000000000 */
[----:B------:R2:W3:Y:S02]  /*19390*/  F2I.FTZ.U32.TRUNC.NTZ R3, R2 ;  /* 0x0000000200037305 */ /* 0x0004e4000021f000 */
[----:B--2---:R-:W-:Y:S02]  /*193a0*/  IMAD.MOV.U32 R2, RZ, RZ, RZ ;  /* 0x000000ffff027224 */ /* 0x004fe400078e00ff */
[----:B---3--:R-:W-:-:S04]  /*193b0*/  IMAD.MOV R5, RZ, RZ, -R3 ;  /* 0x000000ffff057224 */ /* 0x008fc800078e0a03 */
[----:B------:R-:W-:-:S04]  /*193c0*/  IMAD R5, R5, R6, RZ ;  /* 0x0000000605057224 */ /* 0x000fc800078e02ff */
[----:B------:R-:W-:Y:S01]  /*193d0*/  IMAD.HI.U32 R3, R3, R5, R2 ;  /* 0x0000000503037227 */ /* 0x000fe200078e0002 */
[-C--:B------:R-:W-:Y:S02]  /*193e0*/  IABS R5, R0.reuse ;  /* 0x0000000000057213 */ /* 0x080fe40000000000 */
[C---:B------:R-:W-:Y:S01]  /*193f0*/  LOP3.LUT R2, R4.reuse, R0, RZ, 0x3c, !PT ;  /* 0x0000000004027212 */ /* 0x040fe200078e3cff */
[----:B------:R-:W-:Y:S02]  /*19400*/  IMAD.IADD R4, R4, 0x1, R7 ;  /* 0x0000000104047824 */ /* 0x000fe400078e0207 */
[----:B------:R-:W-:Y:S01]  /*19410*/  IMAD.MOV R5, RZ, RZ, -R5 ;  /* 0x000000ffff057224 */ /* 0x000fe200078e0a05 */
[----:B------:R-:W-:Y:S01]  /*19420*/  ISETP.GE.AND P2, PT, R2, RZ, PT ;  /* 0x000000ff0200720c */ /* 0x000fe20003f46270 */
[----:B------:R-:W-:-:S04]  /*19430*/  IMAD.HI.U32 R3, R3, R8, RZ ;  /* 0x0000000803037227 */ /* 0x000fc800078e00ff */
[----:B------:R-:W-:-:S05]  /*19440*/  IMAD R5, R3, R5, R8 ;  /* 0x0000000503057224 */ /* 0x000fca00078e0208 */
[----:B------:R-:W-:-:S13]  /*19450*/  ISETP.GT.U32.AND P1, PT, R6, R5, PT ;  /* 0x000000050600720c */ /* 0x000fda0003f24070 */
[----:B------:R-:W-:Y:S02]  /*19460*/  @!P1 IMAD.IADD R5, R5, 0x1, -R6 ;  /* 0x0000000105059824 */ /* 0x000fe400078e0a06 */
[----:B------:R-:W-:Y:S01]  /*19470*/  @!P1 VIADD R3, R3, 0x1 ;  /* 0x0000000103039836 */ /* 0x000fe20000000000 */
[----:B------:R-:W-:Y:S02]  /*19480*/  ISETP.NE.AND P1, PT, R0, RZ, PT ;  /* 0x000000ff0000720c */ /* 0x000fe40003f25270 */
[----:B------:R-:W-:-:S13]  /*19490*/  ISETP.GE.U32.AND P0, PT, R5, R6, PT ;  /* 0x000000060500720c */ /* 0x000fda0003f06070 */
[----:B------:R-:W-:-:S04]  /*194a0*/  @P0 VIADD R3, R3, 0x1 ;  /* 0x0000000103030836 */ /* 0x000fc80000000000 */
[----:B------:R-:W-:Y:S01]  /*194b0*/  @!P2 IMAD.MOV R3, RZ, RZ, -R3 ;  /* 0x000000ffff03a224 */ /* 0x000fe200078e0a03 */
[----:B------:R-:W-:Y:S01]  /*194c0*/  @!P1 LOP3.LUT R3, RZ, R0, RZ, 0x33, !PT ;  /* 0x00000000ff039212 */ /* 0x000fe200078e33ff */
[----:B------:R-:W-:-:S04]  /*194d0*/  IMAD.MOV R0, RZ, RZ, -R0 ;  /* 0x000000ffff007224 */ /* 0x000fc800078e0a00 */
[----:B------:R-:W-:Y:S01]  /*194e0*/  IMAD R18, R3, R0, R4 ;  /* 0x0000000003127224 */ /* 0x000fe200078e0204 */
[----:B------:R-:W-:-:S05]  /*194f0*/  LOP3.LUT R0, RZ, R3, RZ, 0x33, !PT ;  /* 0x00000003ff007212 */ /* 0x000fca00078e33ff */
[----:B------:R-:W-:Y:S01]  /*19500*/  IMAD.IADD R17, R17, 0x1, R0 ;  /* 0x0000000111117824 */ /* 0x000fe200078e0200 */
[----:B------:R-:W-:Y:S06]  /*19510*/  BRA `(.L_x_1478) ;  /* 0x0000000000107947 */ /* 0x000fec0003800000 */
.L_x_1473:
[----:B------:R-:W0:Y:S01]  /*19520*/  LDC R19, c[0x0][0xc3c] ;  /* 0x00030f00ff137b82 */ /* 0x000e220000000800 */
[----:B------:R-:W-:Y:S02]  /*19530*/  IMAD.MOV.U32 R16, RZ, RZ, R5 ;  /* 0x000000ffff107224 */ /* 0x000fe400078e0005 */
[----:B------:R-:W-:Y:S02]  /*19540*/  IMAD.MOV.U32 R17, RZ, RZ, RZ ;  /* 0x000000ffff117224 */ /* 0x000fe400078e00ff */
[----:B------:R-:W-:-:S07]  /*19550*/  IMAD.MOV.U32 R18, RZ, RZ, RZ ;  /* 0x000000ffff127224 */ /* 0x000fce00078e00ff */
.L_x_1478:
[----:B------:R-:W3:Y:S01]  /*19560*/  S2R R0, SR_TID.X ;  /* 0x0000000000007919 */ /* 0x000ee20000002100 */
[----:B------:R-:W-:Y:S01]  /*19570*/  BAR.SYNC.DEFER_BLOCKING 0x4, 0x180 ;  /* 0x0106000000007b1d */ /* 0x000fe20000010000 */
[----:B---3--:R-:W-:-:S04]  /*19580*/  LOP3.LUT R0, R0, 0x1f, RZ, 0xc0, !PT ;  /* 0x0000001f00007812 */ /* 0x008fc800078ec0ff */
[----:B------:R-:W-:-:S13]  /*19590*/  ISETP.NE.AND P0, PT, R0, RZ, PT ;  /* 0x000000ff0000720c */ /* 0x000fda0003f05270 */
[----:B------:R-:W3:Y:S01]  /*195a0*/  @!P0 S2R R32, SR_CgaCtaId ;  /* 0x0000000000208919 */ /* 0x000ee20000008800 */
[----:B------:R-:W-:-:S04]  /*195b0*/  @!P0 MOV R3, 0x400 ;  /* 0x0000040000038802 */ /* 0x000fc80000000f00 */
[----:B---3--:R-:W-:-:S05]  /*195c0*/  @!P0 LEA R22, R32, R3, 0x18 ;  /* 0x0000000320168211 */ /* 0x008fca00078ec0ff */
[----:B0-----:R0:W-:Y:S01]  /*195d0*/  @!P0 STS.128 [R22+0x2a8d0], R16 ;  /* 0x02a8d01016008388 */ /* 0x0011e20000000c00 */
[----:B------:R-:W-:Y:S06]  /*195e0*/  BAR.ARV 0x5, 0x180 ;  /* 0x0146000000007b1d */ /* 0x000fec0000002000 */
.L_x_1471:
[----:B------:R-:W-:Y:S02]  /*195f0*/  ULDC UR4, c[0x0][0xc3c] ;  /* 0x00030f0000047ab9 */ /* 0x000fe40000000800 */
[----:B----4-:R-:W-:-:S13]  /*19600*/  ISETP.GE.AND P0, PT, R19, UR4, PT ;  /* 0x0000000413007c0c */ /* 0x010fda000bf06270 */
[----:B------:R-:W-:Y:S05]  /*19610*/  @!P0 BRA `(.L_x_1479) ;  /* 0xffffffac00dc8947 */ /* 0x000fea000383ffff */
.L_x_1398:
[----:B--2---:R-:W2:Y:S01]  /*19620*/  LDL.LU R0, [R1+0x10] ;  /* 0x0000100001007983 */ /* 0x004ea20000300800 */
[----:B------:R-:W-:Y:S01]  /*19630*/  BSSY B0, `(.L_x_1480) ;  /* 0x000000b000007945 */ /* 0x000fe20003800000 */
[----:B------:R-:W4:Y:S01]  /*19640*/  S2R R5, SR_CgaCtaId ;  /* 0x0000000000057919 */ /* 0x000f220000008800 */
[----:B--2---:R-:W-:-:S05]  /*19650*/  VIADD R0, R0, 0x1 ;  /* 0x0000000100007836 */ /* 0x004fca0000000000 */
[----:B0-----:R-:W-:-:S04]  /*19660*/  LEA.HI R2, R0, R0, RZ, 0x1 ;  /* 0x0000000000027211 */ /* 0x001fc800078f08ff */
[----:B------:R-:W-:Y:S02]  /*19670*/  LOP3.LUT R3, R2, 0xfffffffe, RZ, 0xc0, !PT ;  /* 0xfffffffe02037812 */ /* 0x000fe400078ec0ff */
[----:B------:R-:W-:-:S03]  /*19680*/  MOV R2, 0x400 ;  /* 0x0000040000027802 */ /* 0x000fc60000000f00 */
[----:B------:R-:W-:Y:S01]  /*19690*/  IMAD.IADD R0, R0, 0x1, -R3 ;  /* 0x0000000100007824 */ /* 0x000fe200078e0a03 */
[----:B----4-:R-:W-:-:S04]  /*196a0*/  LEA R4, R5, R2, 0x18 ;  /* 0x0000000205047211 */ /* 0x010fc800078ec0ff */
[----:B------:R-:W-:-:S04]  /*196b0*/  SHF.L.U32 R0, R0, 0x1f, RZ ;  /* 0x0000001f00007819 */ /* 0x000fc800000006ff */
[----:B------:R-:W0:Y:S02]  /*196c0*/  SYNCS.PHASECHK.TRANS64.TRYWAIT P0, [R4+URZ+0x2a820], R0 ;  /* 0x02a82000040075a7 */ /* 0x000e24000800017f */
[----:B0-----:R-:W-:Y:S05]  /*196d0*/  @!P0 BRA `(.L_x_1481) ;  /* 0x0000002400188947 */ /* 0x001fea0003800000 */
.L_x_1558:
[----:B------:R-:W-:Y:S05]  /*196e0*/  BSYNC B0 ;  /* 0x0000000000007941 */ /* 0x000fea0003800000 */
.L_x_1480:
[----:B------:R-:W-:-:S03]  /*196f0*/  UMOV UR4, 0xffffffff ;  /* 0xffffffff00047882 */ /* 0x000fc60000000000 */
[----:B------:R-:W-:Y:S05]  /*19700*/  BRA.DIV UR4, `(.L_x_1482) ;  /* 0x0000002604207947 */ /* 0x000fea000b800000 */
[----:B0-----:R-:W0:Y:S02]  /*19710*/  S2R R0, SR_TID.X ;  /* 0x0000000000007919 */ /* 0x001e240000002100 */
[----:B0-----:R-:W-:-:S04]  /*19720*/  SHF.R.U32.HI R0, RZ, 0x5, R0 ;  /* 0x00000005ff007819 */ /* 0x001fc80000011600 */
[----:B------:R-:W-:-:S05]  /*19730*/  LOP3.LUT R0, R0, 0x3, RZ, 0xc0, !PT ;  /* 0x0000000300007812 */ /* 0x000fca00078ec0ff */
[----:B------:R0:W2:Y:S02]  /*19740*/  SHFL.IDX PT, R14, R0, RZ, 0x1f ;  /* 0x00001fff000e7589 */ /* 0x0000a400000e0000 */
.L_x_1561:
[----:B--2---:R-:W-:Y:S01]  /*19750*/  ISETP.NE.AND P0, PT, R14, RZ, PT ;  /* 0x000000ff0e00720c */ /* 0x004fe20003f05270 */
[----:B------:R-:W-:-:S12]  /*19760*/  BSSY B0, `(.L_x_1483) ;  /* 0x000002c000007945 */ /* 0x000fd80003800000 */
[----:B------:R-:W-:Y:S05]  /*19770*/  @P0 BRA `(.L_x_1484) ;  /* 0x0000000000a80947 */ /* 0x000fea0003800000 */
[----:B------:R-:W-:-:S03]  /*19780*/  UMOV UR4, 0xffffffff ;  /* 0xffffffff00047882 */ /* 0x000fc60000000000 */
[----:B------:R-:W-:Y:S05]  /*19790*/  BRA.DIV UR4, `(.L_x_1485) ;  /* 0x0000002604307947 */ /* 0x000fea000b800000 */
[----:B------:R-:W-:-:S13]  /*197a0*/  ELECT P6, URZ, PT ;  /* 0x00000000003f782f */ /* 0x000fda00038c0000 */
.L_x_1564:
[----:B------:R-:W-:Y:S05]  /*197b0*/  @!P6 BRA `(.L_x_1484) ;  /* 0x000000000098e947 */ /* 0x000fea0003800000 */
[----:B------:R-:W-:-:S06]  /*197c0*/  ULOP3.LUT UR4, UR43, 0x2, URZ, 0xfc, !UPT ;  /* 0x000000022b047892 */ /* 0x000fcc000f8efc3f */
[----:B0-----:R-:W-:-:S05]  /*197d0*/  IMAD.U32 R0, RZ, RZ, UR4 ;  /* 0x00000004ff007e24 */ /* 0x001fca000f8e00ff */
[----:B------:R-:W-:-:S13]  /*197e0*/  ISETP.NE.AND P0, PT, R0, 0x3, PT ;  /* 0x000000030000780c */ /* 0x000fda0003f05270 */
[----:B------:R-:W-:Y:S05]  /*197f0*/  @!P0 BRA `(.L_x_1486) ;  /* 0x0000000000048947 */ /* 0x000fea0003800000 */
[----:B------:R-:W-:Y:S01]  /*19800*/  BPT.TRAP 0x1 ;  /* 0x000000040000795c */ /* 0x000fe20000300000 */
.L_x_1486:
[C---:B------:R-:W-:Y:S01]  /*19810*/  IMAD R5, R23.reuse, 0x8, R4 ;  /* 0x0000000817057824 */ /* 0x040fe200078e0204 */
[----:B------:R-:W-:Y:S01]  /*19820*/  SHF.L.U32 R0, R24, 0x1f, RZ ;  /* 0x0000001f18007819 */ /* 0x000fe200000006ff */
[----:B------:R-:W-:-:S03]  /*19830*/  VIADD R23, R23, 0x1 ;  /* 0x0000000117177836 */ /* 0x000fc60000000000 */
[----:B------:R-:W0:Y:S02]  /*19840*/  SYNCS.PHASECHK.TRANS64.TRYWAIT P1, [R5+URZ+0x2a840], R0 ;  /* 0x02a84000050075a7 */ /* 0x000e24000802017f */
[----:B------:R-:W-:-:S04]  /*19850*/  ISETP.NE.AND P2, PT, R23, 0x2, PT ;  /* 0x000000021700780c */ /* 0x000fc80003f45270 */
[----:B------:R-:W-:Y:S01]  /*19860*/  SEL R3, RZ, 0x1, P2 ;  /* 0x00000001ff037807 */ /* 0x000fe20001000000 */
[----:B0-----:R-:W-:Y:S08]  /*19870*/  @!P1 BRA `(.L_x_1487) ;  /* 0x0000002400189947 */ /* 0x001ff00003800000 */
.L_x_1565:
[----:B------:R-:W-:Y:S02]  /*19880*/  SEL R23, R23, RZ, P2 ;  /* 0x000000ff17177207 */ /* 0x000fe40001000000 */
[----:B------:R-:W-:Y:S01]  /*19890*/  LOP3.LUT R2, R24, R3, RZ, 0x3c, !PT ;  /* 0x0000000318027212 */ /* 0x000fe200078e3cff */
[----:B------:R-:W-:Y:S06]  /*198a0*/  @!P0 BRA `(.L_x_1488) ;  /* 0x0000000000048947 */ /* 0x000fec0003800000 */
[----:B------:R-:W-:Y:S01]  /*198b0*/  BPT.TRAP 0x1 ;  /* 0x000000040000795c */ /* 0x000fe20000300000 */
.L_x_1488:
[----:B------:R-:W-:Y:S01]  /*198c0*/  IMAD R23, R23, 0x8, R4 ;  /* 0x0000000817177824 */ /* 0x000fe200078e0204 */
[----:B------:R-:W-:-:S04]  /*198d0*/  SHF.L.U32 R2, R2, 0x1f, RZ ;  /* 0x0000001f02027819 */ /* 0x000fc800000006ff */
[----:B------:R-:W2:Y:S02]  /*198e0*/  SYNCS.PHASECHK.TRANS64.TRYWAIT P1, [R23+URZ+0x2a840], R2 ;  /* 0x02a84002170075a7 */ /* 0x000ea4000802017f */
[----:B--2---:R-:W-:Y:S05]  /*198f0*/  @!P1 BRA `(.L_x_1489) ;  /* 0x00000024000c9947 */ /* 0x004fea0003800000 */
.L_x_1566:
[----:B------:R-:W-:Y:S05]  /*19900*/  @!P0 BRA `(.L_x_1490) ;  /* 0x0000000000048947 */ /* 0x000fea0003800000 */
[----:B------:R-:W-:Y:S01]  /*19910*/  BPT.TRAP 0x1 ;  /* 0x000000040000795c */ /* 0x000fe20000300000 */
.L_x_1490:
[----:B------:R-:W4:Y:S02]  /*19920*/  SYNCS.PHASECHK.TRANS64.TRYWAIT P1, [R5+URZ+0x2a860], R0 ;  /* 0x02a86000050075a7 */ /* 0x000f24000802017f */
[----:B----4-:R-:W-:Y:S05]  /*19930*/  @!P1 BRA `(.L_x_1491) ;  /* 0x0000002400109947 */ /* 0x010fea0003800000 */
.L_x_1567:
[----:B------:R-:W-:Y:S05]  /*19940*/  @!P0 BRA `(.L_x_1492) ;  /* 0x0000000000048947 */ /* 0x000fea0003800000 */
[----:B------:R-:W-:Y:S01]  /*19950*/  BPT.TRAP 0x1 ;  /* 0x000000040000795c */ /* 0x000fe20000300000 */
.L_x_1492:
[----:B------:R-:W5:Y:S02]  /*19960*/  SYNCS.PHASECHK.TRANS64.TRYWAIT P1, [R23+URZ+0x2a860], R2 ;  /* 0x02a86002170075a7 */ /* 0x000f64000802017f */
[----:B-----5:R-:W-:Y:S05]  /*19970*/  @!P1 BRA `(.L_x_1493) ;  /* 0x0000002400149947 */ /* 0x020fea0003800000 */
.L_x_1568:
[----:B------:R-:W-:Y:S05]  /*19980*/  @!P0 BRA `(.L_x_1494) ;  /* 0x0000000000048947 */ /* 0x000fea0003800000 */
[----:B------:R-:W-:Y:S01]  /*19990*/  BPT.TRAP 0x1 ;  /* 0x000000040000795c */ /* 0x000fe20000300000 */
.L_x_1494:
[----:B------:R-:W5:Y:S02]  /*199a0*/  SYNCS.PHASECHK.TRANS64.TRYWAIT P1, [R5+URZ+0x2a880], R0 ;  /* 0x02a88000050075a7 */ /* 0x000f64000802017f */
[----:B-----5:R-:W-:Y:S05]  /*199b0*/  @!P1 BRA `(.L_x_1495) ;  /* 0x0000002400189947 */ /* 0x020fea0003800000 */
.L_x_1569:
[----:B------:R-:W-:Y:S05]  /*199c0*/  @!P0 BRA `(.L_x_1496) ;  /* 0x0000000000048947 */ /* 0x000fea0003800000 */
[----:B------:R-:W-:Y:S01]  /*199d0*/  BPT.TRAP 0x1 ;  /* 0x000000040000795c */ /* 0x000fe20000300000 */
.L_x_1496:
[----:B------:R0:W0:Y:S02]  /*199e0*/  SYNCS.PHASECHK.TRANS64.TRYWAIT P0, [R23+URZ+0x2a880], R2 ;  /* 0x02a88002170075a7 */ /* 0x000024000800017f */
[----:B0-----:R-:W-:Y:S05]  /*199f0*/  @!P0 NANOSLEEP.SYNCS 0x989680 ;  /* 0x009896800000895d */ /* 0x001fea0003900000 */
[----:B------:R-:W0:Y:S02]  /*19a00*/  @!P0 SYNCS.PHASECHK.TRANS64 P0, [R23+URZ+0x2a880], R2 ;  /* 0x02a88002170085a7 */ /* 0x000e24000800007f */
[----:B0-----:R-:W-:Y:S05]  /*19a10*/  @!P0 BRA `(.L_x_1496) ;  /* 0xfffffffc00f08947 */ /* 0x001fea000383ffff */
.L_x_1484:
[----:B------:R-:W-:Y:S05]  /*19a20*/  BSYNC B0 ;  /* 0x0000000000007941 */ /* 0x000fea0003800000 */
.L_x_1483:
[----:B------:R-:W-:Y:S05]  /*19a30*/  EXIT ;  /* 0x000000000000794d */ /* 0x000fea0003800000 */
.L_x_1293:
[----:B0-----:R-:W-:-:S04]  /*19a40*/  IMAD.U32 R3, RZ, RZ, UR36 ;  /* 0x00000024ff037e24 */ /* 0x001fc8000f8e00ff */
[----:B------:R0:W1:Y:S03]  /*19a50*/  SYNCS.PHASECHK.TRANS64.TRYWAIT P1, [R3+URZ+0x2a800], R6 ;  /* 0x02a80006030075a7 */ /* 0x000066000802017f */
[----:B-1----:R-:W-:Y:S05]  /*19a60*/  @!P1 NANOSLEEP.SYNCS 0x989680 ;  /* 0x009896800000995d */ /* 0x002fea0003900000 */
[----:B------:R-:W1:Y:S02]  /*19a70*/  @!P1 SYNCS.PHASECHK.TRANS64 P1, [R3+URZ+0x2a800], R6 ;  /* 0x02a80006030095a7 */ /* 0x000e64000802007f */
[----:B-1----:R-:W-:Y:S05]  /*19a80*/  @!P1 BRA `(.L_x_1293) ;  /* 0xfffffffc00ec9947 */ /* 0x002fea000383ffff */
[----:B------:R-:W-:Y:S05]  /*19a90*/  BRA `(.L_x_1497) ;  /* 0xfffffe8400387947 */ /* 0x000fea000383ffff */
.L_x_1297:
[----:B--2---:R2:W3:Y:S02]  /*19aa0*/  SYNCS.PHASECHK.TRANS64.TRYWAIT P1, [R9+URZ+0x2a830], R2 ;  /* 0x02a83002090075a7 */ /* 0x0044e4000802017f */
[----:B---3--:R-:W-:Y:S05]  /*19ab0*/  @!P1 NANOSLEEP.SYNCS 0x989680 ;  /* 0x009896800000995d */ /* 0x008fea0003900000 */
[----:B------:R-:W3:Y:S02]  /*19ac0*/  @!P1 SYNCS.PHASECHK.TRANS64 P1, [R9+URZ+0x2a830], R2 ;  /* 0x02a83002090095a7 */ /* 0x000ee4000802007f */
[----:B---3--:R-:W-:Y:S05]  /*19ad0*/  @!P1 BRA `(.L_x_1297) ;  /* 0xfffffffc00f09947 */ /* 0x008fea000383ffff */
[----:B------:R-:W-:Y:S05]  /*19ae0*/  BRA `(.L_x_1296) ;  /* 0xfffffe8400547947 */ /* 0x000fea000383ffff */
.L_x_1314:
[----:B-1----:R-:W-:-:S04]  /*19af0*/  IMAD.U32 R8, RZ, RZ, UR6 ;  /* 0x00000006ff087e24 */ /* 0x002fc8000f8e00ff */
[----:B------:R1:W2:Y:S03]  /*19b00*/  SYNCS.PHASECHK.TRANS64.TRYWAIT P1, [R8+URZ+0x2a830], R7 ;  /* 0x02a83007080075a7 */ /* 0x0002a6000802017f */
[----:B--2---:R-:W-:Y:S05]  /*19b10*/  @!P1 NANOSLEEP.SYNCS 0x989680 ;  /* 0x009896800000995d */ /* 0x004fea0003900000 */
[----:B------:R-:W2:Y:S02]  /*19b20*/  @!P1 SYNCS.PHASECHK.TRANS64 P1, [R8+URZ+0x2a830], R7 ;  /* 0x02a83007080095a7 */ /* 0x000ea4000802007f */
[----:B--2---:R-:W-:Y:S05]  /*19b30*/  @!P1 BRA `(.L_x_1314) ;  /* 0xfffffffc00ec9947 */ /* 0x004fea000383ffff */
[----:B------:R-:W-:Y:S05]  /*19b40*/  BRA `(.L_x_1311) ;  /* 0xfffffec000347947 */ /* 0x000fea000383ffff */
.L_x_1318:
[----:B-1----:R-:W-:-:S04]  /*19b50*/  IMAD.U32 R8, RZ, RZ, UR6 ;  /* 0x00000006ff087e24 */ /* 0x002fc8000f8e00ff */
[----:B------:R1:W2:Y:S03]  /*19b60*/  SYNCS.PHASECHK.TRANS64.TRYWAIT P1, [R8+URZ+0x2a850], R7 ;  /* 0x02a85007080075a7 */ /* 0x0002a6000802017f */
[----:B--2---:R-:W-:Y:S05]  /*19b70*/  @!P1 NANOSLEEP.SYNCS 0x989680 ;  /* 0x009896800000995d */ /* 0x004fea0003900000 */
[----:B------:R-:W2:Y:S02]  /*19b80*/  @!P1 SYNCS.PHASECHK.TRANS64 P1, [R8+URZ+0x2a850], R7 ;  /* 0x02a85007080095a7 */ /* 0x000ea4000802007f */
[----:B--2---:R-:W-:Y:S05]  /*19b90*/  @!P1 BRA `(.L_x_1318) ;  /* 0xfffffffc00ec9947 */ /* 0x004fea000383ffff */
[----:B------:R-:W-:Y:S05]  /*19ba0*/  BRA `(.L_x_1315) ;  /* 0xfffffec000e07947 */ /* 0x000fea000383ffff */
.L_x_1337:
[----:B-1----:R-:W-:-:S04]  /*19bb0*/  IMAD.U32 R8, RZ, RZ, UR6 ;  /* 0x00000006ff087e24 */ /* 0x002fc8000f8e00ff */
[----:B------:R1:W2:Y:S03]  /*19bc0*/  SYNCS.PHASECHK.TRANS64.TRYWAIT P1, [R8+URZ+0x2a830], R7 ;  /* 0x02a83007080075a7 */ /* 0x0002a6000802017f */
[----:B--2---:R-:W-:Y:S05]  /*19bd0*/  @!P1 NANOSLEEP.SYNCS 0x989680 ;  /* 0x009896800000995d */ /* 0x004fea0003900000 */
[----:B------:R-:W2:Y:S02]  /*19be0*/  @!P1 SYNCS.PHASECHK.TRANS64 P1, [R8+URZ+0x2a830], R7 ;  /* 0x02a83007080095a7 */ /* 0x000ea4000802007f */
[----:B--2---:R-:W-:Y:S05]  /*19bf0*/  @!P1 BRA `(.L_x_1337) ;  /* 0xfffffffc00ec9947 */ /* 0x004fea000383ffff */
[----:B------:R-:W-:Y:S05]  /*19c00*/  BRA `(.L_x_1334) ;  /* 0xfffffefc00147947 */ /* 0x000fea000383ffff */
.L_x_1341:
[----:B-1----:R-:W-:-:S04]  /*19c10*/  IMAD.U32 R8, RZ, RZ, UR6 ;  /* 0x00000006ff087e24 */ /* 0x002fc8000f8e00ff */
[----:B------:R1:W2:Y:S03]  /*19c20*/  SYNCS.PHASECHK.TRANS64.TRYWAIT P1, [R8+URZ+0x2a850], R7 ;  /* 0x02a85007080075a7 */ /* 0x0002a6000802017f */
[----:B--2---:R-:W-:Y:S05]  /*19c30*/  @!P1 NANOSLEEP.SYNCS 0x989680 ;  /* 0x009896800000995d */ /* 0x004fea0003900000 */
[----:B------:R-:W2:Y:S02]  /*19c40*/  @!P1 SYNCS.PHASECHK.TRANS64 P1, [R8+URZ+0x2a850], R7 ;  /* 0x02a85007080095a7 */ /* 0x000ea4000802007f */
[----:B--2---:R-:W-:Y:S05]  /*19c50*/  @!P1 BRA `(.L_x_1341) ;  /* 0xfffffffc00ec9947 */ /* 0x004fea000383ffff */
[----:B------:R-:W-:Y:S05]  /*19c60*/  BRA `(.L_x_1338) ;  /* 0xfffffefc00c07947 */ /* 0x000fea000383ffff */
.L_x_1349:
[----:B-1----:R-:W-:-:S04]  /*19c70*/  IMAD.U32 R8, RZ, RZ, UR6 ;  /* 0x00000006ff087e24 */ /* 0x002fc8000f8e00ff */
[----:B------:R1:W2:Y:S03]  /*19c80*/  SYNCS.PHASECHK.TRANS64.TRYWAIT P1, [R8+URZ+0x2a830], R7 ;  /* 0x02a83007080075a7 */ /* 0x0002a6000802017f */
[----:B--2---:R-:W-:Y:S05]  /*19c90*/  @!P1 NANOSLEEP.SYNCS 0x989680 ;  /* 0x009896800000995d */ /* 0x004fea0003900000 */
[----:B------:R-:W2:Y:S02]  /*19ca0*/  @!P1 SYNCS.PHASECHK.TRANS64 P1, [R8+URZ+0x2a830], R7 ;  /* 0x02a83007080095a7 */ /* 0x000ea4000802007f */
[----:B--2---:R-:W-:Y:S05]  /*19cb0*/  @!P1 BRA `(.L_x_1349) ;  /* 0xfffffffc00ec9947 */ /* 0x004fea000383ffff */
[----:B------:R-:W-:Y:S05]  /*19cc0*/  BRA `(.L_x_1346) ;  /* 0xffffff2400207947 */ /* 0x000fea000383ffff */
.L_x_1353:
[----:B-1----:R-:W-:-:S04]  /*19cd0*/  IMAD.U32 R8, RZ, RZ, UR6 ;  /* 0x00000006ff087e24 */ /* 0x002fc8000f8e00ff */
[----:B------:R1:W2:Y:S03]  /*19ce0*/  SYNCS.PHASECHK.TRANS64.TRYWAIT P1, [R8+URZ+0x2a850], R7 ;  /* 0x02a85007080075a7 */ /* 0x0002a6000802017f */
[----:B--2---:R-:W-:Y:S05]  /*19cf0*/  @!P1 NANOSLEEP.SYNCS 0x989680 ;  /* 0x009896800000995d */ /* 0x004fea0003900000 */
[----:B------:R-:W2:Y:S02]  /*19d00*/  @!P1 SYNCS.PHASECHK.TRANS64 P1, [R8+URZ+0x2a850], R7 ;  /* 0x02a85007080095a7 */ /* 0x000ea4000802007f */
[----:B--2---:R-:W-:Y:S05]  /*19d10*/  @!P1 BRA `(.L_x_1353) ;  /* 0xfffffffc00ec9947 */ /* 0x004fea000383ffff */
[----:B------:R-:W-:Y:S05]  /*19d20*/  BRA `(.L_x_1350) ;  /* 0xffffff2400c07947 */ /* 0x000fea000383ffff */
.L_x_1368:
[----:B-1----:R-:W-:-:S04]  /*19d30*/  IMAD.U32 R5, RZ, RZ, UR9 ;  /* 0x00000009ff057e24 */ /* 0x002fc8000f8e00ff */
[----:B------:R1:W2:Y:S03]  /*19d40*/  SYNCS.PHASECHK.TRANS64.TRYWAIT P1, [R5+URZ+0x2a850], R0 ;  /* 0x02a85000050075a7 */ /* 0x0002a6000802017f */
[----:B--2---:R-:W-:Y:S05]  /*19d50*/  @!P1 NANOSLEEP.SYNCS 0x989680 ;  /* 0x009896800000995d */ /* 0x004fea0003900000 */
[----:B------:R-:W2:Y:S02]  /*19d60*/  @!P1 SYNCS.PHASECHK.TRANS64 P1, [R5+URZ+0x2a850], R0 ;  /* 0x02a85000050095a7 */ /* 0x000ea4000802007f */
[----:B--2---:R-:W-:Y:S05]  /*19d70*/  @!P1 BRA `(.L_x_1368) ;  /* 0xfffffffc00ec9947 */ /* 0x004fea000383ffff */
[----:B------:R-:W-:Y:S05]  /*19d80*/  BRA `(.L_x_1367) ;  /* 0xffffff5c00247947 */ /* 0x000fea000383ffff */
.L_x_1419:
[----:B------:R-:W0:Y:S01]  /*19d90*/  S2R R17, SR_TID.X ;  /* 0x0000000000117919 */ /* 0x000e220000002100 */
[----:B------:R-:W-:Y:S02]  /*19da0*/  IMAD.MOV.U32 R12, RZ, RZ, RZ ;  /* 0x000000ffff0c7224 */ /* 0x000fe400078e00ff */
[----:B------:R-:W-:Y:S02]  /*19db0*/  IMAD.MOV.U32 R11, RZ, RZ, 0x1f ;  /* 0x0000001fff0b7424 */ /* 0x000fe400078e00ff */
[----:B------:R-:W-:Y:S01]  /*19dc0*/  IMAD.MOV.U32 R15, RZ, RZ, -0x1 ;  /* 0xffffffffff0f7424 */ /* 0x000fe200078e00ff */
[----:B0-----:R-:W-:-:S04]  /*19dd0*/  SHF.R.U32.HI R10, RZ, 0x5, R17 ;  /* 0x00000005ff0a7819 */ /* 0x001fc80000011611 */
[----:B------:R-:W-:-:S05]  /*19de0*/  LOP3.LUT R10, R10, 0x3, RZ, 0xc0, !PT ;  /* 0x000000030a0a7812 */ /* 0x000fca00078ec0ff */
[----:B------:R-:W-:-:S07]  /*19df0*/  IMAD.MOV.U32 R13, RZ, RZ, R10 ;  /* 0x000000ffff0d7224 */ /* 0x000fce00078e000a */
[----:B-----5:R-:W-:Y:S05]  /*19e00*/  WARPSYNC.COLLECTIVE R15, `(.L_x_1498) ;  /* 0x000000000f087348 */ /* 0x020fea0003c00000 */
[----:B------:R0:W1:Y:S02]  /*19e10*/  SHFL.IDX P6, R14, R13, R12, R11 ;  /* 0x0000000c0d0e7389 */ /* 0x00006400000c000b */
[----:B01---5:R-:W-:Y:S01]  /*19e20*/  ENDCOLLECTIVE ;  /* 0x000000000000791b */ /* 0x023fe20003800000 */
.L_x_1498:
[----:B------:R-:W-:Y:S05]  /*19e30*/  BRA `(.L_x_1499) ;  /* 0xffffffb8008c7947 */ /* 0x000fea000383ffff */
.L_x_1422:
[----:B0-----:R0:W1:Y:S02]  /*19e40*/  SYNCS.PHASECHK.TRANS64.TRYWAIT P0, [R4+URZ+0x2a880], R21 ;  /* 0x02a88015040075a7 */ /* 0x001064000800017f */
[----:B-1----:R-:W-:Y:S05]  /*19e50*/  @!P0 NANOSLEEP.SYNCS 0x989680 ;  /* 0x009896800000895d */ /* 0x002fea0003900000 */
[----:B------:R-:W1:Y:S02]  /*19e60*/  @!P0 SYNCS.PHASECHK.TRANS64 P0, [R4+URZ+0x2a880], R21 ;  /* 0x02a88015040085a7 */ /* 0x000e64000800007f */
[----:B-1----:R-:W-:Y:S05]  /*19e70*/  @!P0 BRA `(.L_x_1422) ;  /* 0xfffffffc00f08947 */ /* 0x002fea000383ffff */
[----:B------:R-:W-:Y:S05]  /*19e80*/  BRA `(.L_x_1500) ;  /* 0xffffffb8009c7947 */ /* 0x000fea000383ffff */
.L_x_1423:
        /* <DEDUP_REMOVED lines=8> */
.L_x_1502:
[----:B------:R-:W-:Y:S05]  /*19f10*/  BSYNC B0 ;  /* 0x0000000000007941 */ /* 0x000fea0003800000 */
.L_x_1501:
[----:B------:R-:W-:Y:S01]  /*19f20*/  IMAD.MOV.U32 R13, RZ, RZ, R8 ;  /* 0x000000ffff0d7224 */ /* 0x000fe200078e0008 */
[----:B------:R-:W-:Y:S01]  /*19f30*/  LOP3.LUT R35, R26, 0x80, RZ, 0xfc, !PT ;  /* 0x000000801a237812 */ /* 0x000fe200078efcff */
[----:B------:R-:W-:Y:S01]  /*19f40*/  IMAD.MOV.U32 R12, RZ, RZ, RZ ;  /* 0x000000ffff0c7224 */ /* 0x000fe200078e00ff */
[----:B------:R-:W-:Y:S01]  /*19f50*/  LOP3.LUT R25, R25, 0xffffffdf, RZ, 0xc0, !PT ;  /* 0xffffffdf19197812 */ /* 0x000fe200078ec0ff */
[----:B------:R-:W-:Y:S01]  /*19f60*/  IMAD.MOV.U32 R11, RZ, RZ, 0x1c1f ;  /* 0x00001c1fff0b7424 */ /* 0x000fe200078e00ff */
[----:B------:R-:W-:Y:S01]  /*19f70*/  ISETP.GE.AND P4, PT, R7, 0x21, PT ;  /* 0x000000210700780c */ /* 0x000fe20003f86270 */
[----:B------:R-:W-:Y:S02]  /*19f80*/  IMAD.MOV.U32 R15, RZ, RZ, -0x1 ;  /* 0xffffffffff0f7424 */ /* 0x000fe400078e00ff */
[----:B------:R-:W-:-:S10]  /*19f90*/  IMAD.MOV.U32 R0, RZ, RZ, R14 ;  /* 0x000000ffff007224 */ /* 0x000fd400078e000e */
[----:B------:R-:W-:Y:S05]  /*19fa0*/  WARPSYNC.COLLECTIVE R15, `(.L_x_1503) ;  /* 0x000000000f087348 */ /* 0x000fea0003c00000 */
[----:B------:R0:W1:Y:S02]  /*19fb0*/  SHFL.IDX P6, R14, R13, R12, R11 ;  /* 0x0000000c0d0e7389 */ /* 0x00006400000c000b */
[----:B01----:R-:W-:Y:S01]  /*19fc0*/  ENDCOLLECTIVE ;  /* 0x000000000000791b */ /* 0x003fe20003800000 */
.L_x_1503:
[----:B------:R-:W0:Y:S01]  /*19fd0*/  LDC R15, c[0x0][0x2f4] ;  /* 0x0000bd00ff0f7b82 */ /* 0x000e220000000800 */
[----:B------:R-:W-:Y:S01]  /*19fe0*/  LOP3.LUT R11, R26, 0x40, RZ, 0xfc, !PT ;  /* 0x000000401a0b7812 */ /* 0x000fe200078efcff */
[----:B------:R-:W-:Y:S02]  /*19ff0*/  IMAD.MOV.U32 R13, RZ, RZ, R9 ;  /* 0x000000ffff0d7224 */ /* 0x000fe400078e0009 */
[----:B------:R-:W-:Y:S02]  /*1a000*/  IMAD.MOV.U32 R12, RZ, RZ, 0x1 ;  /* 0x00000001ff0c7424 */ /* 0x000fe400078e00ff */
        /* <DEDUP_REMOVED lines=14> */
[----:B------:R-:W-:Y:S02]  /*1a0f0*/  IMAD.MOV.U32 R15, RZ, RZ, -0x1 ;  /* 0xffffffffff0f7424 */ /* 0x000fe400078e00ff */
[----:B------:R0:W-:Y:S01]  /*1a100*/  LDGSTS.E.BYPASS.LTC128B.128 [R0+0xe400], desc[UR54][R2.64+0x40], !P1 ;  /* 0x0e40004002007fae */ /* 0x0001e2000c901d76 */
[----:B------:R-:W-:-:S13]  /*1a110*/  ISETP.LT.OR P1, PT, R7, 0x1, P0 ;  /* 0x000000010700780c */ /* 0x000fda0000721670 */
[----:B0-----:R-:W-:Y:S05]  /*1a120*/  WARPSYNC.COLLECTIVE R15, `(.L_x_1504) ;  /* 0x000000000f087348 */ /* 0x001fea0003c00000 */
[----:B------:R1:W2:Y:S02]  /*1a130*/  SHFL.IDX P6, R14, R13, R12, R11 ;  /* 0x0000000c0d0e7389 */ /* 0x0002a400000c000b */
[----:B012---:R-:W-:Y:S01]  /*1a140*/  ENDCOLLECTIVE ;  /* 0x000000000000791b */ /* 0x007fe20003800000 */
.L_x_1504:
        /* <DEDUP_REMOVED lines=9> */
.L_x_1505:
[----:B------:R-:W-:Y:S02]  /*1a1e0*/  IMAD.MOV.U32 R13, RZ, RZ, R9 ;  /* 0x000000ffff0d7224 */ /* 0x000fe400078e0009 */
[----:B------:R-:W-:Y:S02]  /*1a1f0*/  IMAD.MOV.U32 R12, RZ, RZ, 0x2 ;  /* 0x00000002ff0c7424 */ /* 0x000fe400078e00ff */
[----:B------:R-:W-:-:S07]  /*1a200*/  IMAD.MOV.U32 R2, RZ, RZ, R14 ;  /* 0x000000ffff027224 */ /* 0x000fce00078e000e */
[----:B------:R-:W-:Y:S05]  /*1a210*/  WARPSYNC.COLLECTIVE R15, `(.L_x_1506) ;  /* 0x000000000f087348 */ /* 0x000fea0003c00000 */
[----:B------:R0:W1:Y:S02]  /*1a220*/  SHFL.IDX P6, R14, R13, R12, R11 ;  /* 0x0000000c0d0e7389 */ /* 0x00006400000c000b */
[----:B01----:R-:W-:Y:S01]  /*1a230*/  ENDCOLLECTIVE ;  /* 0x000000000000791b */ /* 0x003fe20003800000 */
.L_x_1506:
        /* <DEDUP_REMOVED lines=16> */
.L_x_1507:
[----:B------:R-:W-:Y:S02]  /*1a340*/  IMAD.MOV.U32 R13, RZ, RZ, R9 ;  /* 0x000000ffff0d7224 */ /* 0x000fe400078e0009 */
[----:B------:R-:W-:Y:S02]  /*1a350*/  IMAD.MOV.U32 R12, RZ, RZ, 0x3 ;  /* 0x00000003ff0c7424 */ /* 0x000fe400078e00ff */
[----:B------:R-:W-:-:S07]  /*1a360*/  IMAD.MOV.U32 R2, RZ, RZ, R14 ;  /* 0x000000ffff027224 */ /* 0x000fce00078e000e */
[----:B------:R-:W-:Y:S05]  /*1a370*/  WARPSYNC.COLLECTIVE R15, `(.L_x_1508) ;  /* 0x000000000f087348 */ /* 0x000fea0003c00000 */
[----:B------:R0:W1:Y:S02]  /*1a380*/  SHFL.IDX P6, R14, R13, R12, R11 ;  /* 0x0000000c0d0e7389 */ /* 0x00006400000c000b */
[----:B01----:R-:W-:Y:S01]  /*1a390*/  ENDCOLLECTIVE ;  /* 0x000000000000791b */ /* 0x003fe20003800000 */
.L_x_1508:
        /* <DEDUP_REMOVED lines=13> */
.L_x_1509:
[----:B------:R-:W-:Y:S01]  /*1a470*/  @!PT LDS RZ, [RZ] ;  /* 0x00000000fffff984 */ /* 0x000fe20000000800 */
[----:B------:R-:W-:Y:S01]  /*1a480*/  @!PT LDS RZ, [RZ] ;  /* 0x00000000fffff984 */ /* 0x000fe20000000800 */
[----:B------:R-:W-:Y:S01]  /*1a490*/  @!PT LDS RZ, [RZ] ;  /* 0x00000000fffff984 */ /* 0x000fe20000000800 */
[----:B------:R-:W-:Y:S01]  /*1a4a0*/  LDGSTS.E.BYPASS.LTC128B.128 [R0+0xf400], desc[UR54][R2.64+0x40], !P1 ;  /* 0x0f40004002007fae */ /* 0x000fe2000c901d76 */
[C---:B------:R-:W-:Y:S02]  /*1a4b0*/  ISETP.LT.OR P1, PT, R7.reuse, 0x41, P0 ;  /* 0x000000410700780c */ /* 0x040fe40000721670 */
[----:B------:R-:W-:-:S11]  /*1a4c0*/  ISETP.GE.AND P6, PT, R7, 0x61, PT ;  /* 0x000000610700780c */ /* 0x000fd60003fc6270 */
[----:B------:R0:W-:Y:S01]  /*1a4d0*/  LDGSTS.E.BYPASS.LTC128B.128 [R0+0x11400], desc[UR54][R2.64+0x80], !P1 ;  /* 0x1140008002007fae */ /* 0x0001e2000c901d76 */
[----:B------:R-:W-:Y:S01]  /*1a4e0*/  ISETP.GE.AND P1, PT, R7, 0x41, PT ;  /* 0x000000410700780c */ /* 0x000fe20003f26270 */
[----:B0-----:R-:W-:Y:S01]  /*1a4f0*/  IMAD.MOV.U32 R2, RZ, RZ, R14 ;  /* 0x000000ffff027224 */ /* 0x001fe200078e000e */
[----:B------:R-:W-:Y:S01]  /*1a500*/  @P6 LOP3.LUT R25, R25, 0x20, RZ, 0xfc, !PT ;  /* 0x0000002019196812 */ /* 0x000fe200078efcff */
[----:B------:R-:W-:Y:S10]  /*1a510*/  BRA `(.L_x_1510) ;  /* 0xffffffb800187947 */ /* 0x000ff4000383ffff */
.L_x_1428:
[----:B---3--:R3:W4:Y:S02]  /*1a520*/  SYNCS.PHASECHK.TRANS64.TRYWAIT P0, [R4+URZ+0x2a840], R21 ;  /* 0x02a84015040075a7 */ /* 0x008724000800017f */
[----:B----4-:R-:W-:Y:S05]  /*1a530*/  @!P0 NANOSLEEP.SYNCS 0x989680 ;  /* 0x009896800000895d */ /* 0x010fea0003900000 */
[----:B------:R-:W4:Y:S02]  /*1a540*/  @!P0 SYNCS.PHASECHK.TRANS64 P0, [R4+URZ+0x2a840], R21 ;  /* 0x02a84015040085a7 */ /* 0x000f24000800007f */
[----:B----4-:R-:W-:Y:S05]  /*1a550*/  @!P0 BRA `(.L_x_1428) ;  /* 0xfffffffc00f08947 */ /* 0x010fea000383ffff */
[----:B------:R-:W-:Y:S05]  /*1a560*/  BRA `(.L_x_1511) ;  /* 0xffffffb8007c7947 */ /* 0x000fea000383ffff */
.L_x_1429:
        /* <DEDUP_REMOVED lines=8> */
.L_x_1513:
[----:B------:R-:W-:Y:S05]  /*1a5f0*/  BSYNC B0 ;  /* 0x0000000000007941 */ /* 0x000fea0003800000 */
.L_x_1512:
        /* <DEDUP_REMOVED lines=8> */
.L_x_1514:
[----:B------:R-:W-:Y:S02]  /*1a680*/  IMAD.MOV.U32 R13, RZ, RZ, R6 ;  /* 0x000000ffff0d7224 */ /* 0x000fe400078e0006 */
[----:B------:R-:W-:Y:S01]  /*1a690*/  IMAD.MOV.U32 R12, RZ, RZ, 0x1 ;  /* 0x00000001ff0c7424 */ /* 0x000fe200078e00ff */
[C---:B------:R-:W-:Y:S02]  /*1a6a0*/  ISETP.GE.AND P6, PT, R26.reuse, R9, PT ;  /* 0x000000091a00720c */ /* 0x040fe40003fc6270 */
        /* <DEDUP_REMOVED lines=10> */
.L_x_1515:
        /* <DEDUP_REMOVED lines=11> */
.L_x_1516:
[----:B------:R-:W-:Y:S02]  /*1a800*/  IMAD.MOV.U32 R13, RZ, RZ, R6 ;  /* 0x000000ffff0d7224 */ /* 0x000fe400078e0006 */
[----:B------:R-:W-:Y:S01]  /*1a810*/  IMAD.MOV.U32 R12, RZ, RZ, 0x2 ;  /* 0x00000002ff0c7424 */ /* 0x000fe200078e00ff */
[----:B------:R-:W-:-:S13]  /*1a820*/  @P4 IADD3 R7, P0, R26, R14, RZ ;  /* 0x0000000e1a074210 */ /* 0x000fda0007f1e0ff */
[----:B------:R-:W-:Y:S05]  /*1a830*/  WARPSYNC.COLLECTIVE R15, `(.L_x_1517) ;  /* 0x000000000f087348 */ /* 0x000fea0003c00000 */
[----:B------:R0:W1:Y:S02]  /*1a840*/  SHFL.IDX P6, R14, R13, R12, R11 ;  /* 0x0000000c0d0e7389 */ /* 0x00006400000c000b */
[----:B01----:R-:W-:Y:S01]  /*1a850*/  ENDCOLLECTIVE ;  /* 0x000000000000791b */ /* 0x003fe20003800000 */
.L_x_1517:
[----:B------:R-:W-:Y:S02]  /*1a860*/  @P4 IMAD.X R8, RZ, RZ, R2, P0 ;  /* 0x000000ffff084224 */ /* 0x000fe400000e0602 */
[----:B------:R-:W-:Y:S02]  /*1a870*/  @P4 IMAD.MOV.U32 R2, RZ, RZ, R7 ;  /* 0x000000ffff024224 */ /* 0x000fe400078e0007 */
[----:B------:R-:W-:-:S05]  /*1a880*/  @P4 IMAD.MOV.U32 R3, RZ, RZ, R8 ;  /* 0x000000ffff034224 */ /* 0x000fca00078e0008 */
[----:B------:R-:W-:Y:S01]  /*1a890*/  @!PT LDS RZ, [RZ] ;  /* 0x00000000fffff984 */ /* 0x000fe20000000800 */
[----:B------:R-:W-:Y:S01]  /*1a8a0*/  @!PT LDS RZ, [RZ] ;  /* 0x00000000fffff984 */ /* 0x000fe20000000800 */
[----:B------:R-:W-:Y:S01]  /*1a8b0*/  @!PT LDS RZ, [RZ] ;  /* 0x00000000fffff984 */ /* 0x000fe20000000800 */
[----:B------:R-:W-:Y:S01]  /*1a8c0*/  @P4 LDGSTS.E.BYPASS.LTC128B.128 [R0+0x1ec00], desc[UR54][R2.64], !P5 ;  /* 0x1ec0000002004fae */ /* 0x000fe2000e901d76 */
[----:B------:R-:W-:-:S03]  /*1a8d0*/  IMAD.MOV.U32 R13, RZ, RZ, R5 ;  /* 0x000000ffff0d7224 */ /* 0x000fc600078e0005 */
[----:B------:R-:W-:Y:S04]  /*1a8e0*/  @P4 LDGSTS.E.BYPASS.LTC128B.128 [R0+0x20c00], desc[UR54][R2.64+0x40], !P3 ;  /* 0x20c0004002004fae */ /* 0x000fe8000d901d76 */
[----:B------:R0:W-:Y:S02]  /*1a8f0*/  @P4 LDGSTS.E.BYPASS.LTC128B.128 [R0+0x22c00], desc[UR54][R2.64+0x80], !P2 ;  /* 0x22c0008002004fae */ /* 0x0001e4000d101d76 */
[----:B0-----:R-:W-:-:S07]  /*1a900*/  IMAD.MOV.U32 R2, RZ, RZ, R14 ;  /* 0x000000ffff027224 */ /* 0x001fce00078e000e */
[----:B------:R-:W-:Y:S05]  /*1a910*/  WARPSYNC.COLLECTIVE R15, `(.L_x_1518) ;  /* 0x000000000f087348 */ /* 0x000fea0003c00000 */
[----:B------:R0:W1:Y:S02]  /*1a920*/  SHFL.IDX P6, R14, R13, R12, R11 ;  /* 0x0000000c0d0e7389 */ /* 0x00006400000c000b */
[----:B01----:R-:W-:Y:S01]  /*1a930*/  ENDCOLLECTIVE ;  /* 0x000000000000791b */ /* 0x003fe20003800000 */
.L_x_1518:
[----:B------:R-:W-:Y:S02]  /*1a940*/  IMAD.MOV.U32 R13, RZ, RZ, R6 ;  /* 0x000000ffff0d7224 */ /* 0x000fe400078e0006 */
[----:B------:R-:W-:Y:S01]  /*1a950*/  IMAD.MOV.U32 R12, RZ, RZ, 0x3 ;  /* 0x00000003ff0c7424 */ /* 0x000fe200078e00ff */
[----:B------:R-:W-:-:S13]  /*1a960*/  @P1 IADD3 R7, P0, R26, R14, RZ ;  /* 0x0000000e1a071210 */ /* 0x000fda0007f1e0ff */
[----:B------:R-:W-:Y:S05]  /*1a970*/  WARPSYNC.COLLECTIVE R15, `(.L_x_1519) ;  /* 0x000000000f087348 */ /* 0x000fea0003c00000 */
[----:B------:R0:W1:Y:S02]  /*1a980*/  SHFL.IDX P6, R14, R13, R12, R11 ;  /* 0x0000000c0d0e7389 */ /* 0x00006400000c000b */
[----:B01----:R-:W-:Y:S01]  /*1a990*/  ENDCOLLECTIVE ;  /* 0x000000000000791b */ /* 0x003fe20003800000 */
.L_x_1519:
        /* <DEDUP_REMOVED lines=14> */
.L_x_1520:
[----:B------:R-:W-:Y:S05]  /*1aa80*/  BRA `(.L_x_1521) ;  /* 0xffffffb8000c7947 */ /* 0x000fea000383ffff */
.L_x_1434:
[----:B------:R-:W-:Y:S02]  /*1aa90*/  IMAD.MOV.U32 R13, RZ, RZ, R4 ;  /* 0x000000ffff0d7224 */ /* 0x000fe400078e0004 */
[----:B------:R-:W-:Y:S02]  /*1aaa0*/  IMAD.MOV.U32 R12, RZ, RZ, RZ ;  /* 0x000000ffff0c7224 */ /* 0x000fe400078e00ff */
[----:B------:R-:W-:Y:S02]  /*1aab0*/  IMAD.MOV.U32 R11, RZ, RZ, 0x1c1f ;  /* 0x00001c1fff0b7424 */ /* 0x000fe400078e00ff */
[----:B------:R-:W-:Y:S02]  /*1aac0*/  IMAD.MOV.U32 R15, RZ, RZ, -0x1 ;  /* 0xffffffffff0f7424 */ /* 0x000fe400078e00ff */
[----:B------:R-:W-:Y:S02]  /*1aad0*/  IMAD R5, R5, UR37, RZ ;  /* 0x0000002505057c24 */ /* 0x000fe4000f8e02ff */
[----:B------:R-:W-:-:S07]  /*1aae0*/  VIADD R6, R10, UR38 ;  /* 0x000000260a067c36 */ /* 0x000fce0008000000 */
[----:B-----5:R-:W-:Y:S05]  /*1aaf0*/  WARPSYNC.COLLECTIVE R15, `(.L_x_1522) ;  /* 0x000000000f087348 */ /* 0x020fea0003c00000 */
[----:B------:R0:W1:Y:S02]  /*1ab00*/  SHFL.IDX P6, R14, R13, R12, R11 ;  /* 0x0000000c0d0e7389 */ /* 0x00006400000c000b */
[----:B01---5:R-:W-:Y:S01]  /*1ab10*/  ENDCOLLECTIVE ;  /* 0x000000000000791b */ /* 0x023fe20003800000 */
.L_x_1522:
[C---:B------:R-:W-:Y:S01]  /*1ab20*/  VIADD R8, R6.reuse, 0x20 ;  /* 0x0000002006087836 */ /* 0x040fe20000000000 */
[----:B------:R-:W-:Y:S01]  /*1ab30*/  ISETP.GE.AND P1, PT, R6, R5, PT ;  /* 0x000000050600720c */ /* 0x000fe20003f26270 */
[----:B------:R-:W-:Y:S02]  /*1ab40*/  IMAD.MOV.U32 R13, RZ, RZ, R0 ;  /* 0x000000ffff0d7224 */ /* 0x000fe400078e0000 */
[----:B------:R-:W-:-:S10]  /*1ab50*/  IMAD.MOV.U32 R2, RZ, RZ, R14 ;  /* 0x000000ffff027224 */ /* 0x000fd400078e000e */
[----:B------:R-:W-:Y:S05]  /*1ab60*/  WARPSYNC.COLLECTIVE R15, `(.L_x_1523) ;  /* 0x000000000f087348 */ /* 0x000fea0003c00000 */
[----:B------:R0:W1:Y:S02]  /*1ab70*/  SHFL.IDX P6, R14, R13, R12, R11 ;  /* 0x0000000c0d0e7389 */ /* 0x00006400000c000b */
[----:B01----:R-:W-:Y:S01]  /*1ab80*/  ENDCOLLECTIVE ;  /* 0x000000000000791b */ /* 0x003fe20003800000 */
.L_x_1523:
        /* <DEDUP_REMOVED lines=8> */
.L_x_1524:
[----:B------:R-:W-:Y:S01]  /*1ac10*/  @!PT LDS RZ, [RZ] ;  /* 0x00000000fffff984 */ /* 0x000fe20000000800 */
[----:B------:R-:W-:Y:S01]  /*1ac20*/  @!PT LDS RZ, [RZ] ;  /* 0x00000000fffff984 */ /* 0x000fe20000000800 */
[----:B------:R-:W-:Y:S01]  /*1ac30*/  @!PT LDS RZ, [RZ] ;  /* 0x00000000fffff984 */ /* 0x000fe20000000800 */
[----:B------:R-:W-:Y:S04]  /*1ac40*/  @!P1 LDGSTS.E.BYPASS.LTC128B.128 [R9+0x18400], desc[UR54][R2.64], !P3 ;  /* 0x1840000002099fae */ /* 0x000fe8000d901d76 */
[----:B------:R-:W-:Y:S04]  /*1ac50*/  @!P1 LDGSTS.E.BYPASS.LTC128B.128 [R9+0x1a400], desc[UR54][R2.64+0x40], !P2 ;  /* 0x1a40004002099fae */ /* 0x000fe8000d101d76 */
[----:B------:R0:W-:Y:S01]  /*1ac60*/  @!P1 LDGSTS.E.BYPASS.LTC128B.128 [R9+0x1c400], desc[UR54][R2.64+0x80], !P0 ;  /* 0x1c40008002099fae */ /* 0x0001e2000c101d76 */
[----:B------:R-:W-:Y:S01]  /*1ac70*/  ISETP.GE.AND P1, PT, R8, R5, PT ;  /* 0x000000050800720c */ /* 0x000fe20003f26270 */
[----:B------:R-:W-:-:S02]  /*1ac80*/  IMAD.MOV.U32 R13, RZ, RZ, R0 ;  /* 0x000000ffff0d7224 */ /* 0x000fc400078e0000 */
[----:B------:R-:W-:Y:S02]  /*1ac90*/  VIADD R8, R6, 0x40 ;  /* 0x0000004006087836 */ /* 0x000fe40000000000 */
[----:B0-----:R-:W-:-:S08]  /*1aca0*/  IMAD.MOV.U32 R2, RZ, RZ, R14 ;  /* 0x000000ffff027224 */ /* 0x001fd000078e000e */
[----:B------:R-:W-:Y:S05]  /*1acb0*/  WARPSYNC.COLLECTIVE R15, `(.L_x_1525) ;  /* 0x000000000f087348 */ /* 0x000fea0003c00000 */
[----:B------:R0:W1:Y:S02]  /*1acc0*/  SHFL.IDX P6, R14, R13, R12, R11 ;  /* 0x0000000c0d0e7389 */ /* 0x00006400000c000b */
[----:B01----:R-:W-:Y:S01]  /*1acd0*/  ENDCOLLECTIVE ;  /* 0x000000000000791b */ /* 0x003fe20003800000 */
.L_x_1525:
        /* <DEDUP_REMOVED lines=8> */
.L_x_1526:
[----:B------:R-:W-:-:S05]  /*1ad60*/  @!P1 IMAD.MOV.U32 R3, RZ, RZ, R7 ;  /* 0x000000ffff039224 */ /* 0x000fca00078e0007 */
[----:B------:R-:W-:Y:S01]  /*1ad70*/  @!PT LDS RZ, [RZ] ;  /* 0x00000000fffff984 */ /* 0x000fe20000000800 */
[----:B------:R-:W-:Y:S01]  /*1ad80*/  @!PT LDS RZ, [RZ] ;  /* 0x00000000fffff984 */ /* 0x000fe20000000800 */
[----:B------:R-:W-:Y:S01]  /*1ad90*/  @!PT LDS RZ, [RZ] ;  /* 0x00000000fffff984 */ /* 0x000fe20000000800 */
[----:B------:R-:W-:Y:S04]  /*1ada0*/  @!P1 LDGSTS.E.BYPASS.LTC128B.128 [R9+0x18c00], desc[UR54][R2.64], !P3 ;  /* 0x18c0000002099fae */ /* 0x000fe8000d901d76 */
[----:B------:R-:W-:Y:S01]  /*1adb0*/  @!P1 LDGSTS.E.BYPASS.LTC128B.128 [R9+0x1ac00], desc[UR54][R2.64+0x40], !P2 ;  /* 0x1ac0004002099fae */ /* 0x000fe2000d101d76 */
[----:B------:R-:W-:-:S03]  /*1adc0*/  IMAD.MOV.U32 R13, RZ, RZ, R0 ;  /* 0x000000ffff0d7224 */ /* 0x000fc600078e0000 */
[----:B------:R0:W-:Y:S01]  /*1add0*/  @!P1 LDGSTS.E.BYPASS.LTC128B.128 [R9+0x1cc00], desc[UR54][R2.64+0x80], !P0 ;  /* 0x1cc0008002099fae */ /* 0x0001e2000c101d76 */
[----:B------:R-:W-:Y:S01]  /*1ade0*/  ISETP.GE.AND P1, PT, R8, R5, PT ;  /* 0x000000050800720c */ /* 0x000fe20003f26270 */
[----:B0-----:R-:W-:-:S12]  /*1adf0*/  IMAD.MOV.U32 R2, RZ, RZ, R14 ;  /* 0x000000ffff027224 */ /* 0x001fd800078e000e */
[----:B------:R-:W-:Y:S05]  /*1ae00*/  WARPSYNC.COLLECTIVE R15, `(.L_x_1527) ;  /* 0x000000000f087348 */ /* 0x000fea0003c00000 */
[----:B------:R0:W1:Y:S02]  /*1ae10*/  SHFL.IDX P6, R14, R13, R12, R11 ;  /* 0x0000000c0d0e7389 */ /* 0x00006400000c000b */
[----:B01----:R-:W-:Y:S01]  /*1ae20*/  ENDCOLLECTIVE ;  /* 0x000000000000791b */ /* 0x003fe20003800000 */
.L_x_1527:
        /* <DEDUP_REMOVED lines=8> */
.L_x_1528:
[----:B------:R-:W-:-:S05]  /*1aeb0*/  @!P1 IMAD.MOV.U32 R3, RZ, RZ, R7 ;  /* 0x000000ffff039224 */ /* 0x000fca00078e0007 */
[----:B------:R-:W-:Y:S01]  /*1aec0*/  @!PT LDS RZ, [RZ] ;  /* 0x00000000fffff984 */ /* 0x000fe20000000800 */
[----:B------:R-:W-:Y:S01]  /*1aed0*/  @!PT LDS RZ, [RZ] ;  /* 0x00000000fffff984 */ /* 0x000fe20000000800 */
[----:B------:R-:W-:Y:S01]  /*1aee0*/  @!PT LDS RZ, [RZ] ;  /* 0x00000000fffff984 */ /* 0x000fe20000000800 */
[----:B------:R0:W-:Y:S04]  /*1aef0*/  @!P1 LDGSTS.E.BYPASS.LTC128B.128 [R9+0x19400], desc[UR54][R2.64], !P3 ;  /* 0x1940000002099fae */ /* 0x0001e8000d901d76 */
[----:B------:R0:W-:Y:S01]  /*1af00*/  @!P1 LDGSTS.E.BYPASS.LTC128B.128 [R9+0x1b400], desc[UR54][R2.64+0x40], !P2 ;  /* 0x1b40004002099fae */ /* 0x0001e2000d101d76 */
[----:B------:R-:W-:-:S03]  /*1af10*/  IMAD.MOV.U32 R13, RZ, RZ, R0 ;  /* 0x000000ffff0d7224 */ /* 0x000fc600078e0000 */
[----:B------:R0:W-:Y:S01]  /*1af20*/  @!P1 LDGSTS.E.BYPASS.LTC128B.128 [R9+0x1d400], desc[UR54][R2.64+0x80], !P0 ;  /* 0x1d40008002099fae */ /* 0x0001e2000c101d76 */
[----:B------:R-:W-:-:S07]  /*1af30*/  IMAD.MOV.U32 R4, RZ, RZ, R14 ;  /* 0x000000ffff047224 */ /* 0x000fce00078e000e */
[----:B0-----:R-:W-:Y:S05]  /*1af40*/  WARPSYNC.COLLECTIVE R15, `(.L_x_1529) ;  /* 0x000000000f087348 */ /* 0x001fea0003c00000 */
[----:B------:R1:W2:Y:S02]  /*1af50*/  SHFL.IDX P6, R14, R13, R12, R11 ;  /* 0x0000000c0d0e7389 */ /* 0x0002a400000c000b */
[----:B012---:R-:W-:Y:S01]  /*1af60*/  ENDCOLLECTIVE ;  /* 0x000000000000791b */ /* 0x007fe20003800000 */
.L_x_1529:
[----:B------:R-:W-:Y:S05]  /*1af70*/  BRA `(.L_x_1530) ;  /* 0xffffffbc00287947 */ /* 0x000fea000383ffff */
.L_x_1439:
[----:B0-----:R0:W1:Y:S02]  /*1af80*/  SYNCS.PHASECHK.TRANS64.TRYWAIT P0, [R22+URZ+0x2a820], R3 ;  /* 0x02a82003160075a7 */ /* 0x001064000800017f */
[----:B-1----:R-:W-:Y:S05]  /*1af90*/  @!P0 NANOSLEEP.SYNCS 0x989680 ;  /* 0x009896800000895d */ /* 0x002fea0003900000 */
[----:B------:R-:W1:Y:S02]  /*1afa0*/  @!P0 SYNCS.PHASECHK.TRANS64 P0, [R22+URZ+0x2a820], R3 ;  /* 0x02a82003160085a7 */ /* 0x000e64000800007f */
[----:B-1----:R-:W-:Y:S05]  /*1afb0*/  @!P0 BRA `(.L_x_1439) ;  /* 0xfffffffc00f08947 */ /* 0x002fea000383ffff */
[----:B------:R-:W-:Y:S05]  /*1afc0*/  BRA `(.L_x_1531) ;  /* 0xffffffbc00987947 */ /* 0x000fea000383ffff */
.L_x_1443:
[----:B0-----:R0:W1:Y:S02]  /*1afd0*/  SYNCS.PHASECHK.TRANS64.TRYWAIT P0, [R4+URZ+0x2a880], R17 ;  /* 0x02a88011040075a7 */ /* 0x001064000800017f */
[----:B-1----:R-:W-:Y:S05]  /*1afe0*/  @!P0 NANOSLEEP.SYNCS 0x989680 ;  /* 0x009896800000895d */ /* 0x002fea0003900000 */
[----:B------:R-:W1:Y:S02]  /*1aff0*/  @!P0 SYNCS.PHASECHK.TRANS64 P0, [R4+URZ+0x2a880], R17 ;  /* 0x02a88011040085a7 */ /* 0x000e64000800007f */
[----:B-1----:R-:W-:Y:S05]  /*1b000*/  @!P0 BRA `(.L_x_1443) ;  /* 0xfffffffc00f08947 */ /* 0x002fea000383ffff */
[----:B------:R-:W-:Y:S05]  /*1b010*/  BRA `(.L_x_1532) ;  /* 0xffffffc000607947 */ /* 0x000fea000383ffff */
.L_x_1444:
[----:B------:R-:W-:Y:S01]  /*1b020*/  BSSY B0, `(.L_x_1533) ;  /* 0x0000008000007945 */ /* 0x000fe20003800000 */
[----:B------:R-:W-:Y:S02]  /*1b030*/  IMAD.MOV.U32 R13, RZ, RZ, R27 ;  /* 0x000000ffff0d7224 */ /* 0x000fe400078e001b */
[----:B------:R-:W-:Y:S02]  /*1b040*/  IMAD.MOV.U32 R12, RZ, RZ, RZ ;  /* 0x000000ffff0c7224 */ /* 0x000fe400078e00ff */
[----:B------:R-:W-:Y:S02]  /*1b050*/  IMAD.MOV.U32 R11, RZ, RZ, 0x1c1f ;  /* 0x00001c1fff0b7424 */ /* 0x000fe400078e00ff */
[----:B------:R-:W-:-:S07]  /*1b060*/  IMAD.MOV.U32 R15, RZ, RZ, -0x1 ;  /* 0xffffffffff0f7424 */ /* 0x000fce00078e00ff */
[----:B0-2---:R-:W-:Y:S05]  /*1b070*/  WARPSYNC.COLLECTIVE R15, `(.L_x_1534) ;  /* 0x000000000f087348 */ /* 0x005fea0003c00000 */
[----:B--2---:R1:W2:Y:S02]  /*1b080*/  SHFL.IDX P6, R14, R13, R12, R11 ;  /* 0x0000000c0d0e7389 */ /* 0x0042a400000c000b */
[----:B012---:R-:W-:Y:S01]  /*1b090*/  ENDCOLLECTIVE ;  /* 0x000000000000791b */ /* 0x007fe20003800000 */
.L_x_1534:
[----:B------:R-:W-:Y:S05]  /*1b0a0*/  BSYNC B0 ;  /* 0x0000000000007941 */ /* 0x000fea0003800000 */
.L_x_1533:
        /* <DEDUP_REMOVED lines=8> */
.L_x_1535:
[----:B------:R-:W-:Y:S02]  /*1b130*/  IMAD.MOV.U32 R13, RZ, RZ, R27 ;  /* 0x000000ffff0d7224 */ /* 0x000fe400078e001b */
[----:B------:R-:W-:Y:S02]  /*1b140*/  IMAD.MOV.U32 R12, RZ, RZ, 0x1 ;  /* 0x00000001ff0c7424 */ /* 0x000fe400078e00ff */
[----:B------:R-:W-:-:S07]  /*1b150*/  IMAD.MOV.U32 R2, RZ, RZ, R14 ;  /* 0x000000ffff027224 */ /* 0x000fce00078e000e */
[----:B------:R-:W-:Y:S05]  /*1b160*/  WARPSYNC.COLLECTIVE R15, `(.L_x_1536) ;  /* 0x000000000f087348 */ /* 0x000fea0003c00000 */
[----:B------:R0:W1:Y:S02]  /*1b170*/  SHFL.IDX P6, R14, R13, R12, R11 ;  /* 0x0000000c0d0e7389 */ /* 0x00006400000c000b */
[----:B01----:R-:W-:Y:S01]  /*1b180*/  ENDCOLLECTIVE ;  /* 0x000000000000791b */ /* 0x003fe20003800000 */
.L_x_1536:
        /* <DEDUP_REMOVED lines=14> */
.L_x_1537:
[----:B------:R-:W-:Y:S02]  /*1b270*/  IMAD.MOV.U32 R13, RZ, RZ, R27 ;  /* 0x000000ffff0d7224 */ /* 0x000fe400078e001b */
[----:B------:R-:W-:Y:S02]  /*1b280*/  IMAD.MOV.U32 R12, RZ, RZ, 0x2 ;  /* 0x00000002ff0c7424 */ /* 0x000fe400078e00ff */
[----:B------:R-:W-:-:S07]  /*1b290*/  IMAD.MOV.U32 R2, RZ, RZ, R14 ;  /* 0x000000ffff027224 */ /* 0x000fce00078e000e */
[----:B------:R-:W-:Y:S05]  /*1b2a0*/  WARPSYNC.COLLECTIVE R15, `(.L_x_1538) ;  /* 0x000000000f087348 */ /* 0x000fea0003c00000 */
[----:B------:R0:W1:Y:S02]  /*1b2b0*/  SHFL.IDX P6, R14, R13, R12, R11 ;  /* 0x0000000c0d0e7389 */ /* 0x00006400000c000b */
[----:B01----:R-:W-:Y:S01]  /*1b2c0*/  ENDCOLLECTIVE ;  /* 0x000000000000791b */ /* 0x003fe20003800000 */
.L_x_1538:
        /* <DEDUP_REMOVED lines=13> */
.L_x_1539:
[----:B------:R-:W-:Y:S02]  /*1b3a0*/  IMAD.MOV.U32 R13, RZ, RZ, R27 ;  /* 0x000000ffff0d7224 */ /* 0x000fe400078e001b */
[----:B------:R-:W-:Y:S02]  /*1b3b0*/  IMAD.MOV.U32 R12, RZ, RZ, 0x3 ;  /* 0x00000003ff0c7424 */ /* 0x000fe400078e00ff */
[----:B------:R-:W-:-:S07]  /*1b3c0*/  IMAD.MOV.U32 R2, RZ, RZ, R14 ;  /* 0x000000ffff027224 */ /* 0x000fce00078e000e */
[----:B------:R-:W-:Y:S05]  /*1b3d0*/  WARPSYNC.COLLECTIVE R15, `(.L_x_1540) ;  /* 0x000000000f087348 */ /* 0x000fea0003c00000 */
[----:B------:R0:W1:Y:S02]  /*1b3e0*/  SHFL.IDX P6, R14, R13, R12, R11 ;  /* 0x0000000c0d0e7389 */ /* 0x00006400000c000b */
[----:B01----:R-:W-:Y:S01]  /*1b3f0*/  ENDCOLLECTIVE ;  /* 0x000000000000791b */ /* 0x003fe20003800000 */
.L_x_1540:
        /* <DEDUP_REMOVED lines=13> */
.L_x_1541:
[----:B------:R-:W-:Y:S01]  /*1b4d0*/  IMAD.MOV.U32 R2, RZ, RZ, R14 ;  /* 0x000000ffff027224 */ /* 0x000fe200078e000e */
[----:B------:R-:W-:Y:S06]  /*1b4e0*/  BRA `(.L_x_1542) ;  /* 0xffffffbc00f87947 */ /* 0x000fec000383ffff */
.L_x_1449:
[----:B----4-:R4:W0:Y:S02]  /*1b4f0*/  SYNCS.PHASECHK.TRANS64.TRYWAIT P0, [R4+URZ+0x2a840], R17 ;  /* 0x02a84011040075a7 */ /* 0x010824000800017f */
[----:B0-----:R-:W-:Y:S05]  /*1b500*/  @!P0 NANOSLEEP.SYNCS 0x989680 ;  /* 0x009896800000895d */ /* 0x001fea0003900000 */
[----:B------:R-:W0:Y:S02]  /*1b510*/  @!P0 SYNCS.PHASECHK.TRANS64 P0, [R4+URZ+0x2a840], R17 ;  /* 0x02a84011040085a7 */ /* 0x000e24000800007f */
[----:B0-----:R-:W-:Y:S05]  /*1b520*/  @!P0 BRA `(.L_x_1449) ;  /* 0xfffffffc00f08947 */ /* 0x001fea000383ffff */
[----:B------:R-:W-:Y:S05]  /*1b530*/  BRA `(.L_x_1543) ;  /* 0xffffffc000507947 */ /* 0x000fea000383ffff */
.L_x_1450:
[----:B------:R-:W-:Y:S01]  /*1b540*/  BSSY B0, `(.L_x_1544) ;  /* 0x0000008000007945 */ /* 0x000fe20003800000 */
[----:B------:R-:W-:Y:S02]  /*1b550*/  IMAD.MOV.U32 R13, RZ, RZ, R8 ;  /* 0x000000ffff0d7224 */ /* 0x000fe400078e0008 */
[----:B------:R-:W-:Y:S02]  /*1b560*/  IMAD.MOV.U32 R12, RZ, RZ, RZ ;  /* 0x000000ffff0c7224 */ /* 0x000fe400078e00ff */
[----:B------:R-:W-:Y:S02]  /*1b570*/  IMAD.MOV.U32 R11, RZ, RZ, 0x1c1f ;  /* 0x00001c1fff0b7424 */ /* 0x000fe400078e00ff */
[----:B------:R-:W-:-:S07]  /*1b580*/  IMAD.MOV.U32 R15, RZ, RZ, -0x1 ;  /* 0xffffffffff0f7424 */ /* 0x000fce00078e00ff */
[----:B01234-:R-:W-:Y:S05]  /*1b590*/  WARPSYNC.COLLECTIVE R15, `(.L_x_1545) ;  /* 0x000000000f087348 */ /* 0x01ffea0003c00000 */
[----:B--2---:R2:W0:Y:S02]  /*1b5a0*/  SHFL.IDX P6, R14, R13, R12, R11 ;  /* 0x0000000c0d0e7389 */ /* 0x00442400000c000b */
[----:B01234-:R-:W-:Y:S01]  /*1b5b0*/  ENDCOLLECTIVE ;  /* 0x000000000000791b */ /* 0x01ffe20003800000 */
.L_x_1545:
[----:B------:R-:W-:Y:S05]  /*1b5c0*/  BSYNC B0 ;  /* 0x0000000000007941 */ /* 0x000fea0003800000 */
.L_x_1544:
        /* <DEDUP_REMOVED lines=8> */
.L_x_1546:
[----:B------:R-:W-:Y:S02]  /*1b650*/  IMAD.MOV.U32 R13, RZ, RZ, R8 ;  /* 0x000000ffff0d7224 */ /* 0x000fe400078e0008 */
[----:B------:R-:W-:Y:S02]  /*1b660*/  IMAD.MOV.U32 R12, RZ, RZ, 0x1 ;  /* 0x00000001ff0c7424 */ /* 0x000fe400078e00ff */
[----:B------:R-:W-:-:S07]  /*1b670*/  IMAD.MOV.U32 R2, RZ, RZ, R14 ;  /* 0x000000ffff027224 */ /* 0x000fce00078e000e */
[----:B------:R-:W-:Y:S05]  /*1b680*/  WARPSYNC.COLLECTIVE R15, `(.L_x_1547) ;  /* 0x000000000f087348 */ /* 0x000fea0003c00000 */
[----:B------:R0:W1:Y:S02]  /*1b690*/  SHFL.IDX P6, R14, R13, R12, R11 ;  /* 0x0000000c0d0e7389 */ /* 0x00006400000c000b */
[----:B01----:R-:W-:Y:S01]  /*1b6a0*/  ENDCOLLECTIVE ;  /* 0x000000000000791b */ /* 0x003fe20003800000 */
.L_x_1547:
        /* <DEDUP_REMOVED lines=13> */
.L_x_1548:
[----:B------:R-:W-:Y:S02]  /*1b780*/  IMAD.MOV.U32 R13, RZ, RZ, R8 ;  /* 0x000000ffff0d7224 */ /* 0x000fe400078e0008 */
[----:B------:R-:W-:Y:S02]  /*1b790*/  IMAD.MOV.U32 R12, RZ, RZ, 0x2 ;  /* 0x00000002ff0c7424 */ /* 0x000fe400078e00ff */
[----:B------:R-:W-:-:S07]  /*1b7a0*/  IMAD.MOV.U32 R2, RZ, RZ, R14 ;  /* 0x000000ffff027224 */ /* 0x000fce00078e000e */
[----:B------:R-:W-:Y:S05]  /*1b7b0*/  WARPSYNC.COLLECTIVE R15, `(.L_x_1549) ;  /* 0x000000000f087348 */ /* 0x000fea0003c00000 */
[----:B------:R0:W1:Y:S02]  /*1b7c0*/  SHFL.IDX P6, R14, R13, R12, R11 ;  /* 0x0000000c0d0e7389 */ /* 0x00006400000c000b */
[----:B01----:R-:W-:Y:S01]  /*1b7d0*/  ENDCOLLECTIVE ;  /* 0x000000000000791b */ /* 0x003fe20003800000 */
.L_x_1549:
        /* <DEDUP_REMOVED lines=13> */
.L_x_1550:
[----:B------:R-:W-:Y:S02]  /*1b8b0*/  IMAD.MOV.U32 R13, RZ, RZ, R8 ;  /* 0x000000ffff0d7224 */ /* 0x000fe400078e0008 */
[----:B------:R-:W-:Y:S02]  /*1b8c0*/  IMAD.MOV.U32 R12, RZ, RZ, 0x3 ;  /* 0x00000003ff0c7424 */ /* 0x000fe400078e00ff */
[----:B------:R-:W-:-:S07]  /*1b8d0*/  IMAD.MOV.U32 R2, RZ, RZ, R14 ;  /* 0x000000ffff027224 */ /* 0x000fce00078e000e */
[----:B------:R-:W-:Y:S05]  /*1b8e0*/  WARPSYNC.COLLECTIVE R15, `(.L_x_1551) ;  /* 0x000000000f087348 */ /* 0x000fea0003c00000 */
[----:B------:R0:W1:Y:S02]  /*1b8f0*/  SHFL.IDX P6, R14, R13, R12, R11 ;  /* 0x0000000c0d0e7389 */ /* 0x00006400000c000b */
[----:B01----:R-:W-:Y:S01]  /*1b900*/  ENDCOLLECTIVE ;  /* 0x000000000000791b */ /* 0x003fe20003800000 */
.L_x_1551:
        /* <DEDUP_REMOVED lines=13> */
.L_x_1552:
[----:B------:R-:W-:Y:S01]  /*1b9e0*/  IMAD.MOV.U32 R2, RZ, RZ, R14 ;  /* 0x000000ffff027224 */ /* 0x000fe200078e000e */
[----:B------:R-:W-:Y:S06]  /*1b9f0*/  BRA `(.L_x_1553) ;  /* 0xffffffbc00e47947 */ /* 0x000fec000383ffff */
.L_x_1455:
[----:B------:R0:W0:Y:S02]  /*1ba00*/  SYNCS.PHASECHK.TRANS64.TRYWAIT P2, [R0+URZ+0x2a870], R3 ;  /* 0x02a87003000075a7 */ /* 0x000024000804017f */
[----:B0-----:R-:W-:Y:S05]  /*1ba10*/  @!P2 NANOSLEEP.SYNCS 0x989680 ;  /* 0x009896800000a95d */ /* 0x001fea0003900000 */
[----:B------:R-:W0:Y:S02]  /*1ba20*/  @!P2 SYNCS.PHASECHK.TRANS64 P2, [R0+URZ+0x2a870], R3 ;  /* 0x02a870030000a5a7 */ /* 0x000e24000804007f */
[----:B0-----:R-:W-:Y:S05]  /*1ba30*/  @!P2 BRA `(.L_x_1455) ;  /* 0xfffffffc00f0a947 */ /* 0x001fea000383ffff */
[----:B------:R-:W-:Y:S05]  /*1ba40*/  BRA `(.L_x_1554) ;  /* 0xffffffc000507947 */ /* 0x000fea000383ffff */
.L_x_1457:
[----:B------:R0:W0:Y:S02]  /*1ba50*/  SYNCS.PHASECHK.TRANS64.TRYWAIT P2, [R0+URZ+0x2a860], R3 ;  /* 0x02a86003000075a7 */ /* 0x000024000804017f */
[----:B0-----:R-:W-:Y:S05]  /*1ba60*/  @!P2 NANOSLEEP.SYNCS 0x989680 ;  /* 0x009896800000a95d */ /* 0x001fea0003900000 */
[----:B------:R-:W0:Y:S02]  /*1ba70*/  @!P2 SYNCS.PHASECHK.TRANS64 P2, [R0+URZ+0x2a860], R3 ;  /* 0x02a860030000a5a7 */ /* 0x000e24000804007f */
[----:B0-----:R-:W-:Y:S05]  /*1ba80*/  @!P2 BRA `(.L_x_1457) ;  /* 0xfffffffc00f0a947 */ /* 0x001fea000383ffff */
[----:B------:R-:W-:Y:S05]  /*1ba90*/  BRA `(.L_x_1555) ;  /* 0xffffffc000607947 */ /* 0x000fea000383ffff */
.L_x_1465:
[----:B0-----:R0:W2:Y:S02]  /*1baa0*/  SYNCS.PHASECHK.TRANS64.TRYWAIT P1, [R12+URZ+0x2a870], R3 ;  /* 0x02a870030c0075a7 */ /* 0x0010a4000802017f */
[----:B--2---:R-:W-:Y:S05]  /*1bab0*/  @!P1 NANOSLEEP.SYNCS 0x989680 ;  /* 0x009896800000995d */ /* 0x004fea0003900000 */
[----:B------:R-:W2:Y:S02]  /*1bac0*/  @!P1 SYNCS.PHASECHK.TRANS64 P1, [R12+URZ+0x2a870], R3 ;  /* 0x02a870030c0095a7 */ /* 0x000ea4000802007f */
[----:B--2---:R-:W-:Y:S05]  /*1bad0*/  @!P1 BRA `(.L_x_1465) ;  /* 0xfffffffc00f09947 */ /* 0x004fea000383ffff */
[----:B------:R-:W-:Y:S05]  /*1bae0*/  BRA `(.L_x_1556) ;  /* 0xffffffc800487947 */ /* 0x000fea000383ffff */
.L_x_1467:
[----:B0-----:R0:W2:Y:S02]  /*1baf0*/  SYNCS.PHASECHK.TRANS64.TRYWAIT P1, [R12+URZ+0x2a860], R3 ;  /* 0x02a860030c0075a7 */ /* 0x0010a4000802017f */
[----:B--2---:R-:W-:Y:S05]  /*1bb00*/  @!P1 NANOSLEEP.SYNCS 0x989680 ;  /* 0x009896800000995d */ /* 0x004fea0003900000 */
[----:B------:R-:W2:Y:S02]  /*1bb10*/  @!P1 SYNCS.PHASECHK.TRANS64 P1, [R12+URZ+0x2a860], R3 ;  /* 0x02a860030c0095a7 */ /* 0x000ea4000802007f */
[----:B--2---:R-:W-:Y:S05]  /*1bb20*/  @!P1 BRA `(.L_x_1467) ;  /* 0xfffffffc00f09947 */ /* 0x004fea000383ffff */
[----:B------:R-:W-:Y:S05]  /*1bb30*/  BRA `(.L_x_1557) ;  /* 0xffffffc800547947 */ /* 0x000fea000383ffff */
.L_x_1481:
[----:B0-----:R0:W2:Y:S02]  /*1bb40*/  SYNCS.PHASECHK.TRANS64.TRYWAIT P0, [R4+URZ+0x2a820], R0 ;  /* 0x02a82000040075a7 */ /* 0x0010a4000800017f */
[----:B--2---:R-:W-:Y:S05]  /*1bb50*/  @!P0 NANOSLEEP.SYNCS 0x989680 ;  /* 0x009896800000895d */ /* 0x004fea0003900000 */
[----:B------:R-:W2:Y:S02]  /*1bb60*/  @!P0 SYNCS.PHASECHK.TRANS64 P0, [R4+URZ+0x2a820], R0 ;  /* 0x02a82000040085a7 */ /* 0x000ea4000800007f */
[----:B--2---:R-:W-:Y:S05]  /*1bb70*/  @!P0 BRA `(.L_x_1481) ;  /* 0xfffffffc00f08947 */ /* 0x004fea000383ffff */
[----:B------:R-:W-:Y:S05]  /*1bb80*/  BRA `(.L_x_1558) ;  /* 0xffffffd800d47947 */ /* 0x000fea000383ffff */
.L_x_1482:
        /* <DEDUP_REMOVED lines=8> */
[----:B01-3--:R-:W-:Y:S05]  /*1bc10*/  WARPSYNC.COLLECTIVE R15, `(.L_x_1560) ;  /* 0x000000000f087348 */ /* 0x00bfea0003c00000 */
[----:B------:R2:W4:Y:S02]  /*1bc20*/  SHFL.IDX P6, R14, R13, R12, R11 ;  /* 0x0000000c0d0e7389 */ /* 0x00052400000c000b */
[----:B01234-:R-:W-:Y:S01]  /*1bc30*/  ENDCOLLECTIVE ;  /* 0x000000000000791b */ /* 0x01ffe20003800000 */
.L_x_1560:
[----:B------:R-:W-:Y:S05]  /*1bc40*/  BSYNC B0 ;  /* 0x0000000000007941 */ /* 0x000fea0003800000 */
.L_x_1559:
[----:B------:R-:W-:Y:S05]  /*1bc50*/  BRA `(.L_x_1561) ;  /* 0xffffffd800bc7947 */ /* 0x000fea000383ffff */
.L_x_1485:
[----:B------:R-:W-:Y:S01]  /*1bc60*/  BSSY B1, `(.L_x_1562) ;  /* 0x0000006000017945 */ /* 0x000fe20003800000 */
[----:B------:R-:W-:-:S07]  /*1bc70*/  IMAD.MOV.U32 R15, RZ, RZ, -0x1 ;  /* 0xffffffffff0f7424 */ /* 0x000fce00078e00ff */
[----:B01-3--:R-:W-:Y:S05]  /*1bc80*/  WARPSYNC.COLLECTIVE R15, `(.L_x_1563) ;  /* 0x000000000f0c7348 */ /* 0x00bfea0003c00000 */
[----:B------:R-:W-:Y:S02]  /*1bc90*/  ELECT P6, UR62, PT ;  /* 0x00000000003e782f */ /* 0x000fe400038c0000 */
[----:B------:R-:W-:Y:S01]  /*1bca0*/  MOV R14, UR62 ;  /* 0x0000003e000e7c02 */ /* 0x000fe20008000f00 */
[----:B01-3--:R-:W-:Y:S10]  /*1bcb0*/  ENDCOLLECTIVE ;  /* 0x000000000000791b */ /* 0x00bff40003800000 */
.L_x_1563:
[----:B------:R-:W-:Y:S05]  /*1bcc0*/  BSYNC B1 ;  /* 0x0000000000017941 */ /* 0x000fea0003800000 */
.L_x_1562:
[----:B------:R-:W-:Y:S05]  /*1bcd0*/  BRA `(.L_x_1564) ;  /* 0xffffffd800b47947 */ /* 0x000fea000383ffff */
.L_x_1487:
[----:B0-----:R0:W2:Y:S02]  /*1bce0*/  SYNCS.PHASECHK.TRANS64.TRYWAIT P1, [R5+URZ+0x2a840], R0 ;  /* 0x02a84000050075a7 */ /* 0x0010a4000802017f */
[----:B--2---:R-:W-:Y:S05]  /*1bcf0*/  @!P1 NANOSLEEP.SYNCS 0x989680 ;  /* 0x009896800000995d */ /* 0x004fea0003900000 */
[----:B------:R-:W2:Y:S02]  /*1bd00*/  @!P1 SYNCS.PHASECHK.TRANS64 P1, [R5+URZ+0x2a840], R0 ;  /* 0x02a84000050095a7 */ /* 0x000ea4000802007f */
[----:B--2---:R-:W-:Y:S05]  /*1bd10*/  @!P1 BRA `(.L_x_1487) ;  /* 0xfffffffc00f09947 */ /* 0x004fea000383ffff */
[----:B------:R-:W-:Y:S05]  /*1bd20*/  BRA `(.L_x_1565) ;  /* 0xffffffd800d47947 */ /* 0x000fea000383ffff */
.L_x_1489:
[----:B--2---:R2:W4:Y:S02]  /*1bd30*/  SYNCS.PHASECHK.TRANS64.TRYWAIT P1, [R23+URZ+0x2a840], R2 ;  /* 0x02a84002170075a7 */ /* 0x004524000802017f */
[----:B----4-:R-:W-:Y:S05]  /*1bd40*/  @!P1 NANOSLEEP.SYNCS 0x989680 ;  /* 0x009896800000995d */ /* 0x010fea0003900000 */
[----:B------:R-:W4:Y:S02]  /*1bd50*/  @!P1 SYNCS.PHASECHK.TRANS64 P1, [R23+URZ+0x2a840], R2 ;  /* 0x02a84002170095a7 */ /* 0x000f24000802007f */
[----:B----4-:R-:W-:Y:S05]  /*1bd60*/  @!P1 BRA `(.L_x_1489) ;  /* 0xfffffffc00f09947 */ /* 0x010fea000383ffff */
[----:B------:R-:W-:Y:S05]  /*1bd70*/  BRA `(.L_x_1566) ;  /* 0xffffffd800e07947 */ /* 0x000fea000383ffff */
.L_x_1491:
[----:B----4-:R4:W0:Y:S02]  /*1bd80*/  SYNCS.PHASECHK.TRANS64.TRYWAIT P1, [R5+URZ+0x2a860], R0 ;  /* 0x02a86000050075a7 */ /* 0x010824000802017f */
[----:B0-----:R-:W-:Y:S05]  /*1bd90*/  @!P1 NANOSLEEP.SYNCS 0x989680 ;  /* 0x009896800000995d */ /* 0x001fea0003900000 */
[----:B------:R-:W0:Y:S02]  /*1bda0*/  @!P1 SYNCS.PHASECHK.TRANS64 P1, [R5+URZ+0x2a860], R0 ;  /* 0x02a86000050095a7 */ /* 0x000e24000802007f */
[----:B0-----:R-:W-:Y:S05]  /*1bdb0*/  @!P1 BRA `(.L_x_1491) ;  /* 0xfffffffc00f09947 */ /* 0x001fea000383ffff */
[----:B------:R-:W-:Y:S05]  /*1bdc0*/  BRA `(.L_x_1567) ;  /* 0xffffffd800dc7947 */ /* 0x000fea000383ffff */
.L_x_1493:
[----:B------:R0:W0:Y:S02]  /*1bdd0*/  SYNCS.PHASECHK.TRANS64.TRYWAIT P1, [R23+URZ+0x2a860], R2 ;  /* 0x02a86002170075a7 */ /* 0x000024000802017f */
[----:B0-----:R-:W-:Y:S05]  /*1bde0*/  @!P1 NANOSLEEP.SYNCS 0x989680 ;  /* 0x009896800000995d */ /* 0x001fea0003900000 */
[----:B------:R-:W0:Y:S02]  /*1bdf0*/  @!P1 SYNCS.PHASECHK.TRANS64 P1, [R23+URZ+0x2a860], R2 ;  /* 0x02a86002170095a7 */ /* 0x000e24000802007f */
[----:B0-----:R-:W-:Y:S05]  /*1be00*/  @!P1 BRA `(.L_x_1493) ;  /* 0xfffffffc00f09947 */ /* 0x001fea000383ffff */
[----:B------:R-:W-:Y:S05]  /*1be10*/  BRA `(.L_x_1568) ;  /* 0xffffffd800d87947 */ /* 0x000fea000383ffff */
.L_x_1495:
[----:B------:R0:W0:Y:S02]  /*1be20*/  SYNCS.PHASECHK.TRANS64.TRYWAIT P1, [R5+URZ+0x2a880], R0 ;  /* 0x02a88000050075a7 */ /* 0x000024000802017f */
[----:B0-----:R-:W-:Y:S05]  /*1be30*/  @!P1 NANOSLEEP.SYNCS 0x989680 ;  /* 0x009896800000995d */ /* 0x001fea0003900000 */
[----:B------:R-:W0:Y:S02]  /*1be40*/  @!P1 SYNCS.PHASECHK.TRANS64 P1, [R5+URZ+0x2a880], R0 ;  /* 0x02a88000050095a7 */ /* 0x000e24000802007f */
[----:B0-----:R-:W-:Y:S05]  /*1be50*/  @!P1 BRA `(.L_x_1495) ;  /* 0xfffffffc00f09947 */ /* 0x001fea000383ffff */
[----:B------:R-:W-:Y:S05]  /*1be60*/  BRA `(.L_x_1569) ;  /* 0xffffffd800d47947 */ /* 0x000fea000383ffff */
.L_x_1570:
        /* <DEDUP_REMOVED lines=9> */
.L_x_3250:


//--------------------- .text._ZN7cutlass13device_kernelIN5flash11enable_sm90INS1_16FlashAttnFwdSm90INS1_25CollectiveMainloopFwdSm90ILi2EN4cute5tupleIJNS5_1CILi1EEES8_S8_EEENS6_IJNS7_ILi128EEESA_NS7_ILi192EEEEEELi192ENS_12float_e4m3_tEfNS_4arch4Sm90ELb0ELb1ELb1ELb1ELb1ELb1ELb0ELb1ELb1ELb1ELb0ELb0EEENS1_21CollectiveEpilogueFwdINS6_IJSA_SB_SA_EEES9_NS_10bfloat16_tESF_Li256ELb1ELb1ELb0ELb1EEENS1_36VarlenDynamicPersistentTileSchedulerILi128ELi128ELi256ELi128ELb0ELb1ELb1ELb1ELb0ELb1EEEEEEEEEvNT_6ParamsE --------------------------
	.section	.text._ZN7cutlass13device_kernelIN5flash11enable_sm90INS1_16FlashAttnFwdSm90INS1_25CollectiveMainloopFwdSm90ILi2EN4cute5tupleIJNS5_1CILi1EEES8_S8_EEENS6_IJNS7_ILi128EEESA_NS7_ILi192EEEEEELi192ENS_12float_e4m3_tEfNS_4arch4Sm90ELb0ELb1ELb1ELb1ELb1ELb1ELb0ELb1ELb1ELb1ELb0ELb0EEENS1_21CollectiveEpilogueFwdINS6_IJSA_SB_SA_EEES9_NS_10bfloat16_tESF_Li256ELb1ELb1ELb0ELb1EEENS1_36VarlenDynamicPersistentTileSchedulerILi128ELi128ELi256ELi128ELb0ELb1ELb1ELb1ELb0ELb1EEEEEEEEEvNT_6ParamsE,"ax",@progbits
	.align	128
.text._ZN7cutlass13device_kernelIN5flash11enable_sm90INS1_16FlashAttnFwdSm90INS1_25CollectiveMainloopFwdSm90ILi2EN4cute5tupleIJNS5_1CILi1EEES8_S8_EEENS6_IJNS7_ILi128EEESA_NS7_ILi192EEEEEELi192ENS_12float_e4m3_tEfNS_4arch4Sm90ELb0ELb1ELb1ELb1ELb1ELb1ELb0ELb1ELb1ELb1ELb0ELb0EEENS1_21CollectiveEpilogueFwdINS6_IJSA_SB_SA_EEES9_NS_10bfloat16_tESF_Li256ELb1ELb1ELb0ELb1EEENS1_36VarlenDynamicPersistentTileSchedulerILi128ELi128ELi256ELi128ELb0ELb1ELb1ELb1ELb0ELb1EEEEEEEEEvNT_6ParamsE:
        .type           _ZN7cutlass13device_kernelIN5flash11enable_sm90INS1_16FlashAttnFwdSm90INS1_25CollectiveMainloopFwdSm90ILi2EN4cute5tupleIJNS5_1CILi1EEES8_S8_EEENS6_IJNS7_ILi128EEESA_NS7_ILi192EEEEEELi192ENS_12float_e4m3_tEfNS_4arch4Sm90ELb0ELb1ELb1ELb1ELb1ELb1ELb0ELb1ELb1ELb1ELb0ELb0EEENS1_21CollectiveEpilogueFwdINS6_IJSA_SB_SA_EEES9_NS_10bfloat16_tESF_Li256ELb1ELb1ELb0ELb1EEENS1_36VarlenDynamicPersistentTileSchedulerILi128ELi128ELi256ELi128ELb0ELb1ELb1ELb1ELb0ELb1EEEEEEEEEvNT_6ParamsE,@function
        .size           _ZN7cutlass13device_kernelIN5flash11enable_sm90INS1_16FlashAttnFwdSm90INS1_25CollectiveMainloopFwdSm90ILi2EN4cute5tupleIJNS5_1CILi1EEES8_S8_EEENS6_IJNS7_ILi128EEESA_NS7_ILi192EEEEEELi192ENS_12float_e4m3_tEfNS_4arch4Sm90ELb0ELb1ELb1ELb1ELb1ELb1ELb0ELb1ELb1ELb1ELb0ELb0EEENS1_21CollectiveEpilogueFwdINS6_IJSA_SB_SA_EEES9_NS_10bfloat16_tESF_Li256ELb1ELb1ELb0ELb1EEENS1_36VarlenDynamicPersistentTileSchedulerILi128ELi128ELi256ELi128ELb0ELb1ELb1ELb1ELb0ELb1EEEEEEEEEvNT_6ParamsE,(.L_x_3251 - _ZN7cutlass13device_kernelIN5flash11enable_sm90INS1_16FlashAttnFwdSm90INS1_25CollectiveMainloopFwdSm90ILi2EN4cute5tupleIJNS5_1CILi1EEES8_S8_EEENS6_IJNS7_ILi128EEESA_NS7_ILi192EEEEEELi192ENS_12float_e4m3_tEfNS_4arch4Sm90ELb0ELb1ELb1ELb1ELb1ELb1ELb0ELb1ELb1ELb1ELb0ELb0EEENS1_21CollectiveEpilogueFwdINS6_IJSA_SB_SA_EEES9_NS_10bfloat16_tESF_Li256ELb1ELb1ELb0ELb1EEENS1_36VarlenDynamicPersistentTileSchedulerILi128ELi128ELi256ELi128ELb0ELb1ELb1ELb1ELb0ELb1EEEEEEEEEvNT_6ParamsE)
        .other          _ZN7cutlass13device_kernelIN5flash11enable_sm90INS1_16FlashAttnFwdSm90INS1_25CollectiveMainloopFwdSm90ILi2EN4cute5tupleIJNS5_1CILi1EEES8_S8_EEENS6_IJNS7_ILi128EEESA_NS7_ILi192EEEEEELi192ENS_12float_e4m3_tEfNS_4arch4Sm90ELb0ELb1ELb1ELb1ELb1ELb1ELb0ELb1ELb1ELb1ELb0ELb0EEENS1_21CollectiveEpilogueFwdINS6_IJSA_SB_SA_EEES9_NS_10bfloat16_tESF_Li256ELb1ELb1ELb0ELb1EEENS1_36VarlenDynamicPersistentTileSchedulerILi128ELi128ELi256ELi128ELb0ELb1ELb1ELb1ELb0ELb1EEEEEEEEEvNT_6ParamsE,@"STO_CUDA_ENTRY STV_DEFAULT"
_ZN7cutlass13device_kernelIN5flash11enable_sm90INS1_16FlashAttnFwdSm90INS1_25CollectiveMainloopFwdSm90ILi2EN4cute5tupleIJNS5_1CILi1EEES8_S8_EEENS6_IJNS7_ILi128EEESA_NS7_ILi192EEEEEELi192ENS_12float_e4m3_tEfNS_4arch4Sm90ELb0ELb1ELb1ELb1ELb1ELb1ELb0ELb1ELb1ELb1ELb0ELb0EEENS1_21CollectiveEpilogueFwdINS6_IJSA_SB_SA_EEES9_NS_10bfloat16_tESF_Li256ELb1ELb1ELb0ELb1EEENS1_36VarlenDynamicPersistentTileSchedulerILi128ELi128ELi256ELi128ELb0ELb1ELb1ELb1ELb0ELb1EEEEEEEEEvNT_6ParamsE:
        /* <DEDUP_REMOVED lines=18> */
.L_x_1572:
[----:B------:R-:W-:Y:S05]  /*0120*/  BSYNC B0 ;  /* 0x0000000000007941 */ /* 0x000fea0003800000 */
.L_x_1571:
        /* <DEDUP_REMOVED lines=41> */
.L_x_1573:
        /* <DEDUP_REMOVED lines=22> */
.L_x_1574:
        /* <DEDUP_REMOVED lines=18> */
.L_x_1575:
        /* <DEDUP_REMOVED lines=22> */
.L_x_1576:
        /* <DEDUP_REMOVED lines=23> */
.L_x_1577:
        /* <DEDUP_REMOVED lines=8> */
.L_x_1580:
        /* <DEDUP_REMOVED lines=20> */
[----:B------:R-:W-:Y:S02]  /*0ad0*/  R2UR UR39, R16 ;  /* 0x00000000102772ca */ /* 0x000fe400000e0000 */
[----:B------:R-:W-:Y:S01]  /*0ae0*/  CS2R R200, SRZ ;  /* 0x0000000000c87805 */ /* 0x000fe2000001ff00 */
[----:B------:R-:W-:Y:S01]  /*0af0*/  IMAD.MOV.U32 R210, RZ, RZ, RZ ;  /* 0x000000ffffd27224 */ /* 0x000fe200078e00ff */
[----:B------:R-:W-:Y:S01]  /*0b00*/  ULOP3.LUT UR40, UR36, 0x1, URZ, 0xfc, !UPT ;  /* 0x0000000124287892 */ /* 0x000fe2000f8efc3f */
[----:B------:R-:W-:-:S08]  /*0b10*/  UMOV UR37, URZ ;  /* 0x0000003f00257c82 */ /* 0x000fd00008000000 */
[----:B------:R-:W-:Y:S01]  /*0b20*/  UIADD3 UR39, UR39, 0x18400, URZ ;  /* 0x0001840027277890 */ /* 0x000fe2000fffe03f */
[----:B0-----:R-:W-:-:S05]  /*0b30*/  VIADD R18, R0, 0xffffff80 ;  /* 0xffffff8000127836 */ /* 0x001fca0000000000 */
[----:B------:R-:W-:Y:S02]  /*0b40*/  SHF.R.S32.HI R0, RZ, 0x1f, R18 ;  /* 0x0000001fff007819 */ /* 0x000fe40000011412 */
[-C--:B------:R-:W-:Y:S02]  /*0b50*/  LEA.HI R4, R18, R18.reuse, RZ, 0x1 ;  /* 0x0000001212047211 */ /* 0x080fe400078f08ff */
[CC--:B------:R-:W-:Y:S02]  /*0b60*/  LEA.HI R2, R0.reuse, R18.reuse, RZ, 0x5 ;  /* 0x0000001200027211 */ /* 0x0c0fe400078f28ff */
[----:B------:R-:W-:Y:S02]  /*0b70*/  LEA.HI R7, R0, R18, RZ, 0x4 ;  /* 0x0000001200077211 */ /* 0x000fe400078f20ff */
[----:B------:R-:W-:Y:S01]  /*0b80*/  SHF.R.S32.HI R211, RZ, 0x1, R4 ;  /* 0x00000001ffd37819 */ /* 0x000fe20000011404 */
[----:B------:R-:W-:Y:S01]  /*0b90*/  IMAD.SHL.U32 R3, R2, 0x20, RZ ;  /* 0x0000002002037824 */ /* 0x000fe200078e00ff */
[----:B------:R-:W-:-:S02]  /*0ba0*/  LOP3.LUT R2, R7, 0x3fffff0, RZ, 0xc0, !PT ;  /* 0x03fffff007027812 */ /* 0x000fc400078ec0ff */
[----:B------:R-:W-:Y:S02]  /*0bb0*/  SHF.R.S32.HI R8, RZ, 0x4, R7 ;  /* 0x00000004ff087819 */ /* 0x000fe40000011407 */
[----:B------:R-:W-:Y:S01]  /*0bc0*/  LOP3.LUT R5, R3, 0xfffffc00, RZ, 0xc0, !PT ;  /* 0xfffffc0003057812 */ /* 0x000fe200078ec0ff */
[----:B------:R-:W-:Y:S01]  /*0bd0*/  IMAD.IADD R2, R18, 0x1, -R2 ;  /* 0x0000000112027824 */ /* 0x000fe200078e0a02 */
[C---:B------:R-:W-:Y:S02]  /*0be0*/  LOP3.LUT R3, R4.reuse, 0xfffffffe, RZ, 0xc0, !PT ;  /* 0xfffffffe04037812 */ /* 0x040fe400078ec0ff */
[----:B------:R-:W-:Y:S01]  /*0bf0*/  LEA.HI R4, R4, R211, RZ, 0x1 ;  /* 0x000000d304047211 */ /* 0x000fe200078f08ff */
[----:B------:R-:W-:Y:S01]  /*0c00*/  IMAD R10, R2, 0x40, R5 ;  /* 0x00000040020a7824 */ /* 0x000fe200078e0205 */
[-C--:B------:R-:W-:Y:S01]  /*0c10*/  LEA.HI R2, R0, R18.reuse, RZ, 0x7 ;  /* 0x0000001200027211 */ /* 0x080fe200078f38ff */
[----:B------:R-:W-:Y:S01]  /*0c20*/  IMAD.IADD R15, R18, 0x1, -R3 ;  /* 0x00000001120f7824 */ /* 0x000fe200078e0a03 */
[----:B------:R-:W-:-:S02]  /*0c30*/  LEA.HI R5, R0, R18, RZ, 0x2 ;  /* 0x0000001200057211 */ /* 0x000fc400078f10ff */
[----:B------:R-:W-:Y:S01]  /*0c40*/  LOP3.LUT R9, R2, 0xffffff80, RZ, 0xc0, !PT ;  /* 0xffffff8002097812 */ /* 0x000fe200078ec0ff */
[----:B------:R-:W-:Y:S01]  /*0c50*/  IMAD.SHL.U32 R206, R15, 0x8, RZ ;  /* 0x000000080fce7824 */ /* 0x000fe200078e00ff */
[----:B------:R-:W-:Y:S02]  /*0c60*/  LOP3.LUT R6, R4, 0x3fffffe, RZ, 0xc0, !PT ;  /* 0x03fffffe04067812 */ /* 0x000fe400078ec0ff */
[----:B------:R-:W-:Y:S01]  /*0c70*/  SHF.R.S32.HI R3, RZ, 0x2, R5 ;  /* 0x00000002ff037819 */ /* 0x000fe20000011405 */
[----:B------:R-:W-:Y:S01]  /*0c80*/  IMAD.IADD R13, R18, 0x1, -R9 ;  /* 0x00000001120d7824 */ /* 0x000fe200078e0a09 */
[----:B------:R-:W-:Y:S01]  /*0c90*/  LEA.HI R7, R7, R8, RZ, 0x1 ;  /* 0x0000000807077211 */ /* 0x000fe200078f08ff */
[----:B------:R-:W-:Y:S01]  /*0ca0*/  IMAD.IADD R6, R211, 0x1, -R6 ;  /* 0x00000001d3067824 */ /* 0x000fe200078e0a06 */
[----:B------:R-:W-:Y:S01]  /*0cb0*/  SHF.R.S32.HI R4, RZ, 0x1f, R5 ;  /* 0x0000001fff047819 */ /* 0x000fe20000011405 */
[----:B------:R-:W-:Y:S01]  /*0cc0*/  VIADD R222, R206, 0x20 ;  /* 0x00000020cede7836 */ /* 0x000fe20000000000 */
[----:B------:R-:W-:Y:S01]  /*0cd0*/  LOP3.LUT R7, R7, 0x1ffffffe, RZ, 0xc0, !PT ;  /* 0x1ffffffe07077812 */ /* 0x000fe200078ec0ff */
[----:B------:R-:W-:Y:S01]  /*0ce0*/  IMAD R217, R8, 0x8, R6 ;  /* 0x0000000808d97824 */ /* 0x000fe200078e0206 */
[----:B------:R-:W-:Y:S01]  /*0cf0*/  LEA.HI R4, R4, R3, RZ, 0x2 ;  /* 0x0000000304047211 */ /* 0x000fe200078f10ff */
[----:B------:R-:W-:Y:S01]  /*0d00*/  IMAD.IADD R9, R206, 0x1, R222 ;  /* 0x00000001ce097824 */ /* 0x000fe200078e02de */
[----:B------:R-:W-:Y:S01]  /*0d10*/  SHF.R.S32.HI R6, RZ, 0x1f, R13 ;  /* 0x0000001fff067819 */ /* 0x000fe2000001140d */
[----:B------:R-:W-:Y:S01]  /*0d20*/  IMAD.IADD R7, R8, 0x1, -R7 ;  /* 0x0000000108077824 */ /* 0x000fe200078e0a07 */
[----:B------:R-:W-:Y:S01]  /*0d30*/  LOP3.LUT R4, R4, 0xfffffffc, RZ, 0xc0, !PT ;  /* 0xfffffffc04047812 */ /* 0x000fe200078ec0ff */
[----:B------:R-:W-:Y:S01]  /*0d40*/  VIADD R225, R206, 0x40 ;  /* 0x00000040cee17836 */ /* 0x000fe20000000000 */
[----:B------:R-:W-:Y:S01]  /*0d50*/  LEA.HI R8, R6, R13, RZ, 0x2 ;  /* 0x0000000d06087211 */ /* 0x000fe200078f10ff */
[----:B------:R-:W-:Y:S01]  /*0d60*/  IMAD R7, R7, 0x8, R10 ;  /* 0x0000000807077824 */ /* 0x000fe200078e020a */
[----:B------:R-:W-:Y:S01]  /*0d70*/  SHF.R.S32.HI R17, RZ, 0x7, R2 ;  /* 0x00000007ff117819 */ /* 0x000fe20000011402 */
[----:B------:R-:W-:Y:S01]  /*0d80*/  IMAD.IADD R20, R3, 0x1, -R4 ;  /* 0x0000000103147824 */ /* 0x000fe200078e0a04 */
[--C-:B------:R-:W-:Y:S01]  /*0d90*/  SHF.R.S32.HI R3, RZ, 0x2, R8.reuse ;  /* 0x00000002ff037819 */ /* 0x100fe20000011408 */
[C---:B------:R-:W-:Y:S01]  /*0da0*/  IMAD.IADD R11, R206.reuse, 0x1, R225 ;  /* 0x00000001ce0b7824 */ /* 0x040fe200078e02e1 */
[----:B------:R-:W-:Y:S01]  /*0db0*/  SHF.R.S32.HI R4, RZ, 0x1f, R8 ;  /* 0x0000001fff047819 */ /* 0x000fe20000011408 */
[----:B------:R-:W-:Y:S01]  /*0dc0*/  VIADD R226, R206, 0x50 ;  /* 0x00000050cee27836 */ /* 0x000fe20000000000 */
[----:B------:R-:W-:Y:S01]  /*0dd0*/  SHF.R.S32.HI R12, RZ, 0x1f, R9 ;  /* 0x0000001fff0c7819 */ /* 0x000fe20000011409 */
[----:B------:R-:W-:Y:S01]  /*0de0*/  IMAD.SHL.U32 R215, R20, 0x80, RZ ;  /* 0x0000008014d77824 */ /* 0x000fe200078e00ff */
[----:B------:R-:W-:Y:S01]  /*0df0*/  LEA.HI R4, R4, R3, RZ, 0x3 ;  /* 0x0000000304047211 */ /* 0x000fe200078f18ff */
[----:B------:R-:W-:Y:S01]  /*0e00*/  STL [R1+0x4], R20 ;  /* 0x0000041401007387 */ /* 0x000fe20000100800 */
[----:B------:R-:W-:Y:S01]  /*0e10*/  LEA.HI R6, R6, R13, RZ, 0x5 ;  /* 0x0000000d06067211 */ /* 0x000fe200078f28ff */
[----:B------:R-:W-:Y:S01]  /*0e20*/  IMAD.SHL.U32 R217, R217, 0x40, RZ ;  /* 0x00000040d9d97824 */ /* 0x000fe200078e00ff */
[----:B------:R-:W-:Y:S01]  /*0e30*/  LOP3.LUT R4, R4, 0xfffffff8, RZ, 0xc0, !PT ;  /* 0xfffffff804047812 */ /* 0x000fe200078ec0ff */
[----:B------:R0:W-:Y:S01]  /*0e40*/  STL [R1+0x40], R7 ;  /* 0x0000400701007387 */ /* 0x0001e20000100800 */
[----:B------:R-:W-:Y:S01]  /*0e50*/  LEA.HI R2, R2, R17, RZ, 0x1 ;  /* 0x0000001102027211 */ /* 0x000fe200078f08ff */
[----:B------:R-:W-:Y:S01]  /*0e60*/  VIADD R223, R206, 0x30 ;  /* 0x00000030cedf7836 */ /* 0x000fe20000000000 */
[----:B------:R-:W-:-:S02]  /*0e70*/  LEA.HI R10, R12, R9, RZ, 0x4 ;  /* 0x000000090c0a7211 */ /* 0x000fc400078f20ff */
[----:B------:R-:W-:Y:S02]  /*0e80*/  LEA.HI R9, R12, R9, RZ, 0x6 ;  /* 0x000000090c097211 */ /* 0x000fe400078f30ff */
[----:B------:R-:W-:Y:S02]  /*0e90*/  IADD3 R3, R3, -R4, RZ ;  /* 0x8000000403037210 */ /* 0x000fe40007ffe0ff */
[----:B------:R-:W-:Y:S01]  /*0ea0*/  SHF.R.S32.HI R6, RZ, 0x5, R6 ;  /* 0x00000005ff067819 */ /* 0x000fe20000011406 */
[----:B------:R-:W-:Y:S01]  /*0eb0*/  IMAD.SHL.U32 R9, R9, 0x80, RZ ;  /* 0x0000008009097824 */ /* 0x000fe200078e00ff */
[----:B------:R-:W-:Y:S02]  /*0ec0*/  LOP3.LUT R2, R2, 0x3fffffe, RZ, 0xc0, !PT ;  /* 0x03fffffe02027812 */ /* 0x000fe400078ec0ff */
[----:B------:R-:W-:Y:S01]  /*0ed0*/  LEA.HI R0, R0, R18, RZ, 0x3 ;  /* 0x0000001200007211 */ /* 0x000fe200078f18ff */
[----:B------:R-:W-:Y:S01]  /*0ee0*/  IMAD R3, R6, 0x10, R3 ;  /* 0x0000001006037824 */ /* 0x000fe200078e0203 */
[----:B------:R-:W-:Y:S01]  /*0ef0*/  LOP3.LUT R6, R9, 0xffffe000, RZ, 0xc0, !PT ;  /* 0xffffe00009067812 */ /* 0x000fe200078ec0ff */
[----:B------:R-:W-:Y:S01]  /*0f00*/  IMAD.IADD R2, R17, 0x1, -R2 ;  /* 0x0000000111027824 */ /* 0x000fe200078e0a02 */
[----:B------:R-:W-:Y:S01]  /*0f10*/  LOP3.LUT R5, R5, 0xfffffffc, RZ, 0xc0, !PT ;  /* 0xfffffffc05057812 */ /* 0x000fe200078ec0ff */
[----:B------:R-:W-:Y:S01]  /*0f20*/  IMAD.MOV.U32 R17, RZ, RZ, RZ ;  /* 0x000000ffff117224 */ /* 0x000fe200078e00ff */
[----:B------:R-:W-:Y:S01]  /*0f30*/  SHF.R.S32.HI R14, RZ, 0x1f, R11 ;  /* 0x0000001fff0e7819 */ /* 0x000fe2000001140b */
[----:B------:R-:W-:Y:S01]  /*0f40*/  IMAD R9, R2, 0x40, R3 ;  /* 0x0000004002097824 */ /* 0x000fe200078e0203 */
[----:B------:R-:W-:Y:S01]  /*0f50*/  LOP3.LUT R2, R0, 0xfffffff8, RZ, 0xc0, !PT ;  /* 0xfffffff800027812 */ /* 0x000fe200078ec0ff */
[----:B------:R-:W-:Y:S01]  /*0f60*/  IMAD.IADD R5, R18, 0x1, -R5 ;  /* 0x0000000112057824 */ /* 0x000fe200078e0a05 */
[----:B------:R-:W-:-:S02]  /*0f70*/  LEA.HI R214, R14, R11, RZ, 0x4 ;  /* 0x0000000b0ed67211 */ /* 0x000fc400078f20ff */
[----:B------:R-:W-:Y:S01]  /*0f80*/  LEA.HI R11, R14, R11, RZ, 0x6 ;  /* 0x0000000b0e0b7211 */ /* 0x000fe200078f30ff */
[----:B------:R-:W-:Y:S01]  /*0f90*/  IMAD.IADD R3, R18, 0x1, -R2 ;  /* 0x0000000112037824 */ /* 0x000fe200078e0a02 */
[----:B------:R-:W-:Y:S01]  /*0fa0*/  LEA.HI R4, R5, R5, RZ, 0x1 ;  /* 0x0000000505047211 */ /* 0x000fe200078f08ff */
[----:B------:R-:W-:Y:S01]  /*0fb0*/  IMAD.SHL.U32 R18, R15, 0x10, RZ ;  /* 0x000000100f127824 */ /* 0x000fe200078e00ff */
[----:B------:R-:W-:Y:S01]  /*0fc0*/  LOP3.LUT R215, R215, 0x180, RZ, 0xc0, !PT ;  /* 0x00000180d7d77812 */ /* 0x000fe200078ec0ff */
[----:B------:R-:W-:Y:S01]  /*0fd0*/  IMAD.SHL.U32 R228, R3, 0x8, RZ ;  /* 0x0000000803e47824 */ /* 0x000fe200078e00ff */
[----:B------:R-:W-:Y:S01]  /*0fe0*/  SHF.R.S32.HI R0, RZ, 0x3, R0 ;  /* 0x00000003ff007819 */ /* 0x000fe20000011400 */
[----:B------:R-:W-:Y:S01]  /*0ff0*/  STL [R1+0x3c], R9 ;  /* 0x00003c0901007387 */ /* 0x000fe20000100800 */
[----:B------:R-:W-:Y:S01]  /*1000*/  LOP3.LUT R4, R4, 0x1ffffffe, RZ, 0xc0, !PT ;  /* 0x1ffffffe04047812 */ /* 0x000fe200078ec0ff */
[C---:B------:R-:W-:Y:S01]  /*1010*/  VIADD R2, R228.reuse, 0x40 ;  /* 0x00000040e4027836 */ /* 0x040fe20000000000 */
[----:B------:R-:W-:Y:S01]  /*1020*/  SHF.R.S32.HI R3, RZ, 0x1f, R228 ;  /* 0x0000001fff037819 */ /* 0x000fe200000114e4 */
[----:B------:R-:W-:Y:S01]  /*1030*/  VIADD R0, R228, 0x80 ;  /* 0x00000080e4007836 */ /* 0x000fe20000000000 */
[----:B------:R-:W-:Y:S01]  /*1040*/  SHF.R.S32.HI R3, RZ, 0x1f, R226 ;  /* 0x0000001fff037819 */ /* 0x000fe200000114e2 */
[----:B------:R-:W-:Y:S01]  /*1050*/  IMAD.SHL.U32 R12, R11, 0x80, RZ ;  /* 0x000000800b0c7824 */ /* 0x000fe200078e00ff */
[----:B------:R-:W-:Y:S01]  /*1060*/  SHF.R.U32.HI R216, RZ, 0x3, R215 ;  /* 0x00000003ffd87819 */ /* 0x000fe200000116d7 */
[----:B------:R-:W-:Y:S01]  /*1070*/  IMAD.IADD R4, R5, 0x1, -R4 ;  /* 0x0000000105047824 */ /* 0x000fe200078e0a04 */
[C---:B0-----:R-:W-:Y:S01]  /*1080*/  LOP3.LUT R7, R215.reuse, 0x30, R10, 0xf8, !PT ;  /* 0x00000030d7077812 */ /* 0x041fe200078ef80a */
[----:B------:R0:W-:Y:S01]  /*1090*/  STL [R1+0x2c], R3 ;  /* 0x00002c0301007387 */ /* 0x0001e20000100800 */
[----:B------:R-:W-:Y:S01]  /*10a0*/  LOP3.LUT R11, R215, 0x30, R214, 0xf8, !PT ;  /* 0x00000030d70b7812 */ /* 0x000fe200078ef8d6 */
[C---:B------:R-:W-:Y:S01]  /*10b0*/  VIADD R208, R18.reuse, 0x60 ;  /* 0x0000006012d07836 */ /* 0x040fe20000000000 */
[----:B------:R-:W-:Y:S01]  /*10c0*/  SHF.R.S32.HI R2, RZ, 0x1f, R2 ;  /* 0x0000001fff027819 */ /* 0x000fe20000011402 */
[C---:B------:R-:W-:Y:S01]  /*10d0*/  VIADD R205, R18.reuse, 0x80 ;  /* 0x0000008012cd7836 */ /* 0x040fe20000000000 */
[----:B------:R-:W-:Y:S01]  /*10e0*/  SHF.R.S32.HI R2, RZ, 0x1f, R0 ;  /* 0x0000001fff027819 */ /* 0x000fe20000011400 */
[----:B------:R-:W-:Y:S01]  /*10f0*/  VIADD R209, R18, 0xa0 ;  /* 0x000000a012d17836 */ /* 0x000fe20000000000 */
[----:B------:R-:W-:Y:S01]  /*1100*/  LOP3.LUT R7, R7, R216, RZ, 0x3c, !PT ;  /* 0x000000d807077212 */ /* 0x000fe200078e3cff */
[----:B------:R-:W-:Y:S01]  /*1110*/  IMAD R227, R4, 0x8, R9 ;  /* 0x0000000804e37824 */ /* 0x000fe200078e0209 */
[----:B------:R-:W-:-:S02]  /*1120*/  LOP3.LUT R5, R215, 0x30, R18, 0xf8, !PT ;  /* 0x00000030d7057812 */ /* 0x000fc400078ef812 */
[----:B0-----:R-:W-:Y:S02]  /*1130*/  LOP3.LUT R3, R215, 0x10, R18, 0xf8, !PT ;  /* 0x00000010d7037812 */ /* 0x001fe400078ef812 */
[----:B------:R-:W-:Y:S02]  /*1140*/  LOP3.LUT R12, R12, 0xffffe000, RZ, 0xc0, !PT ;  /* 0xffffe0000c0c7812 */ /* 0x000fe400078ec0ff */
[-C--:B------:R-:W-:Y:S02]  /*1150*/  LOP3.LUT R0, R3, R216.reuse, RZ, 0x3c, !PT ;  /* 0x000000d803007212 */ /* 0x080fe400078e3cff */
[-C--:B------:R-:W-:Y:S02]  /*1160*/  LOP3.LUT R11, R11, R216.reuse, RZ, 0x3c, !PT ;  /* 0x000000d80b0b7212 */ /* 0x080fe400078e3cff */
[----:B------:R-:W-:Y:S01]  /*1170*/  IADD3 R7, R7, R217, R6 ;  /* 0x000000d907077210 */ /* 0x000fe20007ffe006 */
[----:B------:R-:W-:Y:S01]  /*1180*/  IMAD.IADD R0, R217, 0x1, R0 ;  /* 0x00000001d9007824 */ /* 0x000fe200078e0200 */
[----:B------:R-:W-:-:S02]  /*1190*/  LOP3.LUT R5, R5, R216, RZ, 0x3c, !PT ;  /* 0x000000d805057212 */ /* 0x000fc400078e3cff */
[-C--:B------:R-:W-:Y:S01]  /*11a0*/  IADD3 R11, R11, R217.reuse, R12 ;  /* 0x000000d90b0b7210 */ /* 0x080fe20007ffe00c */
[C---:B------:R-:W-:Y:S01]  /*11b0*/  IMAD.IADD R2, R16.reuse, 0x1, R7 ;  /* 0x0000000110027824 */ /* 0x040fe200078e0207 */
[----:B------:R-:W-:Y:S01]  /*11c0*/  IADD3 R3, R16, R217, R5 ;  /* 0x000000d910037210 */ /* 0x000fe20007ffe005 */
[----:B------:R0:W-:Y:S01]  /*11d0*/  STL [R1], R0 ;  /* 0x0000000001007387 */ /* 0x0001e20000100800 */
[----:B------:R-:W-:Y:S02]  /*11e0*/  LOP3.LUT R204, R8, 0x7ffffffc, RZ, 0xc0, !PT ;  /* 0x7ffffffc08cc7812 */ /* 0x000fe400078ec0ff */
[----:B------:R-:W-:Y:S01]  /*11f0*/  SHF.R.S32.HI R19, RZ, 0x1f, R18 ;  /* 0x0000001fff137819 */ /* 0x000fe20000011412 */
[----:B------:R1:W-:Y:S01]  /*1200*/  STL [R1+0x38], R3 ;  /* 0x0000380301007387 */ /* 0x0003e20000100800 */
[----:B------:R-:W-:Y:S01]  /*1210*/  IADD3 R224, R206, 0x10, RZ ;  /* 0x00000010cee07810 */ /* 0x000fe20007ffe0ff */
[----:B------:R-:W-:Y:S01]  /*1220*/  IMAD.IADD R204, R13, 0x1, -R204 ;  /* 0x000000010dcc7824 */ /* 0x000fe200078e0acc */
[----:B------:R-:W-:Y:S01]  /*1230*/  SHF.R.S32.HI R221, RZ, 0x1f, R208 ;  /* 0x0000001fffdd7819 */ /* 0x000fe200000114d0 */
[----:B------:R1:W-:Y:S01]  /*1240*/  STL [R1+0x34], R2 ;  /* 0x0000340201007387 */ /* 0x0003e20000100800 */
[----:B------:R-:W-:Y:S01]  /*1250*/  SHF.R.S32.HI R220, RZ, 0x1f, R205 ;  /* 0x0000001fffdc7819 */ /* 0x000fe200000114cd */
[----:B0-----:R-:W-:Y:S01]  /*1260*/  IMAD.IADD R0, R16, 0x1, R11 ;  /* 0x0000000110007824 */ /* 0x001fe200078e020b */
[----:B------:R-:W-:-:S02]  /*1270*/  SHF.R.S32.HI R219, RZ, 0x1f, R209 ;  /* 0x0000001fffdb7819 */ /* 0x000fc400000114d1 */
[----:B------:R-:W-:Y:S02]  /*1280*/  SHF.R.S32.HI R213, RZ, 0x4, R10 ;  /* 0x00000004ffd57819 */ /* 0x000fe4000001140a */
[----:B------:R1:W-:Y:S01]  /*1290*/  STL [R1+0x30], R0 ;  /* 0x0000300001007387 */ /* 0x0003e20000100800 */
[----:B------:R-:W-:-:S07]  /*12a0*/  SHF.R.S32.HI R214, RZ, 0x4, R214 ;  /* 0x00000004ffd67819 */ /* 0x000fce00000114d6 */
.L_x_1807:
[----:B------:R-:W-:Y:S05]  /*12b0*/  YIELD ;  /* 0x0000000000007946 */ /* 0x000fea0003800000 */
[----:B------:R-:W-:Y:S01]  /*12c0*/  ULDC.64 UR4, c[0x0][0xa28] ;  /* 0x00028a0000047ab9 */ /* 0x000fe20000000a00 */
[----:B0-----:R-:W0:Y:S01]  /*12d0*/  LDC.64 R4, c[0x0][0xa08] ;  /* 0x00028200ff047b82 */ /* 0x001e220000000a00 */
[----:B------:R-:W-:Y:S01]  /*12e0*/  ISETP.NE.U32.AND P1, PT, RZ, UR4, PT ;  /* 0x00000004ff007c0c */ /* 0x000fe2000bf25070 */
[----:B------:R-:W-:Y:S02]  /*12f0*/  IMAD.MOV.U32 R29, RZ, RZ, RZ ;  /* 0x000000ffff1d7224 */ /* 0x000fe400078e00ff */
[----:B------:R-:W-:Y:S01]  /*1300*/  IMAD.MOV.U32 R11, RZ, RZ, RZ ;  /* 0x000000ffff0b7224 */ /* 0x000fe200078e00ff */
[----:B------:R-:W-:Y:S01]  /*1310*/  ISETP.NE.AND.EX P1, PT, RZ, UR5, PT, P1 ;  /* 0x00000005ff007c0c */ /* 0x000fe2000bf25310 */
[----:B------:R-:W-:-:S02]  /*1320*/  ULDC.64 UR4, c[0x0][0xa18] ;  /* 0x0002860000047ab9 */ /* 0x000fc40000000a00 */
[----:B------:R-:W-:-:S04]  /*1330*/  ISETP.NE.U32.AND P2, PT, RZ, UR4, PT ;  /* 0x00000004ff007c0c */ /* 0x000fc8000bf45070 */
[----:B------:R-:W-:Y:S01]  /*1340*/  ISETP.NE.AND.EX P2, PT, RZ, UR5, PT, P2 ;  /* 0x00000005ff007c0c */ /* 0x000fe2000bf45320 */
[----:B------:R-:W-:Y:S02]  /*1350*/  ULDC.64 UR4, c[0x0][0xa08] ;  /* 0x0002820000047ab9 */ /* 0x000fe40000000a00 */
[----:B------:R-:W-:-:S03]  /*1360*/  ISETP.NE.U32.AND P0, PT, RZ, UR4, PT ;  /* 0x00000004ff007c0c */ /* 0x000fc6000bf05070 */
[----:B-1----:R-:W1:Y:S01]  /*1370*/  @P1 LDC.64 R2, c[0x0][0xa28] ;  /* 0x00028a00ff021b82 */ /* 0x002e620000000a00 */
[----:B------:R-:W-:Y:S01]  /*1380*/  ISETP.NE.AND.EX P0, PT, RZ, UR5, PT, P0 ;  /* 0x00000005ff007c0c */ /* 0x000fe2000bf05300 */
[----:B0-----:R-:W-:-:S06]  /*1390*/  IMAD.WIDE R8, R23, 0x4, R4 ;  /* 0x0000000417087825 */ /* 0x001fcc00078e0204 */
[----:B----4-:R-:W0:Y:S01]  /*13a0*/  @P2 LDC.64 R6, c[0x0][0xa18] ;  /* 0x00028600ff062b82 */ /* 0x010e220000000a00 */
[----:B------:R-:W-:Y:S02]  /*13b0*/  ULDC UR4, c[0x0][0x288] ;  /* 0x0000a20000047ab9 */ /* 0x000fe40000000800 */
[----:B------:R-:W-:Y:S01]  /*13c0*/  IMAD.U32 R202, RZ, RZ, UR4 ;  /* 0x00000004ffca7e24 */ /* 0x000fe2000f8e00ff */
[----:B------:R-:W-:Y:S02]  /*13d0*/  ULDC.64 UR4, c[0x0][0x418] ;  /* 0x0001060000047ab9 */ /* 0x000fe40000000a00 */
[----:B------:R-:W5:Y:S01]  /*13e0*/  @P0 LDG.E R29, desc[UR42][R8.64] ;  /* 0x0000002a081d0981 */ /* 0x000f62000c1e1900 */
[----:B-1----:R-:W-:-:S04]  /*13f0*/  @P1 IMAD.WIDE R2, R23, 0x4, R2 ;  /* 0x0000000417021825 */ /* 0x002fc800078e0202 */
[----:B0-----:R-:W-:Y:S01]  /*1400*/  @P2 IMAD.WIDE R4, R23, 0x4, R6 ;  /* 0x0000000417042825 */ /* 0x001fe200078e0206 */
[----:B------:R-:W-:Y:S01]  /*1410*/  UISETP.NE.U32.AND UP0, UPT, UR4, URZ, UPT ;  /* 0x0000003f0400728c */ /* 0x000fe2000bf05070 */
[----:B------:R0:W5:Y:S02]  /*1420*/  @P1 LDG.E R11, desc[UR42][R2.64] ;  /* 0x0000002a020b1981 */ /* 0x000164000c1e1900 */
[----:B------:R-:W-:Y:S02]  /*1430*/  ULDC UR4, c[0x0][0x424] ;  /* 0x0001090000047ab9 */ /* 0x000fe40000000800 */
[----:B------:R1:W5:Y:S01]  /*1440*/  @P2 LDG.E R202, desc[UR42][R4.64] ;  /* 0x0000002a04ca2981 */ /* 0x000362000c1e1900 */
[----:B------:R-:W-:-:S03]  /*1450*/  UISETP.NE.AND.EX UP0, UPT, UR5, URZ, UPT, UP0 ;  /* 0x0000003f0500728c */ /* 0x000fc6000bf05300 */
[----:B------:R-:W-:Y:S01]  /*1460*/  ULDC UR5, c[0x0][0x2f0] ;  /* 0x0000bc0000057ab9 */ /* 0x000fe20000000800 */
[----:B------:R-:W-:-:S04]  /*1470*/  USEL UR4, UR4, 0x1, UP0 ;  /* 0x0000000104047887 */ /* 0x000fc80008000000 */
[----:B------:R-:W-:-:S03]  /*1480*/  UIMAD UR4, UR4, UR5, URZ ;  /* 0x00000005040472a4 */ /* 0x000fc6000f8e023f */
[----:B------:R-:W-:Y:S02]  /*1490*/  ULDC UR5, c[0x0][0x348] ;  /* 0x0000d20000057ab9 */ /* 0x000fe40000000800 */
[----:B0-----:R-:W-:Y:S02]  /*14a0*/  IMAD.U32 R2, RZ, RZ, UR5 ;  /* 0x00000005ff027e24 */ /* 0x001fe4000f8e00ff */
[----:B------:R-:W-:Y:S01]  /*14b0*/  IMAD.U32 R28, RZ, RZ, UR4 ;  /* 0x00000004ff1c7e24 */ /* 0x000fe2000f8e00ff */
[----:B-123--:R-:W-:Y:S06]  /*14c0*/  @P2 BRA `(.L_x_1582) ;  /* 0x0000000000242947 */ /* 0x00efec0003800000 */
        /* <DEDUP_REMOVED lines=9> */
.L_x_1582:
[----:B------:R-:W-:Y:S01]  /*1560*/  ULDC.64 UR4, c[0x0][0xa20] ;  /* 0x0002880000047ab9 */ /* 0x000fe20000000a00 */
[----:B------:R0:W-:Y:S01]  /*1570*/  STL [R1+0x14], R22 ;  /* 0x0000141601007387 */ /* 0x0001e20000100800 */
[----:B------:R-:W-:-:S03]  /*1580*/  ISETP.NE.U32.AND P1, PT, RZ, UR4, PT ;  /* 0x00000004ff007c0c */ /* 0x000fc6000bf25070 */
[----:B------:R0:W-:Y:S01]  /*1590*/  STL [R1+0x18], R23 ;  /* 0x0000181701007387 */ /* 0x0001e20000100800 */
[----:B------:R-:W-:-:S13]  /*15a0*/  ISETP.NE.AND.EX P1, PT, RZ, UR5, PT, P1 ;  /* 0x00000005ff007c0c */ /* 0x000fda000bf25310 */
[----:B0-----:R-:W-:Y:S05]  /*15b0*/  @!P1 BRA `(.L_x_1583) ;  /* 0x0000000000109947 */ /* 0x001fea0003800000 */
[----:B------:R-:W0:Y:S02]  /*15c0*/  LDC.64 R4, c[0x0][0xa20] ;  /* 0x00028800ff047b82 */ /* 0x000e240000000a00 */
[----:B0-----:R-:W-:-:S05]  /*15d0*/  IMAD.WIDE R4, R23, 0x4, R4 ;  /* 0x0000000417047825 */ /* 0x001fca00078e0204 */
[----:B------:R0:W5:Y:S01]  /*15e0*/  LDG.E R28, desc[UR42][R4.64] ;  /* 0x0000002a041c7981 */ /* 0x000162000c1e1900 */
[----:B------:R-:W-:Y:S05]  /*15f0*/  BRA `(.L_x_1584) ;  /* 0x0000000000107947 */ /* 0x000fea0003800000 */
.L_x_1583:
[----:B------:R-:W-:Y:S05]  /*1600*/  @!P0 BRA `(.L_x_1584) ;  /* 0x00000000000c8947 */ /* 0x000fea0003800000 */
[----:B------:R-:W2:Y:S04]  /*1610*/  LDG.E R3, desc[UR42][R8.64] ;  /* 0x0000002a08037981 */ /* 0x000ea8000c1e1900 */
[----:B------:R-:W2:Y:S02]  /*1620*/  LDG.E R28, desc[UR42][R8.64+0x4] ;  /* 0x0000042a081c7981 */ /* 0x000ea4000c1e1900 */
[----:B--2---:R-:W-:-:S07]  /*1630*/  IMAD.IADD R28, R28, 0x1, -R3 ;  /* 0x000000011c1c7824 */ /* 0x004fce00078e0a03 */
.L_x_1584:
[----:B------:R-:W-:Y:S01]  /*1640*/  ULDC.64 UR4, c[0x0][0xa10] ;  /* 0x0002840000047ab9 */ /* 0x000fe20000000a00 */
[----:B------:R-:W1:Y:S01]  /*1650*/  LDC R8, c[0x0][0x448] ;  /* 0x00011200ff087b82 */ /* 0x000e620000000800 */
[----:B------:R-:W-:-:S04]  /*1660*/  ISETP.NE.U32.AND P0, PT, RZ, UR4, PT ;  /* 0x00000004ff007c0c */ /* 0x000fc8000bf05070 */
[----:B------:R-:W-:Y:S01]  /*1670*/  ISETP.NE.AND.EX P0, PT, RZ, UR5, PT, P0 ;  /* 0x00000005ff007c0c */ /* 0x000fe2000bf05300 */
[----:B------:R-:W-:Y:S02]  /*1680*/  ULDC.64 UR4, c[0x0][0xa30] ;  /* 0x00028c0000047ab9 */ /* 0x000fe40000000a00 */
[----:B------:R-:W-:Y:S01]  /*1690*/  ISETP.NE.U32.AND P1, PT, RZ, UR4, PT ;  /* 0x00000004ff007c0c */ /* 0x000fe2000bf25070 */
[----:B-----5:R-:W-:Y:S01]  /*16a0*/  IMAD.MOV.U32 R24, RZ, RZ, R28 ;  /* 0x000000ffff187224 */ /* 0x020fe200078e001c */
[----:B------:R-:W2:Y:S02]  /*16b0*/  LDC.64 R12, c[0x0][0x9e0] ;  /* 0x00027800ff0c7b82 */ /* 0x000ea40000000a00 */
[----:B------:R-:W-:-:S06]  /*16c0*/  ISETP.NE.AND.EX P1, PT, RZ, UR5, PT, P1 ;  /* 0x00000005ff007c0c */ /* 0x000fcc000bf25310 */
[----:B0-----:R-:W0:Y:S08]  /*16d0*/  @P0 LDC.64 R4, c[0x0][0xa10] ;  /* 0x00028400ff040b82 */ /* 0x001e300000000a00 */
[----:B------:R-:W3:Y:S01]  /*16e0*/  @P1 LDC.64 R6, c[0x0][0xa30] ;  /* 0x00028c00ff061b82 */ /* 0x000ee20000000a00 */
[----:B0-----:R-:W-:-:S05]  /*16f0*/  @P0 IMAD.WIDE R4, R23, 0x4, R4 ;  /* 0x0000000417040825 */ /* 0x001fca00078e0204 */
[----:B------:R-:W4:Y:S04]  /*1700*/  @P0 LDG.E R0, desc[UR42][R4.64] ;  /* 0x0000002a04000981 */ /* 0x000f28000c1e1900 */
[----:B------:R-:W4:Y:S01]  /*1710*/  @P0 LDG.E R3, desc[UR42][R4.64+0x4] ;  /* 0x0000042a04030981 */ /* 0x000f22000c1e1900 */
[----:B---3--:R-:W-:-:S05]  /*1720*/  @P1 IMAD.WIDE R6, R23, 0x4, R6 ;  /* 0x0000000417061825 */ /* 0x008fca00078e0206 */
[----:B------:R0:W5:Y:S01]  /*1730*/  @P1 LDG.E R24, desc[UR42][R6.64] ;  /* 0x0000002a06181981 */ /* 0x000162000c1e1900 */
[----:B-1----:R-:W-:Y:S01]  /*1740*/  ISETP.NE.AND P1, PT, R8, 0x1, PT ;  /* 0x000000010800780c */ /* 0x002fe20003f25270 */
[----:B------:R-:W-:Y:S01]  /*1750*/  IMAD.IADD R11, R28, 0x1, -R11 ;  /* 0x000000011c0b7824 */ /* 0x000fe200078e0a0b */
[----:B------:R-:W-:Y:S02]  /*1760*/  SHF.L.U32 R212, R21, 0x7, RZ ;  /* 0x0000000715d47819 */ /* 0x000fe400000006ff */
[----:B--2---:R-:W-:-:S09]  /*1770*/  ISETP.GE.AND P2, PT, R13, 0x1, PT ;  /* 0x000000010d00780c */ /* 0x004fd20003f46270 */
[----:B------:R-:W1:Y:S08]  /*1780*/  @P1 LDC R9, c[0x0][0x44c] ;  /* 0x00011300ff091b82 */ /* 0x000e700000000800 */
[----:B------:R-:W2:Y:S01]  /*1790*/  @P1 LDC R8, c[0x0][0x450] ;  /* 0x00011400ff081b82 */ /* 0x000ea20000000800 */
[----:B----4-:R-:W-:Y:S02]  /*17a0*/  @P0 IMAD.IADD R2, R3, 0x1, -R0 ;  /* 0x0000000103020824 */ /* 0x010fe400078e0a00 */
[----:B------:R-:W-:-:S02]  /*17b0*/  VIADD R0, R212, 0x7f ;  /* 0x0000007fd4007836 */ /* 0x000fc40000000000 */
[----:B------:R-:W-:Y:S02]  /*17c0*/  IMAD.IADD R203, R11, 0x1, R2 ;  /* 0x000000010bcb7824 */ /* 0x000fe400078e0202 */
[----:B-1----:R-:W-:-:S03]  /*17d0*/  @P1 IMAD.HI.U32 R3, R0, R9, RZ ;  /* 0x0000000900031227 */ /* 0x002fc600078e00ff */
[C---:B------:R-:W-:Y:S01]  /*17e0*/  IADD3 R5, R203.reuse, 0x1, -R202 ;  /* 0x00000001cb057810 */ /* 0x040fe20007ffe8ca */
[----:B------:R-:W-:Y:S01]  /*17f0*/  IMAD.MOV.U32 R4, RZ, RZ, R0 ;  /* 0x000000ffff047224 */ /* 0x000fe200078e0000 */
[----:B--2---:R-:W-:Y:S01]  /*1800*/  @P1 SHF.R.U32.HI R4, RZ, R8, R3 ;  /* 0x00000008ff041219 */ /* 0x004fe20000011603 */
[----:B------:R-:W-:-:S04]  /*1810*/  VIADD R0, R203, 0x7f ;  /* 0x0000007fcb007836 */ /* 0x000fc80000000000 */
[----:B0-----:R-:W-:Y:S01]  /*1820*/  IMAD.IADD R7, R5, 0x1, R4 ;  /* 0x0000000105077824 */ /* 0x001fe200078e0204 */
[----:B------:R-:W-:-:S04]  /*1830*/  SHF.R.S32.HI R3, RZ, 0x1f, R0 ;  /* 0x0000001fff037819 */ /* 0x000fc80000011400 */
[----:B------:R-:W-:Y:S01]  /*1840*/  LEA.HI R3, R3, R0, RZ, 0x7 ;  /* 0x0000000003037211 */ /* 0x000fe200078f38ff */
[----:B------:R-:W-:-:S03]  /*1850*/  IMAD.IADD R0, R7, 0x1, R12 ;  /* 0x0000000107007824 */ /* 0x000fc600078e020c */
[----:B------:R-:W-:Y:S01]  /*1860*/  SHF.R.S32.HI R27, RZ, 0x7, R3 ;  /* 0x00000007ff1b7819 */ /* 0x000fe20000011403 */
[----:B------:R-:W-:Y:S06]  /*1870*/  @!P2 BRA `(.L_x_1585) ;  /* 0x000000000048a947 */ /* 0x000fec0003800000 */
[C---:B------:R-:W-:Y:S01]  /*1880*/  ISETP.GT.AND P0, PT, R7.reuse, RZ, PT ;  /* 0x000000ff0700720c */ /* 0x040fe20003f04270 */
[----:B------:R-:W-:Y:S01]  /*1890*/  BSSY B0, `(.L_x_1586) ;  /* 0x000000e000007945 */ /* 0x000fe20003800000 */
[----:B------:R-:W-:-:S11]  /*18a0*/  VIADD R3, R7, 0xffffffff ;  /* 0xffffffff07037836 */ /* 0x000fd60000000000 */
[----:B------:R-:W-:Y:S05]  /*18b0*/  @P0 BRA `(.L_x_1587) ;  /* 0x00000000001c0947 */ /* 0x000fea0003800000 */
[----:B------:R-:W-:Y:S01]  /*18c0*/  ISETP.NE.AND P0, PT, R13, 0x1, PT ;  /* 0x000000010d00780c */ /* 0x000fe20003f05270 */
[----:B------:R-:W-:-:S12]  /*18d0*/  IMAD.MOV R3, RZ, RZ, -R7 ;  /* 0x000000ffff037224 */ /* 0x000fd800078e0a07 */
[----:B------:R-:W0:Y:S02]  /*18e0*/  @P0 LDC.64 R4, c[0x0][0x9e8] ;  /* 0x00027a00ff040b82 */ /* 0x000e240000000a00 */
[----:B0-----:R-:W-:-:S05]  /*18f0*/  @P0 IMAD.HI.U32 R4, R3, R4, RZ ;  /* 0x0000000403040227 */ /* 0x001fca00078e00ff */
[----:B------:R-:W-:-:S04]  /*1900*/  @P0 SHF.R.U32.HI R3, RZ, R5, R4 ;  /* 0x00000005ff030219 */ /* 0x000fc80000011604 */
[----:B------:R-:W-:Y:S01]  /*1910*/  LOP3.LUT R3, RZ, R3, RZ, 0x33, !PT ;  /* 0x00000003ff037212 */ /* 0x000fe200078e33ff */
[----:B------:R-:W-:Y:S06]  /*1920*/  BRA `(.L_x_1588) ;  /* 0x0000000000107947 */ /* 0x000fec0003800000 */
.L_x_1587:
[----:B------:R-:W-:-:S13]  /*1930*/  ISETP.NE.AND P0, PT, R13, 0x1, PT ;  /* 0x000000010d00780c */ /* 0x000fda0003f05270 */
[----:B------:R-:W0:Y:S02]  /*1940*/  @P0 LDC.64 R4, c[0x0][0x9e8] ;  /* 0x00027a00ff040b82 */ /* 0x000e240000000a00 */
[----:B0-----:R-:W-:-:S05]  /*1950*/  @P0 IMAD.HI.U32 R4, R3, R4, RZ ;  /* 0x0000000403040227 */ /* 0x001fca00078e00ff */
[----:B------:R-:W-:-:S07]  /*1960*/  @P0 SHF.R.U32.HI R3, RZ, R5, R4 ;  /* 0x00000005ff030219 */ /* 0x000fce0000011604 */
.L_x_1588:
[----:B------:R-:W-:Y:S05]  /*1970*/  BSYNC B0 ;  /* 0x0000000000007941 */ /* 0x000fea0003800000 */
.L_x_1586:
[----:B------:R-:W-:-:S05]  /*1980*/  IMAD R3, R3, R13, R13 ;  /* 0x0000000d03037224 */ /* 0x000fca00078e020d */
[----:B------:R-:W-:-:S07]  /*1990*/  VIMNMX R0, R0, R3, PT ;  /* 0x0000000300007248 */ /* 0x000fce0003fe0100 */
.L_x_1585:
[----:B------:R-:W0:Y:S01]  /*19a0*/  @P1 LDC R3, c[0x0][0x44c] ;  /* 0x00011300ff031b82 */ /* 0x000e220000000800 */
[----:B------:R-:W-:Y:S01]  /*19b0*/  IMAD.IADD R88, R203, 0x1, -R202 ;  /* 0x00000001cb587824 */ /* 0x000fe200078e0aca */
[----:B------:R-:W-:-:S06]  /*19c0*/  ULDC UR4, c[0x0][0x9dc] ;  /* 0x0002770000047ab9 */ /* 0x000fcc0000000800 */
[----:B------:R-:W1:Y:S01]  /*19d0*/  @P1 LDC R5, c[0x0][0x450] ;  /* 0x00011400ff051b82 */ /* 0x000e620000000800 */
[----:B0-----:R-:W-:-:S04]  /*19e0*/  @P1 IMAD.HI.U32 R4, R212, R3, RZ ;  /* 0x00000003d4041227 */ /* 0x001fc800078e00ff */
[----:B------:R-:W-:Y:S01]  /*19f0*/  IMAD.MOV.U32 R3, RZ, RZ, R212 ;  /* 0x000000ffff037224 */ /* 0x000fe200078e00d4 */
[----:B-1----:R-:W-:-:S05]  /*1a00*/  @P1 SHF.R.U32.HI R3, RZ, R5, R4 ;  /* 0x00000005ff031219 */ /* 0x002fca0000011604 */
[----:B------:R-:W-:-:S04]  /*1a10*/  IMAD.IADD R3, R88, 0x1, R3 ;  /* 0x0000000158037824 */ /* 0x000fc800078e0203 */
[----:B------:R-:W-:Y:S01]  /*1a20*/  VIADD R4, R3, -UR4 ;  /* 0x8000000403047c36 */ /* 0x000fe20008000000 */
[----:B------:R-:W-:Y:S06]  /*1a30*/  @!P2 BRA `(.L_x_1589) ;  /* 0x000000000044a947 */ /* 0x000fec0003800000 */
[----:B------:R-:W-:Y:S01]  /*1a40*/  ISETP.GT.AND P0, PT, R3, -0x1, PT ;  /* 0xffffffff0300780c */ /* 0x000fe20003f04270 */
[----:B------:R-:W-:-:S12]  /*1a50*/  BSSY B0, `(.L_x_1590) ;  /* 0x000000d000007945 */ /* 0x000fd80003800000 */
[----:B------:R-:W-:Y:S05]  /*1a60*/  @P0 BRA `(.L_x_1591) ;  /* 0x00000000001c0947 */ /* 0x000fea0003800000 */
[----:B------:R-:W-:Y:S02]  /*1a70*/  ISETP.NE.AND P0, PT, R13, 0x1, PT ;  /* 0x000000010d00780c */ /* 0x000fe40003f05270 */
[----:B------:R-:W-:-:S11]  /*1a80*/  LOP3.LUT R3, RZ, R3, RZ, 0x33, !PT ;  /* 0x00000003ff037212 */ /* 0x000fd600078e33ff */
[----:B------:R-:W0:Y:S02]  /*1a90*/  @P0 LDC.64 R6, c[0x0][0x9e8] ;  /* 0x00027a00ff060b82 */ /* 0x000e240000000a00 */
[----:B0-----:R-:W-:-:S05]  /*1aa0*/  @P0 IMAD.HI.U32 R6, R3, R6, RZ ;  /* 0x0000000603060227 */ /* 0x001fca00078e00ff */
[----:B------:R-:W-:-:S04]  /*1ab0*/  @P0 SHF.R.U32.HI R3, RZ, R7, R6 ;  /* 0x00000007ff030219 */ /* 0x000fc80000011606 */
[----:B------:R-:W-:Y:S01]  /*1ac0*/  LOP3.LUT R3, RZ, R3, RZ, 0x33, !PT ;  /* 0x00000003ff037212 */ /* 0x000fe200078e33ff */
[----:B------:R-:W-:Y:S06]  /*1ad0*/  BRA `(.L_x_1592) ;  /* 0x0000000000107947 */ /* 0x000fec0003800000 */
.L_x_1591:
[----:B------:R-:W-:-:S13]  /*1ae0*/  ISETP.NE.AND P0, PT, R13, 0x1, PT ;  /* 0x000000010d00780c */ /* 0x000fda0003f05270 */
[----:B------:R-:W0:Y:S02]  /*1af0*/  @P0 LDC.64 R6, c[0x0][0x9e8] ;  /* 0x00027a00ff060b82 */ /* 0x000e240000000a00 */
[----:B0-----:R-:W-:-:S05]  /*1b00*/  @P0 IMAD.HI.U32 R6, R3, R6, RZ ;  /* 0x0000000603060227 */ /* 0x001fca00078e00ff */
[----:B------:R-:W-:-:S07]  /*1b10*/  @P0 SHF.R.U32.HI R3, RZ, R7, R6 ;  /* 0x00000007ff030219 */ /* 0x000fce0000011606 */
.L_x_1592:
[----:B------:R-:W-:Y:S05]  /*1b20*/  BSYNC B0 ;  /* 0x0000000000007941 */ /* 0x000fea0003800000 */
.L_x_1590:
[----:B------:R-:W-:-:S05]  /*1b30*/  IMAD R3, R3, R13, RZ ;  /* 0x0000000d03037224 */ /* 0x000fca00078e02ff */
[----:B------:R-:W-:-:S07]  /*1b40*/  VIMNMX R4, R4, R3, !PT ;  /* 0x0000000304047248 */ /* 0x000fce0007fe0100 */
.L_x_1589:
[----:B------:R-:W-:Y:S01]  /*1b50*/  VIADD R0, R0, 0x7f ;  /* 0x0000007f00007836 */ /* 0x000fe20000000000 */
[----:B------:R-:W-:-:S04]  /*1b60*/  SHF.R.S32.HI R5, RZ, 0x1f, R4 ;  /* 0x0000001fff057819 */ /* 0x000fc80000011404 */
[----:B------:R-:W-:Y:S02]  /*1b70*/  SHF.R.S32.HI R3, RZ, 0x1f, R0 ;  /* 0x0000001fff037819 */ /* 0x000fe40000011400 */
[----:B------:R-:W-:Y:S02]  /*1b80*/  LEA.HI R5, R5, R4, RZ, 0x7 ;  /* 0x0000000405057211 */ /* 0x000fe400078f38ff */
[----:B------:R-:W-:Y:S02]  /*1b90*/  LEA.HI R3, R3, R0, RZ, 0x7 ;  /* 0x0000000003037211 */ /* 0x000fe400078f38ff */
[----:B------:R-:W-:Y:S02]  /*1ba0*/  SHF.R.S32.HI R5, RZ, 0x7, R5 ;  /* 0x00000007ff057819 */ /* 0x000fe40000011405 */
[----:B------:R-:W-:Y:S02]  /*1bb0*/  SHF.R.S32.HI R0, RZ, 0x7, R3 ;  /* 0x00000007ff007819 */ /* 0x000fe40000011403 */
[----:B------:R-:W-:-:S02]  /*1bc0*/  VIMNMX R5, RZ, R5, !PT ;  /* 0x00000005ff057248 */ /* 0x000fc40007fe0100 */
[----:B------:R-:W-:-:S03]  /*1bd0*/  VIMNMX R0, R27, R0, PT ;  /* 0x000000001b007248 */ /* 0x000fc60003fe0100 */
[--C-:B------:R-:W-:Y:S02]  /*1be0*/  IMAD R5, R5, 0x80, -R11.reuse ;  /* 0x0000008005057824 */ /* 0x100fe400078e0a0b */
[----:B------:R-:W-:-:S03]  /*1bf0*/  IMAD R3, R0, 0x80, -R11 ;  /* 0x0000008000037824 */ /* 0x000fc600078e0a0b */
[----:B------:R-:W-:Y:S02]  /*1c00*/  VIMNMX R5, RZ, R5, !PT ;  /* 0x00000005ff057248 */ /* 0x000fe40007fe0100 */
[----:B------:R-:W-:Y:S02]  /*1c10*/  VIMNMX R0, R3, R2, PT ;  /* 0x0000000203007248 */ /* 0x000fe40003fe0100 */
[----:B------:R-:W-:Y:S02]  /*1c20*/  SHF.R.U32.HI R26, RZ, 0x7, R5 ;  /* 0x00000007ff1a7819 */ /* 0x000fe40000011605 */
[----:B------:R-:W-:-:S03]  /*1c30*/  ISETP.GT.AND P0, PT, R0, R5, PT ;  /* 0x000000050000720c */ /* 0x000fc60003f04270 */
[----:B------:R-:W-:-:S10]  /*1c40*/  IMAD.MOV.U32 R25, RZ, RZ, R26 ;  /* 0x000000ffff197224 */ /* 0x000fd400078e001a */
[----:B------:R-:W-:-:S04]  /*1c50*/  @P0 IADD3 R0, R0, 0x7f, RZ ;  /* 0x0000007f00000810 */ /* 0x000fc80007ffe0ff */
[----:B------:R-:W-:-:S04]  /*1c60*/  @P0 SHF.R.S32.HI R3, RZ, 0x1f, R0 ;  /* 0x0000001fff030819 */ /* 0x000fc80000011400 */
[----:B------:R-:W-:-:S04]  /*1c70*/  @P0 LEA.HI R3, R3, R0, RZ, 0x7 ;  /* 0x0000000003030211 */ /* 0x000fc800078f38ff */
[----:B------:R-:W-:Y:S02]  /*1c80*/  @P0 SHF.R.S32.HI R25, RZ, 0x7, R3 ;  /* 0x00000007ff190819 */ /* 0x000fe40000011403 */
[----:B------:R-:W-:Y:S02]  /*1c90*/  PLOP3.LUT P0, PT, PT, PT, PT, 0x80, 0x0 ;  /* 0x000000000000781c */ /* 0x000fe40003f0f070 */
[----:B------:R-:W-:-:S13]  /*1ca0*/  ISETP.GT.AND P1, PT, R25, R26, PT ;  /* 0x0000001a1900720c */ /* 0x000fda0003f24270 */
[----:B------:R-:W-:Y:S05]  /*1cb0*/  @!P1 BRA `(.L_x_1593) ;  /* 0x0000007c00189947 */ /* 0x000fea0003800000 */
        /* <DEDUP_REMOVED lines=19> */
[----:B-1---5:R-:W-:Y:S05]  /*1df0*/  CALL.ABS.NOINC R14 ;  /* 0x000000000e007343 */ /* 0x022fea0003c00000 */
.L_x_1595:
[----:B------:R-:W-:Y:S05]  /*1e00*/  BSYNC B6 ;  /* 0x0000000000067941 */ /* 0x000fea0003800000 */
.L_x_1594:
        /* <DEDUP_REMOVED lines=19> */
[----:B-1---5:R-:W-:Y:S05]  /*1f40*/  CALL.ABS.NOINC R14 ;  /* 0x000000000e007343 */ /* 0x022fea0003c00000 */
.L_x_1597:
[----:B------:R-:W-:Y:S05]  /*1f50*/  BSYNC B6 ;  /* 0x0000000000067941 */ /* 0x000fea0003800000 */
.L_x_1596:
[----:B------:R-:W-:Y:S01]  /*1f60*/  ULDC.64 UR4, c[0x0][0x9f8] ;  /* 0x00027e0000047ab9 */ /* 0x000fe20000000a00 */
[----:B------:R-:W2:Y:S01]  /*1f70*/  LDL R32, [R1+0x4] ;  /* 0x0000040001207983 */ /* 0x000ea20000100800 */
[----:B------:R-:W-:Y:S01]  /*1f80*/  ISETP.NE.U32.AND P0, PT, RZ, UR4, PT ;  /* 0x00000004ff007c0c */ /* 0x000fe2000bf05070 */
[----:B------:R-:W-:Y:S01]  /*1f90*/  IMAD.MOV.U32 R81, RZ, RZ, R23 ;  /* 0x000000ffff517224 */ /* 0x000fe200078e0017 */
[----:B------:R-:W0:Y:S01]  /*1fa0*/  LDC.64 R70, c[0x0][0x408] ;  /* 0x00010200ff467b82 */ /* 0x000e220000000a00 */
[----:B------:R-:W1:Y:S01]  /*1fb0*/  S2R R31, SR_TID.X ;  /* 0x00000000001f7919 */ /* 0x000e620000002100 */
[----:B------:R-:W-:Y:S01]  /*1fc0*/  ISETP.NE.AND.EX P0, PT, RZ, UR5, PT, P0 ;  /* 0x00000005ff007c0c */ /* 0x000fe2000bf05300 */
[----:B------:R-:W-:-:S05]  /*1fd0*/  VIADD R80, R18, 0x20 ;  /* 0x0000002012507836 */ /* 0x000fca0000000000 */
[----:B------:R-:W3:Y:S08]  /*1fe0*/  LDC R11, c[0x0][0x3f4] ;  /* 0x0000fd00ff0b7b82 */ /* 0x000ef00000000800 */
[----:B------:R-:W4:Y:S08]  /*1ff0*/  @P0 LDC.64 R4, c[0x0][0x9f8] ;  /* 0x00027e00ff040b82 */ /* 0x000f300000000a00 */
[----:B------:R-:W3:Y:S01]  /*2000*/  LDC.64 R68, c[0x0][0x3f8] ;  /* 0x0000fe00ff447b82 */ /* 0x000ee20000000a00 */
[----:B-1----:R-:W-:-:S04]  /*2010*/  SHF.R.U32.HI R30, RZ, 0x7, R31 ;  /* 0x00000007ff1e7819 */ /* 0x002fc8000001161f */
[----:B------:R-:W-:Y:S01]  /*2020*/  ISETP.NE.AND P6, PT, R30, 0x1, PT ;  /* 0x000000011e00780c */ /* 0x000fe20003fc5270 */
[----:B----4-:R-:W-:-:S05]  /*2030*/  @P0 IMAD.WIDE R4, R23, 0x4, R4 ;  /* 0x0000000417040825 */ /* 0x010fca00078e0204 */
[----:B------:R1:W4:Y:S01]  /*2040*/  @P0 LDG.E R81, desc[UR42][R4.64] ;  /* 0x0000002a04510981 */ /* 0x000322000c1e1900 */
[----:B------:R-:W-:Y:S01]  /*2050*/  VIADD R79, R18, 0x40 ;  /* 0x00000040124f7836 */ /* 0x000fe20000000000 */
[----:B------:R-:W-:Y:S01]  /*2060*/  SHF.R.S32.HI R207, RZ, 0x1f, R206 ;  /* 0x0000001fffcf7819 */ /* 0x000fe200000114ce */
[----:B0-----:R-:W-:Y:S01]  /*2070*/  IMAD.WIDE.U32 R20, R211, R70, R18 ;  /* 0x00000046d3147225 */ /* 0x001fe200078e0012 */
[----:B---3--:R-:W-:-:S03]  /*2080*/  ISETP.GE.AND P3, PT, R80, R11, PT ;  /* 0x0000000b5000720c */ /* 0x008fc60003f66270 */
[----:B------:R-:W-:Y:S05]  /*2090*/  @!P6 WARPSYNC.ALL ;  /* 0x000000000000e948 */ /* 0x000fea0003800000 */
[----:B------:R-:W-:Y:S01]  /*20a0*/  ULDC UR4, c[0x0][0x2f4] ;  /* 0x0000bd0000047ab9 */ /* 0x000fe20000000800 */
[----:B-1----:R-:W-:Y:S01]  /*20b0*/  SHF.R.S32.HI R5, RZ, 0x1f, R211 ;  /* 0x0000001fff057819 */ /* 0x002fe200000114d3 */
[-C--:B------:R-:W-:Y:S01]  /*20c0*/  IMAD.WIDE.U32 R48, R211, R70.reuse, R206 ;  /* 0x00000046d3307225 */ /* 0x080fe200078e00ce */
[----:B------:R-:W-:Y:S02]  /*20d0*/  ISETP.GE.AND P1, PT, R80, UR4, PT ;  /* 0x0000000450007c0c */ /* 0x000fe4000bf26270 */
[----:B------:R-:W-:Y:S01]  /*20e0*/  ISETP.GE.AND P0, PT, R18, UR4, PT ;  /* 0x0000000412007c0c */ /* 0x000fe2000bf06270 */
[----:B------:R-:W-:Y:S01]  /*20f0*/  IMAD R4, R5, R70, RZ ;  /* 0x0000004605047224 */ /* 0x000fe200078e02ff */
[----:B------:R-:W-:Y:S01]  /*2100*/  SEL R3, RZ, 0xffffffff, P1 ;  /* 0xffffffffff037807 */ /* 0x000fe20000800000 */
[----:B------:R-:W-:Y:S01]  /*2110*/  IMAD.WIDE.U32 R50, R211, R68, R18 ;  /* 0x00000044d3327225 */ /* 0x000fe200078e0012 */
[----:B------:R-:W-:-:S02]  /*2120*/  SEL R0, RZ, 0x1, P0 ;  /* 0x00000001ff007807 */ /* 0x000fc40000000000 */
[----:B------:R-:W-:Y:S01]  /*2130*/  ISETP.GE.AND P1, PT, R208, UR4, PT ;  /* 0x00000004d0007c0c */ /* 0x000fe2000bf26270 */
[----:B------:R-:W-:Y:S01]  /*2140*/  IMAD.SHL.U32 R3, R3, 0x2, RZ ;  /* 0x0000000203037824 */ /* 0x000fe200078e00ff */
[----:B------:R-:W-:Y:S01]  /*2150*/  ISETP.GE.AND P0, PT, R79, UR4, PT ;  /* 0x000000044f007c0c */ /* 0x000fe2000bf06270 */
[C---:B------:R-:W-:Y:S01]  /*2160*/  IMAD R7, R211.reuse, R71, R4 ;  /* 0x00000047d3077224 */ /* 0x040fe200078e0204 */
[----:B------:R-:W-:Y:S01]  /*2170*/  SEL R4, RZ, 0x8, P1 ;  /* 0x00000008ff047807 */ /* 0x000fe20000800000 */
[----:B------:R-:W-:Y:S01]  /*2180*/  IMAD.WIDE.U32 R52, R211, R68, R206 ;  /* 0x00000044d3347225 */ /* 0x000fe200078e00ce */
[----:B------:R-:W-:Y:S02]  /*2190*/  LOP3.LUT R0, R3, 0x2, R0, 0xe2, !PT ;  /* 0x0000000203007812 */ /* 0x000fe400078ee200 */
[----:B------:R-:W-:Y:S01]  /*21a0*/  SEL R3, RZ, 0x4, P0 ;  /* 0x00000004ff037807 */ /* 0x000fe20000000000 */
[----:B------:R-:W-:Y:S01]  /*21b0*/  IMAD.IADD R21, R21, 0x1, R7 ;  /* 0x0000000115157824 */ /* 0x000fe200078e0207 */
[----:B------:R-:W-:Y:S01]  /*21c0*/  ISETP.GE.AND P0, PT, R205, UR4, PT ;  /* 0x00000004cd007c0c */ /* 0x000fe2000bf06270 */
[----:B------:R-:W-:Y:S01]  /*21d0*/  IMAD.IADD R49, R7, 0x1, R49 ;  /* 0x0000000107317824 */ /* 0x000fe200078e0231 */
[----:B------:R-:W-:Y:S01]  /*21e0*/  LOP3.LUT R0, R4, R0, R3, 0xfe, !PT ;  /* 0x0000000004007212 */ /* 0x000fe200078efe03 */
[----:B------:R-:W-:Y:S01]  /*21f0*/  IMAD R4, R5, R68, RZ ;  /* 0x0000004405047224 */ /* 0x000fe200078e02ff */
[----:B------:R-:W-:Y:S01]  /*2200*/  SEL R3, RZ, 0x10, P0 ;  /* 0x00000010ff037807 */ /* 0x000fe20000000000 */
[----:B------:R-:W-:Y:S01]  /*2210*/  VIADD R31, R31, 0xffffff80 ;  /* 0xffffff801f1f7836 */ /* 0x000fe20000000000 */
[----:B------:R-:W-:Y:S01]  /*2220*/  ISETP.GE.AND P0, PT, R18, R11, PT ;  /* 0x0000000b1200720c */ /* 0x000fe20003f06270 */
[----:B------:R-:W-:Y:S01]  /*2230*/  IMAD R7, R211, R69, R4 ;  /* 0x00000045d3077224 */ /* 0x000fe200078e0204 */
[----:B------:R-:W-:Y:S01]  /*2240*/  ISETP.GE.AND P2, PT, R79, R11, PT ;  /* 0x0000000b4f00720c */ /* 0x000fe20003f46270 */
[----:B-----5:R-:W-:Y:S01]  /*2250*/  IMAD.WIDE.U32 R20, R24, R70, R20 ;  /* 0x0000004618147225 */ /* 0x020fe200078e0014 */
[----:B------:R-:W-:-:S02]  /*2260*/  LOP3.LUT R0, R0, R3, RZ, 0xfc, !PT ;  /* 0x0000000300007212 */ /* 0x000fc400078efcff */
[----:B------:R-:W-:Y:S01]  /*2270*/  SEL R3, R11, RZ, P0 ;  /* 0x000000ff0b037207 */ /* 0x000fe20000000000 */
[----:B------:R-:W-:Y:S01]  /*2280*/  IMAD.IADD R51, R51, 0x1, R7 ;  /* 0x0000000133337824 */ /* 0x000fe200078e0207 */
[----:B------:R-:W-:Y:S01]  /*2290*/  SEL R5, R11, RZ, P3 ;  /* 0x000000ff0b057207 */ /* 0x000fe20001800000 */
[----:B------:R-:W-:Y:S01]  /*22a0*/  IMAD.IADD R53, R7, 0x1, R53 ;  /* 0x0000000107357824 */ /* 0x000fe200078e0235 */
[----:B------:R-:W-:Y:S01]  /*22b0*/  SEL R4, R11, RZ, P2 ;  /* 0x000000ff0b047207 */ /* 0x000fe20001000000 */
[----:B------:R-:W-:Y:S01]  /*22c0*/  IMAD.IADD R3, R18, 0x1, R3 ;  /* 0x0000000112037824 */ /* 0x000fe200078e0203 */
[----:B------:R-:W-:Y:S01]  /*22d0*/  SHF.R.S32.HI R9, RZ, 0x1f, R24 ;  /* 0x0000001fff097819 */ /* 0x000fe20000011418 */
[----:B------:R-:W-:Y:S01]  /*22e0*/  IMAD.IADD R5, R80, 0x1, R5 ;  /* 0x0000000150057824 */ /* 0x000fe200078e0205 */
[----:B------:R-:W-:Y:S01]  /*22f0*/  LEA.HI R12, R31, R31, RZ, 0x1 ;  /* 0x0000001f1f0c7211 */ /* 0x000fe200078f08ff */
[----:B------:R-:W-:Y:S01]  /*2300*/  IMAD.IADD R7, R79, 0x1, R4 ;  /* 0x000000014f077824 */ /* 0x000fe200078e0204 */
[----:B------:R-:W-:Y:S01]  /*2310*/  SHF.R.S32.HI R4, RZ, 0x1f, R3 ;  /* 0x0000001fff047819 */ /* 0x000fe20000011403 */
[C---:B------:R-:W-:Y:S01]  /*2320*/  IMAD R10, R9.reuse, R70, RZ ;  /* 0x00000046090a7224 */ /* 0x040fe200078e02ff */
[----:B------:R-:W-:Y:S01]  /*2330*/  SHF.R.S32.HI R6, RZ, 0x1f, R5 ;  /* 0x0000001fff067819 */ /* 0x000fe20000011405 */
[----:B------:R-:W-:Y:S01]  /*2340*/  IMAD R9, R9, R68, RZ ;  /* 0x0000004409097224 */ /* 0x000fe200078e02ff */
[----:B------:R-:W-:Y:S01]  /*2350*/  SHF.R.S32.HI R8, RZ, 0x1f, R7 ;  /* 0x0000001fff087819 */ /* 0x000fe20000011407 */
[----:B------:R-:W-:Y:S01]  /*2360*/  IMAD R61, R24, R71, R10 ;  /* 0x00000047183d7224 */ /* 0x000fe200078e020a */
[-C--:B------:R-:W-:Y:S01]  /*2370*/  LEA.HI R77, R4, R3.reuse, RZ, 0x4 ;  /* 0x00000003044d7211 */ /* 0x080fe200078f20ff */
[----:B------:R-:W-:Y:S01]  /*2380*/  IMAD.WIDE.U32 R48, R24, R70, R48 ;  /* 0x0000004618307225 */ /* 0x000fe200078e0030 */
[----:B------:R-:W-:-:S02]  /*2390*/  LEA.HI R3, R4, R3, RZ, 0x6 ;  /* 0x0000000304037211 */ /* 0x000fc400078f30ff */
[----:B------:R-:W-:Y:S01]  /*23a0*/  LEA.HI R76, R6, R5, RZ, 0x4 ;  /* 0x00000005064c7211 */ /* 0x000fe200078f20ff */
[----:B------:R-:W-:Y:S01]  /*23b0*/  IMAD R9, R24, R69, R9 ;  /* 0x0000004518097224 */ /* 0x000fe200078e0209 */
[----:B------:R-:W-:Y:S01]  /*23c0*/  LEA.HI R5, R6, R5, RZ, 0x6 ;  /* 0x0000000506057211 */ /* 0x000fe200078f30ff */
[----:B------:R-:W-:Y:S01]  /*23d0*/  IMAD.SHL.U32 R4, R3, 0x80, RZ ;  /* 0x0000008003047824 */ /* 0x000fe200078e00ff */
[-C--:B------:R-:W-:Y:S01]  /*23e0*/  LEA.HI R75, R8, R7.reuse, RZ, 0x4 ;  /* 0x00000007084b7211 */ /* 0x080fe200078f20ff */
[-C--:B------:R-:W-:Y:S01]  /*23f0*/  IMAD.WIDE.U32 R50, R24, R68.reuse, R50 ;  /* 0x0000004418327225 */ /* 0x080fe200078e0032 */
[----:B------:R-:W-:Y:S02]  /*2400*/  LEA.HI R7, R8, R7, RZ, 0x6 ;  /* 0x0000000708077211 */ /* 0x000fe400078f30ff */
[----:B------:R-:W-:Y:S01]  /*2410*/  LOP3.LUT R3, R215, 0x30, R77, 0xf8, !PT ;  /* 0x00000030d7037812 */ /* 0x000fe200078ef84d */
[----:B------:R-:W-:Y:S01]  /*2420*/  IMAD.SHL.U32 R6, R5, 0x80, RZ ;  /* 0x0000008005067824 */ /* 0x000fe200078e00ff */
[----:B------:R-:W-:Y:S01]  /*2430*/  SHF.L.U32 R8, R7, 0x7, RZ ;  /* 0x0000000707087819 */ /* 0x000fe200000006ff */
[----:B------:R-:W-:Y:S01]  /*2440*/  IMAD.WIDE.U32 R52, R24, R68, R52 ;  /* 0x0000004418347225 */ /* 0x000fe200078e0034 */
[----:B------:R-:W-:-:S02]  /*2450*/  LOP3.LUT R12, R12, 0xfffffffe, RZ, 0xc0, !PT ;  /* 0xfffffffe0c0c7812 */ /* 0x000fc400078ec0ff */
[----:B------:R-:W-:Y:S01]  /*2460*/  LOP3.LUT R5, R215, 0x30, R76, 0xf8, !PT ;  /* 0x00000030d7057812 */ /* 0x000fe200078ef84c */
[----:B------:R-:W-:Y:S01]  /*2470*/  IMAD.IADD R62, R21, 0x1, R61 ;  /* 0x00000001153e7824 */ /* 0x000fe200078e023d */
[----:B------:R-:W-:Y:S01]  /*2480*/  LOP3.LUT R7, R215, 0x30, R75, 0xf8, !PT ;  /* 0x00000030d7077812 */ /* 0x000fe200078ef84b */
[----:B------:R-:W-:Y:S01]  /*2490*/  IMAD.IADD R12, R31, 0x1, -R12 ;  /* 0x000000011f0c7824 */ /* 0x000fe200078e0a0c */
[----:B------:R-:W-:Y:S01]  /*24a0*/  LOP3.LUT R4, R4, 0xffffe000, RZ, 0xc0, !PT ;  /* 0xffffe00004047812 */ /* 0x000fe200078ec0ff */
[----:B------:R-:W-:Y:S01]  /*24b0*/  IMAD.IADD R78, R29, 0x1, R28 ;  /* 0x000000011d4e7824 */ /* 0x000fe200078e021c */
[-C--:B------:R-:W-:Y:S01]  /*24c0*/  LOP3.LUT R3, R3, R216.reuse, RZ, 0x3c, !PT ;  /* 0x000000d803037212 */ /* 0x080fe200078e3cff */
[----:B------:R-:W-:Y:S01]  /*24d0*/  IMAD R66, R12, 0x80, R211 ;  /* 0x000000800c427824 */ /* 0x000fe200078e02d3 */
[----:B------:R-:W-:Y:S01]  /*24e0*/  LOP3.LUT R6, R6, 0xffffe000, RZ, 0xc0, !PT ;  /* 0xffffe00006067812 */ /* 0x000fe200078ec0ff */
[----:B------:R-:W-:Y:S01]  /*24f0*/  VIADD R65, R30, 0x8 ;  /* 0x000000081e417836 */ /* 0x000fe20000000000 */
[-C--:B------:R-:W-:Y:S01]  /*2500*/  LOP3.LUT R5, R5, R216.reuse, RZ, 0x3c, !PT ;  /* 0x000000d805057212 */ /* 0x080fe200078e3cff */
[----:B------:R-:W-:Y:S01]  /*2510*/  IMAD.SHL.U32 R64, R11, 0x2, RZ ;  /* 0x000000020b407824 */ /* 0x000fe200078e00ff */
[----:B------:R-:W-:Y:S01]  /*2520*/  LOP3.LUT R8, R8, 0xffffe000, RZ, 0xc0, !PT ;  /* 0xffffe00008087812 */ /* 0x000fe200078ec0ff */
[----:B------:R-:W-:Y:S01]  /*2530*/  IMAD.IADD R61, R61, 0x1, R49 ;  /* 0x000000013d3d7824 */ /* 0x000fe200078e0231 */
[----:B------:R-:W-:Y:S01]  /*2540*/  LOP3.LUT R7, R7, R216, RZ, 0x3c, !PT ;  /* 0x000000d807077212 */ /* 0x000fe200078e3cff */
[----:B------:R-:W-:Y:S01]  /*2550*/  IMAD.IADD R60, R51, 0x1, R9 ;  /* 0x00000001333c7824 */ /* 0x000fe200078e0209 */
[----:B------:R-:W-:Y:S01]  /*2560*/  IADD3 R74, R3, R4, R217 ;  /* 0x00000004034a7210 */ /* 0x000fe20007ffe0d9 */
[----:B------:R-:W-:Y:S01]  /*2570*/  IMAD.IADD R59, R9, 0x1, R53 ;  /* 0x00000001093b7824 */ /* 0x000fe200078e0235 */
[C---:B------:R-:W-:Y:S01]  /*2580*/  SHF.L.U64.HI R71, R70.reuse, 0x7, R71 ;  /* 0x0000000746477819 */ /* 0x040fe20000010247 */
[----:B------:R-:W-:Y:S01]  /*2590*/  IMAD.SHL.U32 R70, R70, 0x80, RZ ;  /* 0x0000008046467824 */ /* 0x000fe200078e00ff */
[C---:B------:R-:W-:Y:S01]  /*25a0*/  SHF.L.U64.HI R69, R68.reuse, 0x7, R69 ;  /* 0x0000000744457819 */ /* 0x040fe20000010245 */
[----:B------:R-:W-:Y:S01]  /*25b0*/  IMAD.SHL.U32 R68, R68, 0x80, RZ ;  /* 0x0000008044447824 */ /* 0x000fe200078e00ff */
[----:B------:R-:W-:-:S02]  /*25c0*/  LOP3.LUT R54, R0, 0x1, RZ, 0xc0, !PT ;  /* 0x0000000100367812 */ /* 0x000fc400078ec0ff */
[----:B------:R-:W-:Y:S02]  /*25d0*/  P2R R83, PR, RZ, 0x8 ;  /* 0x00000008ff537803 */ /* 0x000fe40000000000 */
[----:B------:R-:W-:Y:S02]  /*25e0*/  P2R R84, PR, RZ, 0x4 ;  /* 0x00000004ff547803 */ /* 0x000fe40000000000 */
[--C-:B------:R-:W-:Y:S02]  /*25f0*/  IADD3 R73, R5, R6, R217.reuse ;  /* 0x0000000605497210 */ /* 0x100fe40007ffe0d9 */
[----:B------:R-:W-:Y:S02]  /*2600*/  IADD3 R72, R7, R8, R217 ;  /* 0x0000000807487210 */ /* 0x000fe40007ffe0d9 */
[----:B------:R-:W-:Y:S02]  /*2610*/  SHF.R.S32.HI R67, RZ, 0x1f, R22 ;  /* 0x0000001fff437819 */ /* 0x000fe40000011416 */
[----:B------:R-:W-:-:S02]  /*2620*/  LOP3.LUT R58, R77, 0xfffffff0, RZ, 0xc0, !PT ;  /* 0xfffffff04d3a7812 */ /* 0x000fc400078ec0ff */
[----:B------:R-:W-:Y:S02]  /*2630*/  LOP3.LUT R56, R76, 0xfffffff0, RZ, 0xc0, !PT ;  /* 0xfffffff04c387812 */ /* 0x000fe400078ec0ff */
[----:B------:R-:W-:Y:S01]  /*2640*/  LOP3.LUT R55, R75, 0xfffffff0, RZ, 0xc0, !PT ;  /* 0xfffffff04b377812 */ /* 0x000fe200078ec0ff */
[----:B------:R-:W-:Y:S01]  /*2650*/  @!P6 BAR.SYNC.DEFER_BLOCKING 0x9, 0x100 ;  /* 0x024400000000eb1d */ /* 0x000fe20000010000 */
[----:B--2---:R-:W-:Y:S02]  /*2660*/  LOP3.LUT P1, RZ, R32, 0x2, RZ, 0xc0, !PT ;  /* 0x0000000220ff7812 */ /* 0x004fe4000782c0ff */
[----:B------:R-:W-:-:S04]  /*2670*/  ISETP.GE.AND P1, PT, R209, UR4, PT ;  /* 0x00000004d1007c0c */ /* 0x000fc8000bf26270 */
[----:B------:R-:W-:-:S04]  /*2680*/  SEL R57, RZ, 0x20, P1 ;  /* 0x00000020ff397807 */ /* 0x000fc80000800000 */
[----:B------:R-:W-:-:S04]  /*2690*/  LOP3.LUT R57, R0, R57, RZ, 0xfc, !PT ;  /* 0x0000003900397212 */ /* 0x000fc800078efcff */
[C---:B------:R-:W-:Y:S02]  /*26a0*/  LOP3.LUT R3, R57.reuse, 0x2, RZ, 0xc0, !PT ;  /* 0x0000000239037812 */ /* 0x040fe400078ec0ff */
[----:B------:R-:W-:Y:S02]  /*26b0*/  LOP3.LUT R0, R57, 0x4, RZ, 0xc0, !PT ;  /* 0x0000000439007812 */ /* 0x000fe400078ec0ff */
[----:B----4-:R-:W-:-:S07]  /*26c0*/  SHF.R.S32.HI R63, RZ, 0x1f, R81 ;  /* 0x0000001fff3f7819 */ /* 0x010fce0000011451 */
.L_x_1656:
[----:B--2---:R-:W2:Y:S01]  /*26d0*/  LDL R8, [R1+0x4] ;  /* 0x0000040001087983 */ /* 0x004ea20000100800 */
[----:B0-----:R-:W0:Y:S03]  /*26e0*/  LDC R89, c[0x0][0x430] ;  /* 0x00010c00ff597b82 */ /* 0x001e260000000800 */
[----:B---3--:R-:W3:Y:S01]  /*26f0*/  LDL R10, [R1] ;  /* 0x00000000010a7983 */ /* 0x008ee20000100800 */
[----:B------:R-:W-:-:S04]  /*2700*/  VIADD R25, R25, 0xffffffff ;  /* 0xffffffff19197836 */ /* 0x000fc80000000000 */
[----:B------:R-:W-:Y:S01]  /*2710*/  IMAD R9, R25, 0x80, R66 ;  /* 0x0000008019097824 */ /* 0x000fe200078e0242 */
[----:B------:R-:W1:Y:S04]  /*2720*/  LDC R96, c[0x0][0x3f4] ;  /* 0x0000fd00ff607b82 */ /* 0x000e680000000800 */
[----:B------:R-:W-:-:S04]  /*2730*/  ISETP.GE.AND P1, PT, R9, R2, PT ;  /* 0x000000020900720c */ /* 0x000fc80003f26270 */
[----:B------:R-:W-:Y:S02]  /*2740*/  ISETP.GT.OR P1, PT, R66, 0x7f, P1 ;  /* 0x0000007f4200780c */ /* 0x000fe40000f24670 */
[----:B0-----:R-:W-:-:S11]  /*2750*/  ISETP.NE.AND P2, PT, R89, 0x1, PT ;  /* 0x000000015900780c */ /* 0x001fd60003f45270 */
[----:B------:R-:W0:Y:S08]  /*2760*/  @!P1 LDC.64 R6, c[0x0][0x428] ;  /* 0x00010a00ff069b82 */ /* 0x000e300000000a00 */
[----:B----4-:R-:W4:Y:S08]  /*2770*/  @P2 LDC R4, c[0x0][0x434] ;  /* 0x00010d00ff042b82 */ /* 0x010f300000000800 */
[----:B------:R-:W1:Y:S01]  /*2780*/  @P2 LDC R5, c[0x0][0x438] ;  /* 0x00010e00ff052b82 */ /* 0x000e620000000800 */
[----:B------:R-:W-:-:S07]  /*2790*/  IMAD.IADD R11, R78, 0x1, R9 ;  /* 0x000000014e0b7824 */ /* 0x000fce00078e0209 */
[----:B------:R-:W0:Y:S01]  /*27a0*/  @!P1 LDC.64 R12, c[0x0][0x418] ;  /* 0x00010600ff0c9b82 */ /* 0x000e220000000a00 */
[----:B------:R-:W-:Y:S02]  /*27b0*/  IMAD.MOV.U32 R9, RZ, RZ, R11 ;  /* 0x000000ffff097224 */ /* 0x000fe400078e000b */
[----:B----4-:R-:W-:-:S05]  /*27c0*/  @P2 IMAD.HI.U32 R4, R11, R4, RZ ;  /* 0x000000040b042227 */ /* 0x010fca00078e00ff */
[----:B-1----:R-:W-:Y:S01]  /*27d0*/  @P2 SHF.R.U32.HI R9, RZ, R5, R4 ;  /* 0x00000005ff092219 */ /* 0x002fe20000011604 */
[----:B0-----:R-:W-:-:S03]  /*27e0*/  @!P1 IMAD R4, R63, R6, RZ ;  /* 0x000000063f049224 */ /* 0x001fc600078e02ff */
[--C-:B------:R-:W-:Y:S01]  /*27f0*/  @!P1 SHF.R.S32.HI R5, RZ, 0x1f, R9.reuse ;  /* 0x0000001fff059819 */ /* 0x100fe20000011409 */
[----:B------:R-:W-:Y:S02]  /*2800*/  @!P1 IMAD R7, R81, R7, R4 ;  /* 0x0000000751079224 */ /* 0x000fe400078e0204 */
[----:B------:R-:W-:-:S04]  /*2810*/  @!P1 IMAD.MOV.U32 R4, RZ, RZ, R9 ;  /* 0x000000ffff049224 */ /* 0x000fc800078e0009 */
[----:B------:R-:W-:-:S04]  /*2820*/  @!P1 IMAD.WIDE.U32 R4, R81, R6, R4 ;  /* 0x0000000651049225 */ /* 0x000fc800078e0004 */
[----:B------:R-:W-:Y:S01]  /*2830*/  @!P1 IMAD.IADD R5, R5, 0x1, R7 ;  /* 0x0000000105059824 */ /* 0x000fe200078e0207 */
[----:B------:R-:W-:-:S04]  /*2840*/  @!P1 LEA R6, P2, R4, R12, 0x2 ;  /* 0x0000000c04069211 */ /* 0x000fc800078410ff */
[----:B------:R-:W-:Y:S02]  /*2850*/  @!P1 LEA.HI.X R7, R4, R13, R5, 0x2, P2 ;  /* 0x0000000d04079211 */ /* 0x000fe400010f1405 */
[----:B------:R-:W-:Y:S02]  /*2860*/  ISETP.GE.AND P2, PT, R96, 0x1, PT ;  /* 0x000000016000780c */ /* 0x000fe40003f46270 */
[----:B------:R-:W-:Y:S01]  /*2870*/  MOV R87, RZ ;  /* 0x000000ff00577202 */ /* 0x000fe20000000f00 */
[----:B------:R-:W-:Y:S01]  /*2880*/  IMAD.MOV R4, RZ, RZ, -R9 ;  /* 0x000000ffff047224 */ /* 0x000fe200078e0a09 */
[----:B------:R-:W-:Y:S05]  /*2890*/  YIELD ;  /* 0x0000000000007946 */ /* 0x000fea0003800000 */
[----:B------:R-:W-:Y:S01]  /*28a0*/  BSSY B0, `(.L_x_1598) ;  /* 0x00006a5000007945 */ /* 0x000fe20003800000 */
[----:B------:R0:W5:Y:S01]  /*28b0*/  @!P1 LDG.E R87, desc[UR42][R6.64] ;  /* 0x0000002a06579981 */ /* 0x000162000c1e1900 */
[----:B------:R-:W-:Y:S01]  /*28c0*/  IMAD R89, R89, R4, R11 ;  /* 0x0000000459597224 */ /* 0x000fe200078e020b */
[----:B------:R-:W-:-:S02]  /*28d0*/  ISETP.GT.AND P1, PT, R25, R26, PT ;  /* 0x0000001a1900720c */ /* 0x000fc40003f24270 */
[----:B--2---:R-:W-:Y:S01]  /*28e0*/  LOP3.LUT P3, RZ, R8, 0x2, RZ, 0xc0, !PT ;  /* 0x0000000208ff7812 */ /* 0x004fe2000786c0ff */
[----:B---3--:R-:W-:-:S04]  /*28f0*/  IMAD R5, R200, 0x6000, R10 ;  /* 0x00006000c8057824 */ /* 0x008fc800078e020a */
[----:B------:R-:W-:-:S08]  /*2900*/  VIADD R85, R5, 0x20 ;  /* 0x0000002005557836 */ /* 0x000fd00000000000 */
[----:B------:R-:W-:Y:S02]  /*2910*/  @P3 VIADD R85, R5, 0xffffffe0 ;  /* 0xffffffe005553836 */ /* 0x000fe40000000000 */
        /* <DEDUP_REMOVED lines=8> */
[----:B------:R-:W-:Y:S02]  /*29a0*/  IMAD R8, R71, R25, RZ ;  /* 0x0000001947087224 */ /* 0x000fe400078e02ff */
[----:B------:R-:W-:Y:S01]  /*29b0*/  IMAD R7, R89, UR5, R6 ;  /* 0x0000000559077c24 */ /* 0x000fe2000f8e0206 */
[----:B------:R-:W-:Y:S01]  /*29c0*/  ULDC.64 UR4, c[0x0][0x310] ;  /* 0x0000c40000047ab9 */ /* 0x000fe20000000a00 */
[----:B------:R-:W-:Y:S02]  /*29d0*/  IMAD R92, R25, -0x80, R2 ;  /* 0xffffff80195c7824 */ /* 0x000fe400078e0202 */
[----:B------:R-:W-:Y:S02]  /*29e0*/  IMAD R6, R91, UR4, RZ ;  /* 0x000000045b067c24 */ /* 0x000fe4000f8e02ff */
[----:B------:R-:W-:Y:S01]  /*29f0*/  IMAD.IADD R5, R5, 0x1, R7 ;  /* 0x0000000105057824 */ /* 0x000fe200078e0207 */
[----:B------:R-:W-:Y:S01]  /*2a00*/  VIMNMX R92, R92, 0x80, PT ;  /* 0x000000805c5c7848 */ /* 0x000fe20003fe0100 */
[----:B------:R-:W-:-:S02]  /*2a10*/  IMAD R7, R87, UR5, R6 ;  /* 0x0000000557077c24 */ /* 0x000fc4000f8e0206 */
[----:B------:R-:W-:Y:S01]  /*2a20*/  IMAD.WIDE.U32 R4, R87, UR4, R4 ;  /* 0x0000000457047c25 */ /* 0x000fe2000f8e0004 */
[----:B------:R-:W-:-:S03]  /*2a30*/  ULDC.64 UR4, c[0x0][0x308] ;  /* 0x0000c20000047ab9 */ /* 0x000fc60000000a00 */
[----:B------:R-:W-:Y:S01]  /*2a40*/  IMAD.IADD R5, R5, 0x1, R7 ;  /* 0x0000000105057824 */ /* 0x000fe200078e0207 */
[----:B------:R-:W-:Y:S01]  /*2a50*/  SHF.R.S32.HI R7, RZ, 0x1f, R25 ;  /* 0x0000001fff077819 */ /* 0x000fe20000011419 */
[----:B------:R-:W-:Y:S02]  /*2a60*/  IMAD R9, R67, UR4, RZ ;  /* 0x0000000443097c24 */ /* 0x000fe4000f8e02ff */
[----:B------:R-:W-:-:S04]  /*2a70*/  IMAD.WIDE.U32 R4, R22, UR4, R4 ;  /* 0x0000000416047c25 */ /* 0x000fc8000f8e0004 */
[----:B------:R-:W-:Y:S01]  /*2a80*/  IMAD R9, R22, UR5, R9 ;  /* 0x0000000516097c24 */ /* 0x000fe2000f8e0209 */
[----:B------:R-:W-:Y:S01]  /*2a90*/  ULDC.64 UR4, c[0x0][0x2e8] ;  /* 0x0000ba0000047ab9 */ /* 0x000fe20000000a00 */
[-C--:B------:R-:W-:Y:S01]  /*2aa0*/  IMAD R6, R69, R25.reuse, RZ ;  /* 0x0000001945067224 */ /* 0x080fe200078e02ff */
[----:B------:R-:W-:Y:S01]  /*2ab0*/  IADD3 R99, P2, R4, UR4, RZ ;  /* 0x0000000404637c10 */ /* 0x000fe2000ff5e0ff */
[----:B------:R-:W-:Y:S01]  /*2ac0*/  ULDC.U8 UR4, c[0x0][0x410] ;  /* 0x0001040000047ab9 */ /* 0x000fe20000000000 */
[----:B------:R-:W-:Y:S02]  /*2ad0*/  IMAD.WIDE.U32 R12, R68, R25, RZ ;  /* 0x00000019440c7225 */ /* 0x000fe400078e00ff */
[----:B------:R-:W-:Y:S02]  /*2ae0*/  IADD3.X R97, R5, UR5, R9, P2, !PT ;  /* 0x0000000505617c10 */ /* 0x000fe400097fe409 */
[----:B------:R-:W-:Y:S01]  /*2af0*/  ISETP.NE.AND P2, PT, RZ, UR4, PT ;  /* 0x00000004ff007c0c */ /* 0x000fe2000bf45270 */
[----:B------:R-:W-:-:S02]  /*2b00*/  IMAD R15, R7, R68, R6 ;  /* 0x00000044070f7224 */ /* 0x000fc400078e0206 */
[----:B------:R-:W-:Y:S02]  /*2b10*/  IMAD R7, R7, R70, R8 ;  /* 0x0000004607077224 */ /* 0x000fe400078e0208 */
[----:B------:R-:W-:-:S04]  /*2b20*/  IMAD.WIDE.U32 R10, R70, R25, RZ ;  /* 0x00000019460a7225 */ /* 0x000fc800078e00ff */
[----:B------:R-:W-:Y:S02]  /*2b30*/  IMAD.IADD R15, R13, 0x1, R15 ;  /* 0x000000010d0f7824 */ /* 0x000fe400078e020f */
[----:B------:R-:W-:Y:S02]  /*2b40*/  IMAD.IADD R14, R11, 0x1, R7 ;  /* 0x000000010b0e7824 */ /* 0x000fe400078e0207 */
[----:B------:R-:W-:Y:S05]  /*2b50*/  @!P2 BRA `(.L_x_1600) ;  /* 0x000000300020a947 */ /* 0x000fea0003800000 */
[----:B------:R-:W-:Y:S01]  /*2b60*/  ISETP.GE.AND P3, PT, R211, R92, PT ;  /* 0x0000005cd300720c */ /* 0x000fe20003f66270 */
        /* <DEDUP_REMOVED lines=13> */
[----:B------:R-:W-:Y:S06]  /*2c40*/  @P3 BRA `(.L_x_1602) ;  /* 0x0000000000903947 */ /* 0x000fec0003800000 */
        /* <DEDUP_REMOVED lines=36> */
.L_x_1602:
[----:B------:R-:W-:Y:S05]  /*2e90*/  BSYNC B1 ;  /* 0x0000000000017941 */ /* 0x000fea0003800000 */
.L_x_1601:
[----:B------:R-:W-:Y:S01]  /*2ea0*/  UISETP.NE.AND UP0, UPT, UR40, 0x3, UPT ;  /* 0x000000032800788c */ /* 0x000fe2000bf05270 */
[----:B-----5:R-:W-:Y:S01]  /*2eb0*/  IMAD.MOV.U32 R98, RZ, RZ, R8 ;  /* 0x000000ffff627224 */ /* 0x020fe200078e0008 */
[----:B------:R-:W-:Y:S01]  /*2ec0*/  MOV R104, R36 ;  /* 0x0000002400687202 */ /* 0x000fe20000000f00 */
[----:B------:R-:W-:Y:S02]  /*2ed0*/  IMAD.MOV.U32 R101, RZ, RZ, R30 ;  /* 0x000000ffff657224 */ /* 0x000fe400078e001e */
[----:B------:R-:W-:Y:S01]  /*2ee0*/  IMAD.MOV.U32 R103, RZ, RZ, R34 ;  /* 0x000000ffff677224 */ /* 0x000fe200078e0022 */
[----:B------:R-:W-:Y:S01]  /*2ef0*/  PLOP3.LUT P2, PT, PT, PT, UP0, 0x80, 0x0 ;  /* 0x000000000000781c */ /* 0x000fe20003f4f008 */
[----:B------:R-:W-:Y:S02]  /*2f00*/  IMAD.MOV.U32 R105, RZ, RZ, R38 ;  /* 0x000000ffff697224 */ /* 0x000fe400078e0026 */
[----:B------:R-:W-:Y:S02]  /*2f10*/  IMAD.MOV.U32 R107, RZ, RZ, R42 ;  /* 0x000000ffff6b7224 */ /* 0x000fe400078e002a */
[----:B------:R-:W-:-:S02]  /*2f20*/  IMAD.MOV.U32 R111, RZ, RZ, R46 ;  /* 0x000000ffff6f7224 */ /* 0x000fc400078e002e */
[----:B------:R-:W-:Y:S02]  /*2f30*/  IMAD.MOV.U32 R100, RZ, RZ, R28 ;  /* 0x000000ffff647224 */ /* 0x000fe400078e001c */
[----:B------:R-:W-:Y:S02]  /*2f40*/  IMAD.MOV.U32 R102, RZ, RZ, R32 ;  /* 0x000000ffff667224 */ /* 0x000fe400078e0020 */
[----:B------:R-:W-:Y:S02]  /*2f50*/  IMAD.MOV.U32 R106, RZ, RZ, R40 ;  /* 0x000000ffff6a7224 */ /* 0x000fe400078e0028 */
[----:B------:R-:W-:Y:S02]  /*2f60*/  IMAD.MOV.U32 R108, RZ, RZ, R44 ;  /* 0x000000ffff6c7224 */ /* 0x000fe400078e002c */
[----:B------:R-:W-:Y:S01]  /*2f70*/  IMAD.MOV.U32 R113, RZ, RZ, R94 ;  /* 0x000000ffff717224 */ /* 0x000fe200078e005e */
[----:B------:R-:W-:Y:S06]  /*2f80*/  @!P2 BRA `(.L_x_1603) ;  /* 0x000000000004a947 */ /* 0x000fec0003800000 */
[----:B------:R-:W-:Y:S01]  /*2f90*/  BPT.TRAP 0x1 ;  /* 0x000000040000795c */ /* 0x000fe20000300000 */
.L_x_1603:
[----:B------:R-:W-:Y:S01]  /*2fa0*/  IMAD R82, R200, 0x8, R16 ;  /* 0x00000008c8527824 */ /* 0x000fe200078e0210 */
[----:B------:R-:W-:Y:S01]  /*2fb0*/  SHF.L.U32 R93, R210, 0x1f, RZ ;  /* 0x0000001fd25d7819 */ /* 0x000fe200000006ff */
[----:B------:R-:W-:Y:S03]  /*2fc0*/  BSSY B1, `(.L_x_1604) ;  /* 0x0000003000017945 */ /* 0x000fe60003800000 */
[----:B------:R-:W1:Y:S02]  /*2fd0*/  SYNCS.PHASECHK.TRANS64.TRYWAIT P4, [R82+URZ+0x2a890], R93 ;  /* 0x02a8905d520075a7 */ /* 0x000e64000808017f */
[----:B-1----:R-:W-:Y:S05]  /*2fe0*/  @!P4 BRA `(.L_x_1605) ;  /* 0x0000028000b8c947 */ /* 0x002fea0003800000 */
.L_x_1966:
[----:B------:R-:W-:Y:S05]  /*2ff0*/  BSYNC B1 ;  /* 0x0000000000017941 */ /* 0x000fea0003800000 */
.L_x_1604:
[----:B------:R-:W-:-:S03]  /*3000*/  UMOV UR4, 0xffffffff ;  /* 0xffffffff00047882 */ /* 0x000fc60000000000 */
[----:B------:R-:W-:Y:S05]  /*3010*/  BRA.DIV UR4, `(.L_x_1606) ;  /* 0x0000028204c07947 */ /* 0x000fea000b800000 */
[----:B------:R-:W2:Y:S04]  /*3020*/  SHFL.IDX PT, R97, R97, RZ, 0x1e1f ;  /* 0x001e1fff61617589 */ /* 0x000ea800000e0000 */
[----:B------:R3:W4:Y:S02]  /*3030*/  SHFL.IDX PT, R14, R99, RZ, 0x1e1f ;  /* 0x001e1fff630e7589 */ /* 0x00072400000e0000 */
.L_x_1970:
[----:B------:R-:W-:Y:S05]  /*3040*/  @P3 BRA `(.L_x_1607) ;  /* 0x0000006000a83947 */ /* 0x000fea0003800000 */
[----:B------:R-:W-:Y:S01]  /*3050*/  ISETP.NE.AND P3, PT, R54, RZ, PT ;  /* 0x000000ff3600720c */ /* 0x000fe20003f65270 */
[----:B------:R-:W-:-:S12]  /*3060*/  BSSY B1, `(.L_x_1608) ;  /* 0x0000071000017945 */ /* 0x000fd80003800000 */
[----:B------:R-:W-:Y:S05]  /*3070*/  @!P3 BRA `(.L_x_1609) ;  /* 0x0000000400bcb947 */ /* 0x000fea0003800000 */
[----:B------:R1:W1:Y:S01]  /*3080*/  LDS.128 R4, [R86+0x1e400] ;  /* 0x01e4000056047984 */ /* 0x0002620000000c00 */
[----:B0---4-:R-:W-:Y:S01]  /*3090*/  IADD3 R10, P3, R18, R14, RZ ;  /* 0x0000000e120a7210 */ /* 0x011fe20007f7e0ff */
[----:B------:R-:W-:Y:S04]  /*30a0*/  BSSY B2, `(.L_x_1610) ;  /* 0x000006b000027945 */ /* 0x000fe80003800000 */
[----:B--2---:R-:W-:Y:S01]  /*30b0*/  IMAD.X R11, R97, 0x1, R19, P3 ;  /* 0x00000001610b7824 */ /* 0x004fe200018e0613 */
[----:B------:R-:W-:-:S13]  /*30c0*/  ISETP.GE.AND P3, PT, R206, R96, PT ;  /* 0x00000060ce00720c */ /* 0x000fda0003f66270 */
[----:B------:R-:W-:Y:S05]  /*30d0*/  @P3 BRA `(.L_x_1611) ;  /* 0x00000004009c3947 */ /* 0x000fea0003800000 */
[----:B------:R-:W-:Y:S01]  /*30e0*/  SHF.R.U32.HI R13, RZ, 0x8, R47 ;  /* 0x00000008ff0d7819 */ /* 0x000fe2000001162f */
[----:B-1----:R-:W-:Y:S01]  /*30f0*/  IMAD.MOV.U32 R12, RZ, RZ, R4 ;  /* 0x000000ffff0c7224 */ /* 0x002fe200078e0004 */
[----:B------:R-:W-:Y:S02]  /*3100*/  SHF.R.U32.HI R15, RZ, 0x8, R95 ;  /* 0x00000008ff0f7819 */ /* 0x000fe4000001165f */
[----:B---3--:R-:W-:Y:S01]  /*3110*/  SHF.R.U32.HI R99, RZ, 0x10, R47 ;  /* 0x00000010ff637819 */ /* 0x008fe2000001162f */
[----:B------:R-:W-:Y:S01]  /*3120*/  IMAD.SHL.U32 R13, R13, 0x100, RZ ;  /* 0x000001000d0d7824 */ /* 0x000fe200078e00ff */
[----:B------:R-:W-:Y:S01]  /*3130*/  LOP3.LUT R46, R47, 0xff0000ff, RZ, 0xc0, !PT ;  /* 0xff0000ff2f2e7812 */ /* 0x000fe200078ec0ff */
[----:B------:R-:W-:Y:S01]  /*3140*/  IMAD.SHL.U32 R15, R15, 0x100, RZ ;  /* 0x000001000f0f7824 */ /* 0x000fe200078e00ff */
[----:B------:R-:W-:Y:S02]  /*3150*/  SHF.R.U32.HI R47, RZ, 0x10, R95 ;  /* 0x00000010ff2f7819 */ /* 0x000fe4000001165f */
[----:B------:R-:W-:-:S02]  /*3160*/  LOP3.LUT R94, R95, 0xff0000ff, RZ, 0xc0, !PT ;  /* 0xff0000ff5f5e7812 */ /* 0x000fc400078ec0ff */
[----:B------:R-:W-:Y:S01]  /*3170*/  LOP3.LUT R46, R46, 0xff00, R13, 0xf8, !PT ;  /* 0x0000ff002e2e7812 */ /* 0x000fe200078ef80d */
[----:B------:R-:W-:Y:S01]  /*3180*/  IMAD.U32 R13, R99, 0x10000, RZ ;  /* 0x00010000630d7824 */ /* 0x000fe200078e00ff */
[----:B------:R-:W-:Y:S01]  /*3190*/  LOP3.LUT R94, R94, 0xff00, R15, 0xf8, !PT ;  /* 0x0000ff005e5e7812 */ /* 0x000fe200078ef80f */
[----:B------:R-:W-:Y:S01]  /*31a0*/  IMAD.U32 R47, R47, 0x10000, RZ ;  /* 0x000100002f2f7824 */ /* 0x000fe200078e00ff */
[----:B------:R-:W-:Y:S02]  /*31b0*/  F2FP.F16.E4M3.UNPACK_B R15, R113.H1 ;  /* 0x00000071ff0f723e */ /* 0x000fe400030006ff */
[-C--:B------:R-:W-:Y:S02]  /*31c0*/  F2FP.F16.E4M3.UNPACK_B R4, R5.reuse ;  /* 0x00000005ff04723e */ /* 0x080fe400020006ff */
[----:B------:R-:W-:Y:S01]  /*31d0*/  F2FP.F16.E4M3.UNPACK_B R5, R5.H1 ;  /* 0x00000005ff05723e */ /* 0x000fe200030006ff */
[--C-:B------:R-:W-:Y:S01]  /*31e0*/  HADD2.F32 R110, -RZ, R15.reuse.H1_H1 ;  /* 0x3000000fff6e7230 */ /* 0x100fe20000004100 */
[----:B------:R-:W-:Y:S01]  /*31f0*/  LOP3.LUT R95, R46, 0xff0000, R13, 0xf8, !PT ;  /* 0x00ff00002e5f7812 */ /* 0x000fe200078ef80d */
[----:B------:R-:W-:Y:S01]  /*3200*/  HADD2.F32 R13, -RZ, R4.H1_H1 ;  /* 0x30000004ff0d7230 */ /* 0x000fe20000004100 */
[----:B------:R-:W-:Y:S01]  /*3210*/  LOP3.LUT R99, R94, 0xff0000, R47, 0xf8, !PT ;  /* 0x00ff00005e637812 */ /* 0x000fe200078ef82f */
[----:B------:R-:W-:Y:S01]  /*3220*/  HADD2.F32 R94, -RZ, R15.H0_H0 ;  /* 0x2000000fff5e7230 */ /* 0x000fe20000004100 */
[----:B------:R-:W-:Y:S01]  /*3230*/  F2FP.F16.E4M3.UNPACK_B R46, R111.H1 ;  /* 0x0000006fff2e723e */ /* 0x000fe200030006ff */
[----:B------:R-:W-:-:S02]  /*3240*/  HADD2.F32 R15, -RZ, R5.H1_H1 ;  /* 0x30000005ff0f7230 */ /* 0x000fc40000004100 */
[----:B------:R-:W-:Y:S02]  /*3250*/  HADD2.F32 R4, -RZ, R4.H0_H0 ;  /* 0x20000004ff047230 */ /* 0x000fe40000004100 */
[----:B------:R-:W-:Y:S01]  /*3260*/  FMUL.FTZ R109, R13, R94 ;  /* 0x0000005e0d6d7220 */ /* 0x000fe20000410000 */
[--C-:B------:R-:W-:Y:S02]  /*3270*/  HADD2.F32 R47, -RZ, R46.reuse.H0_H0 ;  /* 0x2000002eff2f7230 */ /* 0x100fe40000004100 */
[----:B------:R-:W-:Y:S01]  /*3280*/  FMUL.FTZ R114, R15, R110 ;  /* 0x0000006e0f727220 */ /* 0x000fe20000410000 */
[----:B------:R-:W-:Y:S02]  /*3290*/  HADD2.F32 R5, -RZ, R5.H0_H0 ;  /* 0x20000005ff057230 */ /* 0x000fe40000004100 */
[C---:B------:R-:W-:Y:S01]  /*32a0*/  FMUL.FTZ R112, R4.reuse, R94 ;  /* 0x0000005e04707220 */ /* 0x040fe20000410000 */
[----:B------:R-:W-:Y:S02]  /*32b0*/  HADD2.F32 R46, -RZ, R46.H1_H1 ;  /* 0x3000002eff2e7230 */ /* 0x000fe40000004100 */
[----:B------:R-:W-:Y:S01]  /*32c0*/  FFMA.FTZ R4, R4, R47, -R109 ;  /* 0x0000002f04047223 */ /* 0x000fe2000001086d */
[----:B------:R-:W-:Y:S01]  /*32d0*/  F2FP.F16.E4M3.UNPACK_B R94, R113 ;  /* 0x00000071ff5e723e */ /* 0x000fe200020006ff */
[----:B------:R-:W-:Y:S01]  /*32e0*/  FMUL.FTZ R110, R5, R110 ;  /* 0x0000006e056e7220 */ /* 0x000fe20000410000 */
[----:B------:R-:W-:Y:S01]  /*32f0*/  FFMA.FTZ R113, R13, R47, R112 ;  /* 0x0000002f0d717223 */ /* 0x000fe20000010070 */
[----:B------:R-:W-:Y:S01]  /*3300*/  FFMA.FTZ R109, R5, R46, -R114 ;  /* 0x0000002e056d7223 */ /* 0x000fe20000010872 */
[----:B------:R-:W-:Y:S01]  /*3310*/  F2FP.F16.E4M3.UNPACK_B R5, R12.H1 ;  /* 0x0000000cff05723e */ /* 0x000fe200030006ff */
[----:B------:R-:W-:Y:S01]  /*3320*/  FFMA.FTZ R116, R15, R46, R110 ;  /* 0x0000002e0f747223 */ /* 0x000fe2000001006e */
[----:B------:R-:W-:Y:S01]  /*3330*/  F2FP.F16.E4M3.UNPACK_B R12, R12 ;  /* 0x0000000cff0c723e */ /* 0x000fe200020006ff */
[----:B------:R-:W-:Y:S01]  /*3340*/  HADD2.F32 R110, -RZ, R94.H1_H1 ;  /* 0x3000005eff6e7230 */ /* 0x000fe20000004100 */
[----:B------:R-:W-:Y:S01]  /*3350*/  F2FP.F16.E4M3.UNPACK_B R46, R111 ;  /* 0x0000006fff2e723e */ /* 0x000fe200020006ff */
[--C-:B------:R-:W-:Y:S01]  /*3360*/  HADD2.F32 R13, -RZ, R5.reuse.H0_H0 ;  /* 0x20000005ff0d7230 */ /* 0x100fe20000004100 */
[----:B------:R-:W-:Y:S01]  /*3370*/  F2FP.SATFINITE.E4M3.F32.PACK_AB_MERGE_C R118, R116, R109, RZ ;  /* 0x0000006d7476723e */ /* 0x000fe200048070ff */
[----:B------:R-:W-:-:S02]  /*3380*/  HADD2.F32 R15, -RZ, R5.H1_H1 ;  /* 0x30000005ff0f7230 */ /* 0x000fc40000004100 */
[----:B------:R-:W-:Y:S02]  /*3390*/  HADD2.F32 R5, -RZ, R12.H0_H0 ;  /* 0x2000000cff057230 */ /* 0x000fe40000004100 */
[-C--:B------:R-:W-:Y:S01]  /*33a0*/  FMUL.FTZ R114, R13, R110.reuse ;  /* 0x0000006e0d727220 */ /* 0x080fe20000410000 */
[----:B------:R-:W-:Y:S02]  /*33b0*/  HADD2.F32 R47, -RZ, R94.H0_H0 ;  /* 0x2000005eff2f7230 */ /* 0x000fe40000004100 */
[----:B------:R-:W-:Y:S01]  /*33c0*/  FMUL.FTZ R112, R15, R110 ;  /* 0x0000006e0f707220 */ /* 0x000fe20000410000 */
[----:B------:R-:W-:Y:S02]  /*33d0*/  HADD2.F32 R12, -RZ, R12.H1_H1 ;  /* 0x3000000cff0c7230 */ /* 0x000fe40000004100 */
[--C-:B------:R-:W-:Y:S02]  /*33e0*/  HADD2.F32 R94, -RZ, R46.reuse.H1_H1 ;  /* 0x3000002eff5e7230 */ /* 0x100fe40000004100 */
[----:B------:R-:W-:-:S02]  /*33f0*/  HADD2.F32 R46, -RZ, R46.H0_H0 ;  /* 0x2000002eff2e7230 */ /* 0x000fc40000004100 */
[CC--:B------:R-:W-:Y:S01]  /*3400*/  FMUL.FTZ R110, R12.reuse, R47.reuse ;  /* 0x0000002f0c6e7220 */ /* 0x0c0fe20000410000 */
[----:B------:R-:W-:Y:S01]  /*3410*/  FMUL.FTZ R47, R5, R47 ;  /* 0x0000002f052f7220 */ /* 0x000fe20000410000 */
[-C--:B------:R-:W-:Y:S01]  /*3420*/  FFMA.FTZ R13, R13, R94.reuse, -R112 ;  /* 0x0000005e0d0d7223 */ /* 0x080fe20000010870 */
[----:B------:R-:W-:Y:S01]  /*3430*/  FFMA.FTZ R114, R15, R94, R114 ;  /* 0x0000005e0f727223 */ /* 0x000fe20000010072 */
[-C--:B------:R-:W-:Y:S01]  /*3440*/  FFMA.FTZ R111, R5, R46.reuse, -R110 ;  /* 0x0000002e056f7223 */ /* 0x080fe2000001086e */
[----:B------:R-:W-:Y:S01]  /*3450*/  FFMA.FTZ R112, R12, R46, R47 ;  /* 0x0000002e0c707223 */ /* 0x000fe2000001002f */
[----:B------:R-:W-:Y:S02]  /*3460*/  F2FP.F16.E4M3.UNPACK_B R12, R7.H1 ;  /* 0x00000007ff0c723e */ /* 0x000fe400030006ff */
[----:B------:R-:W-:Y:S02]  /*3470*/  F2FP.F16.E4M3.UNPACK_B R47, R99.H1 ;  /* 0x00000063ff2f723e */ /* 0x000fe400030006ff */
[----:B------:R-:W-:Y:S01]  /*3480*/  F2FP.F16.E4M3.UNPACK_B R46, R95.H1 ;  /* 0x0000005fff2e723e */ /* 0x000fe200030006ff */
[----:B------:R-:W-:Y:S01]  /*3490*/  HADD2.F32 R15, -RZ, R12.H1_H1 ;  /* 0x3000000cff0f7230 */ /* 0x000fe20000004100 */
[----:B------:R-:W-:Y:S01]  /*34a0*/  F2FP.F16.E4M3.UNPACK_B R5, R6.H1 ;  /* 0x00000006ff05723e */ /* 0x000fe200030006ff */
[----:B------:R-:W-:Y:S01]  /*34b0*/  HADD2.F32 R110, -RZ, R47.H1_H1 ;  /* 0x3000002fff6e7230 */ /* 0x000fe20000004100 */
[----:B------:R-:W-:Y:S01]  /*34c0*/  F2FP.F16.E4M3.UNPACK_B R99, R99 ;  /* 0x00000063ff63723e */ /* 0x000fe200020006ff */
[----:B------:R-:W-:Y:S01]  /*34d0*/  HADD2.F32 R94, -RZ, R46.H1_H1 ;  /* 0x3000002eff5e7230 */ /* 0x000fe20000004100 */
[----:B------:R-:W-:Y:S01]  /*34e0*/  F2FP.SATFINITE.E4M3.F32.PACK_AB_MERGE_C R117, R114, R13, RZ ;  /* 0x0000000d7275723e */ /* 0x000fe200048070ff */
[----:B------:R-:W-:Y:S01]  /*34f0*/  HADD2.F32 R13, -RZ, R12.H0_H0 ;  /* 0x2000000cff0d7230 */ /* 0x000fe20000004100 */
[----:B------:R-:W-:Y:S01]  /*3500*/  F2FP.F16.E4M3.UNPACK_B R95, R95 ;  /* 0x0000005fff5f723e */ /* 0x000fe200020006ff */
[----:B------:R-:W-:Y:S01]  /*3510*/  FMUL.FTZ R114, R15, R110 ;  /* 0x0000006e0f727220 */ /* 0x000fe20000410000 */
[----:B------:R-:W-:Y:S01]  /*3520*/  HADD2.F32 R12, -RZ, R5.H1_H1 ;  /* 0x30000005ff0c7230 */ /* 0x000fe20000004100 */
[----:B------:R-:W-:Y:S01]  /*3530*/  F2FP.F16.E4M3.UNPACK_B R6, R6 ;  /* 0x00000006ff06723e */ /* 0x000fe200020006ff */
        /* <DEDUP_REMOVED lines=8> */
[----:B------:R-:W-:Y:S02]  /*35c0*/  HADD2.F32 R99, -RZ, R99.H0_H0 ;  /* 0x20000063ff637230 */ /* 0x000fe40000004100 */
[----:B------:R-:W-:Y:S01]  /*35d0*/  FFMA.FTZ R110, R5, R13, -R110 ;  /* 0x0000000d056e7223 */ /* 0x000fe2000001086e */
[----:B------:R-:W-:-:S02]  /*35e0*/  HADD2.F32 R5, -RZ, R6.H0_H0 ;  /* 0x20000006ff057230 */ /* 0x000fc40000004100 */
[----:B------:R-:W-:Y:S01]  /*35f0*/  FFMA.FTZ R109, R12, R13, R109 ;  /* 0x0000000d0c6d7223 */ /* 0x000fe2000001006d */
[--C-:B------:R-:W-:Y:S02]  /*3600*/  HADD2.F32 R12, -RZ, R7.reuse.H0_H0 ;  /* 0x20000007ff0c7230 */ /* 0x100fe40000004100 */
[----:B------:R-:W-:Y:S01]  /*3610*/  FFMA.FTZ R116, R15, R94, R116 ;  /* 0x0000005e0f747223 */ /* 0x000fe20000010074 */
[----:B------:R-:W-:Y:S02]  /*3620*/  HADD2.F32 R6, -RZ, R6.H1_H1 ;  /* 0x30000006ff067230 */ /* 0x000fe40000004100 */
[----:B------:R-:W-:Y:S01]  /*3630*/  HADD2.F32 R7, -RZ, R7.H1_H1 ;  /* 0x30000007ff077230 */ /* 0x000fe20000004100 */
[----:B------:R-:W-:Y:S01]  /*3640*/  F2FP.SATFINITE.E4M3.F32.PACK_AB_MERGE_C R109, R109, R110, RZ ;  /* 0x0000006e6d6d723e */ /* 0x000fe200048070ff */
[----:B------:R-:W-:Y:S02]  /*3650*/  HADD2.F32 R47, -RZ, R47.H0_H0 ;  /* 0x2000002fff2f7230 */ /* 0x000fe40000004100 */
[----:B------:R-:W-:Y:S01]  /*3660*/  FMUL.FTZ R94, R6, R99 ;  /* 0x00000063065e7220 */ /* 0x000fe20000410000 */
[----:B------:R-:W-:-:S02]  /*3670*/  HADD2.F32 R46, -RZ, R46.H0_H0 ;  /* 0x2000002eff2e7230 */ /* 0x000fc40000004100 */
[----:B------:R-:W-:Y:S01]  /*3680*/  FMUL.FTZ R99, R5, R99 ;  /* 0x0000006305637220 */ /* 0x000fe20000410000 */
[----:B------:R-:W-:Y:S02]  /*3690*/  HADD2.F32 R95, -RZ, R95.H0_H0 ;  /* 0x2000005fff5f7230 */ /* 0x000fe40000004100 */
[CC--:B------:R-:W-:Y:S01]  /*36a0*/  FMUL.FTZ R13, R7.reuse, R47.reuse ;  /* 0x0000002f070d7220 */ /* 0x0c0fe20000410000 */
[----:B------:R-:W-:Y:S01]  /*36b0*/  FMUL.FTZ R114, R12, R47 ;  /* 0x0000002f0c727220 */ /* 0x000fe20000410000 */
[----:B------:R-:W-:Y:S02]  /*36c0*/  F2FP.SATFINITE.E4M3.F32.PACK_AB_MERGE_C R115, R116, R115, RZ ;  /* 0x000000737473723e */ /* 0x000fe400048070ff */
        /* <DEDUP_REMOVED lines=8> */
.L_x_1611:
[----:B------:R-:W-:Y:S05]  /*3750*/  BSYNC B2 ;  /* 0x0000000000027941 */ /* 0x000fea0003800000 */
.L_x_1610:
[----:B-1----:R0:W-:Y:S02]  /*3760*/  ST.E.128 desc[UR42][R10.64], R4 ;  /* 0x000000040a007985 */ /* 0x0021e4000c101d2a */
.L_x_1609:
[----:B------:R-:W-:Y:S05]  /*3770*/  BSYNC B1 ;  /* 0x0000000000017941 */ /* 0x000fea0003800000 */
.L_x_1608:
[----:B------:R-:W-:Y:S01]  /*3780*/  ISETP.NE.AND P3, PT, R3, RZ, PT ;  /* 0x000000ff0300720c */ /* 0x000fe20003f65270 */
[----:B------:R-:W-:-:S12]  /*3790*/  BSSY B1, `(.L_x_1612) ;  /* 0x0000073000017945 */ /* 0x000fd80003800000 */
[----:B------:R-:W-:Y:S05]  /*37a0*/  @!P3 BRA `(.L_x_1613) ;  /* 0x0000000400c4b947 */ /* 0x000fea0003800000 */
[----:B0-----:R-:W-:Y:S01]  /*37b0*/  IMAD.SHL.U32 R4, R213, 0x10, RZ ;  /* 0x00000010d5047824 */ /* 0x001fe200078e00ff */
[----:B------:R-:W-:Y:S04]  /*37c0*/  BSSY B2, `(.L_x_1614) ;  /* 0x000006e000027945 */ /* 0x000fe80003800000 */
[----:B----4-:R-:W-:-:S04]  /*37d0*/  IADD3 R10, P3, R14, R4, RZ ;  /* 0x000000040e0a7210 */ /* 0x010fc80007f7e0ff */
[----:B--2---:R-:W-:Y:S02]  /*37e0*/  LEA.HI.X.SX32 R11, R4, R97, 0x1, P3 ;  /* 0x00000061040b7211 */ /* 0x004fe400018f0eff */
[----:B------:R0:W2:Y:S01]  /*37f0*/  LDS.128 R4, [R85+0x1e400] ;  /* 0x01e4000055047984 */ /* 0x0000a20000000c00 */
[----:B------:R-:W-:-:S13]  /*3800*/  ISETP.GE.AND P3, PT, R224, R96, PT ;  /* 0x00000060e000720c */ /* 0x000fda0003f66270 */
[----:B0-----:R-:W-:Y:S05]  /*3810*/  @P3 BRA `(.L_x_1615) ;  /* 0x0000000400a03947 */ /* 0x001fea0003800000 */
[----:B------:R-:W-:Y:S01]  /*3820*/  SHF.R.U32.HI R46, RZ, 0x8, R43 ;  /* 0x00000008ff2e7819 */ /* 0x000fe2000001162b */
[----:B--2---:R-:W-:Y:S01]  /*3830*/  IMAD.MOV.U32 R15, RZ, RZ, R7 ;  /* 0x000000ffff0f7224 */ /* 0x004fe200078e0007 */
[----:B------:R-:W-:Y:S01]  /*3840*/  LOP3.LUT R12, R43, 0xff0000ff, RZ, 0xc0, !PT ;  /* 0xff0000ff2b0c7812 */ /* 0x000fe200078ec0ff */
[----:B------:R-:W-:Y:S01]  /*3850*/  IMAD.MOV.U32 R13, RZ, RZ, R6 ;  /* 0x000000ffff0d7224 */ /* 0x000fe200078e0006 */
[----:B------:R-:W-:Y:S01]  /*3860*/  SHF.R.U32.HI R44, RZ, 0x10, R43 ;  /* 0x00000010ff2c7819 */ /* 0x000fe2000001162b */
[----:B------:R-:W-:Y:S01]  /*3870*/  IMAD.SHL.U32 R7, R46, 0x100, RZ ;  /* 0x000001002e077824 */ /* 0x000fe200078e00ff */
[--C-:B------:R-:W-:Y:S02]  /*3880*/  SHF.R.U32.HI R43, RZ, 0x8, R45.reuse ;  /* 0x00000008ff2b7819 */ /* 0x100fe4000001162d */
[----:B------:R-:W-:Y:S02]  /*3890*/  LOP3.LUT R42, R45, 0xff0000ff, RZ, 0xc0, !PT ;  /* 0xff0000ff2d2a7812 */ /* 0x000fe400078ec0ff */
[----:B------:R-:W-:Y:S01]  /*38a0*/  SHF.R.U32.HI R45, RZ, 0x10, R45 ;  /* 0x00000010ff2d7819 */ /* 0x000fe2000001162d */
[----:B------:R-:W-:Y:S01]  /*38b0*/  IMAD.SHL.U32 R43, R43, 0x100, RZ ;  /* 0x000001002b2b7824 */ /* 0x000fe200078e00ff */
[----:B------:R-:W-:Y:S01]  /*38c0*/  LOP3.LUT R7, R12, 0xff00, R7, 0xf8, !PT ;  /* 0x0000ff000c077812 */ /* 0x000fe200078ef807 */
[----:B------:R-:W-:Y:S01]  /*38d0*/  IMAD.U32 R12, R44, 0x10000, RZ ;  /* 0x000100002c0c7824 */ /* 0x000fe200078e00ff */
[----:B------:R-:W-:Y:S01]  /*38e0*/  F2FP.F16.E4M3.UNPACK_B R6, R5 ;  /* 0x00000005ff06723e */ /* 0x000fe200020006ff */
[----:B------:R-:W-:Y:S01]  /*38f0*/  IMAD.U32 R45, R45, 0x10000, RZ ;  /* 0x000100002d2d7824 */ /* 0x000fe200078e00ff */
[----:B------:R-:W-:-:S02]  /*3900*/  LOP3.LUT R42, R42, 0xff00, R43, 0xf8, !PT ;  /* 0x0000ff002a2a7812 */ /* 0x000fc400078ef82b */
[-C--:B------:R-:W-:Y:S02]  /*3910*/  F2FP.F16.E4M3.UNPACK_B R43, R108.reuse.H1 ;  /* 0x0000006cff2b723e */ /* 0x080fe400030006ff */
[----:B------:R-:W-:Y:S02]  /*3920*/  LOP3.LUT R47, R42, 0xff0000, R45, 0xf8, !PT ;  /* 0x00ff00002a2f7812 */ /* 0x000fe400078ef82d */
[----:B------:R-:W-:Y:S01]  /*3930*/  LOP3.LUT R44, R7, 0xff0000, R12, 0xf8, !PT ;  /* 0x00ff0000072c7812 */ /* 0x000fe200078ef80c */
[--C-:B------:R-:W-:Y:S01]  /*3940*/  HADD2.F32 R45, -RZ, R43.reuse.H0_H0 ;  /* 0x2000002bff2d7230 */ /* 0x100fe20000004100 */
[----:B------:R-:W-:Y:S01]  /*3950*/  F2FP.F16.E4M3.UNPACK_B R42, R107.H1 ;  /* 0x0000006bff2a723e */ /* 0x000fe200030006ff */
[--C-:B------:R-:W-:Y:S01]  /*3960*/  HADD2.F32 R7, -RZ, R6.reuse.H1_H1 ;  /* 0x30000006ff077230 */ /* 0x100fe20000004100 */
[----:B------:R-:W-:Y:S01]  /*3970*/  F2FP.F16.E4M3.UNPACK_B R5, R5.H1 ;  /* 0x00000005ff05723e */ /* 0x000fe200030006ff */
[----:B------:R-:W-:Y:S01]  /*3980*/  HADD2.F32 R46, -RZ, R43.H1_H1 ;  /* 0x3000002bff2e7230 */ /* 0x000fe20000004100 */
[----:B------:R-:W-:Y:S01]  /*3990*/  F2FP.F16.E4M3.UNPACK_B R108, R108 ;  /* 0x0000006cff6c723e */ /* 0x000fe200020006ff */
        /* <DEDUP_REMOVED lines=9> */
[-C--:B------:R-:W-:Y:S01]  /*3a30*/  FMUL.FTZ R6, R12, R46.reuse ;  /* 0x0000002e0c067220 */ /* 0x080fe20000410000 */
[----:B------:R-:W-:Y:S01]  /*3a40*/  FFMA.FTZ R110, R7, R43, R94 ;  /* 0x0000002b076e7223 */ /* 0x000fe2000001005e */
[----:B------:R-:W-:-:S02]  /*3a50*/  FMUL.FTZ R45, R5, R46 ;  /* 0x0000002e052d7220 */ /* 0x000fc40000410000 */
[----:B---3--:R-:W-:Y:S01]  /*3a60*/  FFMA.FTZ R99, R5, R42, -R6 ;  /* 0x0000002a05637223 */ /* 0x008fe20000010806 */
[----:B------:R-:W-:Y:S01]  /*3a70*/  F2FP.F16.E4M3.UNPACK_B R5, R4.H1 ;  /* 0x00000004ff05723e */ /* 0x000fe200030006ff */
[----:B------:R-:W-:Y:S01]  /*3a80*/  FFMA.FTZ R112, R12, R42, R45 ;  /* 0x0000002a0c707223 */ /* 0x000fe2000001002d */
[----:B------:R-:W-:Y:S01]  /*3a90*/  F2FP.F16.E4M3.UNPACK_B R4, R4 ;  /* 0x00000004ff04723e */ /* 0x000fe200020006ff */
[----:B------:R-:W-:Y:S02]  /*3aa0*/  HADD2.F32 R42, -RZ, R108.H1_H1 ;  /* 0x3000006cff2a7230 */ /* 0x000fe40000004100 */
[--C-:B------:R-:W-:Y:S01]  /*3ab0*/  HADD2.F32 R6, -RZ, R5.reuse.H0_H0 ;  /* 0x20000005ff067230 */ /* 0x100fe20000004100 */
[----:B------:R-:W-:Y:S01]  /*3ac0*/  F2FP.SATFINITE.E4M3.F32.PACK_AB_MERGE_C R113, R112, R99, RZ ;  /* 0x000000637071723e */ /* 0x000fe200048070ff */
[----:B------:R-:W-:Y:S02]  /*3ad0*/  HADD2.F32 R7, -RZ, R5.H1_H1 ;  /* 0x30000005ff077230 */ /* 0x000fe40000004100 */
[----:B------:R-:W-:-:S02]  /*3ae0*/  HADD2.F32 R5, -RZ, R4.H0_H0 ;  /* 0x20000004ff057230 */ /* 0x000fc40000004100 */
[-C--:B------:R-:W-:Y:S01]  /*3af0*/  FMUL.FTZ R46, R6, R42.reuse ;  /* 0x0000002a062e7220 */ /* 0x080fe20000410000 */
[----:B------:R-:W-:Y:S02]  /*3b00*/  HADD2.F32 R108, -RZ, R108.H0_H0 ;  /* 0x2000006cff6c7230 */ /* 0x000fe40000004100 */
[----:B------:R-:W-:Y:S01]  /*3b10*/  FMUL.FTZ R45, R7, R42 ;  /* 0x0000002a072d7220 */ /* 0x000fe20000410000 */
[----:B------:R-:W-:Y:S02]  /*3b20*/  HADD2.F32 R4, -RZ, R4.H1_H1 ;  /* 0x30000004ff047230 */ /* 0x000fe40000004100 */
[--C-:B------:R-:W-:Y:S02]  /*3b30*/  HADD2.F32 R12, -RZ, R107.reuse.H1_H1 ;  /* 0x3000006bff0c7230 */ /* 0x100fe40000004100 */
[-C--:B------:R-:W-:Y:S01]  /*3b40*/  FMUL.FTZ R43, R5, R108.reuse ;  /* 0x0000006c052b7220 */ /* 0x080fe20000410000 */
[----:B------:R-:W-:Y:S02]  /*3b50*/  HADD2.F32 R107, -RZ, R107.H0_H0 ;  /* 0x2000006bff6b7230 */ /* 0x000fe40000004100 */
[----:B------:R-:W-:Y:S01]  /*3b60*/  FMUL.FTZ R42, R4, R108 ;  /* 0x0000006c042a7220 */ /* 0x000fe20000410000 */
[-C--:B------:R-:W-:Y:S01]  /*3b70*/  FFMA.FTZ R45, R6, R12.reuse, -R45 ;  /* 0x0000000c062d7223 */ /* 0x080fe2000001082d */
[----:B------:R-:W-:-:S02]  /*3b80*/  FFMA.FTZ R46, R7, R12, R46 ;  /* 0x0000000c072e7223 */ /* 0x000fc4000001002e */
[-C--:B------:R-:W-:Y:S01]  /*3b90*/  FFMA.FTZ R94, R5, R107.reuse, -R42 ;  /* 0x0000006b055e7223 */ /* 0x080fe2000001082a */
[----:B------:R-:W-:Y:S01]  /*3ba0*/  FFMA.FTZ R107, R4, R107, R43 ;  /* 0x0000006b046b7223 */ /* 0x000fe2000001002b */
[----:B------:R-:W-:Y:S02]  /*3bb0*/  F2FP.F16.E4M3.UNPACK_B R5, R15.H1 ;  /* 0x0000000fff05723e */ /* 0x000fe400030006ff */
[----:B------:R-:W-:Y:S02]  /*3bc0*/  F2FP.F16.E4M3.UNPACK_B R43, R47.H1 ;  /* 0x0000002fff2b723e */ /* 0x000fe400030006ff */
[----:B------:R-:W-:Y:S01]  /*3bd0*/  F2FP.SATFINITE.E4M3.F32.PACK_AB_MERGE_C R111, R46, R45, RZ ;  /* 0x0000002d2e6f723e */ /* 0x000fe200048070ff */
[----:B------:R-:W-:Y:S01]  /*3be0*/  HADD2.F32 R7, -RZ, R5.H1_H1 ;  /* 0x30000005ff077230 */ /* 0x000fe20000004100 */
[-C--:B------:R-:W-:Y:S01]  /*3bf0*/  F2FP.F16.E4M3.UNPACK_B R12, R44.reuse.H1 ;  /* 0x0000002cff0c723e */ /* 0x080fe200030006ff */
        /* <DEDUP_REMOVED lines=12> */
[----:B------:R-:W-:Y:S01]  /*3cc0*/  HADD2.F32 R6, -RZ, R44.H1_H1 ;  /* 0x3000002cff067230 */ /* 0x000fe20000004100 */
[----:B------:R-:W-:Y:S01]  /*3cd0*/  F2FP.F16.E4M3.UNPACK_B R15, R15 ;  /* 0x0000000fff0f723e */ /* 0x000fe200020006ff */
[-C--:B------:R-:W-:Y:S01]  /*3ce0*/  FMUL.FTZ R99, R5, R45.reuse ;  /* 0x0000002d05637220 */ /* 0x080fe20000410000 */
[----:B------:R-:W-:Y:S01]  /*3cf0*/  FMUL.FTZ R46, R4, R45 ;  /* 0x0000002d042e7220 */ /* 0x000fe20000410000 */
[----:B------:R-:W-:Y:S01]  /*3d00*/  F2FP.F16.E4M3.UNPACK_B R13, R13 ;  /* 0x0000000dff0d723e */ /* 0x000fe200020006ff */
[----:B------:R-:W-:-:S02]  /*3d10*/  HADD2.F32 R47, -RZ, R47.H0_H0 ;  /* 0x2000002fff2f7230 */ /* 0x000fc40000004100 */
[-C--:B------:R-:W-:Y:S01]  /*3d20*/  FFMA.FTZ R99, R4, R6.reuse, -R99 ;  /* 0x0000000604637223 */ /* 0x080fe20000010863 */
[----:B------:R-:W-:Y:S01]  /*3d30*/  FFMA.FTZ R46, R5, R6, R46 ;  /* 0x00000006052e7223 */ /* 0x000fe2000001002e */
[--C-:B------:R-:W-:Y:S02]  /*3d40*/  HADD2.F32 R5, -RZ, R15.reuse.H0_H0 ;  /* 0x2000000fff057230 */ /* 0x100fe40000004100 */
[----:B------:R-:W-:Y:S01]  /*3d50*/  FFMA.FTZ R112, R7, R42, R108 ;  /* 0x0000002a07707223 */ /* 0x000fe2000001006c */
[----:B------:R-:W-:Y:S02]  /*3d60*/  HADD2.F32 R15, -RZ, R15.H1_H1 ;  /* 0x3000000fff0f7230 */ /* 0x000fe40000004100 */
[----:B------:R-:W-:Y:S01]  /*3d70*/  HADD2.F32 R6, -RZ, R43.H0_H0 ;  /* 0x2000002bff067230 */ /* 0x000fe20000004100 */
[----:B------:R-:W-:Y:S01]  /*3d80*/  F2FP.SATFINITE.E4M3.F32.PACK_AB_MERGE_C R46, R46, R99, RZ ;  /* 0x000000632e2e723e */ /* 0x000fe200048070ff */
[--C-:B------:R-:W-:Y:S01]  /*3d90*/  HADD2.F32 R4, -RZ, R13.reuse.H0_H0 ;  /* 0x2000000dff047230 */ /* 0x100fe20000004100 */
[----:B------:R-:W-:Y:S01]  /*3da0*/  F2FP.SATFINITE.E4M3.F32.PACK_AB_MERGE_C R109, R112, R109, RZ ;  /* 0x0000006d706d723e */ /* 0x000fe200048070ff */
[----:B------:R-:W-:-:S02]  /*3db0*/  HADD2.F32 R13, -RZ, R13.H1_H1 ;  /* 0x3000000dff0d7230 */ /* 0x000fc40000004100 */
[-C--:B------:R-:W-:Y:S01]  /*3dc0*/  FMUL.FTZ R42, R15, R6.reuse ;  /* 0x000000060f2a7220 */ /* 0x080fe20000410000 */
[----:B------:R-:W-:Y:S02]  /*3dd0*/  HADD2.F32 R44, -RZ, R44.H0_H0 ;  /* 0x2000002cff2c7230 */ /* 0x000fe40000004100 */
[----:B------:R-:W-:Y:S01]  /*3de0*/  FMUL.FTZ R108, R5, R6 ;  /* 0x00000006056c7220 */ /* 0x000fe20000410000 */
[----:B------:R-:W-:Y:S02]  /*3df0*/  HADD2.F32 R12, -RZ, R12.H0_H0 ;  /* 0x2000000cff0c7230 */ /* 0x000fe40000004100 */
[-C--:B------:R-:W-:Y:S01]  /*3e00*/  FMUL.FTZ R7, R13, R47.reuse ;  /* 0x0000002f0d077220 */ /* 0x080fe20000410000 */
[----:B------:R-:W-:-:S03]  /*3e10*/  FMUL.FTZ R6, R4, R47 ;  /* 0x0000002f04067220 */ /* 0x000fc60000410000 */
[-C--:B------:R-:W-:Y:S01]  /*3e20*/  FFMA.FTZ R7, R4, R44.reuse, -R7 ;  /* 0x0000002c04077223 */ /* 0x080fe20000010807 */
[----:B------:R-:W-:Y:S01]  /*3e30*/  FFMA.FTZ R6, R13, R44, R6 ;  /* 0x0000002c0d067223 */ /* 0x000fe20000010006 */
[-C--:B------:R-:W-:Y:S01]  /*3e40*/  FFMA.FTZ R42, R5, R12.reuse, -R42 ;  /* 0x0000000c052a7223 */ /* 0x080fe2000001082a */
[----:B------:R-:W-:Y:S01]  /*3e50*/  FFMA.FTZ R15, R15, R12, R108 ;  /* 0x0000000c0f0f7223 */ /* 0x000fe2000001006c */
[----:B------:R-:W-:Y:S02]  /*3e60*/  F2FP.SATFINITE.E4M3.F32.PACK_AB_MERGE_C R5, R110, R95, R113 ;  /* 0x0000005f6e05723e */ /* 0x000fe40004807071 */
[----:B------:R-:W-:Y:S02]  /*3e70*/  F2FP.SATFINITE.E4M3.F32.PACK_AB_MERGE_C R6, R6, R7, R46 ;  /* 0x000000070606723e */ /* 0x000fe4000480702e */
[----:B------:R-:W-:Y:S02]  /*3e80*/  F2FP.SATFINITE.E4M3.F32.PACK_AB_MERGE_C R4, R107, R94, R111 ;  /* 0x0000005e6b04723e */ /* 0x000fe4000480706f */
[----:B------:R-:W-:-:S07]  /*3e90*/  F2FP.SATFINITE.E4M3.F32.PACK_AB_MERGE_C R7, R15, R42, R109 ;  /* 0x0000002a0f07723e */ /* 0x000fce000480706d */
.L_x_1615:
[----:B------:R-:W-:Y:S05]  /*3ea0*/  BSYNC B2 ;  /* 0x0000000000027941 */ /* 0x000fea0003800000 */
.L_x_1614:
[----:B--2---:R0:W-:Y:S02]  /*3eb0*/  ST.E.128 desc[UR42][R10.64], R4 ;  /* 0x000000040a007985 */ /* 0x0041e4000c101d2a */
.L_x_1613:
[----:B------:R-:W-:Y:S05]  /*3ec0*/  BSYNC B1 ;  /* 0x0000000000017941 */ /* 0x000fea0003800000 */
.L_x_1612:
[----:B------:R-:W-:Y:S01]  /*3ed0*/  ISETP.NE.AND P3, PT, R0, RZ, PT ;  /* 0x000000ff0000720c */ /* 0x000fe20003f65270 */
[----:B------:R-:W-:-:S12]  /*3ee0*/  BSSY B1, `(.L_x_1616) ;  /* 0x0000073000017945 */ /* 0x000fd80003800000 */
[----:B------:R-:W-:Y:S05]  /*3ef0*/  @!P3 BRA `(.L_x_1617) ;  /* 0x0000000400c4b947 */ /* 0x000fea0003800000 */
[----:B0-----:R-:W-:Y:S01]  /*3f00*/  SHF.L.U32 R4, R214, 0x4, RZ ;  /* 0x00000004d6047819 */ /* 0x001fe200000006ff */
[----:B------:R-:W-:Y:S03]  /*3f10*/  BSSY B2, `(.L_x_1618) ;  /* 0x000006e000027945 */ /* 0x000fe60003800000 */
[----:B----4-:R-:W-:-:S04]  /*3f20*/  IADD3 R10, P3, R14, R4, RZ ;  /* 0x000000040e0a7210 */ /* 0x010fc80007f7e0ff */
[----:B--2---:R-:W-:Y:S02]  /*3f30*/  LEA.HI.X.SX32 R11, R4, R97, 0x1, P3 ;  /* 0x00000061040b7211 */ /* 0x004fe400018f0eff */
[----:B------:R0:W2:Y:S01]  /*3f40*/  LDS.128 R4, [R86+0x20400] ;  /* 0x0204000056047984 */ /* 0x0000a20000000c00 */
[----:B------:R-:W-:-:S13]  /*3f50*/  ISETP.GE.AND P3, PT, R222, R96, PT ;  /* 0x00000060de00720c */ /* 0x000fda0003f66270 */
[----:B0-----:R-:W-:Y:S05]  /*3f60*/  @P3 BRA `(.L_x_1619) ;  /* 0x0000000400a03947 */ /* 0x001fea0003800000 */
[----:B------:R-:W-:Y:S01]  /*3f70*/  SHF.R.U32.HI R12, RZ, 0x8, R41 ;  /* 0x00000008ff0c7819 */ /* 0x000fe20000011629 */
[----:B--2---:R-:W-:Y:S01]  /*3f80*/  IMAD.MOV.U32 R15, RZ, RZ, R7 ;  /* 0x000000ffff0f7224 */ /* 0x004fe200078e0007 */
[----:B------:R-:W-:Y:S01]  /*3f90*/  SHF.R.U32.HI R42, RZ, 0x8, R39 ;  /* 0x00000008ff2a7819 */ /* 0x000fe20000011627 */
[----:B------:R-:W-:Y:S01]  /*3fa0*/  IMAD.MOV.U32 R13, RZ, RZ, R6 ;  /* 0x000000ffff0d7224 */ /* 0x000fe200078e0006 */
[----:B------:R-:W-:Y:S01]  /*3fb0*/  SHF.R.U32.HI R40, RZ, 0x10, R41 ;  /* 0x00000010ff287819 */ /* 0x000fe20000011629 */
        /* <DEDUP_REMOVED lines=27> */
[CC--:B------:R-:W-:Y:S01]  /*4170*/  FMUL.FTZ R6, R12.reuse, R42.reuse ;  /* 0x0000002a0c067220 */ /* 0x0c0fe20000410000 */
        /* <DEDUP_REMOVED lines=25> */
[----:B------:R-:W-:Y:S02]  /*4310*/  F2FP.F16.E4M3.UNPACK_B R39, R43.H1 ;  /* 0x0000002bff27723e */ /* 0x000fe400030006ff */
[----:B---3--:R-:W-:Y:S01]  /*4320*/  F2FP.SATFINITE.E4M3.F32.PACK_AB_MERGE_C R99, R42, R41, RZ ;  /* 0x000000292a63723e */ /* 0x008fe200048070ff */
        /* <DEDUP_REMOVED lines=44> */
.L_x_1619:
[----:B------:R-:W-:Y:S05]  /*45f0*/  BSYNC B2 ;  /* 0x0000000000027941 */ /* 0x000fea0003800000 */
.L_x_1618:
[----:B--2---:R0:W-:Y:S02]  /*4600*/  ST.E.128 desc[UR42][R10.64], R4 ;  /* 0x000000040a007985 */ /* 0x0041e4000c101d2a */
.L_x_1617:
[----:B------:R-:W-:Y:S05]  /*4610*/  BSYNC B1 ;  /* 0x0000000000017941 */ /* 0x000fea0003800000 */
.L_x_1616:
[----:B------:R-:W-:Y:S01]  /*4620*/  LOP3.LUT P3, RZ, R57, 0x8, RZ, 0xc0, !PT ;  /* 0x0000000839ff7812 */ /* 0x000fe2000786c0ff */
[----:B------:R-:W-:-:S12]  /*4630*/  BSSY B1, `(.L_x_1620) ;  /* 0x0000072000017945 */ /* 0x000fd80003800000 */
[----:B------:R-:W-:Y:S05]  /*4640*/  @!P3 BRA `(.L_x_1621) ;  /* 0x0000000400c0b947 */ /* 0x000fea0003800000 */
[----:B0-----:R0:W0:Y:S01]  /*4650*/  LDS.128 R4, [R85+0x20400] ;  /* 0x0204000055047984 */ /* 0x0010220000000c00 */
[----:B----4-:R-:W-:Y:S01]  /*4660*/  IADD3 R10, P3, R208, R14, RZ ;  /* 0x0000000ed00a7210 */ /* 0x010fe20007f7e0ff */
[----:B------:R-:W-:Y:S04]  /*4670*/  BSSY B2, `(.L_x_1622) ;  /* 0x000006c000027945 */ /* 0x000fe80003800000 */
[----:B--2---:R-:W-:Y:S01]  /*4680*/  IMAD.X R11, R97, 0x1, R221, P3 ;  /* 0x00000001610b7824 */ /* 0x004fe200018e06dd */
[----:B------:R-:W-:-:S13]  /*4690*/  ISETP.GE.AND P3, PT, R223, R96, PT ;  /* 0x00000060df00720c */ /* 0x000fda0003f66270 */
[----:B------:R-:W-:Y:S05]  /*46a0*/  @P3 BRA `(.L_x_1623) ;  /* 0x0000000400a03947 */ /* 0x000fea0003800000 */
[----:B------:R-:W-:Y:S01]  /*46b0*/  SHF.R.U32.HI R38, RZ, 0x8, R35 ;  /* 0x00000008ff267819 */ /* 0x000fe20000011623 */
[----:B0-----:R-:W-:Y:S01]  /*46c0*/  IMAD.MOV.U32 R15, RZ, RZ, R7 ;  /* 0x000000ffff0f7224 */ /* 0x001fe200078e0007 */
        /* <DEDUP_REMOVED lines=34> */
[----:B------:R-:W-:Y:S01]  /*48f0*/  FFMA.FTZ R43, R5, R34, -R6 ;  /* 0x00000022052b7223 */ /* 0x000fe20000010806 */
        /* <DEDUP_REMOVED lines=67> */
.L_x_1623:
[----:B------:R-:W-:Y:S05]  /*4d30*/  BSYNC B2 ;  /* 0x0000000000027941 */ /* 0x000fea0003800000 */
.L_x_1622:
[----:B0-----:R0:W-:Y:S02]  /*4d40*/  ST.E.128 desc[UR42][R10.64], R4 ;  /* 0x000000040a007985 */ /* 0x0011e4000c101d2a */
.L_x_1621:
[----:B------:R-:W-:Y:S05]  /*4d50*/  BSYNC B1 ;  /* 0x0000000000017941 */ /* 0x000fea0003800000 */
.L_x_1620:
        /* <DEDUP_REMOVED lines=11> */
[--C-:B------:R-:W-:Y:S01]  /*4e10*/  SHF.R.U32.HI R12, RZ, 0x8, R33.reuse ;  /* 0x00000008ff0c7819 */ /* 0x100fe20000011621 */
[----:B------:R-:W-:Y:S01]  /*4e20*/  IMAD.MOV.U32 R13, RZ, RZ, R6 ;  /* 0x000000ffff0d7224 */ /* 0x000fe200078e0006 */
[----:B------:R-:W-:Y:S01]  /*4e30*/  SHF.R.U32.HI R32, RZ, 0x10, R33 ;  /* 0x00000010ff207819 */ /* 0x000fe20000011621 */
[----:B------:R-:W-:Y:S01]  /*4e40*/  IMAD.SHL.U32 R6, R34, 0x100, RZ ;  /* 0x0000010022067824 */ /* 0x000fe200078e00ff */
[----:B------:R-:W-:Y:S02]  /*4e50*/  LOP3.LUT R30, R33, 0xff0000ff, RZ, 0xc0, !PT ;  /* 0xff0000ff211e7812 */ /* 0x000fe400078ec0ff */
[----:B------:R-:W-:Y:S02]  /*4e60*/  SHF.L.U32 R7, R12, 0x8, RZ ;  /* 0x000000080c077819 */ /* 0x000fe400000006ff */
[----:B------:R-:W-:-:S02]  /*4e70*/  SHF.R.U32.HI R35, RZ, 0x10, R31 ;  /* 0x00000010ff237819 */ /* 0x000fc4000001161f */
[----:B------:R-:W-:Y:S02]  /*4e80*/  LOP3.LUT R31, R31, 0xff0000ff, RZ, 0xc0, !PT ;  /* 0xff0000ff1f1f7812 */ /* 0x000fe400078ec0ff */
        /* <DEDUP_REMOVED lines=94> */
.L_x_1627:
[----:B------:R-:W-:Y:S05]  /*5470*/  BSYNC B2 ;  /* 0x0000000000027941 */ /* 0x000fea0003800000 */
.L_x_1626:
[----:B0-----:R0:W-:Y:S02]  /*5480*/  ST.E.128 desc[UR42][R10.64], R4 ;  /* 0x000000040a007985 */ /* 0x0011e4000c101d2a */
.L_x_1625:
[----:B------:R-:W-:Y:S05]  /*5490*/  BSYNC B1 ;  /* 0x0000000000017941 */ /* 0x000fea0003800000 */
.L_x_1624:
[----:B------:R-:W-:-:S13]  /*54a0*/  LOP3.LUT P3, RZ, R57, 0x20, RZ, 0xc0, !PT ;  /* 0x0000002039ff7812 */ /* 0x000fda000786c0ff */
        /* <DEDUP_REMOVED lines=9> */
[----:B------:R-:W-:Y:S02]  /*5540*/  SHF.R.U32.HI R12, RZ, 0x8, R29 ;  /* 0x00000008ff0c7819 */ /* 0x000fe4000001161d */
[----:B------:R-:W-:Y:S01]  /*5550*/  LOP3.LUT R8, R9, 0xff0000ff, RZ, 0xc0, !PT ;  /* 0xff0000ff09087812 */ /* 0x000fe200078ec0ff */
[----:B------:R-:W-:Y:S01]  /*5560*/  IMAD.SHL.U32 R7, R30, 0x100, RZ ;  /* 0x000001001e077824 */ /* 0x000fe200078e00ff */
[----:B------:R-:W-:Y:S01]  /*5570*/  SHF.R.U32.HI R13, RZ, 0x10, R9 ;  /* 0x00000010ff0d7819 */ /* 0x000fe20000011609 */
[----:B------:R-:W-:Y:S01]  /*5580*/  IMAD.MOV.U32 R9, RZ, RZ, R6 ;  /* 0x000000ffff097224 */ /* 0x000fe200078e0006 */
[----:B------:R-:W-:Y:S01]  /*5590*/  SHF.R.U32.HI R28, RZ, 0x10, R29 ;  /* 0x00000010ff1c7819 */ /* 0x000fe2000001161d */
[----:B------:R-:W-:Y:S01]  /*55a0*/  IMAD.SHL.U32 R6, R12, 0x100, RZ ;  /* 0x000001000c067824 */ /* 0x000fe200078e00ff */
[----:B------:R-:W-:-:S02]  /*55b0*/  LOP3.LUT R11, R29, 0xff0000ff, RZ, 0xc0, !PT ;  /* 0xff0000ff1d0b7812 */ /* 0x000fc400078ec0ff */
        /* <DEDUP_REMOVED lines=15> */
[----:B------:R-:W-:Y:S01]  /*56b0*/  HADD2.F32 R12, -RZ, R11.H0_H0 ;  /* 0x2000000bff0c7230 */ /* 0x000fe20000004100 */
        /* <DEDUP_REMOVED lines=10> */
[-C--:B------:R-:W-:Y:S01]  /*5760*/  FFMA.FTZ R34, R5, R11.reuse, -R6 ;  /* 0x0000000b05227223 */ /* 0x080fe20000010806 */
[-C--:B------:R-:W-:Y:S01]  /*5770*/  F2FP.F16.E4M3.UNPACK_B R5, R4.reuse.H1 ;  /* 0x00000004ff05723e */ /* 0x080fe200030006ff */
        /* <DEDUP_REMOVED lines=30> */
[----:B------:R-:W-:Y:S01]  /*5960*/  FMUL.FTZ R35, R7, R29 ;  /* 0x0000001d07237220 */ /* 0x000fe20000410000 */
[----:B------:R-:W-:-:S02]  /*5970*/  HADD2.F32 R5, -RZ, R4.H1_H1 ;  /* 0x30000004ff057230 */ /* 0x000fc40000004100 */
[C---:B------:R-:W-:Y:S01]  /*5980*/  FMUL.FTZ R34, R6.reuse, R29 ;  /* 0x0000001d06227220 */ /* 0x040fe20000410000 */
[----:B------:R-:W-:Y:S02]  /*5990*/  HADD2.F32 R28, -RZ, R30.H1_H1 ;  /* 0x3000001eff1c7230 */ /* 0x000fe40000004100 */
[----:B------:R-:W-:Y:S01]  /*59a0*/  FFMA.FTZ R35, R6, R11, -R35 ;  /* 0x0000000b06237223 */ /* 0x000fe20000010823 */
[----:B------:R-:W-:Y:S01]  /*59b0*/  HADD2.F32 R4, -RZ, R4.H0_H0 ;  /* 0x20000004ff047230 */ /* 0x000fe20000004100 */
[----:B------:R-:W-:Y:S01]  /*59c0*/  F2FP.F16.E4M3.UNPACK_B R9, R9 ;  /* 0x00000009ff09723e */ /* 0x000fe200020006ff */
[----:B------:R-:W-:Y:S02]  /*59d0*/  HADD2.F32 R6, -RZ, R13.H1_H1 ;  /* 0x3000000dff067230 */ /* 0x000fe40000004100 */
[----:B------:R-:W-:Y:S01]  /*59e0*/  FMUL.FTZ R29, R5, R28 ;  /* 0x0000001c051d7220 */ /* 0x000fe20000410000 */
[----:B------:R-:W-:Y:S01]  /*59f0*/  F2FP.F16.E4M3.UNPACK_B R10, R10 ;  /* 0x0000000aff0a723e */ /* 0x000fe200020006ff */
[----:B------:R-:W-:Y:S01]  /*5a00*/  FMUL.FTZ R28, R4, R28 ;  /* 0x0000001c041c7220 */ /* 0x000fe20000410000 */
[----:B------:R-:W-:-:S02]  /*5a10*/  HADD2.F32 R30, -RZ, R30.H0_H0 ;  /* 0x2000001eff1e7230 */ /* 0x000fc40000004100 */
[-C--:B------:R-:W-:Y:S01]  /*5a20*/  FFMA.FTZ R29, R4, R6.reuse, -R29 ;  /* 0x00000006041d7223 */ /* 0x080fe2000001081d */
[--C-:B------:R-:W-:Y:S02]  /*5a30*/  HADD2.F32 R4, -RZ, R9.reuse.H0_H0 ;  /* 0x20000009ff047230 */ /* 0x100fe40000004100 */
[----:B------:R-:W-:Y:S01]  /*5a40*/  FFMA.FTZ R28, R5, R6, R28 ;  /* 0x00000006051c7223 */ /* 0x000fe2000001001c */
[----:B------:R-:W-:Y:S02]  /*5a50*/  HADD2.F32 R9, -RZ, R9.H1_H1 ;  /* 0x30000009ff097230 */ /* 0x000fe40000004100 */
[----:B------:R-:W-:Y:S01]  /*5a60*/  FFMA.FTZ R34, R7, R11, R34 ;  /* 0x0000000b07227223 */ /* 0x000fe20000010022 */
[--C-:B------:R-:W-:Y:S02]  /*5a70*/  HADD2.F32 R5, -RZ, R10.reuse.H0_H0 ;  /* 0x2000000aff057230 */ /* 0x100fe40000004100 */
[----:B------:R-:W-:Y:S02]  /*5a80*/  HADD2.F32 R10, -RZ, R10.H1_H1 ;  /* 0x3000000aff0a7230 */ /* 0x000fe40000004100 */
[----:B------:R-:W-:Y:S01]  /*5a90*/  FMUL.FTZ R7, R9, R30 ;  /* 0x0000001e09077220 */ /* 0x000fe20000410000 */
        /* <DEDUP_REMOVED lines=11> */
[----:B------:R-:W-:-:S02]  /*5b50*/  F2FP.SATFINITE.E4M3.F32.PACK_AB_MERGE_C R34, R34, R35, RZ ;  /* 0x000000232222723e */ /* 0x000fc400048070ff */
[----:B------:R-:W-:Y:S02]  /*5b60*/  F2FP.SATFINITE.E4M3.F32.PACK_AB_MERGE_C R28, R30, R7, R28 ;  /* 0x000000071e1c723e */ /* 0x000fe4000480701c */
[----:B------:R-:W-:Y:S02]  /*5b70*/  F2FP.SATFINITE.E4M3.F32.PACK_AB_MERGE_C R7, R11, R6, R34 ;  /* 0x000000060b07723e */ /* 0x000fe40004807022 */
[----:B------:R-:W-:Y:S01]  /*5b80*/  F2FP.SATFINITE.E4M3.F32.PACK_AB_MERGE_C R5, R33, R32, R37 ;  /* 0x000000202105723e */ /* 0x000fe20004807025 */
[----:B------:R-:W-:Y:S01]  /*5b90*/  IMAD.MOV.U32 R6, RZ, RZ, R28 ;  /* 0x000000ffff067224 */ /* 0x000fe200078e001c */
[----:B------:R-:W-:-:S07]  /*5ba0*/  F2FP.SATFINITE.E4M3.F32.PACK_AB_MERGE_C R4, R98, R31, R36 ;  /* 0x0000001f6204723e */ /* 0x000fce0004807024 */
.L_x_1629:
[----:B------:R-:W-:Y:S05]  /*5bb0*/  BSYNC B1 ;  /* 0x0000000000017941 */ /* 0x000fea0003800000 */
.L_x_1628:
[----:B0-----:R0:W-:Y:S01]  /*5bc0*/  ST.E.128 desc[UR42][R14.64], R4 ;  /* 0x000000040e007985 */ /* 0x0011e2000c101d2a */
[----:B------:R-:W-:Y:S05]  /*5bd0*/  BRA `(.L_x_1607) ;  /* 0x0000003400c47947 */ /* 0x000fea0003800000 */
.L_x_1600:
        /* <DEDUP_REMOVED lines=42> */
.L_x_1631:
[----:B------:R-:W-:Y:S05]  /*5e80*/  BSYNC B1 ;  /* 0x0000000000017941 */ /* 0x000fea0003800000 */
.L_x_1630:
        /* <DEDUP_REMOVED lines=16> */
.L_x_1632:
[----:B------:R-:W-:Y:S01]  /*5f90*/  IMAD R82, R200, 0x8, R16 ;  /* 0x00000008c8527824 */ /* 0x000fe200078e0210 */
[----:B------:R-:W-:Y:S01]  /*5fa0*/  SHF.L.U32 R93, R210, 0x1f, RZ ;  /* 0x0000001fd25d7819 */ /* 0x000fe200000006ff */
[----:B------:R-:W-:Y:S03]  /*5fb0*/  BSSY B1, `(.L_x_1633) ;  /* 0x0000003000017945 */ /* 0x000fe60003800000 */
[----:B------:R-:W1:Y:S02]  /*5fc0*/  SYNCS.PHASECHK.TRANS64.TRYWAIT P4, [R82+URZ+0x2a890], R93 ;  /* 0x02a8905d520075a7 */ /* 0x000e64000808017f */
[----:B-1----:R-:W-:Y:S05]  /*5fd0*/  @!P4 BRA `(.L_x_1634) ;  /* 0x000002540018c947 */ /* 0x002fea0003800000 */
.L_x_1971:
[----:B------:R-:W-:Y:S05]  /*5fe0*/  BSYNC B1 ;  /* 0x0000000000017941 */ /* 0x000fea0003800000 */
.L_x_1633:
[----:B------:R-:W-:-:S03]  /*5ff0*/  UMOV UR4, 0xffffffff ;  /* 0xffffffff00047882 */ /* 0x000fc60000000000 */
[----:B------:R-:W-:Y:S05]  /*6000*/  BRA.DIV UR4, `(.L_x_1635) ;  /* 0x0000025604207947 */ /* 0x000fea000b800000 */
[----:B------:R-:W2:Y:S04]  /*6010*/  SHFL.IDX PT, R97, R97, RZ, 0x1e1f ;  /* 0x001e1fff61617589 */ /* 0x000ea800000e0000 */
[----:B------:R-:W3:Y:S02]  /*6020*/  SHFL.IDX PT, R99, R99, RZ, 0x1e1f ;  /* 0x001e1fff63637589 */ /* 0x000ee400000e0000 */
.L_x_1975:
[----:B------:R-:W-:Y:S05]  /*6030*/  @P3 BRA `(.L_x_1607) ;  /* 0x0000003000ac3947 */ /* 0x000fea0003800000 */
[----:B------:R-:W4:Y:S01]  /*6040*/  LDC R103, c[0x0][0x2f4] ;  /* 0x0000bd00ff677b82 */ /* 0x000f220000000800 */
[----:B------:R-:W-:Y:S01]  /*6050*/  ISETP.NE.AND P3, PT, R54, RZ, PT ;  /* 0x000000ff3600720c */ /* 0x000fe20003f65270 */
[----:B------:R-:W-:Y:S01]  /*6060*/  BSSY B1, `(.L_x_1636) ;  /* 0x00000f5000017945 */ /* 0x000fe20003800000 */
[----:B----4-:R-:W-:-:S11]  /*6070*/  IMAD.IADD R105, R103, 0x1, -R64 ;  /* 0x0000000167697824 */ /* 0x010fd600078e0a40 */
[----:B------:R-:W-:Y:S05]  /*6080*/  @!P3 BRA `(.L_x_1637) ;  /* 0x0000000c00c8b947 */ /* 0x000fea0003800000 */
[----:B------:R-:W-:Y:S01]  /*6090*/  SEL R8, R64, R105, !P0 ;  /* 0x0000006940087207 */ /* 0x000fe20004000000 */
[----:B------:R-:W-:Y:S01]  /*60a0*/  BSSY B2, `(.L_x_1638) ;  /* 0x00000eb000027945 */ /* 0x000fe20003800000 */
[C---:B---3--:R-:W-:Y:S02]  /*60b0*/  IADD3 R94, P3, R58.reuse, R99, RZ ;  /* 0x000000633a5e7210 */ /* 0x048fe40007f7e0ff */
[----:B------:R-:W-:Y:S02]  /*60c0*/  SHF.R.S32.HI R9, RZ, 0x1f, R8 ;  /* 0x0000001fff097819 */ /* 0x000fe40000011408 */
[----:B--2---:R-:W-:Y:S02]  /*60d0*/  LEA.HI.X.SX32 R95, R58, R97, 0x1, P3 ;  /* 0x000000613a5f7211 */ /* 0x004fe400018f0eff */
[----:B------:R-:W-:Y:S02]  /*60e0*/  LEA.HI R9, R9, R8, RZ, 0x5 ;  /* 0x0000000809097211 */ /* 0x000fe400078f28ff */
[----:B------:R-:W-:-:S02]  /*60f0*/  ISETP.GE.AND P3, PT, R18, R96, PT ;  /* 0x000000601200720c */ /* 0x000fc40003f66270 */
[----:B------:R-:W-:-:S04]  /*6100*/  SHF.R.S32.HI R8, RZ, 0x5, R9 ;  /* 0x00000005ff087819 */ /* 0x000fc80000011409 */
[----:B------:R-:W-:-:S04]  /*6110*/  LEA.HI.SX32 R8, R77, R8, 0x1c ;  /* 0x000000084d087211 */ /* 0x000fc800078fe2ff */
[----:B------:R-:W-:Y:S01]  /*6120*/  SHF.R.S32.HI R9, RZ, 0x1f, R8 ;  /* 0x0000001fff097819 */ /* 0x000fe20000011408 */
[----:B------:R-:W-:-:S03]  /*6130*/  IMAD.SHL.U32 R110, R8, 0x10, RZ ;  /* 0x00000010086e7824 */ /* 0x000fc600078e00ff */
[----:B------:R-:W-:Y:S02]  /*6140*/  LEA.HI R8, R9, R8, RZ, 0x2 ;  /* 0x0000000809087211 */ /* 0x000fe400078f10ff */
[----:B------:R-:W-:-:S03]  /*6150*/  LOP3.LUT R9, R215, 0x30, R110, 0xf8, !PT ;  /* 0x00000030d7097812 */ /* 0x000fc600078ef86e */
[----:B------:R-:W-:Y:S01]  /*6160*/  IMAD.SHL.U32 R8, R8, 0x800, RZ ;  /* 0x0000080008087824 */ /* 0x000fe200078e00ff */
[----:B------:R-:W-:-:S04]  /*6170*/  LOP3.LUT R9, R9, R216, RZ, 0x3c, !PT ;  /* 0x000000d809097212 */ /* 0x000fc800078e3cff */
[----:B------:R-:W-:-:S04]  /*6180*/  LOP3.LUT R8, R8, 0xffffe000, RZ, 0xc0, !PT ;  /* 0xffffe00008087812 */ /* 0x000fc800078ec0ff */
[----:B0-----:R-:W-:Y:S01]  /*6190*/  IADD3 R11, R9, R8, R217 ;  /* 0x00000008090b7210 */ /* 0x001fe20007ffe0d9 */
        /* <DEDUP_REMOVED lines=9> */
[----:B------:R-:W-:Y:S02]  /*6230*/  LOP3.LUT R115, R33, 0xff0000ff, RZ, 0xc0, !PT ;  /* 0xff0000ff21737812 */ /* 0x000fe400078ec0ff */
[----:B------:R-:W-:Y:S01]  /*6240*/  SHF.R.U32.HI R114, RZ, 0x8, R35 ;  /* 0x00000008ff727819 */ /* 0x000fe20000011623 */
[----:B------:R-:W-:Y:S01]  /*6250*/  IMAD.SHL.U32 R8, R32, 0x100, RZ ;  /* 0x0000010020087824 */ /* 0x000fe200078e00ff */
[----:B------:R-:W-:Y:S01]  /*6260*/  SHF.R.U32.HI R46, RZ, 0x8, R45 ;  /* 0x00000008ff2e7819 */ /* 0x000fe2000001162d */
[----:B------:R-:W-:Y:S01]  /*6270*/  IMAD.MOV.U32 R32, RZ, RZ, R10 ;  /* 0x000000ffff207224 */ /* 0x000fe200078e000a */
[----:B------:R-:W-:Y:S01]  /*6280*/  SHF.R.U32.HI R117, RZ, 0x10, R33 ;  /* 0x00000010ff757819 */ /* 0x000fe20000011621 */
[----:B--2---:R-:W-:Y:S01]  /*6290*/  IMAD.MOV.U32 R33, RZ, RZ, R14 ;  /* 0x000000ffff217224 */ /* 0x004fe200078e000e */
[----:B------:R-:W-:Y:S01]  /*62a0*/  LOP3.LUT R115, R115, 0xff00, R8, 0xf8, !PT ;  /* 0x0000ff0073737812 */ /* 0x000fe200078ef808 */
[----:B------:R-:W-:Y:S01]  /*62b0*/  IMAD.SHL.U32 R8, R114, 0x100, RZ ;  /* 0x0000010072087824 */ /* 0x000fe200078e00ff */
[----:B------:R-:W-:Y:S01]  /*62c0*/  SHF.R.U32.HI R116, RZ, 0x10, R35 ;  /* 0x00000010ff747819 */ /* 0x000fe20000011623 */
[----:B------:R-:W-:Y:S01]  /*62d0*/  IMAD.SHL.U32 R10, R46, 0x100, RZ ;  /* 0x000001002e0a7824 */ /* 0x000fe200078e00ff */
[----:B------:R-:W-:-:S02]  /*62e0*/  LOP3.LUT R35, R35, 0xff0000ff, RZ, 0xc0, !PT ;  /* 0xff0000ff23237812 */ /* 0x000fc400078ec0ff */
[----:B------:R-:W-:Y:S02]  /*62f0*/  SHF.R.U32.HI R120, RZ, 0x10, R45 ;  /* 0x00000010ff787819 */ /* 0x000fe4000001162d */
[--C-:B------:R-:W-:Y:S02]  /*6300*/  SHF.R.U32.HI R118, RZ, 0x10, R47.reuse ;  /* 0x00000010ff767819 */ /* 0x100fe4000001162f */
[----:B------:R-:W-:Y:S02]  /*6310*/  SHF.R.U32.HI R34, RZ, 0x8, R47 ;  /* 0x00000008ff227819 */ /* 0x000fe4000001162f */
[----:B------:R-:W-:Y:S01]  /*6320*/  LOP3.LUT R119, R47, 0xff0000ff, RZ, 0xc0, !PT ;  /* 0xff0000ff2f777812 */ /* 0x000fe200078ec0ff */
[----:B------:R-:W-:Y:S01]  /*6330*/  IMAD.MOV.U32 R47, RZ, RZ, R12 ;  /* 0x000000ffff2f7224 */ /* 0x000fe200078e000c */
[----:B------:R-:W-:Y:S01]  /*6340*/  LOP3.LUT R45, R45, 0xff0000ff, RZ, 0xc0, !PT ;  /* 0xff0000ff2d2d7812 */ /* 0x000fe200078ec0ff */
[----:B------:R-:W-:Y:S01]  /*6350*/  IMAD.U32 R12, R117, 0x10000, RZ ;  /* 0x00010000750c7824 */ /* 0x000fe200078e00ff */
[----:B------:R-:W-:Y:S01]  /*6360*/  LOP3.LUT R35, R35, 0xff00, R8, 0xf8, !PT ;  /* 0x0000ff0023237812 */ /* 0x000fe200078ef808 */
[----:B------:R-:W-:Y:S01]  /*6370*/  IMAD.U32 R8, R116, 0x10000, RZ ;  /* 0x0001000074087824 */ /* 0x000fe200078e00ff */
[----:B------:R-:W-:Y:S01]  /*6380*/  LOP3.LUT R117, R45, 0xff00, R10, 0xf8, !PT ;  /* 0x0000ff002d757812 */ /* 0x000fe200078ef80a */
[----:B------:R-:W-:Y:S01]  /*6390*/  IMAD.U32 R118, R118, 0x10000, RZ ;  /* 0x0001000076767824 */ /* 0x000fe200078e00ff */
[----:B------:R-:W-:-:S02]  /*63a0*/  F2FP.F16.E4M3.UNPACK_B R116, R113.H1 ;  /* 0x00000071ff74723e */ /* 0x000fc400030006ff */
[----:B------:R-:W-:Y:S02]  /*63b0*/  F2FP.F16.E4M3.UNPACK_B R114, R47.H1 ;  /* 0x0000002fff72723e */ /* 0x000fe400030006ff */
[----:B------:R-:W-:Y:S01]  /*63c0*/  F2FP.F16.E4M3.UNPACK_B R45, R44.H1 ;  /* 0x0000002cff2d723e */ /* 0x000fe200030006ff */
[----:B------:R-:W-:Y:S01]  /*63d0*/  HADD2.F32 R10, -RZ, R116.H0_H0 ;  /* 0x20000074ff0a7230 */ /* 0x000fe20000004100 */
[----:B------:R-:W-:Y:S02]  /*63e0*/  SHF.L.U32 R14, R34, 0x8, RZ ;  /* 0x00000008220e7819 */ /* 0x000fe400000006ff */
[----:B------:R-:W-:Y:S01]  /*63f0*/  LOP3.LUT R8, R35, 0xff0000, R8, 0xf8, !PT ;  /* 0x00ff000023087812 */ /* 0x000fe200078ef808 */
[----:B------:R-:W-:Y:S01]  /*6400*/  HADD2.F32 R35, -RZ, R114.H0_H0 ;  /* 0x20000072ff237230 */ /* 0x000fe20000004100 */
[----:B------:R-:W-:Y:S01]  /*6410*/  F2FP.F16.E4M3.UNPACK_B R46, R112.H1 ;  /* 0x00000070ff2e723e */ /* 0x000fe200030006ff */
[----:B------:R-:W-:Y:S01]  /*6420*/  HADD2.F32 R34, -RZ, R45.H0_H0 ;  /* 0x2000002dff227230 */ /* 0x000fe20000004100 */
[----:B------:R-:W-:Y:S01]  /*6430*/  LOP3.LUT R119, R119, 0xff00, R14, 0xf8, !PT ;  /* 0x0000ff0077777812 */ /* 0x000fe200078ef80e */
[----:B------:R-:W-:Y:S01]  /*6440*/  IMAD.U32 R14, R120, 0x10000, RZ ;  /* 0x00010000780e7824 */ /* 0x000fe200078e00ff */
[----:B------:R-:W-:Y:S01]  /*6450*/  LOP3.LUT R12, R115, 0xff0000, R12, 0xf8, !PT ;  /* 0x00ff0000730c7812 */ /* 0x000fe200078ef80c */
        /* <DEDUP_REMOVED lines=10> */
[----:B------:R-:W-:Y:S01]  /*6500*/  F2FP.F16.E4M3.UNPACK_B R44, R44 ;  /* 0x0000002cff2c723e */ /* 0x000fe200020006ff */
[----:B------:R-:W-:Y:S01]  /*6510*/  HADD2.F32 R46, -RZ, R45.H1_H1 ;  /* 0x3000002dff2e7230 */ /* 0x000fe20000004100 */
[----:B------:R-:W-:-:S02]  /*6520*/  F2FP.F16.E4M3.UNPACK_B R47, R47 ;  /* 0x0000002fff2f723e */ /* 0x000fc400020006ff */
[----:B------:R-:W-:Y:S01]  /*6530*/  LOP3.LUT R14, R117, 0xff0000, R14, 0xf8, !PT ;  /* 0x00ff0000750e7812 */ /* 0x000fe200078ef80e */
[-C--:B------:R-:W-:Y:S01]  /*6540*/  FMUL.FTZ R121, R114, R119.reuse ;  /* 0x0000007772797220 */ /* 0x080fe20000410000 */
[----:B------:R-:W-:Y:S01]  /*6550*/  F2FP.F16.E4M3.UNPACK_B R113, R112 ;  /* 0x00000070ff71723e */ /* 0x000fe200020006ff */
        /* <DEDUP_REMOVED lines=11> */
[-C--:B------:R-:W-:Y:S01]  /*6610*/  FFMA.FTZ R118, R112, R46.reuse, R115 ;  /* 0x0000002e70767223 */ /* 0x080fe20000010073 */
[----:B------:R-:W-:Y:S02]  /*6620*/  HADD2.F32 R44, -RZ, R44.H1_H1 ;  /* 0x3000002cff2c7230 */ /* 0x000fe40000004100 */
[----:B------:R-:W-:Y:S01]  /*6630*/  FFMA.FTZ R117, R45, R46, -R114 ;  /* 0x0000002e2d757223 */ /* 0x000fe20000010872 */
[----:B------:R-:W-:-:S02]  /*6640*/  HADD2.F32 R113, -RZ, R113.H1_H1 ;  /* 0x30000071ff717230 */ /* 0x000fc40000004100 */
[CC--:B------:R-:W-:Y:S01]  /*6650*/  FMUL.FTZ R115, R47.reuse, R116.reuse ;  /* 0x000000742f737220 */ /* 0x0c0fe20000410000 */
[----:B------:R-:W-:Y:S01]  /*6660*/  F2FP.F16.E4M3.UNPACK_B R45, R111.H1 ;  /* 0x0000006fff2d723e */ /* 0x000fe200030006ff */
[C---:B------:R-:W-:Y:S01]  /*6670*/  FMUL.FTZ R120, R44.reuse, R116 ;  /* 0x000000742c787220 */ /* 0x040fe20000410000 */
[----:B------:R-:W-:Y:S01]  /*6680*/  F2FP.F16.E4M3.UNPACK_B R46, R33.H1 ;  /* 0x00000021ff2e723e */ /* 0x000fe200030006ff */
[----:B------:R-:W-:Y:S01]  /*6690*/  FFMA.FTZ R116, R44, R113, -R115 ;  /* 0x000000712c747223 */ /* 0x000fe20000010873 */
        /* <DEDUP_REMOVED lines=16> */
[----:B------:R-:W-:Y:S01]  /*67a0*/  FMUL.FTZ R123, R46, R113 ;  /* 0x000000712e7b7220 */ /* 0x000fe20000410000 */
[----:B------:R-:W-:Y:S01]  /*67b0*/  FFMA.FTZ R115, R112, R47, R115 ;  /* 0x0000002f70737223 */ /* 0x000fe20000010073 */
[----:B------:R-:W-:Y:S01]  /*67c0*/  FMUL.FTZ R113, R44, R113 ;  /* 0x000000712c717220 */ /* 0x000fe20000410000 */
[----:B------:R-:W-:-:S02]  /*67d0*/  HADD2.F32 R112, -RZ, R111.H0_H0 ;  /* 0x2000006fff707230 */ /* 0x000fc40000004100 */
[----:B------:R-:W-:Y:S01]  /*67e0*/  FFMA.FTZ R123, R44, R45, -R123 ;  /* 0x0000002d2c7b7223 */ /* 0x000fe2000001087b */
[----:B------:R-:W-:Y:S01]  /*67f0*/  F2FP.F16.E4M3.UNPACK_B R44, R33 ;  /* 0x00000021ff2c723e */ /* 0x000fe200020006ff */
[----:B------:R-:W-:Y:S01]  /*6800*/  FFMA.FTZ R124, R46, R45, R113 ;  /* 0x0000002d2e7c7223 */ /* 0x000fe20000010071 */
[----:B------:R-:W-:Y:S01]  /*6810*/  F2FP.F16.E4M3.UNPACK_B R109, R109 ;  /* 0x0000006dff6d723e */ /* 0x000fe200020006ff */
[----:B------:R-:W-:Y:S01]  /*6820*/  HADD2.F32 R33, -RZ, R32.H0_H0 ;  /* 0x20000020ff217230 */ /* 0x000fe20000004100 */
[----:B------:R-:W-:Y:S01]  /*6830*/  F2FP.F16.E4M3.UNPACK_B R113, R14 ;  /* 0x0000000eff71723e */ /* 0x000fe200020006ff */
[--C-:B------:R-:W-:Y:S01]  /*6840*/  HADD2.F32 R45, -RZ, R44.reuse.H0_H0 ;  /* 0x2000002cff2d7230 */ /* 0x100fe20000004100 */
[----:B------:R-:W-:Y:S01]  /*6850*/  F2FP.SATFINITE.E4M3.F32.PACK_AB_MERGE_C R120, R123, R120, RZ ;  /* 0x000000787b78723e */ /* 0x000fe200048070ff */
[----:B------:R-:W-:Y:S01]  /*6860*/  HADD2.F32 R111, -RZ, R111.H1_H1 ;  /* 0x3000006fff6f7230 */ /* 0x000fe20000004100 */
[----:B------:R-:W-:Y:S01]  /*6870*/  F2FP.SATFINITE.E4M3.F32.PACK_AB_MERGE_C R115, R124, R115, RZ ;  /* 0x000000737c73723e */ /* 0x000fe200048070ff */
[----:B------:R-:W-:-:S02]  /*6880*/  HADD2.F32 R44, -RZ, R44.H1_H1 ;  /* 0x3000002cff2c7230 */ /* 0x000fc40000004100 */
[-C--:B------:R-:W-:Y:S01]  /*6890*/  FMUL.FTZ R114, R45, R112.reuse ;  /* 0x000000702d727220 */ /* 0x080fe20000410000 */
[----:B------:R-:W-:Y:S02]  /*68a0*/  HADD2.F32 R32, -RZ, R32.H1_H1 ;  /* 0x30000020ff207230 */ /* 0x000fe40000004100 */
[----:B------:R-:W-:Y:S01]  /*68b0*/  FMUL.FTZ R112, R33, R112 ;  /* 0x0000007021707220 */ /* 0x000fe20000410000 */
[--C-:B------:R-:W-:Y:S02]  /*68c0*/  HADD2.F32 R46, -RZ, R109.reuse.H0_H0 ;  /* 0x2000006dff2e7230 */ /* 0x100fe40000004100 */
[-C--:B------:R-:W-:Y:S01]  /*68d0*/  FMUL.FTZ R47, R44, R111.reuse ;  /* 0x0000006f2c2f7220 */ /* 0x080fe20000410000 */
[----:B------:R-:W-:Y:S02]  /*68e0*/  HADD2.F32 R109, -RZ, R109.H1_H1 ;  /* 0x3000006dff6d7230 */ /* 0x000fe40000004100 */
[C---:B------:R-:W-:Y:S01]  /*68f0*/  FMUL.FTZ R111, R32.reuse, R111 ;  /* 0x0000006f206f7220 */ /* 0x040fe20000410000 */
[----:B------:R-:W-:Y:S01]  /*6900*/  F2FP.SATFINITE.E4M3.F32.PACK_AB_MERGE_C R34, R121, R34, RZ ;  /* 0x000000227922723e */ /* 0x000fe200048070ff */
[-C--:B------:R-:W-:Y:S01]  /*6910*/  FFMA.FTZ R33, R33, R46.reuse, -R114 ;  /* 0x0000002e21217223 */ /* 0x080fe20000010872 */
[----:B------:R-:W-:Y:S01]  /*6920*/  FFMA.FTZ R112, R45, R46, R112 ;  /* 0x0000002e2d707223 */ /* 0x000fe20000010070 */
[----:B------:R-:W-:Y:S01]  /*6930*/  F2FP.F16.E4M3.UNPACK_B R46, R13 ;  /* 0x0000000dff2e723e */ /* 0x000fe200020006ff */
[-C--:B------:R-:W-:Y:S01]  /*6940*/  FFMA.FTZ R32, R32, R109.reuse, -R47 ;  /* 0x0000006d20207223 */ /* 0x080fe2000001082f */
        /* <DEDUP_REMOVED lines=8> */
[----:B------:R-:W-:-:S02]  /*69d0*/  HADD2.F32 R112, -RZ, R111.H0_H0 ;  /* 0x2000006fff707230 */ /* 0x000fc40000004100 */
[-C--:B------:R-:W-:Y:S01]  /*69e0*/  FMUL.FTZ R115, R47, R114.reuse ;  /* 0x000000722f737220 */ /* 0x080fe20000410000 */
[----:B------:R-:W-:Y:S02]  /*69f0*/  HADD2.F32 R109, -RZ, R46.H1_H1 ;  /* 0x3000002eff6d7230 */ /* 0x000fe40000004100 */
[C---:B------:R-:W-:Y:S01]  /*6a00*/  FMUL.FTZ R114, R44.reuse, R114 ;  /* 0x000000722c727220 */ /* 0x040fe20000410000 */
[----:B------:R-:W-:Y:S02]  /*6a10*/  HADD2.F32 R113, -RZ, R113.H1_H1 ;  /* 0x30000071ff717230 */ /* 0x000fe40000004100 */
[-C--:B------:R-:W-:Y:S01]  /*6a20*/  FFMA.FTZ R44, R44, R112.reuse, -R115 ;  /* 0x000000702c2c7223 */ /* 0x080fe20000010873 */
[----:B------:R-:W-:Y:S01]  /*6a30*/  HADD2.F32 R46, -RZ, R45.H1_H1 ;  /* 0x3000002dff2e7230 */ /* 0x000fe20000004100 */
[----:B------:R-:W-:Y:S01]  /*6a40*/  F2FP.SATFINITE.E4M3.F32.PACK_AB_MERGE_C R122, R122, R35, RZ ;  /* 0x000000237a7a723e */ /* 0x000fe200048070ff */
[----:B------:R-:W-:Y:S02]  /*6a50*/  HADD2.F32 R111, -RZ, R111.H1_H1 ;  /* 0x3000006fff6f7230 */ /* 0x000fe40000004100 */
[----:B------:R-:W-:Y:S01]  /*6a60*/  FMUL.FTZ R115, R109, R113 ;  /* 0x000000716d737220 */ /* 0x000fe20000410000 */
[----:B------:R-:W-:Y:S01]  /*6a70*/  F2FP.SATFINITE.E4M3.F32.PACK_AB_MERGE_C R35, R116, R117, R34 ;  /* 0x000000757423723e */ /* 0x000fe20004807022 */
[----:B------:R-:W-:Y:S01]  /*6a80*/  FFMA.FTZ R45, R47, R112, R114 ;  /* 0x000000702f2d7223 */ /* 0x000fe20000010072 */
[C---:B------:R-:W-:Y:S01]  /*6a90*/  FMUL.FTZ R112, R46.reuse, R113 ;  /* 0x000000712e707220 */ /* 0x040fe20000410000 */
[----:B------:R-:W-:Y:S01]  /*6aa0*/  F2FP.F16.E4M3.UNPACK_B R47, R13.H1 ;  /* 0x0000000dff2f723e */ /* 0x000fe200030006ff */
[----:B------:R-:W-:Y:S01]  /*6ab0*/  FFMA.FTZ R117, R46, R111, -R115 ;  /* 0x0000006f2e757223 */ /* 0x000fe20000010873 */
[----:B------:R-:W-:Y:S01]  /*6ac0*/  F2FP.F16.E4M3.UNPACK_B R9, R9.H1 ;  /* 0x00000009ff09723e */ /* 0x000fe200030006ff */
[----:B------:R-:W-:Y:S01]  /*6ad0*/  FFMA.FTZ R116, R109, R111, R112 ;  /* 0x0000006f6d747223 */ /* 0x000fe20000010070 */
[----:B------:R-:W-:Y:S01]  /*6ae0*/  F2FP.F16.E4M3.UNPACK_B R46, R14.H1 ;  /* 0x0000000eff2e723e */ /* 0x000fe200030006ff */
[----:B------:R-:W-:Y:S01]  /*6af0*/  HADD2.F32 R14, -RZ, R47.H0_H0 ;  /* 0x2000002fff0e7230 */ /* 0x000fe20000004100 */
[----:B------:R-:W-:Y:S01]  /*6b00*/  F2FP.F16.E4M3.UNPACK_B R12, R12.H1 ;  /* 0x0000000cff0c723e */ /* 0x000fe200030006ff */
[----:B------:R-:W-:Y:S01]  /*6b10*/  HADD2.F32 R13, -RZ, R9.H0_H0 ;  /* 0x20000009ff0d7230 */ /* 0x000fe20000004100 */
[----:B------:R-:W-:Y:S01]  /*6b20*/  F2FP.SATFINITE.E4M3.F32.PACK_AB_MERGE_C R34, R119, R118, R122 ;  /* 0x000000767722723e */ /* 0x000fe2000480707a */
[----:B------:R-:W-:Y:S01]  /*6b30*/  HADD2.F32 R109, -RZ, R46.H0_H0 ;  /* 0x2000002eff6d7230 */ /* 0x000fe20000004100 */
[----:B------:R-:W-:Y:S01]  /*6b40*/  F2FP.F16.E4M3.UNPACK_B R113, R10.H1 ;  /* 0x0000000aff71723e */ /* 0x000fe200030006ff */
[----:B------:R-:W-:-:S02]  /*6b50*/  HADD2.F32 R47, -RZ, R47.H1_H1 ;  /* 0x3000002fff2f7230 */ /* 0x000fc40000004100 */
[----:B------:R-:W-:Y:S02]  /*6b60*/  HADD2.F32 R112, -RZ, R46.H1_H1 ;  /* 0x3000002eff707230 */ /* 0x000fe40000004100 */
[CC--:B------:R-:W-:Y:S01]  /*6b70*/  FMUL.FTZ R114, R14.reuse, R109.reuse ;  /* 0x0000006d0e727220 */ /* 0x0c0fe20000410000 */
[----:B------:R-:W-:Y:S02]  /*6b80*/  HADD2.F32 R9, -RZ, R9.H1_H1 ;  /* 0x30000009ff097230 */ /* 0x000fe40000004100 */
[----:B------:R-:W-:Y:S01]  /*6b90*/  FMUL.FTZ R109, R13, R109 ;  /* 0x0000006d0d6d7220 */ /* 0x000fe20000410000 */
[--C-:B------:R-:W-:Y:S02]  /*6ba0*/  HADD2.F32 R46, -RZ, R12.reuse.H0_H0 ;  /* 0x2000000cff2e7230 */ /* 0x100fe40000004100 */
[-C--:B------:R-:W-:Y:S01]  /*6bb0*/  FMUL.FTZ R120, R47, R112.reuse ;  /* 0x000000702f787220 */ /* 0x080fe20000410000 */
[----:B------:R-:W-:Y:S02]  /*6bc0*/  HADD2.F32 R12, -RZ, R12.H1_H1 ;  /* 0x3000000cff0c7230 */ /* 0x000fe40000004100 */
[C---:B------:R-:W-:Y:S01]  /*6bd0*/  FMUL.FTZ R112, R9.reuse, R112 ;  /* 0x0000007009707220 */ /* 0x040fe20000410000 */
[----:B------:R-:W-:Y:S01]  /*6be0*/  FFMA.FTZ R119, R14, R46, R109 ;  /* 0x0000002e0e777223 */ /* 0x000fe2000001006d */
[----:B------:R-:W-:Y:S01]  /*6bf0*/  F2FP.F16.E4M3.UNPACK_B R14, R15 ;  /* 0x0000000fff0e723e */ /* 0x000fe200020006ff */
[-C--:B------:R-:W-:Y:S01]  /*6c00*/  FFMA.FTZ R121, R9, R12.reuse, -R120 ;  /* 0x0000000c09797223 */ /* 0x080fe20000010878 */
[----:B------:R-:W-:Y:S01]  /*6c10*/  FFMA.FTZ R120, R47, R12, R112 ;  /* 0x0000000c2f787223 */ /* 0x000fe20000010070 */
[----:B------:R-:W-:Y:S01]  /*6c20*/  F2FP.F16.E4M3.UNPACK_B R112, R10 ;  /* 0x0000000aff70723e */ /* 0x000fe200020006ff */
[----:B------:R-:W-:Y:S01]  /*6c30*/  FFMA.FTZ R118, R13, R46, -R114 ;  /* 0x0000002e0d767223 */ /* 0x000fe20000010872 */
[-C--:B------:R-:W-:Y:S01]  /*6c40*/  F2FP.F16.E4M3.UNPACK_B R9, R11.reuse ;  /* 0x0000000bff09723e */ /* 0x080fe200020006ff */
[----:B------:R-:W-:Y:S01]  /*6c50*/  HADD2.F32 R46, -RZ, R14.H0_H0 ;  /* 0x2000000eff2e7230 */ /* 0x000fe20000004100 */
[----:B------:R-:W-:Y:S01]  /*6c60*/  F2FP.F16.E4M3.UNPACK_B R11, R11.H1 ;  /* 0x0000000bff0b723e */ /* 0x000fe200030006ff */
[----:B------:R-:W-:Y:S01]  /*6c70*/  HADD2.F32 R115, -RZ, R112.H0_H0 ;  /* 0x20000070ff737230 */ /* 0x000fe20000004100 */
[-C--:B------:R-:W-:Y:S01]  /*6c80*/  F2FP.F16.E4M3.UNPACK_B R10, R8.reuse ;  /* 0x00000008ff0a723e */ /* 0x080fe200020006ff */
[----:B------:R-:W-:Y:S01]  /*6c90*/  HADD2.F32 R12, -RZ, R9.H0_H0 ;  /* 0x20000009ff0c7230 */ /* 0x000fe20000004100 */
[----:B------:R-:W-:Y:S01]  /*6ca0*/  F2FP.F16.E4M3.UNPACK_B R15, R15.H1 ;  /* 0x0000000fff0f723e */ /* 0x000fe200030006ff */
[----:B------:R-:W-:Y:S01]  /*6cb0*/  HADD2.F32 R13, -RZ, R11.H0_H0 ;  /* 0x2000000bff0d7230 */ /* 0x000fe20000004100 */
[----:B------:R-:W-:Y:S01]  /*6cc0*/  F2FP.F16.E4M3.UNPACK_B R47, R8.H1 ;  /* 0x00000008ff2f723e */ /* 0x000fe200030006ff */
[----:B------:R-:W-:-:S02]  /*6cd0*/  HADD2.F32 R114, -RZ, R113.H0_H0 ;  /* 0x20000071ff727230 */ /* 0x000fc40000004100 */
[-C--:B------:R-:W-:Y:S01]  /*6ce0*/  FMUL.FTZ R123, R46, R115.reuse ;  /* 0x000000732e7b7220 */ /* 0x080fe20000410000 */
[----:B------:R-:W-:Y:S02]  /*6cf0*/  HADD2.F32 R109, -RZ, R10.H0_H0 ;  /* 0x2000000aff6d7230 */ /* 0x000fe40000004100 */
[C---:B------:R-:W-:Y:S01]  /*6d00*/  FMUL.FTZ R115, R12.reuse, R115 ;  /* 0x000000730c737220 */ /* 0x040fe20000410000 */
[----:B------:R-:W-:Y:S02]  /*6d10*/  HADD2.F32 R8, -RZ, R15.H0_H0 ;  /* 0x2000000fff087230 */ /* 0x000fe40000004100 */
[----:B------:R-:W-:Y:S01]  /*6d20*/  FMUL.FTZ R125, R13, R114 ;  /* 0x000000720d7d7220 */ /* 0x000fe20000410000 */
[----:B------:R-:W-:Y:S02]  /*6d30*/  HADD2.F32 R111, -RZ, R47.H0_H0 ;  /* 0x2000002fff6f7230 */ /* 0x000fe40000004100 */
[----:B------:R-:W-:Y:S01]  /*6d40*/  FFMA.FTZ R123, R12, R109, -R123 ;  /* 0x0000006d0c7b7223 */ /* 0x000fe2000001087b */
[----:B------:R-:W-:-:S02]  /*6d50*/  HADD2.F32 R15, -RZ, R15.H1_H1 ;  /* 0x3000000fff0f7230 */ /* 0x000fc40000004100 */
[C---:B------:R-:W-:Y:S01]  /*6d60*/  FMUL.FTZ R122, R8.reuse, R114 ;  /* 0x00000072087a7220 */ /* 0x040fe20000410000 */
[----:B------:R-:W-:Y:S02]  /*6d70*/  HADD2.F32 R12, -RZ, R113.H1_H1 ;  /* 0x30000071ff0c7230 */ /* 0x000fe40000004100 */
[----:B------:R-:W-:Y:S01]  /*6d80*/  FFMA.FTZ R125, R8, R111, R125 ;  /* 0x0000006f087d7223 */ /* 0x000fe2000001007d */
[----:B------:R-:W-:Y:S02]  /*6d90*/  HADD2.F32 R11, -RZ, R11.H1_H1 ;  /* 0x3000000bff0b7230 */ /* 0x000fe40000004100 */
[----:B------:R-:W-:Y:S01]  /*6da0*/  FFMA.FTZ R115, R46, R109, R115 ;  /* 0x0000006d2e737223 */ /* 0x000fe20000010073 */
[----:B------:R-:W-:Y:S02]  /*6db0*/  HADD2.F32 R14, -RZ, R14.H1_H1 ;  /* 0x3000000eff0e7230 */ /* 0x000fe40000004100 */
[----:B------:R-:W-:Y:S01]  /*6dc0*/  FMUL.FTZ R46, R15, R12 ;  /* 0x0000000c0f2e7220 */ /* 0x000fe20000410000 */
[----:B------:R-:W-:-:S02]  /*6dd0*/  HADD2.F32 R112, -RZ, R112.H1_H1 ;  /* 0x30000070ff707230 */ /* 0x000fc40000004100 */
[----:B------:R-:W-:Y:S01]  /*6de0*/  FMUL.FTZ R114, R11, R12 ;  /* 0x0000000c0b727220 */ /* 0x000fe20000410000 */
[----:B------:R-:W-:Y:S02]  /*6df0*/  HADD2.F32 R9, -RZ, R9.H1_H1 ;  /* 0x30000009ff097230 */ /* 0x000fe40000004100 */
[----:B------:R-:W-:Y:S01]  /*6e00*/  FFMA.FTZ R122, R13, R111, -R122 ;  /* 0x0000006f0d7a7223 */ /* 0x000fe2000001087a */
[----:B------:R-:W-:Y:S02]  /*6e10*/  HADD2.F32 R8, -RZ, R47.H1_H1 ;  /* 0x3000002fff087230 */ /* 0x000fe40000004100 */
[CC--:B------:R-:W-:Y:S01]  /*6e20*/  FMUL.FTZ R12, R14.reuse, R112.reuse ;  /* 0x000000700e0c7220 */ /* 0x0c0fe20000410000 */
        /* <DEDUP_REMOVED lines=12> */
[----:B------:R-:W-:Y:S01]  /*6ef0*/  F2FP.SATFINITE.E4M3.F32.PACK_AB_MERGE_C R11, R12, R123, R11 ;  /* 0x0000007b0c0b723e */ /* 0x000fe2000480700b */
[----:B------:R-:W-:Y:S01]  /*6f00*/  IMAD.MOV.U32 R12, RZ, RZ, R34 ;  /* 0x000000ffff0c7224 */ /* 0x000fe200078e0022 */
[----:B------:R-:W-:Y:S01]  /*6f10*/  F2FP.SATFINITE.E4M3.F32.PACK_AB_MERGE_C R15, R10, R115, R114 ;  /* 0x000000730a0f723e */ /* 0x000fe20004807072 */
[----:B------:R-:W-:Y:S01]  /*6f20*/  IMAD.MOV.U32 R10, RZ, RZ, R33 ;  /* 0x000000ffff0a7224 */ /* 0x000fe200078e0021 */
[----:B------:R-:W-:Y:S02]  /*6f30*/  F2FP.SATFINITE.E4M3.F32.PACK_AB_MERGE_C R9, R117, R44, R118 ;  /* 0x0000002c7509723e */ /* 0x000fe40004807076 */
[----:B------:R-:W-:-:S07]  /*6f40*/  F2FP.SATFINITE.E4M3.F32.PACK_AB_MERGE_C R13, R116, R45, R119 ;  /* 0x0000002d740d723e */ /* 0x000fce0004807077 */
.L_x_1639:
[----:B------:R-:W-:Y:S05]  /*6f50*/  BSYNC B2 ;  /* 0x0000000000027941 */ /* 0x000fea0003800000 */
.L_x_1638:
[----:B------:R-:W-:Y:S01]  /*6f60*/  ISETP.GE.AND P3, PT, R110, R103, PT ;  /* 0x000000676e00720c */ /* 0x000fe20003f66270 */
[----:B0-----:R4:W-:-:S12]  /*6f70*/  ST.E.128 desc[UR42][R94.64], R8 ;  /* 0x000000085e007985 */ /* 0x0019d8000c101d2a */
[----:B------:R-:W-:-:S04]  /*6f80*/  @!P3 IADD3 R32, P4, R99, R110, RZ ;  /* 0x0000006e6320b210 */ /* 0x000fc80007f9e0ff */
[----:B------:R-:W-:-:S05]  /*6f90*/  @!P3 LEA.HI.X.SX32 R33, R110, R97, 0x1, P4 ;  /* 0x000000616e21b211 */ /* 0x000fca00020f0eff */
[----:B--2---:R4:W-:Y:S04]  /*6fa0*/  @!P3 ST.E.128 desc[UR42][R32.64], R12 ;  /* 0x0000000c2000b985 */ /* 0x0049e8000c101d2a */
.L_x_1637:
[----:B------:R-:W-:Y:S05]  /*6fb0*/  BSYNC B1 ;  /* 0x0000000000017941 */ /* 0x000fea0003800000 */
.L_x_1636:
[----:B------:R-:W-:Y:S01]  /*6fc0*/  ISETP.NE.AND P3, PT, R3, RZ, PT ;  /* 0x000000ff0300720c */ /* 0x000fe20003f65270 */
[----:B------:R-:W-:-:S12]  /*6fd0*/  BSSY B1, `(.L_x_1640) ;  /* 0x00000f5000017945 */ /* 0x000fd80003800000 */
[----:B------:R-:W-:Y:S05]  /*6fe0*/  @!P3 BRA `(.L_x_1641) ;  /* 0x0000000c00ccb947 */ /* 0x000fea0003800000 */
[----:B------:R-:W-:Y:S01]  /*6ff0*/  ISETP.NE.AND P4, PT, R83, RZ, PT ;  /* 0x000000ff5300720c */ /* 0x000fe20003f85270 */
[----:B------:R-:W-:Y:S01]  /*7000*/  BSSY B2, `(.L_x_1642) ;  /* 0x00000ec000027945 */ /* 0x000fe20003800000 */
[----:B---34-:R-:W-:Y:S02]  /*7010*/  IADD3 R32, P3, R56, R99, RZ ;  /* 0x0000006338207210 */ /* 0x018fe40007f7e0ff */
[----:B------:R-:W-:Y:S02]  /*7020*/  SEL R8, R64, R105, !P4 ;  /* 0x0000006940087207 */ /* 0x000fe40006000000 */
[----:B--2---:R-:W-:Y:S02]  /*7030*/  LEA.HI.X.SX32 R33, R56, R97, 0x1, P3 ;  /* 0x0000006138217211 */ /* 0x004fe400018f0eff */
[----:B------:R-:W-:Y:S02]  /*7040*/  SHF.R.S32.HI R9, RZ, 0x1f, R8 ;  /* 0x0000001fff097819 */ /* 0x000fe40000011408 */
[----:B------:R-:W-:-:S02]  /*7050*/  ISETP.GE.AND P3, PT, R80, R96, PT ;  /* 0x000000605000720c */ /* 0x000fc40003f66270 */
[----:B------:R-:W-:-:S04]  /*7060*/  LEA.HI R9, R9, R8, RZ, 0x5 ;  /* 0x0000000809097211 */ /* 0x000fc800078f28ff */
        /* <DEDUP_REMOVED lines=19> */
[--C-:B------:R-:W-:Y:S01]  /*71a0*/  SHF.R.U32.HI R109, RZ, 0x8, R31.reuse ;  /* 0x00000008ff6d7819 */ /* 0x100fe2000001161f */
[----:B--2---:R-:W-:Y:S01]  /*71b0*/  IMAD.MOV.U32 R40, RZ, RZ, R12 ;  /* 0x000000ffff287224 */ /* 0x004fe200078e000c */
[----:B------:R-:W-:Y:S01]  /*71c0*/  LOP3.LUT R42, R31, 0xff0000ff, RZ, 0xc0, !PT ;  /* 0xff0000ff1f2a7812 */ /* 0x000fe200078ec0ff */
[----:B------:R-:W-:Y:S01]  /*71d0*/  IMAD.SHL.U32 R8, R28, 0x100, RZ ;  /* 0x000001001c087824 */ /* 0x000fe200078e00ff */
[----:B------:R-:W-:Y:S01]  /*71e0*/  SHF.R.U32.HI R94, RZ, 0x10, R31 ;  /* 0x00000010ff5e7819 */ /* 0x000fe2000001161f */
[----:B------:R-:W-:Y:S01]  /*71f0*/  IMAD.MOV.U32 R28, RZ, RZ, R10 ;  /* 0x000000ffff1c7224 */ /* 0x000fe200078e000a */
[----:B------:R-:W-:Y:S02]  /*7200*/  SHF.R.U32.HI R31, RZ, 0x8, R43 ;  /* 0x00000008ff1f7819 */ /* 0x000fe4000001162b */
[----:B------:R-:W-:-:S02]  /*7210*/  SHF.R.U32.HI R110, RZ, 0x10, R29 ;  /* 0x00000010ff6e7819 */ /* 0x000fc4000001161d */
[----:B------:R-:W-:Y:S01]  /*7220*/  LOP3.LUT R35, R29, 0xff0000ff, RZ, 0xc0, !PT ;  /* 0xff0000ff1d237812 */ /* 0x000fe200078ec0ff */
[----:B------:R-:W-:Y:S01]  /*7230*/  IMAD.SHL.U32 R10, R31, 0x100, RZ ;  /* 0x000001001f0a7824 */ /* 0x000fe200078e00ff */
[--C-:B------:R-:W-:Y:S01]  /*7240*/  SHF.R.U32.HI R46, RZ, 0x8, R41.reuse ;  /* 0x00000008ff2e7819 */ /* 0x100fe20000011629 */
[----:B------:R-:W-:Y:S01]  /*7250*/  IMAD.U32 R31, R110, 0x10000, RZ ;  /* 0x000100006e1f7824 */ /* 0x000fe200078e00ff */
[----:B------:R-:W-:Y:S01]  /*7260*/  LOP3.LUT R44, R41, 0xff0000ff, RZ, 0xc0, !PT ;  /* 0xff0000ff292c7812 */ /* 0x000fe200078ec0ff */
[----:B------:R-:W-:Y:S01]  /*7270*/  IMAD.MOV.U32 R29, RZ, RZ, R14 ;  /* 0x000000ffff1d7224 */ /* 0x000fe200078e000e */
[----:B------:R-:W-:Y:S01]  /*7280*/  SHF.R.U32.HI R47, RZ, 0x10, R41 ;  /* 0x00000010ff2f7819 */ /* 0x000fe20000011629 */
[----:B------:R-:W-:Y:S01]  /*7290*/  IMAD.SHL.U32 R41, R46, 0x100, RZ ;  /* 0x000001002e297824 */ /* 0x000fe200078e00ff */
[----:B------:R-:W-:Y:S02]  /*72a0*/  LOP3.LUT R8, R35, 0xff00, R8, 0xf8, !PT ;  /* 0x0000ff0023087812 */ /* 0x000fe400078ef808 */
[----:B------:R-:W-:Y:S01]  /*72b0*/  LOP3.LUT R45, R43, 0xff0000ff, RZ, 0xc0, !PT ;  /* 0xff0000ff2b2d7812 */ /* 0x000fe200078ec0ff */
[----:B------:R-:W-:Y:S01]  /*72c0*/  IMAD.U32 R47, R47, 0x10000, RZ ;  /* 0x000100002f2f7824 */ /* 0x000fe200078e00ff */
[----:B------:R-:W-:-:S02]  /*72d0*/  SHF.L.U32 R35, R109, 0x8, RZ ;  /* 0x000000086d237819 */ /* 0x000fc400000006ff */
[----:B------:R-:W-:Y:S01]  /*72e0*/  LOP3.LUT R12, R8, 0xff0000, R31, 0xf8, !PT ;  /* 0x00ff0000080c7812 */ /* 0x000fe200078ef81f */
[----:B------:R-:W-:Y:S01]  /*72f0*/  IMAD.U32 R8, R94, 0x10000, RZ ;  /* 0x000100005e087824 */ /* 0x000fe200078e00ff */
[----:B------:R-:W-:Y:S02]  /*7300*/  LOP3.LUT R46, R45, 0xff00, R10, 0xf8, !PT ;  /* 0x0000ff002d2e7812 */ /* 0x000fe400078ef80a */
[----:B------:R-:W-:Y:S02]  /*7310*/  LOP3.LUT R35, R42, 0xff00, R35, 0xf8, !PT ;  /* 0x0000ff002a237812 */ /* 0x000fe400078ef823 */
[----:B------:R-:W-:Y:S02]  /*7320*/  LOP3.LUT R14, R44, 0xff00, R41, 0xf8, !PT ;  /* 0x0000ff002c0e7812 */ /* 0x000fe400078ef829 */
[----:B------:R-:W-:Y:S02]  /*7330*/  F2FP.F16.E4M3.UNPACK_B R45, R108.H1 ;  /* 0x0000006cff2d723e */ /* 0x000fe400030006ff */
[----:B------:R-:W-:-:S02]  /*7340*/  F2FP.F16.E4M3.UNPACK_B R31, R30.H1 ;  /* 0x0000001eff1f723e */ /* 0x000fc400030006ff */
[----:B------:R-:W-:Y:S01]  /*7350*/  F2FP.F16.E4M3.UNPACK_B R41, R40.H1 ;  /* 0x00000028ff29723e */ /* 0x000fe200030006ff */
[--C-:B------:R-:W-:Y:S01]  /*7360*/  HADD2.F32 R10, -RZ, R45.reuse.H0_H0 ;  /* 0x2000002dff0a7230 */ /* 0x100fe20000004100 */
[----:B------:R-:W-:Y:S01]  /*7370*/  SHF.R.U32.HI R95, RZ, 0x10, R43 ;  /* 0x00000010ff5f7819 */ /* 0x000fe2000001162b */
[----:B------:R-:W-:Y:S01]  /*7380*/  HADD2.F32 R45, -RZ, R45.H1_H1 ;  /* 0x3000002dff2d7230 */ /* 0x000fe20000004100 */
[----:B------:R-:W-:Y:S01]  /*7390*/  LOP3.LUT R8, R35, 0xff0000, R8, 0xf8, !PT ;  /* 0x00ff000023087812 */ /* 0x000fe200078ef808 */
[----:B------:R-:W-:Y:S01]  /*73a0*/  HADD2.F32 R35, -RZ, R31.H0_H0 ;  /* 0x2000001fff237230 */ /* 0x000fe20000004100 */
[----:B------:R-:W-:Y:S01]  /*73b0*/  F2FP.F16.E4M3.UNPACK_B R43, R106.H1 ;  /* 0x0000006aff2b723e */ /* 0x000fe200030006ff */
[----:B------:R-:W-:Y:S01]  /*73c0*/  HADD2.F32 R42, -RZ, R41.H0_H0 ;  /* 0x20000029ff2a7230 */ /* 0x000fe20000004100 */
[----:B------:R-:W-:Y:S01]  /*73d0*/  F2FP.F16.E4M3.UNPACK_B R108, R108 ;  /* 0x0000006cff6c723e */ /* 0x000fe200020006ff */
[----:B------:R-:W-:Y:S02]  /*73e0*/  IMAD.U32 R95, R95, 0x10000, RZ ;  /* 0x000100005f5f7824 */ /* 0x000fe400078e00ff */
[----:B------:R-:W-:Y:S01]  /*73f0*/  FMUL.FTZ R109, R35, R10 ;  /* 0x0000000a236d7220 */ /* 0x000fe20000410000 */
[----:B------:R-:W-:-:S02]  /*7400*/  HADD2.F32 R44, -RZ, R43.H0_H0 ;  /* 0x2000002bff2c7230 */ /* 0x000fc40000004100 */
[----:B------:R-:W-:Y:S01]  /*7410*/  FMUL.FTZ R94, R42, R10 ;  /* 0x0000000a2a5e7220 */ /* 0x000fe20000410000 */
[----:B------:R-:W-:Y:S01]  /*7420*/  F2FP.F16.E4M3.UNPACK_B R40, R40 ;  /* 0x00000028ff28723e */ /* 0x000fe200020006ff */
[----:B------:R-:W-:Y:S01]  /*7430*/  HADD2.F32 R43, -RZ, R43.H1_H1 ;  /* 0x3000002bff2b7230 */ /* 0x000fe20000004100 */
[----:B------:R-:W-:Y:S01]  /*7440*/  LOP3.LUT R10, R46, 0xff0000, R95, 0xf8, !PT ;  /* 0x00ff00002e0a7812 */ /* 0x000fe200078ef85f */
        /* <DEDUP_REMOVED lines=8> */
[----:B------:R-:W-:Y:S02]  /*74d0*/  HADD2.F32 R41, -RZ, R40.H0_H0 ;  /* 0x20000028ff297230 */ /* 0x000fe40000004100 */
[C---:B------:R-:W-:Y:S01]  /*74e0*/  FMUL.FTZ R45, R35.reuse, R45 ;  /* 0x0000002d232d7220 */ /* 0x040fe20000410000 */
[----:B------:R-:W-:Y:S02]  /*74f0*/  HADD2.F32 R31, -RZ, R30.H0_H0 ;  /* 0x2000001eff1f7230 */ /* 0x000fe40000004100 */
[-C--:B------:R-:W-:Y:S01]  /*7500*/  FFMA.FTZ R110, R35, R43.reuse, -R46 ;  /* 0x0000002b236e7223 */ /* 0x080fe2000001082e */
[----:B------:R-:W-:Y:S02]  /*7510*/  HADD2.F32 R40, -RZ, R40.H1_H1 ;  /* 0x30000028ff287230 */ /* 0x000fe40000004100 */
[----:B------:R-:W-:Y:S01]  /*7520*/  FFMA.FTZ R112, R42, R43, R45 ;  /* 0x0000002b2a707223 */ /* 0x000fe2000001002d */
[----:B------:R-:W-:-:S02]  /*7530*/  HADD2.F32 R42, -RZ, R106.H0_H0 ;  /* 0x2000006aff2a7230 */ /* 0x000fc40000004100 */
[-C--:B------:R-:W-:Y:S01]  /*7540*/  FMUL.FTZ R46, R41, R44.reuse ;  /* 0x0000002c292e7220 */ /* 0x080fe20000410000 */
[C---:B------:R-:W-:Y:S01]  /*7550*/  FMUL.FTZ R44, R31.reuse, R44 ;  /* 0x0000002c1f2c7220 */ /* 0x040fe20000410000 */
[----:B------:R-:W-:Y:S01]  /*7560*/  HADD2.F32 R43, -RZ, R108.H1_H1 ;  /* 0x3000006cff2b7230 */ /* 0x000fe20000004100 */
[----:B------:R-:W-:Y:S01]  /*7570*/  LOP3.LUT R14, R14, 0xff0000, R47, 0xf8, !PT ;  /* 0x00ff00000e0e7812 */ /* 0x000fe200078ef82f */
[-C--:B------:R-:W-:Y:S01]  /*7580*/  FFMA.FTZ R45, R31, R42.reuse, -R46 ;  /* 0x0000002a1f2d7223 */ /* 0x080fe2000001082e */
[----:B------:R-:W-:Y:S01]  /*7590*/  FFMA.FTZ R47, R41, R42, R44 ;  /* 0x0000002a292f7223 */ /* 0x000fe2000001002c */
[----:B------:R-:W-:Y:S02]  /*75a0*/  HADD2.F32 R30, -RZ, R30.H1_H1 ;  /* 0x3000001eff1e7230 */ /* 0x000fe40000004100 */
[----:B------:R-:W-:Y:S01]  /*75b0*/  FMUL.FTZ R41, R40, R43 ;  /* 0x0000002b28297220 */ /* 0x000fe20000410000 */
[----:B------:R-:W-:Y:S01]  /*75c0*/  HADD2.F32 R31, -RZ, R106.H1_H1 ;  /* 0x3000006aff1f7230 */ /* 0x000fe20000004100 */
[----:B------:R-:W-:-:S02]  /*75d0*/  F2FP.F16.E4M3.UNPACK_B R44, R107.H1 ;  /* 0x0000006bff2c723e */ /* 0x000fc400030006ff */
[----:B------:R-:W-:Y:S01]  /*75e0*/  F2FP.F16.E4M3.UNPACK_B R35, R29.H1 ;  /* 0x0000001dff23723e */ /* 0x000fe200030006ff */
[C---:B------:R-:W-:Y:S01]  /*75f0*/  FMUL.FTZ R43, R30.reuse, R43 ;  /* 0x0000002b1e2b7220 */ /* 0x040fe20000410000 */
[-C--:B------:R-:W-:Y:S01]  /*7600*/  FFMA.FTZ R94, R30, R31.reuse, -R41 ;  /* 0x0000001f1e5e7223 */ /* 0x080fe20000010829 */
[----:B------:R-:W-:Y:S01]  /*7610*/  F2FP.F16.E4M3.UNPACK_B R42, R104.H1 ;  /* 0x00000068ff2a723e */ /* 0x000fe200030006ff */
[----:B------:R-:W-:Y:S01]  /*7620*/  HADD2.F32 R46, -RZ, R44.H0_H0 ;  /* 0x2000002cff2e7230 */ /* 0x000fe20000004100 */
[----:B------:R-:W-:Y:S01]  /*7630*/  F2FP.F16.E4M3.UNPACK_B R30, R28.H1 ;  /* 0x0000001cff1e723e */ /* 0x000fe200030006ff */
[----:B------:R-:W-:Y:S02]  /*7640*/  HADD2.F32 R41, -RZ, R35.H0_H0 ;  /* 0x20000023ff297230 */ /* 0x000fe40000004100 */
[----:B------:R-:W-:Y:S01]  /*7650*/  FFMA.FTZ R106, R40, R31, R43 ;  /* 0x0000001f286a7223 */ /* 0x000fe2000001002b */
[----:B------:R-:W-:Y:S01]  /*7660*/  HADD2.F32 R40, -RZ, R42.H0_H0 ;  /* 0x2000002aff287230 */ /* 0x000fe20000004100 */
[----:B------:R-:W-:Y:S01]  /*7670*/  F2FP.F16.E4M3.UNPACK_B R107, R107 ;  /* 0x0000006bff6b723e */ /* 0x000fe200020006ff */
[----:B------:R-:W-:-:S02]  /*7680*/  HADD2.F32 R31, -RZ, R30.H0_H0 ;  /* 0x2000001eff1f7230 */ /* 0x000fc40000004100 */
[----:B------:R-:W-:Y:S01]  /*7690*/  FMUL.FTZ R108, R41, R46 ;  /* 0x0000002e296c7220 */ /* 0x000fe20000410000 */
[----:B------:R-:W-:Y:S01]  /*76a0*/  HADD2.F32 R44, -RZ, R44.H1_H1 ;  /* 0x3000002cff2c7230 */ /* 0x000fe20000004100 */
[----:B------:R-:W-:Y:S01]  /*76b0*/  F2FP.F16.E4M3.UNPACK_B R28, R28 ;  /* 0x0000001cff1c723e */ /* 0x000fe200020006ff */
[----:B------:R-:W-:Y:S02]  /*76c0*/  HADD2.F32 R35, -RZ, R35.H1_H1 ;  /* 0x30000023ff237230 */ /* 0x000fe40000004100 */
[C---:B------:R-:W-:Y:S01]  /*76d0*/  FMUL.FTZ R46, R31.reuse, R46 ;  /* 0x0000002e1f2e7220 */ /* 0x040fe20000410000 */
[----:B------:R-:W-:Y:S02]  /*76e0*/  HADD2.F32 R30, -RZ, R30.H1_H1 ;  /* 0x3000001eff1e7230 */ /* 0x000fe40000004100 */
[----:B------:R-:W-:Y:S01]  /*76f0*/  FFMA.FTZ R108, R31, R40, -R108 ;  /* 0x000000281f6c7223 */ /* 0x000fe2000001086c */
[----:B------:R-:W-:Y:S02]  /*7700*/  HADD2.F32 R42, -RZ, R42.H1_H1 ;  /* 0x3000002aff2a7230 */ /* 0x000fe40000004100 */
[----:B------:R-:W-:Y:S01]  /*7710*/  FMUL.FTZ R31, R35, R44 ;  /* 0x0000002c231f7220 */ /* 0x000fe20000410000 */
[----:B------:R-:W-:Y:S01]  /*7720*/  F2FP.F16.E4M3.UNPACK_B R104, R104 ;  /* 0x00000068ff68723e */ /* 0x000fe200020006ff */
[C---:B------:R-:W-:Y:S01]  /*7730*/  FMUL.FTZ R44, R30.reuse, R44 ;  /* 0x0000002c1e2c7220 */ /* 0x040fe20000410000 */
[----:B------:R-:W-:Y:S01]  /*7740*/  FFMA.FTZ R43, R41, R40, R46 ;  /* 0x00000028292b7223 */ /* 0x000fe2000001002e */
[-C--:B------:R-:W-:Y:S01]  /*7750*/  FFMA.FTZ R111, R30, R42.reuse, -R31 ;  /* 0x0000002a1e6f7223 */ /* 0x080fe2000001081f */
[----:B------:R-:W-:Y:S01]  /*7760*/  F2FP.F16.E4M3.UNPACK_B R30, R29 ;  /* 0x0000001dff1e723e */ /* 0x000fe200020006ff */
[----:B------:R-:W-:Y:S01]  /*7770*/  FFMA.FTZ R114, R35, R42, R44 ;  /* 0x0000002a23727223 */ /* 0x000fe2000001002c */
[----:B------:R-:W-:-:S02]  /*7780*/  HADD2.F32 R42, -RZ, R107.H0_H0 ;  /* 0x2000006bff2a7230 */ /* 0x000fc40000004100 */
[----:B------:R-:W-:Y:S01]  /*7790*/  HADD2.F32 R107, -RZ, R107.H1_H1 ;  /* 0x3000006bff6b7230 */ /* 0x000fe20000004100 */
[----:B------:R-:W-:Y:S01]  /*77a0*/  F2FP.SATFINITE.E4M3.F32.PACK_AB_MERGE_C R108, R111, R108, RZ ;  /* 0x0000006c6f6c723e */ /* 0x000fe200048070ff */
[----:B------:R-:W-:Y:S01]  /*77b0*/  HADD2.F32 R31, -RZ, R30.H0_H0 ;  /* 0x2000001eff1f7230 */ /* 0x000fe20000004100 */
[----:B------:R-:W-:Y:S01]  /*77c0*/  F2FP.SATFINITE.E4M3.F32.PACK_AB_MERGE_C R114, R114, R43, RZ ;  /* 0x0000002b7272723e */ /* 0x000fe200048070ff */
[----:B------:R-:W-:Y:S01]  /*77d0*/  HADD2.F32 R29, -RZ, R28.H0_H0 ;  /* 0x2000001cff1d7230 */ /* 0x000fe20000004100 */
[----:B------:R-:W-:Y:S01]  /*77e0*/  F2FP.F16.E4M3.UNPACK_B R43, R12 ;  /* 0x0000000cff2b723e */ /* 0x000fe200020006ff */
[----:B------:R-:W-:Y:S02]  /*77f0*/  HADD2.F32 R30, -RZ, R30.H1_H1 ;  /* 0x3000001eff1e7230 */ /* 0x000fe40000004100 */
[-C--:B------:R-:W-:Y:S01]  /*7800*/  FMUL.FTZ R44, R31, R42.reuse ;  /* 0x0000002a1f2c7220 */ /* 0x080fe20000410000 */
[----:B------:R-:W-:Y:S02]  /*7810*/  HADD2.F32 R28, -RZ, R28.H1_H1 ;  /* 0x3000001cff1c7230 */ /* 0x000fe40000004100 */
[----:B------:R-:W-:Y:S01]  /*7820*/  FMUL.FTZ R42, R29, R42 ;  /* 0x0000002a1d2a7220 */ /* 0x000fe20000410000 */
[----:B------:R-:W-:-:S02]  /*7830*/  HADD2.F32 R40, -RZ, R104.H0_H0 ;  /* 0x20000068ff287230 */ /* 0x000fc40000004100 */
[-C--:B------:R-:W-:Y:S01]  /*7840*/  FMUL.FTZ R41, R30, R107.reuse ;  /* 0x0000006b1e297220 */ /* 0x080fe20000410000 */
[----:B------:R-:W-:Y:S02]  /*7850*/  HADD2.F32 R35, -RZ, R104.H1_H1 ;  /* 0x30000068ff237230 */ /* 0x000fe40000004100 */
[C---:B------:R-:W-:Y:S01]  /*7860*/  FMUL.FTZ R107, R28.reuse, R107 ;  /* 0x0000006b1c6b7220 */ /* 0x040fe20000410000 */
[----:B------:R-:W-:Y:S01]  /*7870*/  F2FP.F16.E4M3.UNPACK_B R12, R12.H1 ;  /* 0x0000000cff0c723e */ /* 0x000fe200030006ff */
[----:B------:R-:W-:Y:S01]  /*7880*/  FFMA.FTZ R29, R29, R40, -R44 ;  /* 0x000000281d1d7223 */ /* 0x000fe2000001082c */
[----:B------:R-:W-:Y:S01]  /*7890*/  F2FP.F16.E4M3.UNPACK_B R44, R14 ;  /* 0x0000000eff2c723e */ /* 0x000fe200020006ff */
[-C--:B------:R-:W-:Y:S01]  /*78a0*/  FFMA.FTZ R28, R28, R35.reuse, -R41 ;  /* 0x000000231c1c7223 */ /* 0x080fe20000010829 */
[----:B------:R-:W-:Y:S01]  /*78b0*/  FFMA.FTZ R107, R30, R35, R107 ;  /* 0x000000231e6b7223 */ /* 0x000fe2000001006b */
[----:B------:R-:W-:Y:S01]  /*78c0*/  F2FP.SATFINITE.E4M3.F32.PACK_AB_MERGE_C R30, R112, R109, RZ ;  /* 0x0000006d701e723e */ /* 0x000fe200048070ff */
[----:B------:R-:W-:Y:S01]  /*78d0*/  FFMA.FTZ R46, R31, R40, R42 ;  /* 0x000000281f2e7223 */ /* 0x000fe2000001002a */
[----:B------:R-:W-:-:S02]  /*78e0*/  F2FP.F16.E4M3.UNPACK_B R41, R13 ;  /* 0x0000000dff29723e */ /* 0x000fc400020006ff */
[----:B------:R-:W-:Y:S02]  /*78f0*/  F2FP.F16.E4M3.UNPACK_B R35, R9 ;  /* 0x00000009ff23723e */ /* 0x000fe400020006ff */
[----:B------:R-:W-:Y:S01]  /*7900*/  F2FP.SATFINITE.E4M3.F32.PACK_AB_MERGE_C R30, R106, R47, R30 ;  /* 0x0000002f6a1e723e */ /* 0x000fe2000480701e */
[----:B------:R-:W-:Y:S01]  /*7910*/  HADD2.F32 R42, -RZ, R41.H0_H0 ;  /* 0x20000029ff2a7230 */ /* 0x000fe20000004100 */
[----:B------:R-:W-:Y:S01]  /*7920*/  F2FP.SATFINITE.E4M3.F32.PACK_AB_MERGE_C R31, R110, R95, RZ ;  /* 0x0000005f6e1f723e */ /* 0x000fe200048070ff */
[----:B------:R-:W-:Y:S01]  /*7930*/  HADD2.F32 R47, -RZ, R44.H0_H0 ;  /* 0x2000002cff2f7230 */ /* 0x000fe20000004100 */
[----:B------:R-:W-:Y:S01]  /*7940*/  F2FP.SATFINITE.E4M3.F32.PACK_AB_MERGE_C R29, R28, R29, R108 ;  /* 0x0000001d1c1d723e */ /* 0x000fe2000480706c */
[----:B------:R-:W-:Y:S01]  /*7950*/  HADD2.F32 R40, -RZ, R35.H0_H0 ;  /* 0x20000023ff287230 */ /* 0x000fe20000004100 */
[----:B------:R-:W-:Y:S01]  /*7960*/  F2FP.SATFINITE.E4M3.F32.PACK_AB_MERGE_C R31, R94, R45, R31 ;  /* 0x0000002d5e1f723e */ /* 0x000fe2000480701f */
[----:B------:R-:W-:Y:S02]  /*7970*/  HADD2.F32 R45, -RZ, R43.H0_H0 ;  /* 0x2000002bff2d7230 */ /* 0x000fe40000004100 */
[----:B------:R-:W-:Y:S01]  /*7980*/  FMUL.FTZ R95, R42, R47 ;  /* 0x0000002f2a5f7220 */ /* 0x000fe20000410000 */
[----:B------:R-:W-:-:S02]  /*7990*/  HADD2.F32 R41, -RZ, R41.H1_H1 ;  /* 0x30000029ff297230 */ /* 0x000fc40000004100 */
[----:B------:R-:W-:Y:S01]  /*79a0*/  FMUL.FTZ R47, R40, R47 ;  /* 0x0000002f282f7220 */ /* 0x000fe20000410000 */
[----:B------:R-:W-:Y:S01]  /*79b0*/  HADD2.F32 R44, -RZ, R44.H1_H1 ;  /* 0x3000002cff2c7230 */ /* 0x000fe20000004100 */
[----:B------:R-:W-:Y:S01]  /*79c0*/  F2FP.SATFINITE.E4M3.F32.PACK_AB_MERGE_C R28, R107, R46, R114 ;  /* 0x0000002e6b1c723e */ /* 0x000fe20004807072 */
[----:B------:R-:W-:Y:S02]  /*79d0*/  HADD2.F32 R35, -RZ, R35.H1_H1 ;  /* 0x30000023ff237230 */ /* 0x000fe40000004100 */
[-C--:B------:R-:W-:Y:S01]  /*79e0*/  FFMA.FTZ R47, R42, R45.reuse, R47 ;  /* 0x0000002d2a2f7223 */ /* 0x080fe2000001002f */
[----:B------:R-:W-:Y:S02]  /*79f0*/  HADD2.F32 R42, -RZ, R43.H1_H1 ;  /* 0x3000002bff2a7230 */ /* 0x000fe40000004100 */
[-C--:B------:R-:W-:Y:S01]  /*7a00*/  FMUL.FTZ R46, R41, R44.reuse ;  /* 0x0000002c292e7220 */ /* 0x080fe20000410000 */
[----:B------:R-:W-:Y:S01]  /*7a10*/  FFMA.FTZ R95, R40, R45, -R95 ;  /* 0x0000002d285f7223 */ /* 0x000fe2000001085f */
[C---:B------:R-:W-:Y:S01]  /*7a20*/  FMUL.FTZ R44, R35.reuse, R44 ;  /* 0x0000002c232c7220 */ /* 0x040fe20000410000 */
[----:B------:R-:W-:Y:S01]  /*7a30*/  F2FP.F16.E4M3.UNPACK_B R40, R13.H1 ;  /* 0x0000000dff28723e */ /* 0x000fe200030006ff */
[----:B------:R-:W-:Y:S01]  /*7a40*/  FFMA.FTZ R94, R35, R42, -R46 ;  /* 0x0000002a235e7223 */ /* 0x000fe2000001082e */
[----:B------:R-:W-:Y:S01]  /*7a50*/  F2FP.F16.E4M3.UNPACK_B R35, R14.H1 ;  /* 0x0000000eff23723e */ /* 0x000fe200030006ff */
[----:B------:R-:W-:Y:S01]  /*7a60*/  FFMA.FTZ R104, R41, R42, R44 ;  /* 0x0000002a29687223 */ /* 0x000fe2000001002c */
[----:B------:R-:W-:Y:S01]  /*7a70*/  F2FP.F16.E4M3.UNPACK_B R9, R9.H1 ;  /* 0x00000009ff09723e */ /* 0x000fe200030006ff */
[----:B------:R-:W-:Y:S01]  /*7a80*/  HADD2.F32 R14, -RZ, R40.H0_H0 ;  /* 0x20000028ff0e7230 */ /* 0x000fe20000004100 */
[----:B------:R-:W-:Y:S01]  /*7a90*/  F2FP.F16.E4M3.UNPACK_B R43, R10 ;  /* 0x0000000aff2b723e */ /* 0x000fe200020006ff */
[----:B------:R-:W-:-:S02]  /*7aa0*/  HADD2.F32 R41, -RZ, R35.H0_H0 ;  /* 0x20000023ff297230 */ /* 0x000fc40000004100 */
[----:B------:R-:W-:Y:S02]  /*7ab0*/  HADD2.F32 R13, -RZ, R9.H0_H0 ;  /* 0x20000009ff0d7230 */ /* 0x000fe40000004100 */
[----:B------:R-:W-:Y:S02]  /*7ac0*/  HADD2.F32 R40, -RZ, R40.H1_H1 ;  /* 0x30000028ff287230 */ /* 0x000fe40000004100 */
[-C--:B------:R-:W-:Y:S01]  /*7ad0*/  FMUL.FTZ R44, R14, R41.reuse ;  /* 0x000000290e2c7220 */ /* 0x080fe20000410000 */
[----:B------:R-:W-:Y:S02]  /*7ae0*/  HADD2.F32 R42, -RZ, R35.H1_H1 ;  /* 0x30000023ff2a7230 */ /* 0x000fe40000004100 */
[----:B------:R-:W-:Y:S01]  /*7af0*/  FMUL.FTZ R41, R13, R41 ;  /* 0x000000290d297220 */ /* 0x000fe20000410000 */
[----:B------:R-:W-:Y:S02]  /*7b00*/  HADD2.F32 R35, -RZ, R12.H0_H0 ;  /* 0x2000000cff237230 */ /* 0x000fe40000004100 */
[----:B------:R-:W-:-:S02]  /*7b10*/  HADD2.F32 R9, -RZ, R9.H1_H1 ;  /* 0x30000009ff097230 */ /* 0x000fc40000004100 */
        /* <DEDUP_REMOVED lines=21> */
[C---:B------:R-:W-:Y:S01]  /*7c70*/  FMUL.FTZ R110, R12.reuse, R45 ;  /* 0x0000002d0c6e7220 */ /* 0x040fe20000410000 */
        /* <DEDUP_REMOVED lines=32> */
[----:B------:R-:W-:Y:S01]  /*7e80*/  F2FP.SATFINITE.E4M3.F32.PACK_AB_MERGE_C R9, R94, R95, R106 ;  /* 0x0000005f5e09723e */ /* 0x000fe2000480706a */
[----:B------:R-:W-:Y:S01]  /*7e90*/  IMAD.MOV.U32 R14, RZ, RZ, R28 ;  /* 0x000000ffff0e7224 */ /* 0x000fe200078e001c */
[----:B------:R-:W-:-:S02]  /*7ea0*/  F2FP.SATFINITE.E4M3.F32.PACK_AB_MERGE_C R13, R104, R47, R107 ;  /* 0x0000002f680d723e */ /* 0x000fc4000480706b */
[----:B------:R-:W-:-:S07]  /*7eb0*/  F2FP.SATFINITE.E4M3.F32.PACK_AB_MERGE_C R15, R43, R110, R44 ;  /* 0x0000006e2b0f723e */ /* 0x000fce000480702c */
.L_x_1643:
[----:B------:R-:W-:Y:S05]  /*7ec0*/  BSYNC B2 ;  /* 0x0000000000027941 */ /* 0x000fea0003800000 */
.L_x_1642:
[----:B------:R-:W-:Y:S01]  /*7ed0*/  ISETP.GE.AND P3, PT, R34, R103, PT ;  /* 0x000000672200720c */ /* 0x000fe20003f66270 */
[----:B0-----:R0:W-:-:S12]  /*7ee0*/  ST.E.128 desc[UR42][R32.64], R8 ;  /* 0x0000000820007985 */ /* 0x0011d8000c101d2a */
[----:B------:R-:W-:-:S04]  /*7ef0*/  @!P3 IADD3 R28, P4, R99, R34, RZ ;  /* 0x00000022631cb210 */ /* 0x000fc80007f9e0ff */
[----:B------:R-:W-:-:S05]  /*7f00*/  @!P3 LEA.HI.X.SX32 R29, R34, R97, 0x1, P4 ;  /* 0x00000061221db211 */ /* 0x000fca00020f0eff */
[----:B--2---:R0:W-:Y:S04]  /*7f10*/  @!P3 ST.E.128 desc[UR42][R28.64], R12 ;  /* 0x0000000c1c00b985 */ /* 0x0041e8000c101d2a */
.L_x_1641:
[----:B------:R-:W-:Y:S05]  /*7f20*/  BSYNC B1 ;  /* 0x0000000000017941 */ /* 0x000fea0003800000 */
.L_x_1640:
[----:B------:R-:W-:-:S13]  /*7f30*/  ISETP.NE.AND P3, PT, R0, RZ, PT ;  /* 0x000000ff0000720c */ /* 0x000fda0003f65270 */
[----:B------:R-:W-:Y:S05]  /*7f40*/  @!P3 BRA `(.L_x_1607) ;  /* 0x0000001000e8b947 */ /* 0x000fea0003800000 */
[----:B------:R-:W-:Y:S01]  /*7f50*/  ISETP.NE.AND P4, PT, R84, RZ, PT ;  /* 0x000000ff5400720c */ /* 0x000fe20003f85270 */
[----:B------:R-:W-:Y:S01]  /*7f60*/  BSSY B1, `(.L_x_1644) ;  /* 0x00000eb000017945 */ /* 0x000fe20003800000 */
[C---:B0--3--:R-:W-:Y:S02]  /*7f70*/  IADD3 R28, P3, R55.reuse, R99, RZ ;  /* 0x00000063371c7210 */ /* 0x049fe40007f7e0ff */
[----:B------:R-:W-:Y:S02]  /*7f80*/  SEL R105, R64, R105, !P4 ;  /* 0x0000006940697207 */ /* 0x000fe40006000000 */
[----:B--2---:R-:W-:Y:S02]  /*7f90*/  LEA.HI.X.SX32 R29, R55, R97, 0x1, P3 ;  /* 0x00000061371d7211 */ /* 0x004fe400018f0eff */
[----:B----4-:R-:W-:Y:S02]  /*7fa0*/  SHF.R.S32.HI R8, RZ, 0x1f, R105 ;  /* 0x0000001fff087819 */ /* 0x010fe40000011469 */
        /* <DEDUP_REMOVED lines=11> */
[----:B------:R-:W-:Y:S01]  /*8060*/  IADD3 R11, R9, R8, R217 ;  /* 0x00000008090b7210 */ /* 0x000fe20007ffe0d9 */
        /* <DEDUP_REMOVED lines=11> */
[----:B------:R-:W-:Y:S01]  /*8120*/  SHF.R.U32.HI R43, RZ, 0x10, R5 ;  /* 0x00000010ff2b7819 */ /* 0x000fe20000011605 */
[----:B------:R-:W-:Y:S01]  /*8130*/  IMAD.SHL.U32 R4, R4, 0x100, RZ ;  /* 0x0000010004047824 */ /* 0x000fe200078e00ff */
[----:B------:R-:W-:Y:S01]  /*8140*/  LOP3.LUT R5, R5, 0xff0000ff, RZ, 0xc0, !PT ;  /* 0xff0000ff05057812 */ /* 0x000fe200078ec0ff */
[----:B------:R-:W-:Y:S01]  /*8150*/  IMAD.SHL.U32 R10, R38, 0x100, RZ ;  /* 0x00000100260a7824 */ /* 0x000fe200078e00ff */
[----:B------:R-:W-:Y:S02]  /*8160*/  SHF.R.U32.HI R40, RZ, 0x8, R7 ;  /* 0x00000008ff287819 */ /* 0x000fe40000011607 */
[----:B------:R-:W-:-:S02]  /*8170*/  SHF.R.U32.HI R6, RZ, 0x8, R39 ;  /* 0x00000008ff067819 */ /* 0x000fc40000011627 */
[----:B------:R-:W-:Y:S02]  /*8180*/  LOP3.LUT R33, R37, 0xff0000ff, RZ, 0xc0, !PT ;  /* 0xff0000ff25217812 */ /* 0x000fe400078ec0ff */
[----:B------:R-:W-:Y:S01]  /*8190*/  LOP3.LUT R5, R5, 0xff00, R4, 0xf8, !PT ;  /* 0x0000ff0005057812 */ /* 0x000fe200078ef804 */
[----:B------:R-:W-:Y:S01]  /*81a0*/  IMAD.SHL.U32 R4, R40, 0x100, RZ ;  /* 0x0000010028047824 */ /* 0x000fe200078e00ff */
[----:B------:R-:W-:Y:S01]  /*81b0*/  SHF.R.U32.HI R42, RZ, 0x10, R7 ;  /* 0x00000010ff2a7819 */ /* 0x000fe20000011607 */
[----:B------:R-:W-:Y:S01]  /*81c0*/  IMAD.SHL.U32 R12, R6, 0x100, RZ ;  /* 0x00000100060c7824 */ /* 0x000fe200078e00ff */
[----:B------:R-:W-:Y:S01]  /*81d0*/  LOP3.LUT R7, R7, 0xff0000ff, RZ, 0xc0, !PT ;  /* 0xff0000ff07077812 */ /* 0x000fe200078ec0ff */
[----:B------:R-:W-:Y:S01]  /*81e0*/  IMAD.U32 R6, R43, 0x10000, RZ ;  /* 0x000100002b067824 */ /* 0x000fe200078e00ff */
[----:B------:R-:W-:Y:S02]  /*81f0*/  SHF.R.U32.HI R41, RZ, 0x10, R37 ;  /* 0x00000010ff297819 */ /* 0x000fe40000011625 */
[----:B------:R-:W-:-:S02]  /*8200*/  LOP3.LUT R35, R39, 0xff0000ff, RZ, 0xc0, !PT ;  /* 0xff0000ff27237812 */ /* 0x000fc400078ec0ff */
[----:B------:R-:W-:Y:S02]  /*8210*/  MOV R34, R14 ;  /* 0x0000000e00227202 */ /* 0x000fe40000000f00 */
[----:B------:R-:W-:Y:S02]  /*8220*/  LOP3.LUT R38, R33, 0xff00, R10, 0xf8, !PT ;  /* 0x0000ff0021267812 */ /* 0x000fe400078ef80a */
[----:B------:R-:W-:Y:S02]  /*8230*/  F2FP.F16.E4M3.UNPACK_B R37, R98.H1 ;  /* 0x00000062ff25723e */ /* 0x000fe400030006ff */
[----:B------:R-:W-:Y:S02]  /*8240*/  F2FP.F16.E4M3.UNPACK_B R14, R32.H1 ;  /* 0x00000020ff0e723e */ /* 0x000fe400030006ff */
[----:B------:R-:W-:Y:S02]  /*8250*/  F2FP.F16.E4M3.UNPACK_B R10, R8.H1 ;  /* 0x00000008ff0a723e */ /* 0x000fe400030006ff */
[----:B------:R-:W-:Y:S01]  /*8260*/  LOP3.LUT R7, R7, 0xff00, R4, 0xf8, !PT ;  /* 0x0000ff0007077812 */ /* 0x000fe200078ef804 */
[----:B------:R-:W-:Y:S01]  /*8270*/  IMAD.U32 R4, R42, 0x10000, RZ ;  /* 0x000100002a047824 */ /* 0x000fe200078e00ff */
[----:B------:R-:W-:Y:S01]  /*8280*/  SHF.R.U32.HI R36, RZ, 0x10, R39 ;  /* 0x00000010ff247819 */ /* 0x000fe20000011627 */
[----:B------:R-:W-:Y:S01]  /*8290*/  HADD2.F32 R33, -RZ, R14.H0_H0 ;  /* 0x2000000eff217230 */ /* 0x000fe20000004100 */
[----:B------:R-:W-:Y:S01]  /*82a0*/  LOP3.LUT R40, R35, 0xff00, R12, 0xf8, !PT ;  /* 0x0000ff0023287812 */ /* 0x000fe200078ef80c */
[----:B------:R-:W-:Y:S01]  /*82b0*/  HADD2.F32 R12, -RZ, R10.H0_H0 ;  /* 0x2000000aff0c7230 */ /* 0x000fe20000004100 */
[----:B------:R-:W-:Y:S01]  /*82c0*/  LOP3.LUT R6, R5, 0xff0000, R6, 0xf8, !PT ;  /* 0x00ff000005067812 */ /* 0x000fe200078ef806 */
[----:B------:R-:W-:Y:S01]  /*82d0*/  HADD2.F32 R5, -RZ, R37.H0_H0 ;  /* 0x20000025ff057230 */ /* 0x000fe20000004100 */
[----:B------:R-:W-:Y:S01]  /*82e0*/  F2FP.F16.E4M3.UNPACK_B R35, R102.H1 ;  /* 0x00000066ff23723e */ /* 0x000fe200030006ff */
[----:B------:R-:W-:Y:S01]  /*82f0*/  IMAD.U32 R39, R36, 0x10000, RZ ;  /* 0x0001000024277824 */ /* 0x000fe200078e00ff */
[----:B------:R-:W-:Y:S01]  /*8300*/  LOP3.LUT R4, R7, 0xff0000, R4, 0xf8, !PT ;  /* 0x00ff000007047812 */ /* 0x000fe200078ef804 */
[----:B------:R-:W-:-:S02]  /*8310*/  IMAD.U32 R7, R41, 0x10000, RZ ;  /* 0x0001000029077824 */ /* 0x000fc400078e00ff */
[CC--:B------:R-:W-:Y:S01]  /*8320*/  FMUL.FTZ R41, R33.reuse, R5.reuse ;  /* 0x0000000521297220 */ /* 0x0c0fe20000410000 */
[--C-:B------:R-:W-:Y:S02]  /*8330*/  HADD2.F32 R36, -RZ, R35.reuse.H0_H0 ;  /* 0x20000023ff247230 */ /* 0x100fe40000004100 */
[----:B------:R-:W-:Y:S01]  /*8340*/  FMUL.FTZ R42, R12, R5 ;  /* 0x000000050c2a7220 */ /* 0x000fe20000410000 */
[----:B------:R-:W-:Y:S01]  /*8350*/  LOP3.LUT R5, R40, 0xff0000, R39, 0xf8, !PT ;  /* 0x00ff000028057812 */ /* 0x000fe200078ef827 */
[----:B------:R-:W-:Y:S01]  /*8360*/  HADD2.F32 R35, -RZ, R35.H1_H1 ;  /* 0x30000023ff237230 */ /* 0x000fe20000004100 */
[----:B------:R-:W-:Y:S01]  /*8370*/  F2FP.F16.E4M3.UNPACK_B R98, R98 ;  /* 0x00000062ff62723e */ /* 0x000fe200020006ff */
        /* <DEDUP_REMOVED lines=18> */
[----:B------:R-:W-:Y:S01]  /*84a0*/  FMUL.FTZ R37, R10, R37 ;  /* 0x000000250a257220 */ /* 0x000fe20000410000 */
        /* <DEDUP_REMOVED lines=10> */
[----:B------:R-:W-:Y:S01]  /*8550*/  FFMA.FTZ R41, R8, R33, -R37 ;  /* 0x0000002108297223 */ /* 0x000fe20000010825 */
[----:B------:R-:W-:Y:S01]  /*8560*/  F2FP.F16.E4M3.UNPACK_B R8, R31.H1 ;  /* 0x0000001fff08723e */ /* 0x000fe200030006ff */
[----:B------:R-:W-:Y:S01]  /*8570*/  HADD2.F32 R37, -RZ, R10.H0_H0 ;  /* 0x2000000aff257230 */ /* 0x000fe20000004100 */
[----:B------:R-:W-:Y:S01]  /*8580*/  F2FP.F16.E4M3.UNPACK_B R35, R101.H1 ;  /* 0x00000065ff23723e */ /* 0x000fe200030006ff */
[----:B------:R-:W-:Y:S01]  /*8590*/  FFMA.FTZ R43, R32, R33, R39 ;  /* 0x00000021202b7223 */ /* 0x000fe20000010027 */
[----:B------:R-:W-:Y:S01]  /*85a0*/  HADD2.F32 R14, -RZ, R12.H0_H0 ;  /* 0x2000000cff0e7230 */ /* 0x000fe20000004100 */
[----:B------:R-:W-:Y:S01]  /*85b0*/  F2FP.F16.E4M3.UNPACK_B R100, R100 ;  /* 0x00000064ff64723e */ /* 0x000fe200020006ff */
[----:B------:R-:W-:Y:S01]  /*85c0*/  HADD2.F32 R39, -RZ, R10.H1_H1 ;  /* 0x3000000aff277230 */ /* 0x000fe20000004100 */
[----:B------:R-:W-:Y:S01]  /*85d0*/  F2FP.F16.E4M3.UNPACK_B R34, R34 ;  /* 0x00000022ff22723e */ /* 0x000fe200020006ff */
[----:B------:R-:W-:-:S02]  /*85e0*/  HADD2.F32 R10, -RZ, R8.H0_H0 ;  /* 0x20000008ff0a7230 */ /* 0x000fc40000004100 */
[----:B------:R-:W-:Y:S01]  /*85f0*/  FMUL.FTZ R95, R14, R37 ;  /* 0x000000250e5f7220 */ /* 0x000fe20000410000 */
        /* <DEDUP_REMOVED lines=8> */
[----:B------:R-:W-:Y:S01]  /*8680*/  F2FP.F16.E4M3.UNPACK_B R101, R101 ;  /* 0x00000065ff65723e */ /* 0x000fe200020006ff */
[----:B------:R-:W-:Y:S01]  /*8690*/  FFMA.FTZ R95, R10, R33, -R95 ;  /* 0x000000210a5f7223 */ /* 0x000fe2000001085f */
[----:B------:R-:W-:-:S02]  /*86a0*/  HADD2.F32 R10, -RZ, R34.H0_H0 ;  /* 0x20000022ff0a7230 */ /* 0x000fc40000004100 */
[-C--:B------:R-:W-:Y:S01]  /*86b0*/  FFMA.FTZ R32, R8, R35.reuse, -R105 ;  /* 0x0000002308207223 */ /* 0x080fe20000010869 */
[----:B------:R-:W-:Y:S01]  /*86c0*/  FFMA.FTZ R105, R12, R35, R39 ;  /* 0x000000230c697223 */ /* 0x000fe20000010027 */
[--C-:B------:R-:W-:Y:S02]  /*86d0*/  HADD2.F32 R35, -RZ, R100.reuse.H0_H0 ;  /* 0x20000064ff237230 */ /* 0x100fe40000004100 */
[----:B------:R-:W-:Y:S01]  /*86e0*/  FFMA.FTZ R14, R14, R33, R37 ;  /* 0x000000210e0e7223 */ /* 0x000fe20000010025 */
[----:B------:R-:W-:Y:S01]  /*86f0*/  HADD2.F32 R8, -RZ, R31.H0_H0 ;  /* 0x2000001fff087230 */ /* 0x000fe20000004100 */
[----:B------:R-:W-:Y:S01]  /*8700*/  F2FP.SATFINITE.E4M3.F32.PACK_AB_MERGE_C R95, R32, R95, RZ ;  /* 0x0000005f205f723e */ /* 0x000fe200048070ff */
[----:B------:R-:W-:Y:S02]  /*8710*/  HADD2.F32 R100, -RZ, R100.H1_H1 ;  /* 0x30000064ff647230 */ /* 0x000fe40000004100 */
[----:B------:R-:W-:Y:S01]  /*8720*/  FMUL.FTZ R37, R10, R35 ;  /* 0x000000230a257220 */ /* 0x000fe20000410000 */
[----:B------:R-:W-:-:S02]  /*8730*/  HADD2.F32 R34, -RZ, R34.H1_H1 ;  /* 0x30000022ff227230 */ /* 0x000fc40000004100 */
[----:B------:R-:W-:Y:S01]  /*8740*/  FMUL.FTZ R35, R8, R35 ;  /* 0x0000002308237220 */ /* 0x000fe20000410000 */
[----:B------:R-:W-:Y:S01]  /*8750*/  HADD2.F32 R33, -RZ, R101.H0_H0 ;  /* 0x20000065ff217230 */ /* 0x000fe20000004100 */
[----:B------:R-:W-:Y:S01]  /*8760*/  F2FP.F16.E4M3.UNPACK_B R32, R7 ;  /* 0x00000007ff20723e */ /* 0x000fe200020006ff */
[----:B------:R-:W-:Y:S02]  /*8770*/  HADD2.F32 R31, -RZ, R31.H1_H1 ;  /* 0x3000001fff1f7230 */ /* 0x000fe40000004100 */
[-C--:B------:R-:W-:Y:S01]  /*8780*/  FMUL.FTZ R12, R34, R100.reuse ;  /* 0x00000064220c7220 */ /* 0x080fe20000410000 */
[----:B------:R-:W-:Y:S02]  /*8790*/  HADD2.F32 R101, -RZ, R101.H1_H1 ;  /* 0x30000065ff657230 */ /* 0x000fe40000004100 */
[-C--:B------:R-:W-:Y:S01]  /*87a0*/  FFMA.FTZ R37, R8, R33.reuse, -R37 ;  /* 0x0000002108257223 */ /* 0x080fe20000010825 */
[----:B------:R-:W-:Y:S01]  /*87b0*/  FFMA.FTZ R33, R10, R33, R35 ;  /* 0x000000210a217223 */ /* 0x000fe20000010023 */
[C---:B------:R-:W-:Y:S01]  /*87c0*/  FMUL.FTZ R39, R31.reuse, R100 ;  /* 0x000000641f277220 */ /* 0x040fe20000410000 */
[----:B------:R-:W-:Y:S01]  /*87d0*/  F2FP.F16.E4M3.UNPACK_B R8, R9 ;  /* 0x00000009ff08723e */ /* 0x000fe200020006ff */
[----:B------:R-:W-:Y:S01]  /*87e0*/  FFMA.FTZ R10, R31, R101, -R12 ;  /* 0x000000651f0a7223 */ /* 0x000fe2000001080c */
[----:B------:R-:W-:Y:S01]  /*87f0*/  F2FP.F16.E4M3.UNPACK_B R12, R13 ;  /* 0x0000000dff0c723e */ /* 0x000fe200020006ff */
[----:B------:R-:W-:Y:S01]  /*8800*/  FFMA.FTZ R34, R34, R101, R39 ;  /* 0x0000006522227223 */ /* 0x000fe20000010027 */
[----:B------:R-:W-:Y:S01]  /*8810*/  F2FP.SATFINITE.E4M3.F32.PACK_AB_MERGE_C R105, R105, R14, RZ ;  /* 0x0000000e6969723e */ /* 0x000fe200048070ff */
[----:B------:R-:W-:Y:S01]  /*8820*/  HADD2.F32 R35, -RZ, R32.H0_H0 ;  /* 0x20000020ff237230 */ /* 0x000fe20000004100 */
[----:B------:R-:W-:Y:S01]  /*8830*/  F2FP.SATFINITE.E4M3.F32.PACK_AB_MERGE_C R95, R10, R37, R95 ;  /* 0x000000250a5f723e */ /* 0x000fe2000480705f */
[----:B------:R-:W-:Y:S01]  /*8840*/  HADD2.F32 R14, -RZ, R12.H0_H0 ;  /* 0x2000000cff0e7230 */ /* 0x000fe20000004100 */
[----:B------:R-:W-:Y:S01]  /*8850*/  F2FP.F16.E4M3.UNPACK_B R31, R6 ;  /* 0x00000006ff1f723e */ /* 0x000fe200020006ff */
[----:B------:R-:W-:Y:S01]  /*8860*/  HADD2.F32 R10, -RZ, R8.H0_H0 ;  /* 0x20000008ff0a7230 */ /* 0x000fe20000004100 */
[----:B------:R-:W-:Y:S01]  /*8870*/  F2FP.SATFINITE.E4M3.F32.PACK_AB_MERGE_C R105, R34, R33, R105 ;  /* 0x000000212269723e */ /* 0x000fe20004807069 */
[----:B------:R-:W-:-:S02]  /*8880*/  HADD2.F32 R12, -RZ, R12.H1_H1 ;  /* 0x3000000cff0c7230 */ /* 0x000fc40000004100 */
[-C--:B------:R-:W-:Y:S01]  /*8890*/  FMUL.FTZ R37, R14, R35.reuse ;  /* 0x000000230e257220 */ /* 0x080fe20000410000 */
[--C-:B------:R-:W-:Y:S02]  /*88a0*/  HADD2.F32 R33, -RZ, R31.reuse.H0_H0 ;  /* 0x2000001fff217230 */ /* 0x100fe40000004100 */
[C---:B------:R-:W-:Y:S01]  /*88b0*/  FMUL.FTZ R39, R10.reuse, R35 ;  /* 0x000000230a277220 */ /* 0x040fe20000410000 */
[----:B------:R-:W-:Y:S01]  /*88c0*/  HADD2.F32 R35, -RZ, R32.H1_H1 ;  /* 0x30000020ff237230 */ /* 0x000fe20000004100 */
[----:B------:R-:W-:Y:S01]  /*88d0*/  F2FP.SATFINITE.E4M3.F32.PACK_AB_MERGE_C R40, R45, R40, RZ ;  /* 0x000000282d28723e */ /* 0x000fe200048070ff */
[----:B------:R-:W-:Y:S02]  /*88e0*/  HADD2.F32 R8, -RZ, R8.H1_H1 ;  /* 0x30000008ff087230 */ /* 0x000fe40000004100 */
[-C--:B------:R-:W-:Y:S01]  /*88f0*/  FFMA.FTZ R37, R10, R33.reuse, -R37 ;  /* 0x000000210a257223 */ /* 0x080fe20000010825 */
        /* <DEDUP_REMOVED lines=9> */
[----:B------:R-:W-:Y:S01]  /*8990*/  F2FP.SATFINITE.E4M3.F32.PACK_AB_MERGE_C R44, R41, R36, R40 ;  /* 0x00000024292c723e */ /* 0x000fe20004807028 */
[----:B------:R-:W-:Y:S01]  /*89a0*/  FFMA.FTZ R36, R12, R31, R35 ;  /* 0x0000001f0c247223 */ /* 0x000fe20000010023 */
[--C-:B------:R-:W-:Y:S01]  /*89b0*/  HADD2.F32 R8, -RZ, R13.reuse.H0_H0 ;  /* 0x2000000dff087230 */ /* 0x100fe20000004100 */
[----:B------:R-:W-:Y:S01]  /*89c0*/  F2FP.F16.E4M3.UNPACK_B R6, R6.H1 ;  /* 0x00000006ff06723e */ /* 0x000fe200030006ff */
[----:B------:R-:W-:Y:S01]  /*89d0*/  HADD2.F32 R12, -RZ, R10.H0_H0 ;  /* 0x2000000aff0c7230 */ /* 0x000fe20000004100 */
[----:B------:R-:W-:Y:S01]  /*89e0*/  F2FP.SATFINITE.E4M3.F32.PACK_AB_MERGE_C R42, R47, R42, RZ ;  /* 0x0000002a2f2a723e */ /* 0x000fe200048070ff */
[----:B------:R-:W-:-:S02]  /*89f0*/  HADD2.F32 R13, -RZ, R13.H1_H1 ;  /* 0x3000000dff0d7230 */ /* 0x000fc40000004100 */
[----:B------:R-:W-:Y:S02]  /*8a00*/  HADD2.F32 R14, -RZ, R10.H1_H1 ;  /* 0x3000000aff0e7230 */ /* 0x000fe40000004100 */
[CC--:B------:R-:W-:Y:S01]  /*8a10*/  FMUL.FTZ R32, R8.reuse, R12.reuse ;  /* 0x0000000c08207220 */ /* 0x0c0fe20000410000 */
[----:B------:R-:W-:Y:S01]  /*8a20*/  FMUL.FTZ R31, R7, R12 ;  /* 0x0000000c071f7220 */ /* 0x000fe20000410000 */
[----:B------:R-:W-:Y:S01]  /*8a30*/  HADD2.F32 R9, -RZ, R9.H1_H1 ;  /* 0x30000009ff097230 */ /* 0x000fe20000004100 */
[----:B------:R-:W-:Y:S01]  /*8a40*/  F2FP.SATFINITE.E4M3.F32.PACK_AB_MERGE_C R46, R43, R38, R42 ;  /* 0x000000262b2e723e */ /* 0x000fe2000480702a */
[--C-:B------:R-:W-:Y:S02]  /*8a50*/  HADD2.F32 R10, -RZ, R6.reuse.H0_H0 ;  /* 0x20000006ff0a7230 */ /* 0x100fe40000004100 */
[----:B------:R-:W-:Y:S02]  /*8a60*/  HADD2.F32 R12, -RZ, R6.H1_H1 ;  /* 0x30000006ff0c7230 */ /* 0x000fe40000004100 */
[-C--:B------:R-:W-:Y:S01]  /*8a70*/  FMUL.FTZ R6, R13, R14.reuse ;  /* 0x0000000e0d067220 */ /* 0x080fe20000410000 */
[----:B------:R-:W-:Y:S01]  /*8a80*/  FMUL.FTZ R14, R9, R14 ;  /* 0x0000000e090e7220 */ /* 0x000fe20000410000 */
[----:B------:R-:W-:Y:S01]  /*8a90*/  FFMA.FTZ R38, R7, R10, -R32 ;  /* 0x0000000a07267223 */ /* 0x000fe20000010820 */
[----:B------:R-:W-:Y:S01]  /*8aa0*/  F2FP.F16.E4M3.UNPACK_B R32, R5.H1 ;  /* 0x00000005ff20723e */ /* 0x000fe200030006ff */
[-C--:B------:R-:W-:Y:S01]  /*8ab0*/  FFMA.FTZ R41, R9, R12.reuse, -R6 ;  /* 0x0000000c09297223 */ /* 0x080fe20000010806 */
[----:B------:R-:W-:Y:S01]  /*8ac0*/  F2FP.F16.E4M3.UNPACK_B R9, R15 ;  /* 0x0000000fff09723e */ /* 0x000fe200020006ff */
[----:B------:R-:W-:Y:S01]  /*8ad0*/  FFMA.FTZ R43, R13, R12, R14 ;  /* 0x0000000c0d2b7223 */ /* 0x000fe2000001000e */
[----:B------:R-:W-:Y:S01]  /*8ae0*/  F2FP.F16.E4M3.UNPACK_B R6, R11 ;  /* 0x0000000bff06723e */ /* 0x000fe200020006ff */
[----:B------:R-:W-:Y:S01]  /*8af0*/  FFMA.FTZ R40, R8, R10, R31 ;  /* 0x0000000a08287223 */ /* 0x000fe2000001001f */
[----:B------:R-:W-:Y:S01]  /*8b00*/  F2FP.F16.E4M3.UNPACK_B R15, R15.H1 ;  /* 0x0000000fff0f723e */ /* 0x000fe200030006ff */
[--C-:B------:R-:W-:Y:S01]  /*8b10*/  HADD2.F32 R35, -RZ, R32.reuse.H0_H0 ;  /* 0x20000020ff237230 */ /* 0x100fe20000004100 */
[----:B------:R-:W-:Y:S01]  /*8b20*/  F2FP.F16.E4M3.UNPACK_B R11, R11.H1 ;  /* 0x0000000bff0b723e */ /* 0x000fe200030006ff */
[----:B------:R-:W-:Y:S01]  /*8b30*/  HADD2.F32 R10, -RZ, R9.H0_H0 ;  /* 0x20000009ff0a7230 */ /* 0x000fe20000004100 */
[----:B------:R-:W-:Y:S01]  /*8b40*/  F2FP.F16.E4M3.UNPACK_B R14, R5 ;  /* 0x00000005ff0e723e */ /* 0x000fe200020006ff */
[----:B------:R-:W-:Y:S01]  /*8b50*/  HADD2.F32 R32, -RZ, R32.H1_H1 ;  /* 0x30000020ff207230 */ /* 0x000fe20000004100 */
[-C--:B------:R-:W-:Y:S01]  /*8b60*/  F2FP.F16.E4M3.UNPACK_B R5, R4.reuse ;  /* 0x00000004ff05723e */ /* 0x080fe200020006ff */
        /* <DEDUP_REMOVED lines=8> */
[----:B------:R-:W-:Y:S01]  /*8bf0*/  FMUL.FTZ R35, R8, R35 ;  /* 0x0000002308237220 */ /* 0x000fe20000410000 */
[----:B------:R-:W-:Y:S02]  /*8c00*/  HADD2.F32 R15, -RZ, R15.H1_H1 ;  /* 0x3000000fff0f7230 */ /* 0x000fe40000004100 */
[----:B------:R-:W-:Y:S01]  /*8c10*/  FMUL.FTZ R42, R10, R33 ;  /* 0x000000210a2a7220 */ /* 0x000fe20000410000 */
[----:B------:R-:W-:Y:S02]  /*8c20*/  HADD2.F32 R11, -RZ, R11.H1_H1 ;  /* 0x3000000bff0b7230 */ /* 0x000fe40000004100 */
[----:B------:R-:W-:Y:S01]  /*8c30*/  FFMA.FTZ R35, R4, R31, R35 ;  /* 0x0000001f04237223 */ /* 0x000fe20000010023 */
[----:B------:R-:W-:Y:S02]  /*8c40*/  HADD2.F32 R7, -RZ, R6.H0_H0 ;  /* 0x20000006ff077230 */ /* 0x000fe40000004100 */
[----:B------:R-:W-:Y:S01]  /*8c50*/  FMUL.FTZ R4, R15, R32 ;  /* 0x000000200f047220 */ /* 0x000fe20000410000 */
[----:B------:R-:W-:-:S02]  /*8c60*/  HADD2.F32 R13, -RZ, R5.H0_H0 ;  /* 0x20000005ff0d7230 */ /* 0x000fc40000004100 */
[----:B------:R-:W-:Y:S01]  /*8c70*/  FMUL.FTZ R32, R11, R32 ;  /* 0x000000200b207220 */ /* 0x000fe20000410000 */
[----:B------:R-:W-:Y:S02]  /*8c80*/  HADD2.F32 R9, -RZ, R9.H1_H1 ;  /* 0x30000009ff097230 */ /* 0x000fe40000004100 */
[C---:B------:R-:W-:Y:S01]  /*8c90*/  FMUL.FTZ R33, R7.reuse, R33 ;  /* 0x0000002107217220 */ /* 0x040fe20000410000 */
[----:B------:R-:W-:Y:S02]  /*8ca0*/  HADD2.F32 R14, -RZ, R14.H1_H1 ;  /* 0x3000000eff0e7230 */ /* 0x000fe40000004100 */
[----:B------:R-:W-:Y:S01]  /*8cb0*/  FFMA.FTZ R42, R7, R13, -R42 ;  /* 0x0000000d072a7223 */ /* 0x000fe2000001082a */
[----:B------:R-:W-:Y:S02]  /*8cc0*/  HADD2.F32 R6, -RZ, R6.H1_H1 ;  /* 0x30000006ff067230 */ /* 0x000fe40000004100 */
[----:B------:R-:W-:Y:S01]  /*8cd0*/  FFMA.FTZ R45, R8, R31, -R45 ;  /* 0x0000001f082d7223 */ /* 0x000fe2000001082d */
[----:B------:R-:W-:-:S02]  /*8ce0*/  HADD2.F32 R12, -RZ, R12.H1_H1 ;  /* 0x3000000cff0c7230 */ /* 0x000fc40000004100 */
[-C--:B------:R-:W-:Y:S01]  /*8cf0*/  FMUL.FTZ R7, R9, R14.reuse ;  /* 0x0000000e09077220 */ /* 0x080fe20000410000 */
[----:B------:R-:W-:Y:S02]  /*8d00*/  HADD2.F32 R5, -RZ, R5.H1_H1 ;  /* 0x30000005ff057230 */ /* 0x000fe40000004100 */
[----:B------:R-:W-:Y:S01]  /*8d10*/  FMUL.FTZ R14, R6, R14 ;  /* 0x0000000e060e7220 */ /* 0x000fe20000410000 */
[----:B------:R-:W-:Y:S01]  /*8d20*/  FFMA.FTZ R33, R10, R13, R33 ;  /* 0x0000000d0a217223 */ /* 0x000fe20000010021 */
[-C--:B------:R-:W-:Y:S01]  /*8d30*/  FFMA.FTZ R32, R15, R12.reuse, R32 ;  /* 0x0000000c0f207223 */ /* 0x080fe20000010020 */
[----:B------:R-:W-:Y:S01]  /*8d40*/  FFMA.FTZ R4, R11, R12, -R4 ;  /* 0x0000000c0b047223 */ /* 0x000fe20000010804 */
[-C--:B------:R-:W-:Y:S01]  /*8d50*/  FFMA.FTZ R14, R9, R5.reuse, R14 ;  /* 0x00000005090e7223 */ /* 0x080fe2000001000e */
[----:B------:R-:W-:Y:S01]  /*8d60*/  FFMA.FTZ R7, R6, R5, -R7 ;  /* 0x0000000506077223 */ /* 0x000fe20000010807 */
[----:B------:R-:W-:Y:S01]  /*8d70*/  F2FP.SATFINITE.E4M3.F32.PACK_AB_MERGE_C R9, R34, R37, R38 ;  /* 0x000000252209723e */ /* 0x000fe20004807026 */
[----:B------:R-:W-:Y:S01]  /*8d80*/  IMAD.MOV.U32 R8, RZ, RZ, R44 ;  /* 0x000000ffff087224 */ /* 0x000fe200078e002c */
[----:B------:R-:W-:Y:S01]  /*8d90*/  F2FP.SATFINITE.E4M3.F32.PACK_AB_MERGE_C R32, R32, R35, RZ ;  /* 0x000000232020723e */ /* 0x000fe200048070ff */
[----:B------:R-:W-:Y:S01]  /*8da0*/  IMAD.MOV.U32 R12, RZ, RZ, R46 ;  /* 0x000000ffff0c7224 */ /* 0x000fe200078e002e */
[----:B------:R-:W-:Y:S01]  /*8db0*/  F2FP.SATFINITE.E4M3.F32.PACK_AB_MERGE_C R4, R4, R45, RZ ;  /* 0x0000002d0404723e */ /* 0x000fe200048070ff */
[----:B------:R-:W-:Y:S01]  /*8dc0*/  IMAD.MOV.U32 R10, RZ, RZ, R95 ;  /* 0x000000ffff0a7224 */ /* 0x000fe200078e005f */
[----:B------:R-:W-:Y:S01]  /*8dd0*/  F2FP.SATFINITE.E4M3.F32.PACK_AB_MERGE_C R15, R14, R33, R32 ;  /* 0x000000210e0f723e */ /* 0x000fe20004807020 */
[----:B------:R-:W-:Y:S01]  /*8de0*/  IMAD.MOV.U32 R14, RZ, RZ, R105 ;  /* 0x000000ffff0e7224 */ /* 0x000fe200078e0069 */
[----:B------:R-:W-:-:S02]  /*8df0*/  F2FP.SATFINITE.E4M3.F32.PACK_AB_MERGE_C R11, R7, R42, R4 ;  /* 0x0000002a070b723e */ /* 0x000fc40004807004 */
[----:B------:R-:W-:-:S07]  /*8e00*/  F2FP.SATFINITE.E4M3.F32.PACK_AB_MERGE_C R13, R36, R39, R40 ;  /* 0x00000027240d723e */ /* 0x000fce0004807028 */
.L_x_1645:
[----:B------:R-:W-:Y:S05]  /*8e10*/  BSYNC B1 ;  /* 0x0000000000017941 */ /* 0x000fea0003800000 */
.L_x_1644:
[----:B0-----:R0:W-:Y:S01]  /*8e20*/  ST.E.128 desc[UR42][R28.64], R8 ;  /* 0x000000081c007985 */ /* 0x0011e2000c101d2a */
[----:B------:R-:W-:-:S13]  /*8e30*/  ISETP.GE.AND P3, PT, R30, R103, PT ;  /* 0x000000671e00720c */ /* 0x000fda0003f66270 */
[----:B------:R-:W-:Y:S05]  /*8e40*/  @P3 BRA `(.L_x_1607) ;  /* 0x0000000400283947 */ /* 0x000fea0003800000 */
[----:B------:R-:W-:-:S04]  /*8e50*/  IADD3 R4, P3, R99, R30, RZ ;  /* 0x0000001e63047210 */ /* 0x000fc80007f7e0ff */
[----:B------:R-:W-:-:S05]  /*8e60*/  LEA.HI.X.SX32 R5, R30, R97, 0x1, P3 ;  /* 0x000000611e057211 */ /* 0x000fca00018f0eff */
[----:B--2---:R2:W-:Y:S01]  /*8e70*/  ST.E.128 desc[UR42][R4.64], R12 ;  /* 0x0000000c04007985 */ /* 0x0045e2000c101d2a */
[----:B------:R-:W-:Y:S05]  /*8e80*/  BRA `(.L_x_1607) ;  /* 0x0000000400187947 */ /* 0x000fea0003800000 */
.L_x_1599:
[----:B------:R-:W-:-:S06]  /*8e90*/  UISETP.NE.AND UP0, UPT, UR40, 0x3, UPT ;  /* 0x000000032800788c */ /* 0x000fcc000bf05270 */
[----:B------:R-:W-:-:S13]  /*8ea0*/  PLOP3.LUT P2, PT, PT, PT, UP0, 0x80, 0x0 ;  /* 0x000000000000781c */ /* 0x000fda0003f4f008 */
[----:B------:R-:W-:Y:S05]  /*8eb0*/  @!P2 BRA `(.L_x_1646) ;  /* 0x000000000004a947 */ /* 0x000fea0003800000 */
[----:B------:R-:W-:Y:S01]  /*8ec0*/  BPT.TRAP 0x1 ;  /* 0x000000040000795c */ /* 0x000fe20000300000 */
.L_x_1646:
[----:B------:R-:W-:Y:S01]  /*8ed0*/  IMAD R82, R200, 0x8, R16 ;  /* 0x00000008c8527824 */ /* 0x000fe200078e0210 */
[----:B------:R-:W-:Y:S01]  /*8ee0*/  SHF.L.U32 R93, R210, 0x1f, RZ ;  /* 0x0000001fd25d7819 */ /* 0x000fe200000006ff */
[----:B------:R-:W-:Y:S01]  /*8ef0*/  BSSY B1, `(.L_x_1647) ;  /* 0x0000004000017945 */ /* 0x000fe20003800000 */
[----:B------:R-:W-:Y:S02]  /*8f00*/  SHF.R.S32.HI R90, RZ, 0x1f, R89 ;  /* 0x0000001fff5a7819 */ /* 0x000fe40000011459 */
[----:B------:R-:W0:Y:S02]  /*8f10*/  SYNCS.PHASECHK.TRANS64.TRYWAIT P3, [R82+URZ+0x2a890], R93 ;  /* 0x02a8905d520075a7 */ /* 0x000e24000806017f */
[----:B0-----:R-:W-:Y:S05]  /*8f20*/  @!P3 BRA `(.L_x_1648) ;  /* 0x0000022400a4b947 */ /* 0x001fea0003800000 */
.L_x_1976:
[----:B------:R-:W-:Y:S05]  /*8f30*/  BSYNC B1 ;  /* 0x0000000000017941 */ /* 0x000fea0003800000 */
.L_x_1647:
        /* <DEDUP_REMOVED lines=8> */
[----:B------:R-:W-:Y:S02]  /*8fc0*/  IMAD R6, R91, UR4, RZ ;  /* 0x000000045b067c24 */ /* 0x000fe4000f8e02ff */
[----:B------:R-:W-:Y:S01]  /*8fd0*/  IMAD.IADD R5, R5, 0x1, R7 ;  /* 0x0000000105057824 */ /* 0x000fe200078e0207 */
        /* <DEDUP_REMOVED lines=9> */
[----:B------:R-:W-:-:S04]  /*9070*/  IADD3 R4, P3, R4, UR6, RZ ;  /* 0x0000000604047c10 */ /* 0x000fc8000ff7e0ff */
[----:B------:R-:W-:Y:S02]  /*9080*/  IADD3.X R13, R5, UR7, R7, P3, !PT ;  /* 0x00000007050d7c10 */ /* 0x000fe40009ffe407 */
[----:B------:R-:W-:Y:S01]  /*9090*/  ISETP.GT.AND P3, PT, R92, R211, PT ;  /* 0x000000d35c00720c */ /* 0x000fe20003f64270 */
[----:B------:R-:W-:-:S12]  /*90a0*/  BRA.DIV UR4, `(.L_x_1649) ;  /* 0x0000022604587947 */ /* 0x000fd8000b800000 */
[----:B------:R1:W2:Y:S04]  /*90b0*/  SHFL.IDX PT, R28, R13, RZ, 0x1e1f ;  /* 0x001e1fff0d1c7589 */ /* 0x0002a800000e0000 */
[----:B------:R1:W3:Y:S02]  /*90c0*/  SHFL.IDX PT, R14, R4, RZ, 0x1e1f ;  /* 0x001e1fff040e7589 */ /* 0x0002e400000e0000 */
.L_x_1980:
[----:B------:R-:W-:Y:S05]  /*90d0*/  @!P3 BRA `(.L_x_1607) ;  /* 0x000000000084b947 */ /* 0x000fea0003800000 */
[----:B------:R-:W-:Y:S02]  /*90e0*/  ULDC UR4, c[0x0][0x2f4] ;  /* 0x0000bd0000047ab9 */ /* 0x000fe40000000800 */
[----:B------:R-:W-:-:S13]  /*90f0*/  ISETP.GE.AND P5, PT, R18, UR4, PT ;  /* 0x0000000412007c0c */ /* 0x000fda000bfa6270 */
[----:B-1----:R-:W1:Y:S01]  /*9100*/  @!P5 LDS.128 R4, [R86+0x1e400] ;  /* 0x01e400005604d984 */ /* 0x002e620000000c00 */
[----:B---3--:R-:W-:-:S05]  /*9110*/  @!P5 IADD3 R12, P3, R18, R14, RZ ;  /* 0x0000000e120cd210 */ /* 0x008fca0007f7e0ff */
[----:B--2---:R-:W-:Y:S01]  /*9120*/  @!P5 IMAD.X R13, R28, 0x1, R19, P3 ;  /* 0x000000011c0dd824 */ /* 0x004fe200018e0613 */
[----:B------:R-:W-:-:S13]  /*9130*/  ISETP.GE.AND P3, PT, R208, UR4, PT ;  /* 0x00000004d0007c0c */ /* 0x000fda000bf66270 */
[----:B------:R-:W-:-:S05]  /*9140*/  @!P3 IADD3 R10, P4, R208, R14, RZ ;  /* 0x0000000ed00ab210 */ /* 0x000fca0007f9e0ff */
[----:B------:R-:W-:Y:S01]  /*9150*/  @!P3 IMAD.X R11, R28, 0x1, R221, P4 ;  /* 0x000000011c0bb824 */ /* 0x000fe200020e06dd */
[----:B------:R-:W-:-:S13]  /*9160*/  ISETP.GE.AND P4, PT, R205, UR4, PT ;  /* 0x00000004cd007c0c */ /* 0x000fda000bf86270 */
[----:B------:R-:W-:Y:S01]  /*9170*/  @!P4 IADD3 R8, P6, R205, R14, RZ ;  /* 0x0000000ecd08c210 */ /* 0x000fe20007fde0ff */
[----:B-1----:R-:W-:Y:S01]  /*9180*/  @!P5 ST.E.128 desc[UR42][R12.64], R4 ;  /* 0x000000040c00d985 */ /* 0x002fe2000c101d2a */
[----:B------:R-:W-:-:S03]  /*9190*/  ISETP.GE.AND P5, PT, R80, UR4, PT ;  /* 0x0000000450007c0c */ /* 0x000fc6000bfa6270 */
[----:B------:R-:W-:-:S10]  /*91a0*/  @!P4 IMAD.X R9, R28, 0x1, R220, P6 ;  /* 0x000000011c09c824 */ /* 0x000fd400030e06dc */
[----:B------:R-:W1:Y:S01]  /*91b0*/  @!P5 LDS.128 R4, [R85+0x1e400] ;  /* 0x01e400005504d984 */ /* 0x000e620000000c00 */
[----:B------:R-:W-:-:S04]  /*91c0*/  @!P5 SHF.L.U32 R15, R213, 0x4, RZ ;  /* 0x00000004d50fd819 */ /* 0x000fc800000006ff */
[----:B------:R-:W-:-:S04]  /*91d0*/  @!P5 IADD3 R30, P6, R15, R14, RZ ;  /* 0x0000000e0f1ed210 */ /* 0x000fc80007fde0ff */
[----:B------:R-:W-:-:S05]  /*91e0*/  @!P5 LEA.HI.X.SX32 R31, R15, R28, 0x1, P6 ;  /* 0x0000001c0f1fd211 */ /* 0x000fca00030f0eff */
[----:B-1----:R-:W-:Y:S01]  /*91f0*/  @!P5 ST.E.128 desc[UR42][R30.64], R4 ;  /* 0x000000041e00d985 */ /* 0x002fe2000c101d2a */
[----:B------:R-:W-:-:S13]  /*9200*/  ISETP.GE.AND P5, PT, R79, UR4, PT ;  /* 0x000000044f007c0c */ /* 0x000fda000bfa6270 */
[----:B------:R-:W1:Y:S01]  /*9210*/  @!P5 LDS.128 R4, [R86+0x20400] ;  /* 0x020400005604d984 */ /* 0x000e620000000c00 */
[----:B------:R-:W-:-:S05]  /*9220*/  @!P5 IMAD.SHL.U32 R15, R214, 0x10, RZ ;  /* 0x00000010d60fd824 */ /* 0x000fca00078e00ff */
[----:B------:R-:W-:-:S04]  /*9230*/  @!P5 IADD3 R32, P6, R15, R14, RZ ;  /* 0x0000000e0f20d210 */ /* 0x000fc80007fde0ff */
[----:B------:R-:W-:-:S05]  /*9240*/  @!P5 LEA.HI.X.SX32 R33, R15, R28, 0x1, P6 ;  /* 0x0000001c0f21d211 */ /* 0x000fca00030f0eff */
[----:B-1----:R-:W-:Y:S01]  /*9250*/  @!P5 ST.E.128 desc[UR42][R32.64], R4 ;  /* 0x000000042000d985 */ /* 0x002fe2000c101d2a */
[----:B------:R-:W-:-:S03]  /*9260*/  ISETP.GE.AND P5, PT, R209, UR4, PT ;  /* 0x00000004d1007c0c */ /* 0x000fc6000bfa6270 */
[----:B------:R-:W1:Y:S10]  /*9270*/  @!P3 LDS.128 R4, [R85+0x20400] ;  /* 0x020400005504b984 */ /* 0x000e740000000c00 */
[----:B------:R-:W-:-:S05]  /*9280*/  @!P5 IADD3 R12, P6, R209, R14, RZ ;  /* 0x0000000ed10cd210 */ /* 0x000fca0007fde0ff */
[----:B------:R-:W-:Y:S01]  /*9290*/  @!P5 IMAD.X R13, R28, 0x1, R219, P6 ;  /* 0x000000011c0dd824 */ /* 0x000fe200030e06db */
[----:B-1----:R-:W-:Y:S04]  /*92a0*/  @!P3 ST.E.128 desc[UR42][R10.64], R4 ;  /* 0x000000040a00b985 */ /* 0x002fe8000c101d2a */
[----:B------:R-:W1:Y:S04]  /*92b0*/  @!P4 LDS.128 R4, [R86+0x22400] ;  /* 0x022400005604c984 */ /* 0x000e680000000c00 */
[----:B-1----:R-:W-:Y:S04]  /*92c0*/  @!P4 ST.E.128 desc[UR42][R8.64], R4 ;  /* 0x000000040800c985 */ /* 0x002fe8000c101d2a */
[----:B------:R-:W1:Y:S04]  /*92d0*/  @!P5 LDS.128 R4, [R85+0x22400] ;  /* 0x022400005504d984 */ /* 0x000e680000000c00 */
[----:B-1----:R4:W-:Y:S02]  /*92e0*/  @!P5 ST.E.128 desc[UR42][R12.64], R4 ;  /* 0x000000040c00d985 */ /* 0x0029e4000c101d2a */
.L_x_1607:
[----:B------:R-:W-:Y:S05]  /*92f0*/  BSYNC B0 ;  /* 0x0000000000007941 */ /* 0x000fea0003800000 */
.L_x_1598:
[----:B012-4-:R-:W0:Y:S01]  /*9300*/  S2R R4, SR_TID.X ;  /* 0x0000000000047919 */ /* 0x017e220000002100 */
[----:B------:R-:W-:Y:S01]  /*9310*/  @!PT LDS RZ, [RZ] ;  /* 0x00000000fffff984 */ /* 0x000fe20000000800 */
[----:B------:R-:W-:Y:S01]  /*9320*/  @!PT LDS RZ, [RZ] ;  /* 0x00000000fffff984 */ /* 0x000fe20000000800 */
[----:B------:R-:W-:Y:S01]  /*9330*/  @!PT LDS RZ, [RZ] ;  /* 0x00000000fffff984 */ /* 0x000fe20000000800 */
[----:B------:R-:W-:Y:S01]  /*9340*/  @!PT LDS RZ, [RZ] ;  /* 0x00000000fffff984 */ /* 0x000fe20000000800 */
[----:B------:R1:W-:Y:S06]  /*9350*/  MEMBAR.ALL.CTA ;  /* 0x0000000000007992 */ /* 0x0003ec0000008000 */
[----:B-1----:R-:W1:Y:S01]  /*9360*/  FENCE.VIEW.ASYNC.S ;  /* 0x00000000000073c6 */ /* 0x002e620000000000 */
[----:B------:R-:W-:Y:S05]  /*9370*/  WARPSYNC.ALL ;  /* 0x0000000000007948 */ /* 0x000fea0003800000 */
[----:B------:R-:W-:Y:S01]  /*9380*/  BSSY B0, `(.L_x_1650) ;  /* 0x0000008000007945 */ /* 0x000fe20003800000 */
[----:B-1----:R1:W-:Y:S01]  /*9390*/  BAR.SYNC.DEFER_BLOCKING R65, 0x80 ;  /* 0x000200410000751d */ /* 0x0023e20000010000 */
[----:B0-----:R-:W-:-:S13]  /*93a0*/  LOP3.LUT P3, RZ, R4, 0x7f, RZ, 0xc0, !PT ;  /* 0x0000007f04ff7812 */ /* 0x001fda000786c0ff */
[----:B------:R-:W-:-:S05]  /*93b0*/  @!P3 VIADD R4, R82, 0x2a8a0 ;  /* 0x0002a8a05204b836 */ /* 0x000fca0000000000 */
[----:B------:R-:W-:-:S04]  /*93c0*/  @!P3 PRMT R4, RZ, 0x654, R4 ;  /* 0x00000654ff04b816 */ /* 0x000fc80000000004 */
[----:B------:R1:W-:Y:S01]  /*93d0*/  @!P3 SYNCS.ARRIVE.TRANS64.RED.A1T0 RZ, [R4+URZ], RZ ;  /* 0x000000ff04ffb9a7 */ /* 0x0003e2000810043f */
[----:B------:R-:W-:Y:S05]  /*93e0*/  @!P2 BRA `(.L_x_1651) ;  /* 0x000000000004a947 */ /* 0x000fea0003800000 */
[----:B------:R-:W-:Y:S01]  /*93f0*/  BPT.TRAP 0x1 ;  /* 0x000000040000795c */ /* 0x000fe20000300000 */
.L_x_1651:
[----:B------:R-:W-:Y:S05]  /*9400*/  BSYNC B0 ;  /* 0x0000000000007941 */ /* 0x000fea0003800000 */
.L_x_1650:
[----:B------:R-:W0:Y:S01]  /*9410*/  SYNCS.PHASECHK.TRANS64.TRYWAIT P2, [R82+URZ+0x2a8b0], R93 ;  /* 0x02a8b05d520075a7 */ /* 0x000e22000804017f */
[----:B------:R-:W-:Y:S04]  /*9420*/  BSSY B0, `(.L_x_1652) ;  /* 0x0000002000007945 */ /* 0x000fe80003800000 */
[----:B0-----:R-:W-:Y:S05]  /*9430*/  @!P2 BRA `(.L_x_1653) ;  /* 0x0000022000b8a947 */ /* 0x001fea0003800000 */
.L_x_1981:
[----:B------:R-:W-:Y:S05]  /*9440*/  BSYNC B0 ;  /* 0x0000000000007941 */ /* 0x000fea0003800000 */
.L_x_1652:
[----:B------:R-:W-:Y:S01]  /*9450*/  ULDC.64 UR4, c[0x0][0x328] ;  /* 0x0000ca0000047ab9 */ /* 0x000fe20000000a00 */
[----:B------:R-:W-:Y:S01]  /*9460*/  ULDC.64 UR6, c[0x0][0x318] ;  /* 0x0000c60000067ab9 */ /* 0x000fe20000000a00 */
[----:B------:R-:W-:Y:S01]  /*9470*/  IMAD R90, R90, UR4, RZ ;  /* 0x000000045a5a7c24 */ /* 0x000fe2000f8e02ff */
[----:B------:R-:W-:Y:S01]  /*9480*/  BSSY B0, `(.L_x_1654) ;  /* 0x0000034000007945 */ /* 0x000fe20003800000 */
[----:B-1----:R-:W-:-:S04]  /*9490*/  IMAD.WIDE.U32 R4, R89, UR4, RZ ;  /* 0x0000000459047c25 */ /* 0x002fc8000f8e00ff */
[----:B------:R-:W-:Y:S01]  /*94a0*/  IMAD R89, R89, UR5, R90 ;  /* 0x0000000559597c24 */ /* 0x000fe2000f8e025a */
[----:B------:R-:W-:Y:S02]  /*94b0*/  ULDC.64 UR4, c[0x0][0x338] ;  /* 0x0000ce0000047ab9 */ /* 0x000fe40000000a00 */
[----:B------:R-:W-:Y:S02]  /*94c0*/  IMAD R6, R91, UR4, RZ ;  /* 0x000000045b067c24 */ /* 0x000fe4000f8e02ff */
[----:B------:R-:W-:Y:S02]  /*94d0*/  IMAD.IADD R5, R5, 0x1, R89 ;  /* 0x0000000105057824 */ /* 0x000fe400078e0259 */
[C---:B------:R-:W-:Y:S02]  /*94e0*/  IMAD R7, R87.reuse, UR5, R6 ;  /* 0x0000000557077c24 */ /* 0x040fe4000f8e0206 */
[----:B------:R-:W-:Y:S01]  /*94f0*/  IMAD.WIDE.U32 R4, R87, UR4, R4 ;  /* 0x0000000457047c25 */ /* 0x000fe2000f8e0004 */
[----:B------:R-:W-:-:S03]  /*9500*/  ULDC.64 UR4, c[0x0][0x330] ;  /* 0x0000cc0000047ab9 */ /* 0x000fc60000000a00 */
[----:B------:R-:W-:Y:S02]  /*9510*/  IMAD.IADD R5, R5, 0x1, R7 ;  /* 0x0000000105057824 */ /* 0x000fe400078e0207 */
[----:B------:R-:W-:Y:S02]  /*9520*/  IMAD R7, R67, UR4, RZ ;  /* 0x0000000443077c24 */ /* 0x000fe4000f8e02ff */
[----:B------:R-:W-:-:S04]  /*9530*/  IMAD.WIDE.U32 R4, R22, UR4, R4 ;  /* 0x0000000416047c25 */ /* 0x000fc8000f8e0004 */
[----:B------:R-:W-:Y:S01]  /*9540*/  IMAD R7, R22, UR5, R7 ;  /* 0x0000000516077c24 */ /* 0x000fe2000f8e0207 */
[----:B------:R-:W-:-:S04]  /*9550*/  IADD3 R4, P2, R4, UR6, RZ ;  /* 0x0000000604047c10 */ /* 0x000fc8000ff5e0ff */
[----:B------:R-:W-:Y:S01]  /*9560*/  IADD3.X R5, R5, UR7, R7, P2, !PT ;  /* 0x0000000705057c10 */ /* 0x000fe200097fe407 */
[----:B------:R1:W2:Y:S01]  /*9570*/  SHFL.IDX PT, R31, R4, RZ, 0x1e1f ;  /* 0x001e1fff041f7589 */ /* 0x0002a200000e0000 */
[----:B------:R-:W-:-:S03]  /*9580*/  ISETP.GT.AND P2, PT, R92, R211, PT ;  /* 0x000000d35c00720c */ /* 0x000fc60003f44270 */
[----:B------:R1:W4:Y:S10]  /*9590*/  SHFL.IDX PT, R30, R5, RZ, 0x1e1f ;  /* 0x001e1fff051e7589 */ /* 0x00033400000e0000 */
[----:B-1----:R-:W-:Y:S05]  /*95a0*/  @!P2 BRA `(.L_x_1655) ;  /* 0x000000000084a947 */ /* 0x002fea0003800000 */
[----:B------:R-:W-:Y:S02]  /*95b0*/  ULDC UR4, c[0x0][0x2f4] ;  /* 0x0000bd0000047ab9 */ /* 0x000fe40000000800 */
[----:B------:R-:W-:-:S13]  /*95c0*/  ISETP.GE.AND P5, PT, R18, UR4, PT ;  /* 0x0000000412007c0c */ /* 0x000fda000bfa6270 */
[----:B------:R-:W1:Y:S01]  /*95d0*/  @!P5 LDS.128 R4, [R86+0xc400] ;  /* 0x00c400005604d984 */ /* 0x000e620000000c00 */
[----:B--2---:R-:W-:-:S05]  /*95e0*/  @!P5 IADD3 R12, P2, R18, R31, RZ ;  /* 0x0000001f120cd210 */ /* 0x004fca0007f5e0ff */
[----:B----4-:R-:W-:Y:S01]  /*95f0*/  @!P5 IMAD.X R13, R30, 0x1, R19, P2 ;  /* 0x000000011e0dd824 */ /* 0x010fe200010e0613 */
        /* <DEDUP_REMOVED lines=9> */
[----:B------:R-:W-:-:S05]  /*9690*/  @!P5 IMAD.SHL.U32 R15, R213, 0x10, RZ ;  /* 0x00000010d50fd824 */ /* 0x000fca00078e00ff */
[----:B---3--:R-:W-:-:S04]  /*96a0*/  @!P5 IADD3 R14, P6, R15, R31, RZ ;  /* 0x0000001f0f0ed210 */ /* 0x008fc80007fde0ff */
        /* <DEDUP_REMOVED lines=17> */
.L_x_1655:
[----:B------:R-:W-:Y:S05]  /*97c0*/  BSYNC B0 ;  /* 0x0000000000007941 */ /* 0x000fea0003800000 */
.L_x_1654:
[----:B------:R-:W-:Y:S01]  /*97d0*/  @!PT LDS RZ, [RZ] ;  /* 0x00000000fffff984 */ /* 0x000fe20000000800 */
[----:B------:R-:W-:Y:S01]  /*97e0*/  @!PT LDS RZ, [RZ] ;  /* 0x00000000fffff984 */ /* 0x000fe20000000800 */
[----:B------:R-:W-:Y:S01]  /*97f0*/  @!PT LDS RZ, [RZ] ;  /* 0x00000000fffff984 */ /* 0x000fe20000000800 */
[----:B------:R-:W-:Y:S01]  /*9800*/  @!PT LDS RZ, [RZ] ;  /* 0x00000000fffff984 */ /* 0x000fe20000000800 */
[----:B------:R5:W-:Y:S06]  /*9810*/  MEMBAR.ALL.CTA ;  /* 0x0000000000007992 */ /* 0x000bec0000008000 */
[----:B-----5:R-:W5:Y:S01]  /*9820*/  FENCE.VIEW.ASYNC.S ;  /* 0x00000000000073c6 */ /* 0x020f620000000000 */
[----:B------:R-:W-:Y:S02]  /*9830*/  VIADD R200, R200, 0x1 ;  /* 0x00000001c8c87836 */ /* 0x000fe40000000000 */
[----:B0-----:R-:W-:Y:S01]  /*9840*/  @!P3 VIADD R82, R82, 0x2a8c0 ;  /* 0x0002a8c05252b836 */ /* 0x001fe20000000000 */
[----:B-----5:R0:W-:Y:S02]  /*9850*/  BAR.SYNC.DEFER_BLOCKING R65, 0x80 ;  /* 0x000200410000751d */ /* 0x0201e40000010000 */
[----:B------:R-:W-:-:S02]  /*9860*/  ISETP.NE.AND P2, PT, R200, 0x2, PT ;  /* 0x00000002c800780c */ /* 0x000fc40003f45270 */
[----:B------:R-:W-:Y:S02]  /*9870*/  @!P3 PRMT R82, RZ, 0x654, R82 ;  /* 0x00000654ff52b816 */ /* 0x000fe40000000052 */
[----:B-1----:R-:W-:Y:S02]  /*9880*/  SEL R5, RZ, 0x1, P2 ;  /* 0x00000001ff057807 */ /* 0x002fe40001000000 */
[----:B------:R-:W-:Y:S02]  /*9890*/  SEL R200, R200, RZ, P2 ;  /* 0x000000ffc8c87207 */ /* 0x000fe40001000000 */
[----:B------:R-:W-:Y:S01]  /*98a0*/  LOP3.LUT R210, R210, R5, RZ, 0x3c, !PT ;  /* 0x00000005d2d27212 */ /* 0x000fe200078e3cff */
[----:B------:R0:W-:Y:S01]  /*98b0*/  @!P3 SYNCS.ARRIVE.TRANS64.RED.A1T0 RZ, [R82+URZ], RZ ;  /* 0x000000ff52ffb9a7 */ /* 0x0001e2000810043f */
[----:B------:R-:W-:Y:S05]  /*98c0*/  @P1 BRA `(.L_x_1656) ;  /* 0xffffff8c00801947 */ /* 0x000fea000383ffff */
[----:B------:R-:W1:Y:S01]  /*98d0*/  S2R R4, SR_TID.X ;  /* 0x0000000000047919 */ /* 0x000e620000002100 */
[----:B------:R-:W-:Y:S02]  /*98e0*/  PLOP3.LUT P0, PT, PT, PT, PT, 0x8, 0x0 ;  /* 0x000000000000781c */ /* 0x000fe40003f0e170 */
[----:B-1----:R-:W-:-:S04]  /*98f0*/  SHF.R.U32.HI R4, RZ, 0x7, R4 ;  /* 0x00000007ff047819 */ /* 0x002fc80000011604 */
[----:B------:R-:W-:-:S13]  /*9900*/  ISETP.NE.AND P4, PT, R4, 0x1, PT ;  /* 0x000000010400780c */ /* 0x000fda0003f85270 */
[----:B------:R-:W-:Y:S06]  /*9910*/  @!P4 BAR.ARV 0x9, 0x100 ;  /* 0x024400000000cb1d */ /* 0x000fec0000002000 */
.L_x_1593:
[----:B------:R-:W1:Y:S01]  /*9920*/  LDC R0, c[0x0][0x448] ;  /* 0x00011200ff007b82 */ /* 0x000e620000000800 */
[----:B------:R-:W-:-:S07]  /*9930*/  IADD3 R5, R203, 0x1, -R202 ;  /* 0x00000001cb057810 */ /* 0x000fce0007ffe8ca */
[----:B------:R-:W0:Y:S01]  /*9940*/  LDC.64 R6, c[0x0][0x9e0] ;  /* 0x00027800ff067b82 */ /* 0x000e220000000a00 */
[----:B-1----:R-:W-:Y:S01]  /*9950*/  ISETP.NE.AND P1, PT, R0, 0x1, PT ;  /* 0x000000010000780c */ /* 0x002fe20003f25270 */
[----:B------:R-:W-:Y:S01]  /*9960*/  VIADD R0, R212, 0x7f ;  /* 0x0000007fd4007836 */ /* 0x000fe20000000000 */
[----:B0-----:R-:W-:-:S11]  /*9970*/  ISETP.GE.AND P2, PT, R7, 0x1, PT ;  /* 0x000000010700780c */ /* 0x001fd60003f46270 */
[----:B------:R-:W0:Y:S08]  /*9980*/  @P1 LDC R3, c[0x0][0x44c] ;  /* 0x00011300ff031b82 */ /* 0x000e300000000800 */
[----:B------:R-:W1:Y:S01]  /*9990*/  @P1 LDC R2, c[0x0][0x450] ;  /* 0x00011400ff021b82 */ /* 0x000e620000000800 */
[----:B0-----:R-:W-:-:S05]  /*99a0*/  @P1 IMAD.HI.U32 R3, R0, R3, RZ ;  /* 0x0000000300031227 */ /* 0x001fca00078e00ff */
[----:B-1----:R-:W-:-:S05]  /*99b0*/  @P1 SHF.R.U32.HI R0, RZ, R2, R3 ;  /* 0x00000002ff001219 */ /* 0x002fca0000011603 */
[----:B------:R-:W-:Y:S01]  /*99c0*/  IMAD.IADD R3, R5, 0x1, R0 ;  /* 0x0000000105037824 */ /* 0x000fe200078e0200 */
[----:B------:R-:W-:Y:S06]  /*99d0*/  @P0 BRA `(.L_x_1657) ;  /* 0x00000000000c0947 */ /* 0x000fec0003800000 */
[----:B------:R-:W0:Y:S01]  /*99e0*/  FENCE.VIEW.ASYNC.G ;  /* 0x00000000000073c6 */ /* 0x000e220000000100 */
[----:B------:R-:W-:Y:S05]  /*99f0*/  WARPSYNC.ALL ;  /* 0x0000000000007948 */ /* 0x000fea0003800000 */
[----:B0-----:R-:W-:Y:S06]  /*9a00*/  BAR.ARV 0xc, 0x180 ;  /* 0x0306000000007b1d */ /* 0x001fec0000002000 */
.L_x_1657:
[----:B------:R-:W-:Y:S01]  /*9a10*/  IMAD.IADD R0, R3, 0x1, R6 ;  /* 0x0000000103007824 */ /* 0x000fe200078e0206 */
[----:B------:R-:W-:Y:S06]  /*9a20*/  @!P2 BRA `(.L_x_1658) ;  /* 0x000000000048a947 */ /* 0x000fec0003800000 */
[C---:B------:R-:W-:Y:S01]  /*9a30*/  ISETP.GT.AND P0, PT, R3.reuse, RZ, PT ;  /* 0x000000ff0300720c */ /* 0x040fe20003f04270 */
[----:B------:R-:W-:Y:S01]  /*9a40*/  BSSY B0, `(.L_x_1659) ;  /* 0x000000e000007945 */ /* 0x000fe20003800000 */
[----:B------:R-:W-:-:S11]  /*9a50*/  VIADD R2, R3, 0xffffffff ;  /* 0xffffffff03027836 */ /* 0x000fd60000000000 */
[----:B------:R-:W-:Y:S05]  /*9a60*/  @P0 BRA `(.L_x_1660) ;  /* 0x00000000001c0947 */ /* 0x000fea0003800000 */
[----:B------:R-:W-:Y:S02]  /*9a70*/  ISETP.NE.AND P0, PT, R7, 0x1, PT ;  /* 0x000000010700780c */ /* 0x000fe40003f05270 */
[----:B------:R-:W-:-:S11]  /*9a80*/  IADD3 R3, -R3, RZ, RZ ;  /* 0x000000ff03037210 */ /* 0x000fd60007ffe1ff */
[----:B------:R-:W0:Y:S02]  /*9a90*/  @P0 LDC.64 R4, c[0x0][0x9e8] ;  /* 0x00027a00ff040b82 */ /* 0x000e240000000a00 */
[----:B0-----:R-:W-:-:S05]  /*9aa0*/  @P0 IMAD.HI.U32 R2, R3, R4, RZ ;  /* 0x0000000403020227 */ /* 0x001fca00078e00ff */
[----:B------:R-:W-:-:S04]  /*9ab0*/  @P0 SHF.R.U32.HI R3, RZ, R5, R2 ;  /* 0x00000005ff030219 */ /* 0x000fc80000011602 */
[----:B------:R-:W-:Y:S01]  /*9ac0*/  LOP3.LUT R2, RZ, R3, RZ, 0x33, !PT ;  /* 0x00000003ff027212 */ /* 0x000fe200078e33ff */
[----:B------:R-:W-:Y:S06]  /*9ad0*/  BRA `(.L_x_1661) ;  /* 0x0000000000107947 */ /* 0x000fec0003800000 */
.L_x_1660:
[----:B------:R-:W-:-:S13]  /*9ae0*/  ISETP.NE.AND P0, PT, R7, 0x1, PT ;  /* 0x000000010700780c */ /* 0x000fda0003f05270 */
[----:B------:R-:W0:Y:S02]  /*9af0*/  @P0 LDC.64 R4, c[0x0][0x9e8] ;  /* 0x00027a00ff040b82 */ /* 0x000e240000000a00 */
[----:B0-----:R-:W-:-:S05]  /*9b00*/  @P0 IMAD.HI.U32 R4, R2, R4, RZ ;  /* 0x0000000402040227 */ /* 0x001fca00078e00ff */
[----:B------:R-:W-:-:S07]  /*9b10*/  @P0 SHF.R.U32.HI R2, RZ, R5, R4 ;  /* 0x00000005ff020219 */ /* 0x000fce0000011604 */
.L_x_1661:
[----:B------:R-:W-:Y:S05]  /*9b20*/  BSYNC B0 ;  /* 0x0000000000007941 */ /* 0x000fea0003800000 */
.L_x_1659:
[----:B------:R-:W-:-:S05]  /*9b30*/  IMAD R3, R2, R7, R7 ;  /* 0x0000000702037224 */ /* 0x000fca00078e0207 */
[----:B------:R-:W-:-:S07]  /*9b40*/  VIMNMX R0, R0, R3, PT ;  /* 0x0000000300007248 */ /* 0x000fce0003fe0100 */
.L_x_1658:
[----:B------:R-:W0:Y:S01]  /*9b50*/  @P1 LDC R5, c[0x0][0x44c] ;  /* 0x00011300ff051b82 */ /* 0x000e220000000800 */
[----:B------:R-:W-:Y:S01]  /*9b60*/  VIADD R0, R0, 0x7f ;  /* 0x0000007f00007836 */ /* 0x000fe20000000000 */
[----:B------:R-:W-:-:S04]  /*9b70*/  ULDC UR4, c[0x0][0x9dc] ;  /* 0x0002770000047ab9 */ /* 0x000fc80000000800 */
[----:B------:R-:W-:Y:S02]  /*9b80*/  SHF.R.S32.HI R3, RZ, 0x1f, R0 ;  /* 0x0000001fff037819 */ /* 0x000fe40000011400 */
[----:B------:R-:W1:Y:S02]  /*9b90*/  @P1 LDC R9, c[0x0][0x450] ;  /* 0x00011400ff091b82 */ /* 0x000e640000000800 */
[----:B------:R-:W-:-:S04]  /*9ba0*/  LEA.HI R3, R3, R0, RZ, 0x7 ;  /* 0x0000000003037211 */ /* 0x000fc800078f38ff */
[----:B------:R-:W-:-:S04]  /*9bb0*/  SHF.R.S32.HI R0, RZ, 0x7, R3 ;  /* 0x00000007ff007819 */ /* 0x000fc80000011403 */
[----:B------:R-:W-:Y:S01]  /*9bc0*/  VIMNMX R89, R27, R0, PT ;  /* 0x000000001b597248 */ /* 0x000fe20003fe0100 */
        /* <DEDUP_REMOVED lines=16> */
.L_x_1664:
[----:B------:R-:W-:-:S13]  /*9cd0*/  ISETP.NE.AND P0, PT, R7, 0x1, PT ;  /* 0x000000010700780c */ /* 0x000fda0003f05270 */
[----:B------:R-:W0:Y:S02]  /*9ce0*/  @P0 LDC.64 R4, c[0x0][0x9e8] ;  /* 0x00027a00ff040b82 */ /* 0x000e240000000a00 */
[----:B0-----:R-:W-:-:S05]  /*9cf0*/  @P0 IMAD.HI.U32 R4, R2, R4, RZ ;  /* 0x0000000402040227 */ /* 0x001fca00078e00ff */
[----:B------:R-:W-:-:S07]  /*9d00*/  @P0 SHF.R.U32.HI R2, RZ, R5, R4 ;  /* 0x00000005ff020219 */ /* 0x000fce0000011604 */
.L_x_1665:
[----:B------:R-:W-:Y:S05]  /*9d10*/  BSYNC B0 ;  /* 0x0000000000007941 */ /* 0x000fea0003800000 */
.L_x_1663:
[----:B------:R-:W-:-:S05]  /*9d20*/  IMAD R3, R2, R7, RZ ;  /* 0x0000000702037224 */ /* 0x000fca00078e02ff */
[----:B------:R-:W-:-:S07]  /*9d30*/  VIMNMX R0, R0, R3, !PT ;  /* 0x0000000300007248 */ /* 0x000fce0007fe0100 */
.L_x_1662:
[----:B------:R-:W-:Y:S02]  /*9d40*/  SHF.R.S32.HI R3, RZ, 0x1f, R0 ;  /* 0x0000001fff037819 */ /* 0x000fe40000011400 */
[----:B------:R-:W-:Y:S02]  /*9d50*/  CS2R R120, SRZ ;  /* 0x0000000000787805 */ /* 0x000fe4000001ff00 */
[----:B------:R-:W-:Y:S01]  /*9d60*/  PLOP3.LUT P0, PT, PT, PT, PT, 0x80, 0x0 ;  /* 0x000000000000781c */ /* 0x000fe20003f0f070 */
[----:B------:R-:W-:Y:S01]  /*9d70*/  IMAD.MOV.U32 R95, RZ, RZ, RZ ;  /* 0x000000ffff5f7224 */ /* 0x000fe200078e00ff */
[----:B------:R-:W-:Y:S02]  /*9d80*/  LEA.HI R3, R3, R0, RZ, 0x7 ;  /* 0x0000000003037211 */ /* 0x000fe400078f38ff */
[----:B------:R-:W-:Y:S02]  /*9d90*/  CS2R R34, SRZ ;  /* 0x0000000000227805 */ /* 0x000fe4000001ff00 */
[----:B------:R-:W-:-:S02]  /*9da0*/  CS2R R76, SRZ ;  /* 0x00000000004c7805 */ /* 0x000fc4000001ff00 */
[----:B------:R-:W-:Y:S02]  /*9db0*/  CS2R R112, SRZ ;  /* 0x0000000000707805 */ /* 0x000fe4000001ff00 */
[----:B------:R-:W-:Y:S02]  /*9dc0*/  SHF.R.S32.HI R3, RZ, 0x7, R3 ;  /* 0x00000007ff037819 */ /* 0x000fe40000011403 */
[----:B------:R-:W-:Y:S02]  /*9dd0*/  CS2R R84, SRZ ;  /* 0x0000000000547805 */ /* 0x000fe4000001ff00 */
[----:B------:R-:W-:Y:S01]  /*9de0*/  CS2R R68, SRZ ;  /* 0x0000000000447805 */ /* 0x000fe2000001ff00 */
[----:B------:R-:W-:Y:S01]  /*9df0*/  IMAD.MOV.U32 R111, RZ, RZ, RZ ;  /* 0x000000ffff6f7224 */ /* 0x000fe200078e00ff */
[----:B------:R-:W-:Y:S02]  /*9e00*/  VIMNMX R229, RZ, R3, !PT ;  /* 0x00000003ffe57248 */ /* 0x000fe40007fe0100 */
[----:B------:R-:W-:-:S02]  /*9e10*/  CS2R R26, SRZ ;  /* 0x00000000001a7805 */ /* 0x000fc4000001ff00 */
[----:B------:R-:W-:Y:S02]  /*9e20*/  CS2R R52, SRZ ;  /* 0x0000000000347805 */ /* 0x000fe4000001ff00 */
[----:B------:R-:W-:Y:S02]  /*9e30*/  CS2R R104, SRZ ;  /* 0x0000000000687805 */ /* 0x000fe4000001ff00 */
[----:B------:R-:W-:Y:S01]  /*9e40*/  ISETP.GT.AND P1, PT, R89, R229, PT ;  /* 0x000000e55900720c */ /* 0x000fe20003f24270 */
[----:B------:R-:W-:Y:S01]  /*9e50*/  IMAD.MOV.U32 R82, RZ, RZ, RZ ;  /* 0x000000ffff527224 */ /* 0x000fe200078e00ff */
[----:B------:R-:W-:Y:S01]  /*9e60*/  CS2R R60, SRZ ;  /* 0x00000000003c7805 */ /* 0x000fe2000001ff00 */
[----:B------:R-:W-:Y:S01]  /*9e70*/  IMAD.MOV.U32 R91, RZ, RZ, RZ ;  /* 0x000000ffff5b7224 */ /* 0x000fe200078e00ff */
[----:B------:R-:W-:Y:S02]  /*9e80*/  CS2R R42, SRZ ;  /* 0x00000000002a7805 */ /* 0x000fe4000001ff00 */
[----:B------:R-:W-:-:S02]  /*9e90*/  CS2R R44, SRZ ;  /* 0x00000000002c7805 */ /* 0x000fc4000001ff00 */
[----:B------:R-:W-:Y:S01]  /*9ea0*/  CS2R R96, SRZ ;  /* 0x0000000000607805 */ /* 0x000fe2000001ff00 */
[----:B------:R-:W-:Y:S01]  /*9eb0*/  IMAD.MOV.U32 R102, RZ, RZ, RZ ;  /* 0x000000ffff667224 */ /* 0x000fe200078e00ff */
        /* <DEDUP_REMOVED lines=16> */
[----:B------:R-:W-:-:S02]  /*9fc0*/  CS2R R58, SRZ ;  /* 0x00000000003a7805 */ /* 0x000fc4000001ff00 */
[----:B------:R-:W-:Y:S02]  /*9fd0*/  CS2R R12, SRZ ;  /* 0x00000000000c7805 */ /* 0x000fe4000001ff00 */
[----:B------:R-:W-:Y:S02]  /*9fe0*/  CS2R R64, SRZ ;  /* 0x0000000000407805 */ /* 0x000fe4000001ff00 */
[----:B--2-4-:R-:W-:Y:S02]  /*9ff0*/  CS2R R30, SRZ ;  /* 0x00000000001e7805 */ /* 0x014fe4000001ff00 */
[----:B------:R-:W-:Y:S02]  /*a000*/  CS2R R6, SRZ ;  /* 0x0000000000067805 */ /* 0x000fe4000001ff00 */
[----:B---3--:R-:W-:Y:S02]  /*a010*/  CS2R R14, SRZ ;  /* 0x00000000000e7805 */ /* 0x008fe4000001ff00 */
        /* <DEDUP_REMOVED lines=14> */
[----:B------:R-:W-:Y:S01]  /*a100*/  MOV R132, RZ ;  /* 0x000000ff00847202 */ /* 0x000fe20000000f00 */
[----:B------:R-:W-:Y:S02]  /*a110*/  IMAD.MOV.U32 R25, RZ, RZ, RZ ;  /* 0x000000ffff197224 */ /* 0x000fe400078e00ff */
[----:B------:R-:W-:Y:S01]  /*a120*/  IMAD.MOV.U32 R134, RZ, RZ, RZ ;  /* 0x000000ffff867224 */ /* 0x000fe200078e00ff */
[----:B------:R-:W-:Y:S06]  /*a130*/  @!P1 BRA `(.L_x_1666) ;  /* 0x0000015c00a89947 */ /* 0x000fec0003800000 */
[----:B------:R-:W-:-:S03]  /*a140*/  UMOV UR4, 0xffffffff ;  /* 0xffffffff00047882 */ /* 0x000fc60000000000 */
[----:B------:R-:W-:Y:S05]  /*a150*/  BRA.DIV UR4, `(.L_x_1667) ;  /* 0x0000021604847947 */ /* 0x000fea000b800000 */
[----:B------:R-:W0:Y:S02]  /*a160*/  S2R R0, SR_TID.X ;  /* 0x0000000000007919 */ /* 0x000e240000002100 */
[----:B0-----:R-:W-:-:S05]  /*a170*/  VIADD R2, R0, 0xffffff80 ;  /* 0xffffff8000027836 */ /* 0x001fca0000000000 */
[----:B------:R-:W-:-:S04]  /*a180*/  SHF.R.S32.HI R0, RZ, 0x1f, R2 ;  /* 0x0000001fff007819 */ /* 0x000fc80000011402 */
[----:B------:R-:W-:-:S04]  /*a190*/  LEA.HI R0, R0, R2, RZ, 0x7 ;  /* 0x0000000200007211 */ /* 0x000fc800078f38ff */
[----:B------:R-:W-:-:S05]  /*a1a0*/  SHF.R.S32.HI R0, RZ, 0x7, R0 ;  /* 0x00000007ff007819 */ /* 0x000fca0000011400 */
[----:B------:R0:W1:Y:S02]  /*a1b0*/  SHFL.IDX PT, R218, R0, RZ, 0x1f ;  /* 0x00001fff00da7589 */ /* 0x00006400000e0000 */
.L_x_1984:
[----:B01----:R-:W-:Y:S01]  /*a1c0*/  LEA.HI R0, R218, R218, RZ, 0x1 ;  /* 0x000000dada007211 */ /* 0x003fe200078f08ff */
[----:B------:R-:W-:-:S03]  /*a1d0*/  ULOP3.LUT UP0, URZ, UR39, 0x3ff, URZ, 0xc0, !UPT ;  /* 0x000003ff273f7892 */ /* 0x000fc6000f80c03f */
[----:B------:R-:W-:-:S03]  /*a1e0*/  LOP3.LUT R3, R0, 0x3e, RZ, 0xc0, !PT ;  /* 0x0000003e00037812 */ /* 0x000fc600078ec0ff */
[----:B------:R-:W-:Y:S02]  /*a1f0*/  PLOP3.LUT P0, PT, PT, PT, UP0, 0x80, 0x0 ;  /* 0x000000000000781c */ /* 0x000fe40003f0f008 */
[----:B------:R-:W-:-:S05]  /*a200*/  IMAD.IADD R3, R218, 0x1, -R3 ;  /* 0x00000001da037824 */ /* 0x000fca00078e0a03 */
        /* <DEDUP_REMOVED lines=20> */
.L_x_1668:
[----:B------:R-:W-:Y:S01]  /*a350*/  ULDC.64 UR4, c[0x0][0x990] ;  /* 0x0002640000047ab9 */ /* 0x000fe20000000a00 */
[----:B------:R-:W-:Y:S01]  /*a360*/  ULDC.64 UR6, c[0x0][0x998] ;  /* 0x0002660000067ab9 */ /* 0x000fe20000000a00 */
[----:B------:R-:W-:Y:S02]  /*a370*/  ISETP.NE.U32.AND P0, PT, RZ, UR4, PT ;  /* 0x00000004ff007c0c */ /* 0x000fe4000bf05070 */
[----:B------:R-:W-:Y:S02]  /*a380*/  ISETP.NE.U32.AND P1, PT, RZ, UR6, PT ;  /* 0x00000006ff007c0c */ /* 0x000fe4000bf25070 */
[----:B------:R-:W-:Y:S02]  /*a390*/  ISETP.NE.AND.EX P0, PT, RZ, UR5, PT, P0 ;  /* 0x00000005ff007c0c */ /* 0x000fe4000bf05300 */
[----:B------:R-:W-:-:S11]  /*a3a0*/  ISETP.NE.AND.EX P1, PT, RZ, UR7, PT, P1 ;  /* 0x00000007ff007c0c */ /* 0x000fd6000bf25310 */
[----:B------:R-:W0:Y:S01]  /*a3b0*/  @P0 LDC.64 R6, c[0x0][0x9a8] ;  /* 0x00026a00ff060b82 */ /* 0x000e220000000a00 */
[--C-:B------:R-:W-:Y:S02]  /*a3c0*/  @P0 SHF.R.S32.HI R3, RZ, 0x1f, R23.reuse ;  /* 0x0000001fff030819 */ /* 0x100fe40000011417 */
[----:B------:R-:W-:Y:S02]  /*a3d0*/  @P1 SHF.R.S32.HI R5, RZ, 0x1f, R23 ;  /* 0x0000001fff051819 */ /* 0x000fe40000011417 */
[----:B------:R-:W-:-:S03]  /*a3e0*/  @P0 SHF.R.S32.HI R15, RZ, 0x1f, R22 ;  /* 0x0000001fff0f0819 */ /* 0x000fc60000011416 */
[----:B------:R-:W1:Y:S08]  /*a3f0*/  @P1 LDC.64 R8, c[0x0][0x9b8] ;  /* 0x00026e00ff081b82 */ /* 0x000e700000000a00 */
[----:B------:R-:W2:Y:S08]  /*a400*/  @P0 LDC.64 R10, c[0x0][0x9b0] ;  /* 0x00026c00ff0a0b82 */ /* 0x000eb00000000a00 */
[----:B------:R-:W3:Y:S01]  /*a410*/  @P1 LDC.64 R12, c[0x0][0x9c0] ;  /* 0x00027000ff0c1b82 */ /* 0x000ee20000000a00 */
[----:B0-----:R-:W-:-:S02]  /*a420*/  @P0 IMAD R0, R3, R6, RZ ;  /* 0x0000000603000224 */ /* 0x001fc400078e02ff */
[----:B------:R-:W-:-:S04]  /*a430*/  @P0 IMAD.WIDE.U32 R2, R23, R6, RZ ;  /* 0x0000000617020225 */ /* 0x000fc800078e00ff */
[----:B------:R-:W-:Y:S02]  /*a440*/  @P0 IMAD R7, R23, R7, R0 ;  /* 0x0000000717070224 */ /* 0x000fe400078e0200 */
[-C--:B-1----:R-:W-:Y:S02]  /*a450*/  @P1 IMAD R4, R5, R8.reuse, RZ ;  /* 0x0000000805041224 */ /* 0x082fe400078e02ff */
[----:B------:R-:W-:Y:S01]  /*a460*/  @P0 IMAD.IADD R3, R3, 0x1, R7 ;  /* 0x0000000103030824 */ /* 0x000fe200078e0207 */
[----:B------:R-:W-:Y:S01]  /*a470*/  @P1 SHF.R.S32.HI R7, RZ, 0x1f, R22 ;  /* 0x0000001fff071819 */ /* 0x000fe20000011416 */
[C---:B------:R-:W-:Y:S02]  /*a480*/  @P1 IMAD R9, R23.reuse, R9, R4 ;  /* 0x0000000917091224 */ /* 0x040fe400078e0204 */
[----:B------:R-:W-:-:S04]  /*a490*/  @P1 IMAD.WIDE.U32 R4, R23, R8, RZ ;  /* 0x0000000817041225 */ /* 0x000fc800078e00ff */
[----:B--2---:R-:W-:Y:S02]  /*a4a0*/  @P0 IMAD R0, R15, R10, RZ ;  /* 0x0000000a0f000224 */ /* 0x004fe400078e02ff */
[----:B------:R-:W-:Y:S02]  /*a4b0*/  @P1 IMAD.IADD R5, R5, 0x1, R9 ;  /* 0x0000000105051824 */ /* 0x000fe400078e0209 */
[C---:B------:R-:W-:Y:S02]  /*a4c0*/  @P0 IMAD R9, R22.reuse, R11, R0 ;  /* 0x0000000b16090224 */ /* 0x040fe400078e0200 */
[----:B---3--:R-:W-:Y:S02]  /*a4d0*/  @P1 IMAD R6, R7, R12, RZ ;  /* 0x0000000c07061224 */ /* 0x008fe400078e02ff */
[----:B------:R-:W-:-:S04]  /*a4e0*/  @P0 IMAD.WIDE.U32 R2, R22, R10, R2 ;  /* 0x0000000a16020225 */ /* 0x000fc800078e0002 */
[C---:B------:R-:W-:Y:S02]  /*a4f0*/  @P1 IMAD R11, R22.reuse, R13, R6 ;  /* 0x0000000d160b1224 */ /* 0x040fe400078e0206 */
[----:B------:R-:W-:Y:S01]  /*a500*/  @P1 IMAD.WIDE.U32 R6, R22, R12, R4 ;  /* 0x0000000c16061225 */ /* 0x000fe200078e0004 */
[----:B------:R-:W-:Y:S01]  /*a510*/  @P0 LEA R4, P2, R2, UR4, 0x2 ;  /* 0x0000000402040c11 */ /* 0x000fe2000f8410ff */
[----:B------:R-:W-:Y:S02]  /*a520*/  ULDC UR4, c[0x0][0x3f4] ;  /* 0x0000fd0000047ab9 */ /* 0x000fe40000000800 */
[----:B------:R-:W-:Y:S01]  /*a530*/  @P0 IMAD.IADD R5, R3, 0x1, R9 ;  /* 0x0000000103050824 */ /* 0x000fe200078e0209 */
[----:B------:R-:W-:Y:S01]  /*a540*/  @P1 LEA R8, P3, R6, UR6, 0x2 ;  /* 0x0000000606081c11 */ /* 0x000fe2000f8610ff */
[----:B------:R-:W-:Y:S02]  /*a550*/  @P1 IMAD.IADD R3, R7, 0x1, R11 ;  /* 0x0000000107031824 */ /* 0x000fe400078e020b */
[----:B------:R-:W-:Y:S01]  /*a560*/  IMAD.MOV.U32 R0, RZ, RZ, 0x3f800000 ;  /* 0x3f800000ff007424 */ /* 0x000fe200078e00ff */
[----:B------:R-:W-:-:S02]  /*a570*/  @P0 LEA.HI.X R5, R2, UR5, R5, 0x2, P2 ;  /* 0x0000000502050c11 */ /* 0x000fc400090f1405 */
[----:B------:R-:W-:Y:S02]  /*a580*/  @P1 LEA.HI.X R9, R6, UR7, R3, 0x2, P3 ;  /* 0x0000000706091c11 */ /* 0x000fe400098f1403 */
[----:B------:R-:W-:-:S03]  /*a590*/  MOV R3, 0x3f800000 ;  /* 0x3f80000000037802 */ /* 0x000fc60000000f00 */
        /* <DEDUP_REMOVED lines=10> */
[----:B------:R-:W-:-:S05]  /*a640*/  IMAD.U32 R3, RZ, RZ, UR4 ;  /* 0x00000004ff037e24 */ /* 0x000fca000f8e00ff */
[----:B------:R-:W-:-:S04]  /*a650*/  SHF.L.U32 R3, R3, 0x1f, RZ ;  /* 0x0000001f03037819 */ /* 0x000fc800000006ff */
[----:B------:R0:W1:Y:S03]  /*a660*/  SYNCS.PHASECHK.TRANS64.TRYWAIT P0, [R16+URZ+0x2a800], R3 ;  /* 0x02a80003100075a7 */ /* 0x000066000800017f */
[----:B-1----:R-:W-:Y:S05]  /*a670*/  @!P0 NANOSLEEP.SYNCS 0x989680 ;  /* 0x009896800000895d */ /* 0x002fea0003900000 */
[----:B------:R-:W1:Y:S01]  /*a680*/  @!P0 SYNCS.PHASECHK.TRANS64 P0, [R16+URZ+0x2a800], R3 ;  /* 0x02a80003100085a7 */ /* 0x000e62000800007f */
[----:B------:R-:W-:Y:S04]  /*a690*/  BSSY B0, `(.L_x_1670) ;  /* 0x0000006000007945 */ /* 0x000fe80003800000 */
[----:B-1----:R-:W-:Y:S05]  /*a6a0*/  @P0 BRA `(.L_x_1671) ;  /* 0x0000000000100947 */ /* 0x002fea0003800000 */
.L_x_1672:
[----:B-1----:R1:W2:Y:S02]  /*a6b0*/  SYNCS.PHASECHK.TRANS64.TRYWAIT P0, [R16+URZ+0x2a800], R3 ;  /* 0x02a80003100075a7 */ /* 0x0022a4000800017f */
[----:B--2---:R-:W-:Y:S05]  /*a6c0*/  @!P0 NANOSLEEP.SYNCS 0x989680 ;  /* 0x009896800000895d */ /* 0x004fea0003900000 */
[----:B------:R-:W2:Y:S02]  /*a6d0*/  @!P0 SYNCS.PHASECHK.TRANS64 P0, [R16+URZ+0x2a800], R3 ;  /* 0x02a80003100085a7 */ /* 0x000ea4000800007f */
[----:B--2---:R-:W-:Y:S05]  /*a6e0*/  @!P0 BRA `(.L_x_1672) ;  /* 0xfffffffc00f08947 */ /* 0x004fea000383ffff */
.L_x_1671:
[----:B------:R-:W-:Y:S05]  /*a6f0*/  BSYNC B0 ;  /* 0x0000000000007941 */ /* 0x000fea0003800000 */
.L_x_1670:
[----:B------:R-:W-:Y:S05]  /*a700*/  BRA `(.L_x_1673) ;  /* 0x0000006c00e07947 */ /* 0x000fea0003800000 */
.L_x_1669:
[----:B------:R-:W-:Y:S01]  /*a710*/  ULOP3.LUT UP0, URZ, UR39, 0x1bf, URZ, 0xc0, !UPT ;  /* 0x000001bf273f7892 */ /* 0x000fe2000f80c03f */
[----:B-----5:R-:W-:Y:S01]  /*a720*/  SHF.R.S32.HI R0, RZ, 0x1f, R24 ;  /* 0x0000001fff007819 */ /* 0x020fe20000011418 */
[----:B------:R-:W-:Y:S01]  /*a730*/  ULDC.64 UR4, c[0x0][0x3f8] ;  /* 0x0000fe0000047ab9 */ /* 0x000fe20000000a00 */
[----:B------:R-:W-:Y:S01]  /*a740*/  ULDC.64 UR6, c[0x0][0x408] ;  /* 0x0001020000067ab9 */ /* 0x000fe20000000a00 */
[----:B------:R-:W-:Y:S02]  /*a750*/  IMAD.WIDE.U32 R26, R24, UR4, RZ ;  /* 0x00000004181a7c25 */ /* 0x000fe4000f8e00ff */
[----:B------:R-:W-:Y:S02]  /*a760*/  PLOP3.LUT P0, PT, PT, PT, UP0, 0x80, 0x0 ;  /* 0x000000000000781c */ /* 0x000fe40003f0f008 */
[C---:B------:R-:W-:Y:S02]  /*a770*/  IMAD R3, R0.reuse, UR4, RZ ;  /* 0x0000000400037c24 */ /* 0x040fe4000f8e02ff */
[----:B------:R-:W-:-:S02]  /*a780*/  IMAD R5, R0, UR6, RZ ;  /* 0x0000000600057c24 */ /* 0x000fc4000f8e02ff */
[C---:B------:R-:W-:Y:S02]  /*a790*/  IMAD R3, R24.reuse, UR5, R3 ;  /* 0x0000000518037c24 */ /* 0x040fe4000f8e0203 */
[C---:B------:R-:W-:Y:S02]  /*a7a0*/  IMAD R5, R24.reuse, UR7, R5 ;  /* 0x0000000718057c24 */ /* 0x040fe4000f8e0205 */
[----:B------:R-:W-:-:S04]  /*a7b0*/  IMAD.WIDE.U32 R24, R24, UR6, RZ ;  /* 0x0000000618187c25 */ /* 0x000fc8000f8e00ff */
[----:B------:R-:W-:Y:S02]  /*a7c0*/  IMAD.IADD R29, R3, 0x1, R27 ;  /* 0x00000001031d7824 */ /* 0x000fe400078e021b */
[----:B------:R-:W-:Y:S01]  /*a7d0*/  IMAD.IADD R31, R5, 0x1, R25 ;  /* 0x00000001051f7824 */ /* 0x000fe200078e0219 */
        /* <DEDUP_REMOVED lines=17> */
.L_x_1674:
[----:B------:R-:W-:Y:S01]  /*a8f0*/  ULDC.U8 UR4, c[0x0][0x410] ;  /* 0x0001040000047ab9 */ /* 0x000fe20000000000 */
[----:B------:R-:W-:Y:S01]  /*a900*/  BSSY B0, `(.L_x_1675) ;  /* 0x00006d0000007945 */ /* 0x000fe20003800000 */
[----:B------:R-:W-:Y:S01]  /*a910*/  ISETP.NE.AND P0, PT, RZ, UR4, PT ;  /* 0x00000004ff007c0c */ /* 0x000fe2000bf05270 */
[----:B------:R-:W-:-:S12]  /*a920*/  IMAD.IADD R10, R211, 0x1, R212 ;  /* 0x00000001d30a7824 */ /* 0x000fd800078e02d4 */
[----:B------:R-:W-:Y:S05]  /*a930*/  @!P0 BRA `(.L_x_1676) ;  /* 0x0000003400a08947 */ /* 0x000fea0003800000 */
[----:B------:R-:W0:Y:S01]  /*a940*/  LDC R21, c[0x0][0x448] ;  /* 0x00011200ff157b82 */ /* 0x000e220000000800 */
[----:B------:R-:W-:Y:S01]  /*a950*/  IMAD.MOV.U32 R11, RZ, RZ, R10 ;  /* 0x000000ffff0b7224 */ /* 0x000fe200078e000a */
[----:B------:R-:W-:Y:S01]  /*a960*/  MOV R8, R24 ;  /* 0x0000001800087202 */ /* 0x000fe20000000f00 */
[----:B------:R-:W-:Y:S01]  /*a970*/  IMAD.MOV.U32 R9, RZ, RZ, R31 ;  /* 0x000000ffff097224 */ /* 0x000fe200078e001f */
[----:B------:R-:W-:Y:S01]  /*a980*/  ULDC.64 UR4, c[0x0][0x3f8] ;  /* 0x0000fe0000047ab9 */ /* 0x000fe20000000a00 */
[----:B------:R-:W-:Y:S01]  /*a990*/  IMAD.MOV.U32 R6, RZ, RZ, R26 ;  /* 0x000000ffff067224 */ /* 0x000fe200078e001a */
[----:B------:R-:W-:Y:S01]  /*a9a0*/  ULDC.64 UR6, c[0x0][0x408] ;  /* 0x0001020000067ab9 */ /* 0x000fe20000000a00 */
[----:B------:R-:W-:Y:S01]  /*a9b0*/  IMAD.MOV.U32 R7, RZ, RZ, R29 ;  /* 0x000000ffff077224 */ /* 0x000fe200078e001d */
[----:B------:R-:W-:Y:S01]  /*a9c0*/  ULDC.64 UR8, c[0x0][0x400] ;  /* 0x0001000000087ab9 */ /* 0x000fe20000000a00 */
[----:B0-----:R-:W-:-:S13]  /*a9d0*/  ISETP.NE.AND P0, PT, R21, 0x1, PT ;  /* 0x000000011500780c */ /* 0x001fda0003f05270 */
[----:B------:R-:W0:Y:S08]  /*a9e0*/  @P0 LDC R3, c[0x0][0x44c] ;  /* 0x00011300ff030b82 */ /* 0x000e300000000800 */
[----:B------:R-:W1:Y:S01]  /*a9f0*/  @P0 LDC R5, c[0x0][0x450] ;  /* 0x00011400ff050b82 */ /* 0x000e620000000800 */
[----:B0-----:R-:W-:-:S05]  /*aa00*/  @P0 IMAD.HI.U32 R0, R10, R3, RZ ;  /* 0x000000030a000227 */ /* 0x001fca00078e00ff */
[----:B-1----:R-:W-:-:S04]  /*aa10*/  @P0 SHF.R.U32.HI R11, RZ, R5, R0 ;  /* 0x00000005ff0b0219 */ /* 0x002fc80000011600 */
[----:B------:R-:W-:Y:S01]  /*aa20*/  SHF.R.S32.HI R0, RZ, 0x1f, R11 ;  /* 0x0000001fff007819 */ /* 0x000fe2000001140b */
[----:B------:R-:W-:-:S04]  /*aa30*/  IMAD.WIDE.U32 R8, R11, UR6, R8 ;  /* 0x000000060b087c25 */ /* 0x000fc8000f8e0008 */
[----:B------:R-:W-:Y:S01]  /*aa40*/  IMAD R4, R0, UR4, RZ ;  /* 0x0000000400047c24 */ /* 0x000fe2000f8e02ff */
[----:B------:R-:W-:Y:S01]  /*aa50*/  IADD3 R5, P1, R8, UR8, RZ ;  /* 0x0000000808057c10 */ /* 0x000fe2000ff3e0ff */
[----:B------:R-:W-:-:S04]  /*aa60*/  IMAD.WIDE.U32 R6, R11, UR4, R6 ;  /* 0x000000040b067c25 */ /* 0x000fc8000f8e0006 */
[----:B------:R-:W-:Y:S02]  /*aa70*/  IMAD R0, R0, UR6, RZ ;  /* 0x0000000600007c24 */ /* 0x000fe4000f8e02ff */
[C---:B------:R-:W-:Y:S01]  /*aa80*/  IMAD R13, R11.reuse, UR5, R4 ;  /* 0x000000050b0d7c24 */ /* 0x040fe2000f8e0204 */
[----:B------:R-:W-:Y:S01]  /*aa90*/  ULDC.64 UR4, c[0x0][0x3e8] ;  /* 0x0000fa0000047ab9 */ /* 0x000fe20000000a00 */
[----:B------:R-:W-:Y:S01]  /*aaa0*/  IMAD R8, R11, UR7, R0 ;  /* 0x000000070b087c24 */ /* 0x000fe2000f8e0200 */
[----:B------:R-:W-:Y:S01]  /*aab0*/  IADD3 R3, P0, R6, UR4, RZ ;  /* 0x0000000406037c10 */ /* 0x000fe2000ff1e0ff */
[----:B------:R-:W-:-:S03]  /*aac0*/  UMOV UR4, 0xffffffff ;  /* 0xffffffff00047882 */ /* 0x000fc60000000000 */
[----:B------:R-:W-:Y:S02]  /*aad0*/  IADD3.X R13, R7, UR5, R13, P0, !PT ;  /* 0x00000005070d7c10 */ /* 0x000fe400087fe40d */
[----:B------:R-:W-:Y:S01]  /*aae0*/  IADD3.X R4, R9, UR9, R8, P1, !PT ;  /* 0x0000000909047c10 */ /* 0x000fe20008ffe408 */
[----:B------:R-:W-:Y:S06]  /*aaf0*/  BRA.DIV UR4, `(.L_x_1677) ;  /* 0x0000020e045c7947 */ /* 0x000fec000b800000 */
[----:B------:R0:W1:Y:S04]  /*ab00*/  SHFL.IDX PT, R0, R13, RZ, 0x1e1f ;  /* 0x001e1fff0d007589 */ /* 0x00006800000e0000 */
[----:B------:R-:W2:Y:S04]  /*ab10*/  SHFL.IDX PT, R3, R3, RZ, 0x1e1f ;  /* 0x001e1fff03037589 */ /* 0x000ea800000e0000 */
[----:B------:R-:W3:Y:S04]  /*ab20*/  SHFL.IDX PT, R4, R4, RZ, 0x1e1f ;  /* 0x001e1fff04047589 */ /* 0x000ee800000e0000 */
[----:B------:R0:W4:Y:S02]  /*ab30*/  SHFL.IDX PT, R14, R5, RZ, 0x1e1f ;  /* 0x001e1fff050e7589 */ /* 0x00012400000e0000 */
.L_x_1990:
[----:B0-----:R-:W-:Y:S01]  /*ab40*/  IMAD R5, R202, R21, RZ ;  /* 0x00000015ca057224 */ /* 0x001fe200078e02ff */
[----:B------:R-:W-:Y:S01]  /*ab50*/  BSSY B1, `(.L_x_1678) ;  /* 0x000004c000017945 */ /* 0x000fe20003800000 */
[----:B------:R-:W-:Y:S02]  /*ab60*/  CS2R R8, SRZ ;  /* 0x0000000000087805 */ /* 0x000fe4000001ff00 */
[----:B------:R-:W-:Y:S02]  /*ab70*/  CS2R R12, SRZ ;  /* 0x00000000000c7805 */ /* 0x000fe4000001ff00 */
[----:B------:R-:W-:Y:S02]  /*ab80*/  CS2R R24, SRZ ;  /* 0x0000000000187805 */ /* 0x000fe4000001ff00 */
[----:B------:R-:W-:Y:S02]  /*ab90*/  ISETP.GE.AND P0, PT, R10, R5, PT ;  /* 0x000000050a00720c */ /* 0x000fe40003f06270 */
        /* <DEDUP_REMOVED lines=10> */
[----:B------:R-:W3:Y:S01]  /*ac40*/  LDL R45, [R1+0x2c] ;  /* 0x00002c00012d7983 */ /* 0x000ee20000100800 */
[----:B------:R-:W-:Y:S01]  /*ac50*/  ULDC UR4, c[0x0][0x3f4] ;  /* 0x0000fd0000047ab9 */ /* 0x000fe20000000800 */
[----:B------:R-:W-:Y:S02]  /*ac60*/  SHF.R.S32.HI R9, RZ, 0x1f, R224 ;  /* 0x0000001fff097819 */ /* 0x000fe400000114e0 */
[----:B------:R-:W-:Y:S02]  /*ac70*/  CS2R R32, SRZ ;  /* 0x0000000000207805 */ /* 0x000fe4000001ff00 */
[----:B------:R-:W-:Y:S02]  /*ac80*/  ISETP.GE.AND P5, PT, R224, UR4, PT ;  /* 0x00000004e0007c0c */ /* 0x000fe4000bfa6270 */
[----:B------:R-:W-:Y:S02]  /*ac90*/  CS2R R34, SRZ ;  /* 0x0000000000227805 */ /* 0x000fe4000001ff00 */
[----:B------:R-:W-:-:S02]  /*aca0*/  ISETP.GE.AND P2, PT, R222, UR4, PT ;  /* 0x00000004de007c0c */ /* 0x000fc4000bf46270 */
[----:B------:R-:W-:Y:S02]  /*acb0*/  CS2R R28, SRZ ;  /* 0x00000000001c7805 */ /* 0x000fe4000001ff00 */
[----:B------:R-:W-:Y:S02]  /*acc0*/  ISETP.GE.AND P3, PT, R223, UR4, PT ;  /* 0x00000004df007c0c */ /* 0x000fe4000bf66270 */
[----:B------:R-:W-:-:S03]  /*acd0*/  SHF.R.S32.HI R13, RZ, 0x1f, R222 ;  /* 0x0000001fff0d7819 */ /* 0x000fc600000114de */
[CC--:B--2---:R-:W-:Y:S02]  /*ace0*/  @!P5 IADD3 R6, P0, R224.reuse, R3.reuse, RZ ;  /* 0x00000003e006d210 */ /* 0x0c4fe40007f1e0ff */
[-C--:B----4-:R-:W-:Y:S02]  /*acf0*/  @!P5 IADD3 R8, P1, R224, R14.reuse, RZ ;  /* 0x0000000ee008d210 */ /* 0x090fe40007f3e0ff */
[----:B------:R-:W-:Y:S01]  /*ad00*/  @!P2 IADD3 R10, P4, R222, R3, RZ ;  /* 0x00000003de0aa210 */ /* 0x000fe20007f9e0ff */
[--C-:B-1----:R-:W-:Y:S02]  /*ad10*/  @!P5 IMAD.X R7, R0, 0x1, R9.reuse, P0 ;  /* 0x000000010007d824 */ /* 0x102fe400000e0609 */
[----:B---3--:R-:W-:Y:S01]  /*ad20*/  @!P5 IMAD.X R9, R4, 0x1, R9, P1 ;  /* 0x000000010409d824 */ /* 0x008fe200008e0609 */
[----:B------:R-:W-:Y:S01]  /*ad30*/  ISETP.GE.AND P1, PT, R225, UR4, PT ;  /* 0x00000004e1007c0c */ /* 0x000fe2000bf26270 */
[----:B------:R-:W-:Y:S01]  /*ad40*/  @!P2 IMAD.X R11, R0, 0x1, R13, P4 ;  /* 0x00000001000ba824 */ /* 0x000fe200020e060d */
[----:B------:R-:W-:Y:S01]  /*ad50*/  @!P2 IADD3 R20, P0, R222, R14, RZ ;  /* 0x0000000ede14a210 */ /* 0x000fe20007f1e0ff */
[----:B------:R0:W5:Y:S01]  /*ad60*/  @!P5 LD.E.64 R32, desc[UR42][R6.64] ;  /* 0x0000002a0620d980 */ /* 0x000162000c101b00 */
[----:B------:R-:W-:-:S02]  /*ad70*/  CS2R R30, SRZ ;  /* 0x00000000001e7805 */ /* 0x000fc4000001ff00 */
[----:B------:R-:W-:Y:S01]  /*ad80*/  SHF.R.S32.HI R15, RZ, 0x1f, R223 ;  /* 0x0000001fff0f7819 */ /* 0x000fe200000114df */
[----:B------:R-:W5:Y:S01]  /*ad90*/  @!P5 LD.E.64 R34, desc[UR42][R8.64] ;  /* 0x0000002a0822d980 */ /* 0x000f62000c101b00 */
[----:B------:R-:W-:Y:S01]  /*ada0*/  @!P2 IMAD.X R21, R4, 0x1, R13, P0 ;  /* 0x000000010415a824 */ /* 0x000fe200000e060d */
[C---:B------:R-:W-:Y:S02]  /*adb0*/  @!P3 IADD3 R36, P5, R223.reuse, R3, RZ ;  /* 0x00000003df24b210 */ /* 0x040fe40007fbe0ff */
[----:B------:R-:W-:Y:S01]  /*adc0*/  @!P3 IADD3 R38, P4, R223, R14, RZ ;  /* 0x0000000edf26b210 */ /* 0x000fe20007f9e0ff */
[----:B------:R-:W5:Y:S01]  /*add0*/  @!P2 LD.E.64 R28, desc[UR42][R10.64] ;  /* 0x0000002a0a1ca980 */ /* 0x000f62000c101b00 */
[----:B------:R-:W-:Y:S01]  /*ade0*/  ISETP.GE.AND P0, PT, R206, UR4, PT ;  /* 0x00000004ce007c0c */ /* 0x000fe2000bf06270 */
[--C-:B------:R-:W-:Y:S01]  /*adf0*/  @!P3 IMAD.X R37, R0, 0x1, R15.reuse, P5 ;  /* 0x000000010025b824 */ /* 0x100fe200028e060f */
[----:B------:R-:W-:Y:S01]  /*ae00*/  CS2R R24, SRZ ;  /* 0x0000000000187805 */ /* 0x000fe2000001ff00 */
[----:B------:R-:W-:Y:S01]  /*ae10*/  @!P3 IMAD.X R39, R4, 0x1, R15, P4 ;  /* 0x000000010427b824 */ /* 0x000fe200020e060f */
[----:B------:R1:W5:Y:S01]  /*ae20*/  @!P2 LD.E.64 R30, desc[UR42][R20.64] ;  /* 0x0000002a141ea980 */ /* 0x000362000c101b00 */
[----:B------:R-:W-:-:S02]  /*ae30*/  CS2R R26, SRZ ;  /* 0x00000000001a7805 */ /* 0x000fc4000001ff00 */
[----:B0-----:R-:W-:Y:S02]  /*ae40*/  SHF.R.S32.HI R7, RZ, 0x1f, R225 ;  /* 0x0000001fff077819 */ /* 0x001fe400000114e1 */
[----:B------:R-:W-:Y:S02]  /*ae50*/  ISETP.GE.AND P2, PT, R226, UR4, PT ;  /* 0x00000004e2007c0c */ /* 0x000fe4000bf46270 */
[----:B------:R-:W-:Y:S02]  /*ae60*/  CS2R R12, SRZ ;  /* 0x00000000000c7805 */ /* 0x000fe4000001ff00 */
[C---:B------:R-:W-:Y:S01]  /*ae70*/  @!P1 IADD3 R42, P4, R225.reuse, R3, RZ ;  /* 0x00000003e12a9210 */ /* 0x040fe20007f9e0ff */
[----:B------:R0:W5:Y:S01]  /*ae80*/  @!P3 LD.E.64 R24, desc[UR42][R36.64] ;  /* 0x0000002a2418b980 */ /* 0x000162000c101b00 */
[----:B------:R-:W-:Y:S02]  /*ae90*/  @!P1 IADD3 R46, P5, R225, R14, RZ ;  /* 0x0000000ee12e9210 */ /* 0x000fe40007fbe0ff */
[----:B-1----:R-:W-:Y:S01]  /*aea0*/  CS2R R20, SRZ ;  /* 0x0000000000147805 */ /* 0x002fe2000001ff00 */
[--C-:B------:R-:W-:Y:S01]  /*aeb0*/  @!P1 IMAD.X R43, R0, 0x1, R7.reuse, P4 ;  /* 0x00000001002b9824 */ /* 0x100fe200020e0607 */
[----:B------:R1:W5:Y:S01]  /*aec0*/  @!P3 LD.E.64 R26, desc[UR42][R38.64] ;  /* 0x0000002a261ab980 */ /* 0x000362000c101b00 */
[----:B------:R-:W-:Y:S01]  /*aed0*/  @!P1 IMAD.X R47, R4, 0x1, R7, P5 ;  /* 0x00000001042f9824 */ /* 0x000fe200028e0607 */
[----:B------:R-:W-:-:S02]  /*aee0*/  @!P0 SHF.R.S32.HI R9, RZ, 0x1f, R206 ;  /* 0x0000001fff098819 */ /* 0x000fc400000114ce */
[CC--:B------:R-:W-:Y:S01]  /*aef0*/  @!P0 IADD3 R6, P3, R206.reuse, R3.reuse, RZ ;  /* 0x00000003ce068210 */ /* 0x0c0fe20007f7e0ff */
[----:B------:R2:W5:Y:S04]  /*af00*/  @!P1 LD.E.64 R12, desc[UR42][R42.64] ;  /* 0x0000002a2a0c9980 */ /* 0x000568000c101b00 */
[----:B------:R2:W5:Y:S01]  /*af10*/  @!P1 LD.E.64 R20, desc[UR42][R46.64] ;  /* 0x0000002a2e149980 */ /* 0x000562000c101b00 */
[-C--:B------:R-:W-:Y:S01]  /*af20*/  @!P0 IADD3 R40, P1, R206, R14.reuse, RZ ;  /* 0x0000000ece288210 */ /* 0x080fe20007f3e0ff */
[--C-:B------:R-:W-:Y:S01]  /*af30*/  @!P0 IMAD.X R7, R0, 0x1, R9.reuse, P3 ;  /* 0x0000000100078824 */ /* 0x100fe200018e0609 */
[C---:B------:R-:W-:Y:S02]  /*af40*/  @!P2 IADD3 R48, P3, R226.reuse, R3, RZ ;  /* 0x00000003e230a210 */ /* 0x040fe40007f7e0ff */
[----:B------:R-:W-:Y:S01]  /*af50*/  @!P2 IADD3 R14, P4, R226, R14, RZ ;  /* 0x0000000ee20ea210 */ /* 0x000fe20007f9e0ff */
[----:B------:R-:W-:Y:S01]  /*af60*/  @!P0 IMAD.X R41, R4, 0x1, R9, P1 ;  /* 0x0000000104298824 */ /* 0x000fe200008e0609 */
[----:B0-----:R-:W-:-:S02]  /*af70*/  CS2R R36, SRZ ;  /* 0x0000000000247805 */ /* 0x001fc4000001ff00 */
[----:B-1----:R-:W-:Y:S02]  /*af80*/  CS2R R38, SRZ ;  /* 0x0000000000267805 */ /* 0x002fe4000001ff00 */
[----:B------:R-:W-:Y:S02]  /*af90*/  CS2R R8, SRZ ;  /* 0x0000000000087805 */ /* 0x000fe4000001ff00 */
[----:B------:R-:W-:Y:S01]  /*afa0*/  CS2R R10, SRZ ;  /* 0x00000000000a7805 */ /* 0x000fe2000001ff00 */
[----:B------:R2:W5:Y:S04]  /*afb0*/  @!P0 LD.E.64 R36, desc[UR42][R6.64] ;  /* 0x0000002a06248980 */ /* 0x000568000c101b00 */
[----:B------:R2:W5:Y:S01]  /*afc0*/  @!P0 LD.E.64 R38, desc[UR42][R40.64] ;  /* 0x0000002a28268980 */ /* 0x000562000c101b00 */
[----:B------:R-:W-:-:S02]  /*afd0*/  @!P2 IMAD.X R49, R0, 0x1, R45, P3 ;  /* 0x000000010031a824 */ /* 0x000fc400018e062d */
[----:B------:R-:W-:-:S03]  /*afe0*/  @!P2 IMAD.X R15, R4, 0x1, R45, P4 ;  /* 0x00000001040fa824 */ /* 0x000fc600020e062d */
[----:B------:R2:W5:Y:S04]  /*aff0*/  @!P2 LD.E.64 R8, desc[UR42][R48.64] ;  /* 0x0000002a3008a980 */ /* 0x000568000c101b00 */
[----:B------:R2:W5:Y:S02]  /*b000*/  @!P2 LD.E.64 R10, desc[UR42][R14.64] ;  /* 0x0000002a0e0aa980 */ /* 0x000564000c101b00 */
.L_x_1679:
[----:B------:R-:W-:Y:S05]  /*b010*/  BSYNC B1 ;  /* 0x0000000000017941 */ /* 0x000fea0003800000 */
.L_x_1678:
[----:B------:R-:W-:Y:S01]  /*b020*/  ULEA.HI UR4, UR37, UR37, URZ, 0x1 ;  /* 0x0000002525047291 */ /* 0x000fe2000f8f083f */
[----:B-1----:R-:W-:Y:S01]  /*b030*/  VIADDMNMX R0, R5, -R212, 0x80, PT ;  /* 0x0000008005007446 */ /* 0x002fe200038009d4 */
[----:B------:R-:W-:Y:S02]  /*b040*/  BSSY B1, `(.L_x_1680) ;  /* 0x0000008000017945 */ /* 0x000fe40003800000 */
[----:B------:R-:W-:Y:S01]  /*b050*/  ULOP3.LUT UR4, UR4, 0xfffffffe, URZ, 0xc0, !UPT ;  /* 0xfffffffe04047892 */ /* 0x000fe2000f8ec03f */
[----:B------:R-:W-:-:S03]  /*b060*/  ISETP.GE.AND P1, PT, R211, R0, PT ;  /* 0x00000000d300720c */ /* 0x000fc60003f26270 */
[----:B------:R-:W-:-:S06]  /*b070*/  UIADD3 UR4, UR37, -UR4, URZ ;  /* 0x8000000425047290 */ /* 0x000fcc000fffe03f */
[----:B--2---:R-:W-:-:S05]  /*b080*/  IMAD.U32 R3, RZ, RZ, UR4 ;  /* 0x00000004ff037e24 */ /* 0x004fca000f8e00ff */
[----:B------:R-:W-:-:S04]  /*b090*/  SHF.L.U32 R3, R3, 0x1f, RZ ;  /* 0x0000001f03037819 */ /* 0x000fc800000006ff */
[----:B------:R-:W0:Y:S02]  /*b0a0*/  SYNCS.PHASECHK.TRANS64.TRYWAIT P0, [R16+URZ+0x2a800], R3 ;  /* 0x02a80003100075a7 */ /* 0x000e24000800017f */
[----:B0-----:R-:W-:Y:S05]  /*b0b0*/  @!P0 BRA `(.L_x_1681) ;  /* 0x0000020800588947 */ /* 0x001fea0003800000 */
.L_x_1991:
[----:B------:R-:W-:Y:S05]  /*b0c0*/  BSYNC B1 ;  /* 0x0000000000017941 */ /* 0x000fea0003800000 */
.L_x_1680:
[----:B------:R-:W-:Y:S05]  /*b0d0*/  @P1 BRA `(.L_x_1682) ;  /* 0x0000006400481947 */ /* 0x000fea0003800000 */
[----:B------:R-:W0:Y:S01]  /*b0e0*/  LDL R0, [R1] ;  /* 0x0000000001007983 */ /* 0x000e220000100800 */
[----:B------:R-:W1:Y:S03]  /*b0f0*/  LDC R5, c[0x0][0x3f4] ;  /* 0x0000fd00ff057b82 */ /* 0x000e660000000800 */
[----:B---3--:R-:W2:Y:S01]  /*b100*/  LDL R4, [R1+0x4] ;  /* 0x0000040001047983 */ /* 0x008ea20000100800 */
[----:B------:R-:W-:Y:S01]  /*b110*/  BSSY B1, `(.L_x_1683) ;  /* 0x0000081000017945 */ /* 0x000fe20003800000 */
[-C--:B-1----:R-:W-:Y:S02]  /*b120*/  ISETP.GE.AND P6, PT, R206, R5.reuse, PT ;  /* 0x00000005ce00720c */ /* 0x082fe40003fc6270 */
[-C--:B------:R-:W-:Y:S02]  /*b130*/  ISETP.GE.AND P0, PT, R224, R5.reuse, PT ;  /* 0x00000005e000720c */ /* 0x080fe40003f06270 */
[----:B------:R-:W-:-:S02]  /*b140*/  ISETP.GE.AND P1, PT, R222, R5, PT ;  /* 0x00000005de00720c */ /* 0x000fc40003f26270 */
[-C--:B------:R-:W-:Y:S02]  /*b150*/  ISETP.GE.AND P2, PT, R223, R5.reuse, PT ;  /* 0x00000005df00720c */ /* 0x080fe40003f46270 */
[-C--:B------:R-:W-:Y:S02]  /*b160*/  ISETP.GE.AND P3, PT, R225, R5.reuse, PT ;  /* 0x00000005e100720c */ /* 0x080fe40003f66270 */
[----:B------:R-:W-:Y:S01]  /*b170*/  ISETP.GE.AND P4, PT, R226, R5, PT ;  /* 0x00000005e200720c */ /* 0x000fe20003f86270 */
[----:B0-----:R-:W-:-:S04]  /*b180*/  IMAD.IADD R3, R16, 0x1, R0 ;  /* 0x0000000110037824 */ /* 0x001fc800078e0200 */
[----:B------:R-:W-:Y:S01]  /*b190*/  VIADD R0, R3, 0x20 ;  /* 0x0000002003007836 */ /* 0x000fe20000000000 */
[----:B--2---:R-:W-:Y:S01]  /*b1a0*/  LOP3.LUT P5, RZ, R4, 0x2, RZ, 0xc0, !PT ;  /* 0x0000000204ff7812 */ /* 0x004fe200078ac0ff */
[----:B------:R-:W-:-:S12]  /*b1b0*/  @P6 BRA `(.L_x_1684) ;  /* 0x0000000400d86947 */ /* 0x000fd80003800000 */
[----:B------:R-:W0:Y:S01]  /*b1c0*/  LDS.128 R4, [R3+0x18400] ;  /* 0x0184000003047984 */ /* 0x000e220000000c00 */
        /* <DEDUP_REMOVED lines=15> */
[----:B----4-:R-:W-:Y:S02]  /*b2c0*/  LOP3.LUT R14, R36, 0xff, RZ, 0xc0, !PT ;  /* 0x000000ff240e7812 */ /* 0x010fe400078ec0ff */
        /* <DEDUP_REMOVED lines=101> */
.L_x_1684:
[----:B------:R-:W-:Y:S05]  /*b920*/  BSYNC B1 ;  /* 0x0000000000017941 */ /* 0x000fea0003800000 */
.L_x_1683:
        /* <DEDUP_REMOVED lines=10> */
[----:B----4-:R-:W-:Y:S02]  /*b9d0*/  SHF.R.U32.HI R14, RZ, 0x8, R32 ;  /* 0x00000008ff0e7819 */ /* 0x010fe40000011620 */
        /* <DEDUP_REMOVED lines=114> */
.L_x_1686:
[----:B------:R-:W-:Y:S05]  /*c100*/  BSYNC B1 ;  /* 0x0000000000017941 */ /* 0x000fea0003800000 */
.L_x_1685:
        /* <DEDUP_REMOVED lines=18> */
[----:B----4-:R-:W-:-:S02]  /*c230*/  LOP3.LUT R14, R28, 0xff, RZ, 0xc0, !PT ;  /* 0x000000ff1c0e7812 */ /* 0x010fc400078ec0ff */
        /* <DEDUP_REMOVED lines=8> */
[-C--:B0-----:R-:W-:Y:S02]  /*c2c0*/  F2FP.F16.E4M3.UNPACK_B R14, R6.reuse.H1 ;  /* 0x00000006ff0e723e */ /* 0x081fe400030006ff */
[----:B------:R-:W-:Y:S02]  /*c2d0*/  F2FP.F16.E4M3.UNPACK_B R36, R37 ;  /* 0x00000025ff24723e */ /* 0x000fe400020006ff */
[----:B------:R-:W-:Y:S01]  /*c2e0*/  F2FP.F16.E4M3.UNPACK_B R31, R33 ;  /* 0x00000021ff1f723e */ /* 0x000fe200020006ff */
[--C-:B------:R-:W-:Y:S01]  /*c2f0*/  HADD2.F32 R29, -RZ, R14.reuse.H0_H0 ;  /* 0x2000000eff1d7230 */ /* 0x100fe20000004100 */
[----:B------:R-:W-:Y:S01]  /*c300*/  LOP3.LUT R15, R15, 0xff0000, R28, 0xf8, !PT ;  /* 0x00ff00000f0f7812 */ /* 0x000fe200078ef81c */
[----:B------:R-:W-:Y:S01]  /*c310*/  HADD2.F32 R14, -RZ, R14.H1_H1 ;  /* 0x3000000eff0e7230 */ /* 0x000fe20000004100 */
[----:B------:R-:W-:Y:S01]  /*c320*/  LOP3.LUT R35, R35, 0xff0000, R30, 0xf8, !PT ;  /* 0x00ff000023237812 */ /* 0x000fe200078ef81e */
[--C-:B------:R-:W-:Y:S01]  /*c330*/  HADD2.F32 R38, -RZ, R36.reuse.H1_H1 ;  /* 0x30000024ff267230 */ /* 0x100fe20000004100 */
[----:B------:R-:W-:Y:S01]  /*c340*/  LOP3.LUT R32, R15, 0xff000000, R28, 0xf8, !PT ;  /* 0xff0000000f207812 */ /* 0x000fe200078ef81c */
[----:B------:R-:W-:Y:S01]  /*c350*/  HADD2.F32 R34, -RZ, R31.H1_H1 ;  /* 0x3000001fff227230 */ /* 0x000fe20000004100 */
[----:B------:R-:W-:Y:S01]  /*c360*/  F2FP.F16.E4M3.UNPACK_B R28, R6 ;  /* 0x00000006ff1c723e */ /* 0x000fe200020006ff */
[----:B------:R-:W-:-:S02]  /*c370*/  HADD2.F32 R36, -RZ, R36.H0_H0 ;  /* 0x20000024ff247230 */ /* 0x000fc40000004100 */
        /* <DEDUP_REMOVED lines=81> */
.L_x_1688:
[----:B------:R-:W-:Y:S05]  /*c890*/  BSYNC B1 ;  /* 0x0000000000017941 */ /* 0x000fea0003800000 */
.L_x_1687:
        /* <DEDUP_REMOVED lines=124> */
.L_x_1690:
[----:B------:R-:W-:Y:S05]  /*d060*/  BSYNC B1 ;  /* 0x0000000000017941 */ /* 0x000fea0003800000 */
.L_x_1689:
        /* <DEDUP_REMOVED lines=120> */
.L_x_1692:
[----:B------:R-:W-:Y:S05]  /*d7f0*/  BSYNC B1 ;  /* 0x0000000000017941 */ /* 0x000fea0003800000 */
.L_x_1691:
[----:B------:R-:W-:Y:S05]  /*d800*/  @P4 BRA `(.L_x_1682) ;  /* 0x0000003c007c4947 */ /* 0x000fea0003800000 */
[----:B0123--:R-:W0:Y:S01]  /*d810*/  LDS.128 R4, [R0+0x1c400] ;  /* 0x01c4000000047984 */ /* 0x00fe220000000c00 */
[----:B-----5:R-:W-:Y:S02]  /*d820*/  SHF.R.U32.HI R13, RZ, 0x8, R9 ;  /* 0x00000008ff0d7819 */ /* 0x020fe40000011609 */
[----:B------:R-:W-:Y:S02]  /*d830*/  SHF.R.U32.HI R24, RZ, 0x8, R11 ;  /* 0x00000008ff187819 */ /* 0x000fe4000001160b */
[----:B------:R-:W-:Y:S02]  /*d840*/  SHF.R.U32.HI R15, RZ, 0x8, R10 ;  /* 0x00000008ff0f7819 */ /* 0x000fe4000001160a */
[----:B----4-:R-:W-:Y:S02]  /*d850*/  LOP3.LUT R14, R9, 0xff, RZ, 0xc0, !PT ;  /* 0x000000ff090e7812 */ /* 0x010fe400078ec0ff */
        /* <DEDUP_REMOVED lines=12> */
[----:B------:R-:W-:Y:S02]  /*d920*/  LOP3.LUT R24, R24, 0xff, RZ, 0xc0, !PT ;  /* 0x000000ff18187812 */ /* 0x000fe400078ec0ff */
[----:B------:R-:W-:-:S02]  /*d930*/  LOP3.LUT R21, R10, 0xff, RZ, 0xc0, !PT ;  /* 0x000000ff0a157812 */ /* 0x000fc400078ec0ff */
[----:B------:R-:W-:Y:S02]  /*d940*/  PRMT R12, R3, 0x7604, R12 ;  /* 0x00007604030c7816 */ /* 0x000fe4000000000c */
[----:B------:R-:W-:Y:S02]  /*d950*/  SHF.R.U32.HI R3, RZ, 0x10, R8 ;  /* 0x00000010ff037819 */ /* 0x000fe40000011608 */
[----:B------:R-:W-:Y:S02]  /*d960*/  SHF.R.U32.HI R13, RZ, 0x10, R10 ;  /* 0x00000010ff0d7819 */ /* 0x000fe4000001160a */
[----:B------:R-:W-:Y:S02]  /*d970*/  PRMT R15, R14, 0x7054, R15 ;  /* 0x000070540e0f7816 */ /* 0x000fe4000000000f */
[----:B------:R-:W-:Y:S02]  /*d980*/  PRMT R25, R24, 0x7054, R25 ;  /* 0x0000705418197816 */ /* 0x000fe40000000019 */
[----:B------:R-:W-:-:S02]  /*d990*/  PRMT R21, R20, 0x7604, R21 ;  /* 0x0000760414157816 */ /* 0x000fc40000000015 */
[----:B------:R-:W-:Y:S02]  /*d9a0*/  LOP3.LUT R3, R3, 0xff, RZ, 0xc0, !PT ;  /* 0x000000ff03037812 */ /* 0x000fe400078ec0ff */
[----:B------:R-:W-:Y:S02]  /*d9b0*/  LOP3.LUT R20, R13, 0xff, RZ, 0xc0, !PT ;  /* 0x000000ff0d147812 */ /* 0x000fe400078ec0ff */
[----:B------:R-:W-:Y:S02]  /*d9c0*/  LOP3.LUT R25, R25, 0xff000000, R11, 0xf8, !PT ;  /* 0xff00000019197812 */ /* 0x000fe400078ef80b */
[----:B------:R-:W-:Y:S02]  /*d9d0*/  LOP3.LUT R15, R15, 0xff000000, R9, 0xf8, !PT ;  /* 0xff0000000f0f7812 */ /* 0x000fe400078ef809 */
[----:B------:R-:W-:Y:S02]  /*d9e0*/  PRMT R13, R3, 0x7054, R12 ;  /* 0x00007054030d7816 */ /* 0x000fe4000000000c */
[----:B------:R-:W-:-:S02]  /*d9f0*/  PRMT R21, R20, 0x7054, R21 ;  /* 0x0000705414157816 */ /* 0x000fc40000000015 */
        /* <DEDUP_REMOVED lines=8> */
[----:B------:R-:W-:Y:S01]  /*da80*/  LOP3.LUT R21, R21, 0xff000000, R10, 0xf8, !PT ;  /* 0xff00000015157812 */ /* 0x000fe200078ef80a */
[----:B------:R-:W-:Y:S01]  /*da90*/  HADD2.F32 R14, -RZ, R12.H1_H1 ;  /* 0x3000000cff0e7230 */ /* 0x000fe20000004100 */
[-C--:B------:R-:W-:Y:S01]  /*daa0*/  F2FP.F16.E4M3.UNPACK_B R10, R7.reuse ;  /* 0x00000007ff0a723e */ /* 0x080fe200020006ff */
[----:B------:R-:W-:Y:S01]  /*dab0*/  HADD2.F32 R20, -RZ, R20.H0_H0 ;  /* 0x20000014ff147230 */ /* 0x000fe20000004100 */
[----:B------:R-:W-:Y:S01]  /*dac0*/  F2FP.F16.E4M3.UNPACK_B R11, R7.H1 ;  /* 0x00000007ff0b723e */ /* 0x000fe200030006ff */
[C---:B------:R-:W-:Y:S01]  /*dad0*/  FMUL.FTZ R26, R8.reuse, R24 ;  /* 0x00000018081a7220 */ /* 0x040fe20000410000 */
[----:B------:R-:W-:Y:S01]  /*dae0*/  FMUL.FTZ R27, R8, R14 ;  /* 0x0000000e081b7220 */ /* 0x000fe20000410000 */
[-C--:B------:R-:W-:Y:S01]  /*daf0*/  F2FP.F16.E4M3.UNPACK_B R7, R5.reuse ;  /* 0x00000005ff07723e */ /* 0x080fe200020006ff */
[----:B------:R-:W-:Y:S01]  /*db00*/  HADD2.F32 R12, -RZ, R12.H0_H0 ;  /* 0x2000000cff0c7230 */ /* 0x000fe20000004100 */
[----:B------:R-:W-:Y:S01]  /*db10*/  F2FP.F16.E4M3.UNPACK_B R8, R5.H1 ;  /* 0x00000005ff08723e */ /* 0x000fe200030006ff */
[----:B------:R-:W-:-:S02]  /*db20*/  HADD2.F32 R5, -RZ, R6.H1_H1 ;  /* 0x30000006ff057230 */ /* 0x000fc40000004100 */
[C---:B------:R-:W-:Y:S01]  /*db30*/  FFMA.FTZ R26, R9.reuse, R14, -R26 ;  /* 0x0000000e091a7223 */ /* 0x040fe2000001081a */
[----:B------:R-:W-:Y:S01]  /*db40*/  FFMA.FTZ R29, R9, R24, R27 ;  /* 0x00000018091d7223 */ /* 0x000fe2000001001b */
[----:B------:R-:W-:Y:S01]  /*db50*/  HADD2.F32 R6, -RZ, R6.H0_H0 ;  /* 0x20000006ff067230 */ /* 0x000fe20000004100 */
[----:B------:R-:W-:Y:S01]  /*db60*/  F2FP.F16.E4M3.UNPACK_B R25, R25.H1 ;  /* 0x00000019ff19723e */ /* 0x000fe200030006ff */
[C---:B------:R-:W-:Y:S01]  /*db70*/  FMUL.FTZ R9, R5.reuse, R20 ;  /* 0x0000001405097220 */ /* 0x040fe20000410000 */
[----:B------:R-:W-:Y:S01]  /*db80*/  F2FP.F16.E4M3.UNPACK_B R15, R15.H1 ;  /* 0x0000000fff0f723e */ /* 0x000fe200030006ff */
[-C--:B------:R-:W-:Y:S01]  /*db90*/  FMUL.FTZ R27, R5, R12.reuse ;  /* 0x0000000c051b7220 */ /* 0x080fe20000410000 */
        /* <DEDUP_REMOVED lines=16> */
[----:B------:R-:W-:Y:S01]  /*dca0*/  F2FP.F16.E4M3.UNPACK_B R5, R21 ;  /* 0x00000015ff05723e */ /* 0x000fe200020006ff */
[-C--:B------:R-:W-:Y:S01]  /*dcb0*/  FMUL.FTZ R10, R6, R15.reuse ;  /* 0x0000000f060a7220 */ /* 0x080fe20000410000 */
[----:B------:R-:W-:Y:S01]  /*dcc0*/  F2FP.F16.E4M3.UNPACK_B R4, R4.H1 ;  /* 0x00000004ff04723e */ /* 0x000fe200030006ff */
[C---:B------:R-:W-:Y:S01]  /*dcd0*/  FFMA.FTZ R30, R11.reuse, R15, -R12 ;  /* 0x0000000f0b1e7223 */ /* 0x040fe2000001080c */
[----:B------:R-:W-:Y:S01]  /*dce0*/  F2FP.F16.E4M3.UNPACK_B R9, R13 ;  /* 0x0000000dff09723e */ /* 0x000fe200020006ff */
        /* <DEDUP_REMOVED lines=23> */
[----:B------:R-:W-:Y:S02]  /*de60*/  HADD2.F32 R3, -RZ, R7.H1_H1 ;  /* 0x30000007ff037230 */ /* 0x000fe40000004100 */
[C---:B------:R-:W-:Y:S01]  /*de70*/  FMUL.FTZ R20, R4.reuse, R5 ;  /* 0x0000000504147220 */ /* 0x040fe20000410000 */
[----:B------:R-:W-:Y:S02]  /*de80*/  HADD2.F32 R6, -RZ, R13.H0_H0 ;  /* 0x2000000dff067230 */ /* 0x000fe40000004100 */
        /* <DEDUP_REMOVED lines=19> */
.L_x_1676:
[----:B------:R-:W0:Y:S01]  /*dfc0*/  LDC R9, c[0x0][0x448] ;  /* 0x00011200ff097b82 */ /* 0x000e220000000800 */
        /* <DEDUP_REMOVED lines=9> */
[----:B0-----:R-:W-:-:S04]  /*e060*/  @P0 IMAD.HI.U32 R0, R10, R3, RZ ;  /* 0x000000030a000227 */ /* 0x001fc800078e00ff */
[----:B------:R-:W-:Y:S01]  /*e070*/  IMAD.MOV.U32 R3, RZ, RZ, R10 ;  /* 0x000000ffff037224 */ /* 0x000fe200078e000a */
[----:B-1----:R-:W-:Y:S01]  /*e080*/  @P0 SHF.R.U32.HI R3, RZ, R5, R0 ;  /* 0x00000005ff030219 */ /* 0x002fe20000011600 */
[----:B------:R-:W-:-:S03]  /*e090*/  IMAD.MOV.U32 R5, RZ, RZ, R29 ;  /* 0x000000ffff057224 */ /* 0x000fc600078e001d */
[----:B------:R-:W-:Y:S01]  /*e0a0*/  SHF.R.S32.HI R0, RZ, 0x1f, R3 ;  /* 0x0000001fff007819 */ /* 0x000fe20000011403 */
[----:B------:R-:W-:-:S04]  /*e0b0*/  IMAD.WIDE.U32 R4, R3, UR4, R4 ;  /* 0x0000000403047c25 */ /* 0x000fc8000f8e0004 */
[----:B------:R-:W-:Y:S02]  /*e0c0*/  IMAD R8, R0, UR4, RZ ;  /* 0x0000000400087c24 */ /* 0x000fe4000f8e02ff */
[----:B------:R-:W-:-:S04]  /*e0d0*/  IMAD.WIDE.U32 R6, R3, UR6, R6 ;  /* 0x0000000603067c25 */ /* 0x000fc8000f8e0006 */
[----:B------:R-:W-:Y:S01]  /*e0e0*/  IMAD R0, R0, UR6, RZ ;  /* 0x0000000600007c24 */ /* 0x000fe2000f8e02ff */
[----:B------:R-:W-:Y:S01]  /*e0f0*/  IADD3 R39, P1, R6, UR8, RZ ;  /* 0x0000000806277c10 */ /* 0x000fe2000ff3e0ff */
        /* <DEDUP_REMOVED lines=11> */
[----:B0-----:R-:W4:Y:S02]  /*e1b0*/  SHFL.IDX PT, R39, R39, RZ, 0x1e1f ;  /* 0x001e1fff27277589 */ /* 0x001f2400000e0000 */
.L_x_1997:
[----:B------:R-:W-:Y:S01]  /*e1c0*/  IMAD R45, R202, R9, RZ ;  /* 0x00000009ca2d7224 */ /* 0x000fe200078e02ff */
        /* <DEDUP_REMOVED lines=15> */
[C---:B------:R-:W-:Y:S01]  /*e2c0*/  VIADD R0, R18.reuse, 0x20 ;  /* 0x0000002012007836 */ /* 0x040fe20000000000 */
[----:B------:R-:W-:Y:S01]  /*e2d0*/  ULDC UR4, c[0x0][0x3f4] ;  /* 0x0000fd0000047ab9 */ /* 0x000fe20000000800 */
[C---:B------:R-:W-:Y:S01]  /*e2e0*/  VIADD R4, R18.reuse, 0x40 ;  /* 0x0000004012047836 */ /* 0x040fe20000000000 */
[----:B------:R-:W-:Y:S02]  /*e2f0*/  ISETP.GE.AND P2, PT, R18, UR4, PT ;  /* 0x0000000412007c0c */ /* 0x000fe4000bf46270 */
[----:B------:R-:W-:Y:S02]  /*e300*/  CS2R R24, SRZ ;  /* 0x0000000000187805 */ /* 0x000fe4000001ff00 */
[----:B------:R-:W-:Y:S02]  /*e310*/  ISETP.GE.AND P1, PT, R0, UR4, PT ;  /* 0x0000000400007c0c */ /* 0x000fe4000bf26270 */
[----:B------:R-:W-:Y:S02]  /*e320*/  CS2R R26, SRZ ;  /* 0x00000000001a7805 */ /* 0x000fe4000001ff00 */
[----:B------:R-:W-:-:S02]  /*e330*/  ISETP.GE.AND P0, PT, R4, UR4, PT ;  /* 0x0000000404007c0c */ /* 0x000fc4000bf06270 */
[----:B------:R-:W-:Y:S02]  /*e340*/  CS2R R4, SRZ ;  /* 0x0000000000047805 */ /* 0x000fe4000001ff00 */
[----:B------:R-:W-:Y:S02]  /*e350*/  CS2R R6, SRZ ;  /* 0x0000000000067805 */ /* 0x000fe4000001ff00 */
[----:B------:R-:W-:Y:S02]  /*e360*/  CS2R R28, SRZ ;  /* 0x00000000001c7805 */ /* 0x000fe4000001ff00 */
[----:B------:R-:W-:Y:S02]  /*e370*/  CS2R R30, SRZ ;  /* 0x00000000001e7805 */ /* 0x000fe4000001ff00 */
[----:B--2---:R-:W-:Y:S01]  /*e380*/  @!P2 IADD3 R40, P3, R18, R21, RZ ;  /* 0x000000151228a210 */ /* 0x004fe20007f7e0ff */
[----:B------:R-:W-:Y:S02]  /*e390*/  @!P1 IMAD.SHL.U32 R46, R213, 0x10, RZ ;  /* 0x00000010d52e9824 */ /* 0x000fe400078e00ff */
[----:B------:R-:W-:-:S02]  /*e3a0*/  @!P0 IMAD.SHL.U32 R48, R214, 0x10, RZ ;  /* 0x00000010d6308824 */ /* 0x000fc400078e00ff */
[C---:B-1----:R-:W-:Y:S01]  /*e3b0*/  @!P2 IMAD.X R41, R3.reuse, 0x1, R19, P3 ;  /* 0x000000010329a824 */ /* 0x042fe200018e0613 */
[----:B------:R-:W-:Y:S02]  /*e3c0*/  @!P1 SHF.R.S32.HI R0, RZ, 0x1f, R46 ;  /* 0x0000001fff009819 */ /* 0x000fe4000001142e */
[C---:B------:R-:W-:Y:S02]  /*e3d0*/  @!P1 IADD3 R42, P5, R46.reuse, R21, RZ ;  /* 0x000000152e2a9210 */ /* 0x040fe40007fbe0ff */
[----:B----4-:R-:W-:Y:S02]  /*e3e0*/  @!P1 IADD3 R46, P4, R46, R39, RZ ;  /* 0x000000272e2e9210 */ /* 0x010fe40007f9e0ff */
[----:B------:R-:W-:Y:S02]  /*e3f0*/  CS2R R10, SRZ ;  /* 0x00000000000a7805 */ /* 0x000fe4000001ff00 */
[C---:B------:R-:W-:Y:S01]  /*e400*/  @!P0 IADD3 R38, P3, R48.reuse, R21, RZ ;  /* 0x0000001530268210 */ /* 0x040fe20007f7e0ff */
[----:B------:R-:W-:Y:S01]  /*e410*/  @!P1 IMAD.X R43, R3, 0x1, R0, P5 ;  /* 0x00000001032b9824 */ /* 0x000fe200028e0600 */
[----:B------:R-:W-:Y:S01]  /*e420*/  @!P0 SHF.R.S32.HI R8, RZ, 0x1f, R48 ;  /* 0x0000001fff088819 */ /* 0x000fe20000011430 */
[----:B---3--:R-:W-:Y:S01]  /*e430*/  @!P1 IMAD.X R47, R37, 0x1, R0, P4 ;  /* 0x00000001252f9824 */ /* 0x008fe200020e0600 */
[----:B------:R-:W-:-:S02]  /*e440*/  @!P0 IADD3 R48, P5, R48, R39, RZ ;  /* 0x0000002730308210 */ /* 0x000fc40007fbe0ff */
[----:B------:R-:W-:Y:S02]  /*e450*/  CS2R R32, SRZ ;  /* 0x0000000000207805 */ /* 0x000fe4000001ff00 */
[----:B------:R-:W-:Y:S02]  /*e460*/  @!P2 IADD3 R20, P4, R18, R39, RZ ;  /* 0x000000271214a210 */ /* 0x000fe40007f9e0ff */
[----:B------:R-:W-:Y:S02]  /*e470*/  CS2R R34, SRZ ;  /* 0x0000000000227805 */ /* 0x000fe4000001ff00 */
[----:B------:R-:W-:Y:S01]  /*e480*/  @!P0 IADD3.X R39, R3, R8, RZ, P3, !PT ;  /* 0x0000000803278210 */ /* 0x000fe20001ffe4ff */
[----:B------:R-:W-:Y:S01]  /*e490*/  @!P0 IMAD.X R49, R37, 0x1, R8, P5 ;  /* 0x0000000125318824 */ /* 0x000fe200028e0608 */
[----:B------:R-:W-:Y:S02]  /*e4a0*/  CS2R R8, SRZ ;  /* 0x0000000000087805 */ /* 0x000fe4000001ff00 */
[----:B------:R-:W-:-:S02]  /*e4b0*/  CS2R R12, SRZ ;  /* 0x00000000000c7805 */ /* 0x000fc4000001ff00 */
[----:B------:R-:W-:Y:S01]  /*e4c0*/  CS2R R14, SRZ ;  /* 0x00000000000e7805 */ /* 0x000fe2000001ff00 */
[----:B------:R-:W-:Y:S01]  /*e4d0*/  @!P2 IMAD.X R21, R37, 0x1, R19, P4 ;  /* 0x000000012515a824 */ /* 0x000fe200020e0613 */
[----:B------:R0:W5:Y:S04]  /*e4e0*/  @!P2 LD.E.128 R24, desc[UR42][R40.64] ;  /* 0x0000002a2818a980 */ /* 0x000168000c101d00 */
[----:B------:R0:W5:Y:S04]  /*e4f0*/  @!P2 LD.E.128 R4, desc[UR42][R20.64] ;  /* 0x0000002a1404a980 */ /* 0x000168000c101d00 */
[----:B------:R0:W5:Y:S04]  /*e500*/  @!P1 LD.E.128 R28, desc[UR42][R42.64] ;  /* 0x0000002a2a1c9980 */ /* 0x000168000c101d00 */
[----:B------:R0:W5:Y:S04]  /*e510*/  @!P1 LD.E.128 R8, desc[UR42][R46.64] ;  /* 0x0000002a2e089980 */ /* 0x000168000c101d00 */
[----:B------:R0:W5:Y:S04]  /*e520*/  @!P0 LD.E.128 R32, desc[UR42][R38.64] ;  /* 0x0000002a26208980 */ /* 0x000168000c101d00 */
[----:B------:R0:W5:Y:S02]  /*e530*/  @!P0 LD.E.128 R12, desc[UR42][R48.64] ;  /* 0x0000002a300c8980 */ /* 0x000164000c101d00 */
.L_x_1695:
[----:B------:R-:W-:Y:S05]  /*e540*/  BSYNC B1 ;  /* 0x0000000000017941 */ /* 0x000fea0003800000 */
.L_x_1694:
[----:B------:R-:W-:Y:S01]  /*e550*/  ULEA.HI UR4, UR37, UR37, URZ, 0x1 ;  /* 0x0000002525047291 */ /* 0x000fe2000f8f083f */
[----:B------:R-:W-:Y:S01]  /*e560*/  VIADDMNMX R0, R45, -R212, 0x80, PT ;  /* 0x000000802d007446 */ /* 0x000fe200038009d4 */
[----:B------:R-:W-:Y:S02]  /*e570*/  BSSY B1, `(.L_x_1696) ;  /* 0x0000008000017945 */ /* 0x000fe40003800000 */
[----:B------:R-:W-:Y:S01]  /*e580*/  ULOP3.LUT UR4, UR4, 0xfffffffe, URZ, 0xc0, !UPT ;  /* 0xfffffffe04047892 */ /* 0x000fe2000f8ec03f */
[----:B------:R-:W-:-:S03]  /*e590*/  ISETP.GE.AND P1, PT, R211, R0, PT ;  /* 0x00000000d300720c */ /* 0x000fc60003f26270 */
[----:B------:R-:W-:-:S06]  /*e5a0*/  UIADD3 UR4, UR37, -UR4, URZ ;  /* 0x8000000425047290 */ /* 0x000fcc000fffe03f */
[----:B-1----:R-:W-:-:S05]  /*e5b0*/  IMAD.U32 R3, RZ, RZ, UR4 ;  /* 0x00000004ff037e24 */ /* 0x002fca000f8e00ff */
[----:B------:R-:W-:-:S04]  /*e5c0*/  SHF.L.U32 R3, R3, 0x1f, RZ ;  /* 0x0000001f03037819 */ /* 0x000fc800000006ff */
[----:B------:R-:W1:Y:S02]  /*e5d0*/  SYNCS.PHASECHK.TRANS64.TRYWAIT P0, [R16+URZ+0x2a800], R3 ;  /* 0x02a80003100075a7 */ /* 0x000e64000800017f */
[----:B-1----:R-:W-:Y:S05]  /*e5e0*/  @!P0 BRA `(.L_x_1697) ;  /* 0x000001d400908947 */ /* 0x002fea0003800000 */
.L_x_1998:
[----:B------:R-:W-:Y:S05]  /*e5f0*/  BSYNC B1 ;  /* 0x0000000000017941 */ /* 0x000fea0003800000 */
.L_x_1696:
[----:B------:R-:W-:Y:S05]  /*e600*/  @P1 BRA `(.L_x_1682) ;  /* 0x0000002c00fc1947 */ /* 0x000fea0003800000 */
[----:B-1----:R-:W1:Y:S01]  /*e610*/  LDC R3, c[0x0][0x3f4] ;  /* 0x0000fd00ff037b82 */ /* 0x002e620000000800 */
[C---:B------:R-:W-:Y:S01]  /*e620*/  VIADD R0, R18.reuse, 0x20 ;  /* 0x0000002012007836 */ /* 0x040fe20000000000 */
[----:B------:R-:W-:Y:S01]  /*e630*/  BSSY B1, `(.L_x_1698) ;  /* 0x0000102000017945 */ /* 0x000fe20003800000 */
[C---:B0-----:R-:W-:Y:S01]  /*e640*/  VIADD R20, R18.reuse, 0x40 ;  /* 0x0000004012147836 */ /* 0x041fe20000000000 */
[-C--:B-1----:R-:W-:Y:S02]  /*e650*/  ISETP.GE.AND P0, PT, R18, R3.reuse, PT ;  /* 0x000000031200720c */ /* 0x082fe40003f06270 */
[-C--:B------:R-:W-:Y:S02]  /*e660*/  ISETP.GE.AND P1, PT, R0, R3.reuse, PT ;  /* 0x000000030000720c */ /* 0x080fe40003f26270 */
[----:B------:R-:W-:-:S09]  /*e670*/  ISETP.GE.AND P2, PT, R20, R3, PT ;  /* 0x000000031400720c */ /* 0x000fd20003f46270 */
[----:B------:R-:W-:Y:S05]  /*e680*/  @P0 BRA `(.L_x_1699) ;  /* 0x0000000c00f00947 */ /* 0x000fea0003800000 */
[----:B------:R-:W4:Y:S01]  /*e690*/  LDL R68, [R1+0x38] ;  /* 0x0000380001447983 */ /* 0x000f220000100800 */
[----:B--2---:R-:W0:Y:S01]  /*e6a0*/  S2R R21, SR_TID.X ;  /* 0x0000000000157919 */ /* 0x004e220000002100 */
[----:B-----5:R-:W-:Y:S02]  /*e6b0*/  SHF.R.U32.HI R0, RZ, 0x8, R24 ;  /* 0x00000008ff007819 */ /* 0x020fe40000011618 */
[----:B------:R-:W-:Y:S01]  /*e6c0*/  LOP3.LUT R20, R24, 0xff, RZ, 0xc0, !PT ;  /* 0x000000ff18147812 */ /* 0x000fe200078ec0ff */
[----:B0-----:R-:W-:-:S05]  /*e6d0*/  VIADD R21, R21, 0xffffff80 ;  /* 0xffffff8015157836 */ /* 0x001fca0000000000 */
[----:B------:R-:W-:-:S04]  /*e6e0*/  LEA.HI R40, R21, R21, RZ, 0x1 ;  /* 0x0000001515287211 */ /* 0x000fc800078f08ff */
[----:B------:R-:W-:-:S05]  /*e6f0*/  LOP3.LUT R40, R40, 0xfffffffe, RZ, 0xc0, !PT ;  /* 0xfffffffe28287812 */ /* 0x000fca00078ec0ff */
[----:B------:R-:W-:Y:S01]  /*e700*/  IMAD.IADD R40, R21, 0x1, -R40 ;  /* 0x0000000115287824 */ /* 0x000fe200078e0a28 */
[----:B------:R-:W-:-:S04]  /*e710*/  LOP3.LUT R21, R0, 0xff, RZ, 0xc0, !PT ;  /* 0x000000ff00157812 */ /* 0x000fc800078ec0ff */
[----:B------:R-:W-:Y:S02]  /*e720*/  LEA.HI R0, R3, R40, RZ, 0x1c ;  /* 0x0000002803007211 */ /* 0x000fe400078fe0ff */
[----:B------:R-:W-:Y:S02]  /*e730*/  PRMT R45, R21, 0x7604, R20 ;  /* 0x00007604152d7816 */ /* 0x000fe40000000014 */
[----:B------:R-:W-:-:S04]  /*e740*/  SHF.R.S32.HI R21, RZ, 0x1f, R0 ;  /* 0x0000001fff157819 */ /* 0x000fc80000011400 */
[----:B------:R-:W-:Y:S01]  /*e750*/  LEA.HI R20, R21, R0, RZ, 0x2 ;  /* 0x0000000015147211 */ /* 0x000fe200078f10ff */
[----:B------:R-:W-:-:S04]  /*e760*/  IMAD.SHL.U32 R0, R0, 0x10, RZ ;  /* 0x0000001000007824 */ /* 0x000fc800078e00ff */
[----:B------:R-:W-:Y:S01]  /*e770*/  IMAD.SHL.U32 R20, R20, 0x800, RZ ;  /* 0x0000080014147824 */ /* 0x000fe200078e00ff */
[----:B------:R-:W-:Y:S02]  /*e780*/  LOP3.LUT R21, R215, 0x30, R0, 0xf8, !PT ;  /* 0x00000030d7157812 */ /* 0x000fe400078ef800 */
[----:B---3--:R-:W-:Y:S02]  /*e790*/  SHF.R.U32.HI R37, RZ, 0x8, R25 ;  /* 0x00000008ff257819 */ /* 0x008fe40000011619 */
[----:B----4-:R-:W-:Y:S02]  /*e7a0*/  SHF.R.U32.HI R39, RZ, 0x8, R26 ;  /* 0x00000008ff277819 */ /* 0x010fe4000001161a */
[----:B------:R-:W-:Y:S02]  /*e7b0*/  LOP3.LUT R21, R21, R216, RZ, 0x3c, !PT ;  /* 0x000000d815157212 */ /* 0x000fe400078e3cff */
[----:B------:R-:W-:Y:S02]  /*e7c0*/  LOP3.LUT R20, R20, 0xffffe000, RZ, 0xc0, !PT ;  /* 0xffffe00014147812 */ /* 0x000fe400078ec0ff */
[----:B------:R-:W-:-:S02]  /*e7d0*/  LOP3.LUT R36, R25, 0xff, RZ, 0xc0, !PT ;  /* 0x000000ff19247812 */ /* 0x000fc400078ec0ff */
[----:B------:R-:W-:Y:S02]  /*e7e0*/  LOP3.LUT R38, R26, 0xff, RZ, 0xc0, !PT ;  /* 0x000000ff1a267812 */ /* 0x000fe400078ec0ff */
[----:B------:R-:W-:Y:S02]  /*e7f0*/  LOP3.LUT R37, R37, 0xff, RZ, 0xc0, !PT ;  /* 0x000000ff25257812 */ /* 0x000fe400078ec0ff */
[----:B------:R-:W-:Y:S02]  /*e800*/  LOP3.LUT R39, R39, 0xff, RZ, 0xc0, !PT ;  /* 0x000000ff27277812 */ /* 0x000fe400078ec0ff */
[----:B------:R-:W-:Y:S02]  /*e810*/  IADD3 R21, R21, R217, R20 ;  /* 0x000000d915157210 */ /* 0x000fe40007ffe014 */
[----:B------:R-:W-:Y:S02]  /*e820*/  PRMT R46, R37, 0x7604, R36 ;  /* 0x00007604252e7816 */ /* 0x000fe40000000024 */
[----:B------:R-:W-:Y:S01]  /*e830*/  PRMT R47, R39, 0x7604, R38 ;  /* 0x00007604272f7816 */ /* 0x000fe20000000026 */
[----:B------:R-:W-:Y:S01]  /*e840*/  IMAD.IADD R0, R16, 0x1, R21 ;  /* 0x0000000110007824 */ /* 0x000fe200078e0215 */
[----:B------:R-:W-:-:S02]  /*e850*/  SHF.R.U32.HI R37, RZ, 0x8, R27 ;  /* 0x00000008ff257819 */ /* 0x000fc4000001161b */
[----:B------:R-:W-:Y:S02]  /*e860*/  SHF.R.U32.HI R39, RZ, 0x8, R4 ;  /* 0x00000008ff277819 */ /* 0x000fe40000011604 */
[----:B------:R-:W-:Y:S02]  /*e870*/  SHF.R.U32.HI R40, RZ, 0x8, R5 ;  /* 0x00000008ff287819 */ /* 0x000fe40000011605 */
[----:B------:R-:W-:Y:S02]  /*e880*/  LOP3.LUT R36, R27, 0xff, RZ, 0xc0, !PT ;  /* 0x000000ff1b247812 */ /* 0x000fe400078ec0ff */
[----:B------:R-:W-:Y:S02]  /*e890*/  LOP3.LUT R38, R4, 0xff, RZ, 0xc0, !PT ;  /* 0x000000ff04267812 */ /* 0x000fe400078ec0ff */
[----:B------:R-:W-:Y:S02]  /*e8a0*/  LOP3.LUT R37, R37, 0xff, RZ, 0xc0, !PT ;  /* 0x000000ff25257812 */ /* 0x000fe400078ec0ff */
[----:B------:R-:W-:-:S02]  /*e8b0*/  LOP3.LUT R39, R39, 0xff, RZ, 0xc0, !PT ;  /* 0x000000ff27277812 */ /* 0x000fc400078ec0ff */
[----:B------:R-:W-:Y:S02]  /*e8c0*/  LOP3.LUT R21, R40, 0xff, RZ, 0xc0, !PT ;  /* 0x000000ff28157812 */ /* 0x000fe400078ec0ff */
[----:B------:R-:W0:Y:S01]  /*e8d0*/  LDS.128 R40, [R0+0x18400] ;  /* 0x0184000000287984 */ /* 0x000e220000000c00 */
[----:B------:R-:W-:Y:S02]  /*e8e0*/  PRMT R48, R37, 0x7604, R36 ;  /* 0x0000760425307816 */ /* 0x000fe40000000024 */
[----:B------:R-:W-:Y:S02]  /*e8f0*/  PRMT R53, R39, 0x7604, R38 ;  /* 0x0000760427357816 */ /* 0x000fe40000000026 */
[----:B------:R-:W-:Y:S02]  /*e900*/  SHF.R.U32.HI R50, RZ, 0x8, R6 ;  /* 0x00000008ff327819 */ /* 0x000fe40000011606 */
[----:B------:R-:W-:Y:S02]  /*e910*/  LOP3.LUT R20, R5, 0xff, RZ, 0xc0, !PT ;  /* 0x000000ff05147812 */ /* 0x000fe400078ec0ff */
[----:B------:R-:W-:-:S02]  /*e920*/  LOP3.LUT R49, R6, 0xff, RZ, 0xc0, !PT ;  /* 0x000000ff06317812 */ /* 0x000fc400078ec0ff */
[----:B------:R-:W-:Y:S02]  /*e930*/  LOP3.LUT R50, R50, 0xff, RZ, 0xc0, !PT ;  /* 0x000000ff32327812 */ /* 0x000fe400078ec0ff */
[----:B------:R-:W-:Y:S02]  /*e940*/  PRMT R20, R21, 0x7604, R20 ;  /* 0x0000760415147816 */ /* 0x000fe40000000014 */
[----:B------:R-:W-:Y:S02]  /*e950*/  SHF.R.U32.HI R55, RZ, 0x10, R5 ;  /* 0x00000010ff377819 */ /* 0x000fe40000011605 */
[----:B------:R-:W-:Y:S02]  /*e960*/  SHF.R.U32.HI R21, RZ, 0x10, R25 ;  /* 0x00000010ff157819 */ /* 0x000fe40000011619 */
[----:B------:R-:W-:Y:S02]  /*e970*/  PRMT R57, R50, 0x7604, R49 ;  /* 0x0000760432397816 */ /* 0x000fe40000000031 */
[----:B------:R-:W-:Y:S01]  /*e980*/  SHF.R.U32.HI R49, RZ, 0x10, R27 ;  /* 0x00000010ff317819 */ /* 0x000fe2000001161b */
[----:B------:R-:W-:Y:S01]  /*e990*/  IMAD.U32 R55, R55, 0x10000, RZ ;  /* 0x0001000037377824 */ /* 0x000fe200078e00ff */
[----:B------:R-:W-:Y:S01]  /*e9a0*/  SHF.R.U32.HI R52, RZ, 0x8, R7 ;  /* 0x00000008ff347819 */ /* 0x000fe20000011607 */
[----:B------:R-:W-:Y:S01]  /*e9b0*/  IMAD.U32 R21, R21, 0x10000, RZ ;  /* 0x0001000015157824 */ /* 0x000fe200078e00ff */
[----:B------:R-:W-:Y:S01]  /*e9c0*/  LOP3.LUT R51, R7, 0xff, RZ, 0xc0, !PT ;  /* 0x000000ff07337812 */ /* 0x000fe200078ec0ff */
[----:B------:R-:W-:Y:S01]  /*e9d0*/  IMAD.U32 R49, R49, 0x10000, RZ ;  /* 0x0001000031317824 */ /* 0x000fe200078e00ff */
[----:B------:R-:W-:-:S02]  /*e9e0*/  LOP3.LUT R52, R52, 0xff, RZ, 0xc0, !PT ;  /* 0x000000ff34347812 */ /* 0x000fc400078ec0ff */
[----:B------:R-:W-:Y:S02]  /*e9f0*/  LOP3.LUT R55, R20, 0xff0000, R55, 0xf8, !PT ;  /* 0x00ff000014377812 */ /* 0x000fe400078ef837 */
[----:B------:R-:W-:Y:S02]  /*ea00*/  LOP3.LUT R21, R46, 0xff0000, R21, 0xf8, !PT ;  /* 0x00ff00002e157812 */ /* 0x000fe400078ef815 */
[----:B------:R-:W-:Y:S02]  /*ea10*/  PRMT R52, R52, 0x7604, R51 ;  /* 0x0000760434347816 */ /* 0x000fe40000000033 */
[----:B------:R-:W-:Y:S02]  /*ea20*/  SHF.R.U32.HI R59, RZ, 0x10, R7 ;  /* 0x00000010ff3b7819 */ /* 0x000fe40000011607 */
[----:B------:R-:W-:Y:S02]  /*ea30*/  LOP3.LUT R51, R48, 0xff0000, R49, 0xf8, !PT ;  /* 0x00ff000030337812 */ /* 0x000fe400078ef831 */
[----:B------:R-:W-:-:S02]  /*ea40*/  LOP3.LUT R47, R47, 0xff0000, R26, 0xf8, !PT ;  /* 0x00ff00002f2f7812 */ /* 0x000fc400078ef81a */
[----:B------:R-:W-:Y:S02]  /*ea50*/  LOP3.LUT R55, R55, 0xff000000, R5, 0xf8, !PT ;  /* 0xff00000037377812 */ /* 0x000fe400078ef805 */
[----:B------:R-:W-:Y:S02]  /*ea60*/  LOP3.LUT R50, R21, 0xff000000, R25, 0xf8, !PT ;  /* 0xff00000015327812 */ /* 0x000fe400078ef819 */
[----:B------:R-:W-:Y:S01]  /*ea70*/  LOP3.LUT R21, R53, 0xff0000, R4, 0xf8, !PT ;  /* 0x00ff000035157812 */ /* 0x000fe200078ef804 */
[----:B------:R-:W-:Y:S01]  /*ea80*/  IMAD.U32 R59, R59, 0x10000, RZ ;  /* 0x000100003b3b7824 */ /* 0x000fe200078e00ff */
[----:B------:R-:W-:Y:S02]  /*ea90*/  LOP3.LUT R45, R45, 0xff0000, R24, 0xf8, !PT ;  /* 0x00ff00002d2d7812 */ /* 0x000fe400078ef818 */
[----:B------:R-:W-:Y:S02]  /*eaa0*/  LOP3.LUT R53, R51, 0xff000000, R27, 0xf8, !PT ;  /* 0xff00000033357812 */ /* 0x000fe400078ef81b */
[----:B------:R-:W-:-:S02]  /*eab0*/  LOP3.LUT R20, R47, 0xff000000, R26, 0xf8, !PT ;  /* 0xff0000002f147812 */ /* 0x000fc400078ef81a */
[----:B------:R-:W-:Y:S02]  /*eac0*/  F2FP.F16.E4M3.UNPACK_B R56, R55 ;  /* 0x00000037ff38723e */ /* 0x000fe400020006ff */
[-C--:B0-----:R-:W-:Y:S02]  /*ead0*/  F2FP.F16.E4M3.UNPACK_B R27, R41.reuse ;  /* 0x00000029ff1b723e */ /* 0x081fe400020006ff */
[----:B------:R-:W-:Y:S02]  /*eae0*/  F2FP.F16.E4M3.UNPACK_B R26, R50 ;  /* 0x00000032ff1a723e */ /* 0x000fe400020006ff */
[----:B------:R-:W-:Y:S01]  /*eaf0*/  LOP3.LUT R49, R45, 0xff000000, R24, 0xf8, !PT ;  /* 0xff0000002d317812 */ /* 0x000fe200078ef818 */
[----:B------:R-:W-:Y:S01]  /*eb00*/  HADD2.F32 R58, -RZ, R56.H0_H0 ;  /* 0x20000038ff3a7230 */ /* 0x000fe20000004100 */
[----:B------:R-:W-:Y:S01]  /*eb10*/  LOP3.LUT R59, R52, 0xff0000, R59, 0xf8, !PT ;  /* 0x00ff0000343b7812 */ /* 0x000fe200078ef83b */
[----:B------:R-:W-:Y:S02]  /*eb20*/  HADD2.F32 R5, -RZ, R27.H0_H0 ;  /* 0x2000001bff057230 */ /* 0x000fe40000004100 */
[----:B------:R-:W-:Y:S01]  /*eb30*/  HADD2.F32 R52, -RZ, R26.H0_H0 ;  /* 0x2000001aff347230 */ /* 0x000fe20000004100 */
[----:B------:R-:W-:-:S02]  /*eb40*/  F2FP.F16.E4M3.UNPACK_B R46, R41.H1 ;  /* 0x00000029ff2e723e */ /* 0x000fc400030006ff */
[C---:B------:R-:W-:Y:S01]  /*eb50*/  FMUL.FTZ R60, R5.reuse, R58 ;  /* 0x0000003a053c7220 */ /* 0x040fe20000410000 */
[----:B------:R-:W-:Y:S01]  /*eb60*/  F2FP.F16.E4M3.UNPACK_B R50, R50.H1 ;  /* 0x00000032ff32723e */ /* 0x000fe200030006ff */
[----:B------:R-:W-:Y:S01]  /*eb70*/  FMUL.FTZ R51, R5, R52 ;  /* 0x0000003405337220 */ /* 0x000fe20000410000 */
[----:B------:R-:W-:Y:S02]  /*eb80*/  LOP3.LUT R57, R57, 0xff0000, R6, 0xf8, !PT ;  /* 0x00ff000039397812 */ /* 0x000fe400078ef806 */
[----:B------:R-:W-:Y:S02]  /*eb90*/  LOP3.LUT R59, R59, 0xff000000, R7, 0xf8, !PT ;  /* 0xff0000003b3b7812 */ /* 0x000fe400078ef807 */
[-C--:B------:R-:W-:Y:S02]  /*eba0*/  F2FP.F16.E4M3.UNPACK_B R47, R43.reuse ;  /* 0x0000002bff2f723e */ /* 0x080fe400020006ff */
[----:B------:R-:W-:Y:S02]  /*ebb0*/  F2FP.F16.E4M3.UNPACK_B R48, R43.H1 ;  /* 0x0000002bff30723e */ /* 0x000fe400030006ff */
[----:B------:R-:W-:-:S02]  /*ebc0*/  F2FP.F16.E4M3.UNPACK_B R7, R42 ;  /* 0x0000002aff07723e */ /* 0x000fc400020006ff */
[----:B------:R-:W-:Y:S01]  /*ebd0*/  F2FP.F16.E4M3.UNPACK_B R43, R42.H1 ;  /* 0x0000002aff2b723e */ /* 0x000fe200030006ff */
[----:B------:R-:W-:Y:S01]  /*ebe0*/  HADD2.F32 R42, -RZ, R46.H0_H0 ;  /* 0x2000002eff2a7230 */ /* 0x000fe20000004100 */
[----:B------:R-:W-:Y:S02]  /*ebf0*/  F2FP.F16.E4M3.UNPACK_B R55, R55.H1 ;  /* 0x00000037ff37723e */ /* 0x000fe400030006ff */
[----:B------:R-:W-:Y:S01]  /*ec00*/  LOP3.LUT R6, R57, 0xff000000, R6, 0xf8, !PT ;  /* 0xff00000039067812 */ /* 0x000fe200078ef806 */
[----:B------:R-:W-:Y:S02]  /*ec10*/  HADD2.F32 R57, -RZ, R56.H1_H1 ;  /* 0x30000038ff397230 */ /* 0x000fe40000004100 */
[--C-:B------:R-:W-:Y:S02]  /*ec20*/  HADD2.F32 R56, -RZ, R55.reuse.H0_H0 ;  /* 0x20000037ff387230 */ /* 0x100fe40000004100 */
[----:B------:R-:W-:Y:S02]  /*ec30*/  HADD2.F32 R55, -RZ, R55.H1_H1 ;  /* 0x30000037ff377230 */ /* 0x000fe40000004100 */
[----:B------:R-:W-:Y:S01]  /*ec40*/  HADD2.F32 R46, -RZ, R46.H1_H1 ;  /* 0x3000002eff2e7230 */ /* 0x000fe20000004100 */
[----:B------:R-:W-:-:S02]  /*ec50*/  LOP3.LUT R54, R21, 0xff000000, R4, 0xf8, !PT ;  /* 0xff00000015367812 */ /* 0x000fc400078ef804 */
[-C--:B------:R-:W-:Y:S02]  /*ec60*/  F2FP.F16.E4M3.UNPACK_B R41, R40.reuse ;  /* 0x00000028ff29723e */ /* 0x080fe400020006ff */
[----:B------:R-:W-:Y:S01]  /*ec70*/  F2FP.F16.E4M3.UNPACK_B R40, R40.H1 ;  /* 0x00000028ff28723e */ /* 0x000fe200030006ff */
[----:B------:R-:W0:Y:S02]  /*ec80*/  LDS.128 R36, [R68+0x18400] ;  /* 0x0184000044247984 */ /* 0x000e240000000c00 */
[----:B0-----:R-:W-:-:S05]  /*ec90*/  F2FP.F16.E4M3.UNPACK_B R24, R37 ;  /* 0x00000025ff18723e */ /* 0x001fca00020006ff */
[----:B------:R-:W-:Y:S01]  /*eca0*/  HADD2.F32 R25, -RZ, R24.H0_H0 ;  /* 0x20000018ff197230 */ /* 0x000fe20000004100 */
[----:B------:R-:W-:-:S04]  /*ecb0*/  F2FP.F16.E4M3.UNPACK_B R37, R37.H1 ;  /* 0x00000025ff25723e */ /* 0x000fc800030006ff */
[C---:B------:R-:W-:Y:S01]  /*ecc0*/  FFMA.FTZ R5, R25.reuse, R52, -R60 ;  /* 0x0000003419057223 */ /* 0x040fe2000001083c */
[----:B------:R-:W-:Y:S01]  /*ecd0*/  FFMA.FTZ R25, R25, R58, R51 ;  /* 0x0000003a19197223 */ /* 0x000fe20000010033 */
[----:B------:R-:W-:Y:S02]  /*ece0*/  HADD2.F32 R51, -RZ, R26.H1_H1 ;  /* 0x3000001aff337230 */ /* 0x000fe40000004100 */
[----:B------:R-:W-:Y:S02]  /*ecf0*/  HADD2.F32 R26, -RZ, R24.H1_H1 ;  /* 0x30000018ff1a7230 */ /* 0x000fe40000004100 */
[----:B------:R-:W-:Y:S02]  /*ed00*/  HADD2.F32 R52, -RZ, R50.H0_H0 ;  /* 0x20000032ff347230 */ /* 0x000fe40000004100 */
[----:B------:R-:W-:Y:S02]  /*ed10*/  HADD2.F32 R24, -RZ, R27.H1_H1 ;  /* 0x3000001bff187230 */ /* 0x000fe40000004100 */
[----:B------:R-:W-:-:S02]  /*ed20*/  HADD2.F32 R27, -RZ, R37.H0_H0 ;  /* 0x20000025ff1b7230 */ /* 0x000fc40000004100 */
[----:B------:R-:W-:Y:S01]  /*ed30*/  FMUL.FTZ R63, R42, R52 ;  /* 0x000000342a3f7220 */ /* 0x000fe20000410000 */
[C---:B------:R-:W-:Y:S01]  /*ed40*/  FMUL.FTZ R61, R24.reuse, R57 ;  /* 0x00000039183d7220 */ /* 0x040fe20000410000 */
[-C--:B------:R-:W-:Y:S01]  /*ed50*/  FMUL.FTZ R58, R24, R51.reuse ;  /* 0x00000033183a7220 */ /* 0x080fe20000410000 */
[-C--:B------:R-:W-:Y:S01]  /*ed60*/  FMUL.FTZ R60, R42, R56.reuse ;  /* 0x000000382a3c7220 */ /* 0x080fe20000410000 */
[C---:B------:R-:W-:Y:S01]  /*ed70*/  FFMA.FTZ R63, R27.reuse, R56, R63 ;  /* 0x000000381b3f7223 */ /* 0x040fe2000001003f */
[C---:B------:R-:W-:Y:S01]  /*ed80*/  FFMA.FTZ R24, R26.reuse, R51, -R61 ;  /* 0x000000331a187223 */ /* 0x040fe2000001083d */
[----:B------:R-:W-:Y:S02]  /*ed90*/  F2FP.F16.E4M3.UNPACK_B R56, R59 ;  /* 0x0000003bff38723e */ /* 0x000fe400020006ff */
[----:B------:R-:W-:Y:S01]  /*eda0*/  F2FP.F16.E4M3.UNPACK_B R51, R53 ;  /* 0x00000035ff33723e */ /* 0x000fe200020006ff */
[----:B------:R-:W-:Y:S01]  /*edb0*/  FFMA.FTZ R26, R26, R57, R58 ;  /* 0x000000391a1a7223 */ /* 0x000fe2000001003a */
[----:B------:R-:W-:Y:S01]  /*edc0*/  F2FP.F16.E4M3.UNPACK_B R45, R39 ;  /* 0x00000027ff2d723e */ /* 0x000fe200020006ff */
[----:B------:R-:W-:Y:S01]  /*edd0*/  FFMA.FTZ R60, R27, R52, -R60 ;  /* 0x000000341b3c7223 */ /* 0x000fe2000001083c */
[----:B------:R-:W-:-:S02]  /*ede0*/  HADD2.F32 R57, -RZ, R56.H0_H0 ;  /* 0x20000038ff397230 */ /* 0x000fc40000004100 */
[----:B------:R-:W-:Y:S02]  /*edf0*/  HADD2.F32 R42, -RZ, R47.H0_H0 ;  /* 0x2000002fff2a7230 */ /* 0x000fe40000004100 */
[----:B------:R-:W-:Y:S02]  /*ee00*/  HADD2.F32 R52, -RZ, R51.H0_H0 ;  /* 0x20000033ff347230 */ /* 0x000fe40000004100 */
[----:B------:R-:W-:Y:S02]  /*ee10*/  HADD2.F32 R50, -RZ, R50.H1_H1 ;  /* 0x30000032ff327230 */ /* 0x000fe40000004100 */
[C---:B------:R-:W-:Y:S01]  /*ee20*/  FMUL.FTZ R62, R42.reuse, R57 ;  /* 0x000000392a3e7220 */ /* 0x040fe20000410000 */
[----:B------:R-:W-:Y:S02]  /*ee30*/  HADD2.F32 R27, -RZ, R45.H0_H0 ;  /* 0x2000002dff1b7230 */ /* 0x000fe40000004100 */
[----:B------:R-:W-:Y:S01]  /*ee40*/  FMUL.FTZ R42, R42, R52 ;  /* 0x000000342a2a7220 */ /* 0x000fe20000410000 */
[----:B------:R-:W-:-:S02]  /*ee50*/  HADD2.F32 R37, -RZ, R37.H1_H1 ;  /* 0x30000025ff257230 */ /* 0x000fc40000004100 */
[C---:B------:R-:W-:Y:S01]  /*ee60*/  FMUL.FTZ R58, R46.reuse, R55 ;  /* 0x000000372e3a7220 */ /* 0x040fe20000410000 */
[-C--:B------:R-:W-:Y:S01]  /*ee70*/  FMUL.FTZ R46, R46, R50.reuse ;  /* 0x000000322e2e7220 */ /* 0x080fe20000410000 */
[----:B------:R-:W-:Y:S01]  /*ee80*/  FFMA.FTZ R57, R27, R57, R42 ;  /* 0x000000391b397223 */ /* 0x000fe2000001002a */
[----:B------:R-:W-:Y:S01]  /*ee90*/  F2FP.F16.E4M3.UNPACK_B R59, R59.H1 ;  /* 0x0000003bff3b723e */ /* 0x000fe200030006ff */
[----:B------:R-:W-:Y:S01]  /*eea0*/  HADD2.F32 R56, -RZ, R56.H1_H1 ;  /* 0x30000038ff387230 */ /* 0x000fe20000004100 */
[----:B------:R-:W-:Y:S01]  /*eeb0*/  F2FP.F16.E4M3.UNPACK_B R53, R53.H1 ;  /* 0x00000035ff35723e */ /* 0x000fe200030006ff */
[----:B------:R-:W-:Y:S02]  /*eec0*/  HADD2.F32 R47, -RZ, R47.H1_H1 ;  /* 0x3000002fff2f7230 */ /* 0x000fe40000004100 */
[----:B------:R-:W-:Y:S02]  /*eed0*/  HADD2.F32 R42, -RZ, R51.H1_H1 ;  /* 0x30000033ff2a7230 */ /* 0x000fe40000004100 */
[C---:B------:R-:W-:Y:S01]  /*eee0*/  FFMA.FTZ R61, R37.reuse, R50, -R58 ;  /* 0x00000032253d7223 */ /* 0x040fe2000001083a */
[----:B------:R-:W-:Y:S01]  /*eef0*/  FFMA.FTZ R58, R37, R55, R46 ;  /* 0x00000037253a7223 */ /* 0x000fe2000001002e */
[----:B------:R-:W-:Y:S01]  /*ef00*/  FFMA.FTZ R62, R27, R52, -R62 ;  /* 0x000000341b3e7223 */ /* 0x000fe2000001083e */
[----:B------:R-:W-:Y:S01]  /*ef10*/  F2FP.F16.E4M3.UNPACK_B R39, R39.H1 ;  /* 0x00000027ff27723e */ /* 0x000fe200030006ff */
[----:B------:R-:W-:-:S02]  /*ef20*/  HADD2.F32 R45, -RZ, R45.H1_H1 ;  /* 0x3000002dff2d7230 */ /* 0x000fc40000004100 */
[C---:B------:R-:W-:Y:S01]  /*ef30*/  FMUL.FTZ R52, R47.reuse, R56 ;  /* 0x000000382f347220 */ /* 0x040fe20000410000 */
[----:B------:R-:W-:Y:S02]  /*ef40*/  HADD2.F32 R50, -RZ, R59.H0_H0 ;  /* 0x2000003bff327230 */ /* 0x000fe40000004100 */
[-C--:B------:R-:W-:Y:S01]  /*ef50*/  FMUL.FTZ R47, R47, R42.reuse ;  /* 0x0000002a2f2f7220 */ /* 0x080fe20000410000 */
[----:B------:R-:W-:Y:S02]  /*ef60*/  HADD2.F32 R37, -RZ, R48.H0_H0 ;  /* 0x20000030ff257230 */ /* 0x000fe40000004100 */
[----:B------:R-:W-:Y:S02]  /*ef70*/  HADD2.F32 R46, -RZ, R53.H0_H0 ;  /* 0x20000035ff2e7230 */ /* 0x000fe40000004100 */
[----:B------:R-:W-:Y:S01]  /*ef80*/  FFMA.FTZ R55, R45, R42, -R52 ;  /* 0x0000002a2d377223 */ /* 0x000fe20000010834 */
[----:B------:R-:W-:Y:S02]  /*ef90*/  HADD2.F32 R27, -RZ, R39.H0_H0 ;  /* 0x20000027ff1b7230 */ /* 0x000fe40000004100 */
[----:B------:R-:W-:Y:S01]  /*efa0*/  FMUL.FTZ R64, R37, R50 ;  /* 0x0000003225407220 */ /* 0x000fe20000410000 */
[----:B------:R-:W-:Y:S01]  /*efb0*/  FFMA.FTZ R56, R45, R56, R47 ;  /* 0x000000382d387223 */ /* 0x000fe2000001002f */
[----:B------:R-:W-:Y:S01]  /*efc0*/  FMUL.FTZ R37, R37, R46 ;  /* 0x0000002e25257220 */ /* 0x000fe20000410000 */
[----:B------:R-:W-:-:S02]  /*efd0*/  F2FP.F16.E4M3.UNPACK_B R45, R54.H1 ;  /* 0x00000036ff2d723e */ /* 0x000fc400030006ff */
[----:B------:R-:W-:Y:S01]  /*efe0*/  F2FP.F16.E4M3.UNPACK_B R42, R49.H1 ;  /* 0x00000031ff2a723e */ /* 0x000fe200030006ff */
[C---:B------:R-:W-:Y:S01]  /*eff0*/  FFMA.FTZ R65, R27.reuse, R50, R37 ;  /* 0x000000321b417223 */ /* 0x040fe20000010025 */
[-C--:B------:R-:W-:Y:S01]  /*f000*/  F2FP.F16.E4M3.UNPACK_B R21, R36.reuse ;  /* 0x00000024ff15723e */ /* 0x080fe200020006ff */
[----:B------:R-:W-:Y:S01]  /*f010*/  HADD2.F32 R53, -RZ, R53.H1_H1 ;  /* 0x30000035ff357230 */ /* 0x000fe20000004100 */
[----:B------:R-:W-:Y:S01]  /*f020*/  F2FP.F16.E4M3.UNPACK_B R36, R36.H1 ;  /* 0x00000024ff24723e */ /* 0x000fe200030006ff */
[----:B------:R-:W-:Y:S02]  /*f030*/  HADD2.F32 R59, -RZ, R59.H1_H1 ;  /* 0x3000003bff3b7230 */ /* 0x000fe40000004100 */
[----:B------:R-:W-:Y:S01]  /*f040*/  FFMA.FTZ R64, R27, R46, -R64 ;  /* 0x0000002e1b407223 */ /* 0x000fe20000010840 */
[----:B------:R-:W-:Y:S02]  /*f050*/  HADD2.F32 R48, -RZ, R48.H1_H1 ;  /* 0x30000030ff307230 */ /* 0x000fe40000004100 */
[----:B------:R-:W-:-:S02]  /*f060*/  HADD2.F32 R50, -RZ, R45.H0_H0 ;  /* 0x2000002dff327230 */ /* 0x000fc40000004100 */
[----:B------:R-:W-:Y:S02]  /*f070*/  HADD2.F32 R37, -RZ, R40.H0_H0 ;  /* 0x20000028ff257230 */ /* 0x000fe40000004100 */
[----:B------:R-:W-:Y:S02]  /*f080*/  HADD2.F32 R46, -RZ, R42.H0_H0 ;  /* 0x2000002aff2e7230 */ /* 0x000fe40000004100 */
[C---:B------:R-:W-:Y:S01]  /*f090*/  FMUL.FTZ R52, R48.reuse, R59 ;  /* 0x0000003b30347220 */ /* 0x040fe20000410000 */
[----:B------:R-:W-:Y:S01]  /*f0a0*/  FMUL.FTZ R66, R48, R53 ;  /* 0x0000003530427220 */ /* 0x000fe20000410000 */
[----:B------:R-:W-:Y:S02]  /*f0b0*/  HADD2.F32 R27, -RZ, R36.H0_H0 ;  /* 0x20000024ff1b7230 */ /* 0x000fe40000004100 */
[C---:B------:R-:W-:Y:S01]  /*f0c0*/  FMUL.FTZ R48, R37.reuse, R50 ;  /* 0x0000003225307220 */ /* 0x040fe20000410000 */
[----:B------:R-:W-:Y:S01]  /*f0d0*/  FMUL.FTZ R37, R37, R46 ;  /* 0x0000002e25257220 */ /* 0x000fe20000410000 */
[----:B------:R-:W-:-:S02]  /*f0e0*/  HADD2.F32 R39, -RZ, R39.H1_H1 ;  /* 0x30000027ff277230 */ /* 0x000fc40000004100 */
[C---:B------:R-:W-:Y:S01]  /*f0f0*/  FFMA.FTZ R47, R27.reuse, R46, -R48 ;  /* 0x0000002e1b2f7223 */ /* 0x040fe20000010830 */
[----:B------:R-:W-:Y:S01]  /*f100*/  FFMA.FTZ R50, R27, R50, R37 ;  /* 0x000000321b327223 */ /* 0x000fe20000010025 */
[----:B------:R-:W-:Y:S01]  /*f110*/  HADD2.F32 R45, -RZ, R45.H1_H1 ;  /* 0x3000002dff2d7230 */ /* 0x000fe20000004100 */
[----:B------:R-:W-:Y:S01]  /*f120*/  F2FP.F16.E4M3.UNPACK_B R54, R54 ;  /* 0x00000036ff36723e */ /* 0x000fe200020006ff */
[----:B------:R-:W-:Y:S02]  /*f130*/  HADD2.F32 R40, -RZ, R40.H1_H1 ;  /* 0x30000028ff287230 */ /* 0x000fe40000004100 */
[----:B------:R-:W-:Y:S02]  /*f140*/  HADD2.F32 R27, -RZ, R42.H1_H1 ;  /* 0x3000002aff1b7230 */ /* 0x000fe40000004100 */
[C---:B------:R-:W-:Y:S01]  /*f150*/  FFMA.FTZ R67, R39.reuse, R53, -R52 ;  /* 0x0000003527437223 */ /* 0x040fe20000010834 */
[----:B------:R-:W-:Y:S01]  /*f160*/  FFMA.FTZ R66, R39, R59, R66 ;  /* 0x0000003b27427223 */ /* 0x000fe20000010042 */
[----:B------:R-:W-:Y:S01]  /*f170*/  HADD2.F32 R36, -RZ, R36.H1_H1 ;  /* 0x30000024ff247230 */ /* 0x000fe20000004100 */
[----:B------:R-:W-:Y:S01]  /*f180*/  F2FP.F16.E4M3.UNPACK_B R49, R49 ;  /* 0x00000031ff31723e */ /* 0x000fe200020006ff */
[C---:B------:R-:W-:Y:S01]  /*f190*/  FMUL.FTZ R39, R40.reuse, R45 ;  /* 0x0000002d28277220 */ /* 0x040fe20000410000 */
[----:B------:R-:W-:Y:S01]  /*f1a0*/  FMUL.FTZ R42, R40, R27 ;  /* 0x0000001b282a7220 */ /* 0x000fe20000410000 */
[----:B------:R-:W-:-:S02]  /*f1b0*/  HADD2.F32 R40, -RZ, R54.H0_H0 ;  /* 0x20000036ff287230 */ /* 0x000fc40000004100 */
[----:B------:R-:W-:Y:S02]  /*f1c0*/  HADD2.F32 R37, -RZ, R41.H0_H0 ;  /* 0x20000029ff257230 */ /* 0x000fe40000004100 */
[C---:B------:R-:W-:Y:S01]  /*f1d0*/  FFMA.FTZ R52, R36.reuse, R27, -R39 ;  /* 0x0000001b24347223 */ /* 0x040fe20000010827 */
[----:B------:R-:W-:Y:S01]  /*f1e0*/  FFMA.FTZ R51, R36, R45, R42 ;  /* 0x0000002d24337223 */ /* 0x000fe2000001002a */
[----:B------:R-:W-:Y:S02]  /*f1f0*/  HADD2.F32 R36, -RZ, R49.H0_H0 ;  /* 0x20000031ff247230 */ /* 0x000fe40000004100 */
[----:B------:R-:W-:Y:S02]  /*f200*/  HADD2.F32 R27, -RZ, R21.H0_H0 ;  /* 0x20000015ff1b7230 */ /* 0x000fe40000004100 */
[C---:B------:R-:W-:Y:S01]  /*f210*/  FMUL.FTZ R42, R37.reuse, R40 ;  /* 0x00000028252a7220 */ /* 0x040fe20000410000 */
[----:B------:R-:W-:Y:S02]  /*f220*/  HADD2.F32 R54, -RZ, R54.H1_H1 ;  /* 0x30000036ff367230 */ /* 0x000fe40000004100 */
[----:B------:R-:W-:Y:S01]  /*f230*/  FMUL.FTZ R46, R37, R36 ;  /* 0x00000024252e7220 */ /* 0x000fe20000410000 */
[----:B------:R-:W-:-:S02]  /*f240*/  HADD2.F32 R41, -RZ, R41.H1_H1 ;  /* 0x30000029ff297230 */ /* 0x000fc40000004100 */
[----:B------:R-:W-:Y:S01]  /*f250*/  FFMA.FTZ R42, R27, R36, -R42 ;  /* 0x000000241b2a7223 */ /* 0x000fe2000001082a */
[----:B------:R-:W-:Y:S01]  /*f260*/  HADD2.F32 R36, -RZ, R49.H1_H1 ;  /* 0x30000031ff247230 */ /* 0x000fe20000004100 */
[----:B------:R-:W-:Y:S01]  /*f270*/  F2FP.F16.E4M3.UNPACK_B R39, R6.H1 ;  /* 0x00000006ff27723e */ /* 0x000fe200030006ff */
[----:B------:R-:W-:Y:S02]  /*f280*/  HADD2.F32 R21, -RZ, R21.H1_H1 ;  /* 0x30000015ff157230 */ /* 0x000fe40000004100 */
[----:B------:R-:W-:Y:S01]  /*f290*/  FMUL.FTZ R48, R41, R54 ;  /* 0x0000003629307220 */ /* 0x000fe20000410000 */
[----:B------:R-:W-:Y:S01]  /*f2a0*/  F2FP.F16.E4M3.UNPACK_B R37, R20.H1 ;  /* 0x00000014ff25723e */ /* 0x000fe200030006ff */
[----:B------:R-:W-:Y:S01]  /*f2b0*/  FFMA.FTZ R46, R27, R40, R46 ;  /* 0x000000281b2e7223 */ /* 0x000fe2000001002e */
[----:B------:R-:W-:Y:S01]  /*f2c0*/  F2FP.F16.E4M3.UNPACK_B R4, R38 ;  /* 0x00000026ff04723e */ /* 0x000fe200020006ff */
[----:B------:R-:W-:Y:S01]  /*f2d0*/  FMUL.FTZ R45, R41, R36 ;  /* 0x00000024292d7220 */ /* 0x000fe20000410000 */
[----:B------:R-:W-:Y:S01]  /*f2e0*/  F2FP.F16.E4M3.UNPACK_B R38, R38.H1 ;  /* 0x00000026ff26723e */ /* 0x000fe200030006ff */
[----:B------:R-:W-:-:S02]  /*f2f0*/  HADD2.F32 R40, -RZ, R39.H0_H0 ;  /* 0x20000027ff287230 */ /* 0x000fc40000004100 */
[C---:B------:R-:W-:Y:S01]  /*f300*/  FFMA.FTZ R41, R21.reuse, R36, -R48 ;  /* 0x0000002415297223 */ /* 0x040fe20000010830 */
[----:B------:R-:W-:Y:S02]  /*f310*/  HADD2.F32 R27, -RZ, R43.H0_H0 ;  /* 0x2000002bff1b7230 */ /* 0x000fe40000004100 */
[----:B------:R-:W-:Y:S01]  /*f320*/  FFMA.FTZ R45, R21, R54, R45 ;  /* 0x00000036152d7223 */ /* 0x000fe2000001002d */
[----:B------:R-:W-:Y:S02]  /*f330*/  HADD2.F32 R36, -RZ, R37.H0_H0 ;  /* 0x20000025ff247230 */ /* 0x000fe40000004100 */
[----:B------:R-:W-:Y:S02]  /*f340*/  HADD2.F32 R39, -RZ, R39.H1_H1 ;  /* 0x30000027ff277230 */ /* 0x000fe40000004100 */
[----:B------:R-:W-:Y:S02]  /*f350*/  HADD2.F32 R43, -RZ, R43.H1_H1 ;  /* 0x3000002bff2b7230 */ /* 0x000fe40000004100 */
[----:B------:R-:W-:Y:S01]  /*f360*/  FMUL.FTZ R48, R27, R40 ;  /* 0x000000281b307220 */ /* 0x000fe20000410000 */
[----:B------:R-:W-:-:S02]  /*f370*/  HADD2.F32 R21, -RZ, R38.H0_H0 ;  /* 0x20000026ff157230 */ /* 0x000fc40000004100 */
[----:B------:R-:W-:Y:S02]  /*f380*/  HADD2.F32 R37, -RZ, R37.H1_H1 ;  /* 0x30000025ff257230 */ /* 0x000fe40000004100 */
[----:B------:R-:W-:Y:S01]  /*f390*/  FMUL.FTZ R54, R27, R36 ;  /* 0x000000241b367220 */ /* 0x000fe20000410000 */
[----:B------:R-:W-:Y:S01]  /*f3a0*/  HADD2.F32 R38, -RZ, R38.H1_H1 ;  /* 0x30000026ff267230 */ /* 0x000fe20000004100 */
[----:B------:R-:W-:Y:S01]  /*f3b0*/  F2FP.F16.E4M3.UNPACK_B R20, R20 ;  /* 0x00000014ff14723e */ /* 0x000fe200020006ff */
[----:B------:R-:W-:Y:S01]  /*f3c0*/  FMUL.FTZ R27, R43, R39 ;  /* 0x000000272b1b7220 */ /* 0x000fe20000410000 */
[----:B------:R-:W-:Y:S01]  /*f3d0*/  FFMA.FTZ R48, R21, R36, -R48 ;  /* 0x0000002415307223 */ /* 0x000fe20000010830 */
[----:B------:R-:W-:Y:S01]  /*f3e0*/  F2FP.F16.E4M3.UNPACK_B R6, R6 ;  /* 0x00000006ff06723e */ /* 0x000fe200020006ff */
[-C--:B------:R-:W-:Y:S01]  /*f3f0*/  FMUL.FTZ R36, R43, R37.reuse ;  /* 0x000000252b247220 */ /* 0x080fe20000410000 */
[----:B------:R-:W-:Y:S01]  /*f400*/  FFMA.FTZ R54, R21, R40, R54 ;  /* 0x0000002815367223 */ /* 0x000fe20000010036 */
[----:B------:R-:W-:Y:S01]  /*f410*/  FFMA.FTZ R49, R38, R37, -R27 ;  /* 0x0000002526317223 */ /* 0x000fe2000001081b */
[----:B------:R-:W-:-:S02]  /*f420*/  HADD2.F32 R21, -RZ, R20.H0_H0 ;  /* 0x20000014ff157230 */ /* 0x000fc40000004100 */
[----:B------:R-:W-:Y:S01]  /*f430*/  FFMA.FTZ R53, R38, R39, R36 ;  /* 0x0000002726357223 */ /* 0x000fe20000010024 */
[----:B------:R-:W-:Y:S02]  /*f440*/  HADD2.F32 R27, -RZ, R20.H1_H1 ;  /* 0x30000014ff1b7230 */ /* 0x000fe40000004100 */
[--C-:B------:R-:W-:Y:S02]  /*f450*/  HADD2.F32 R37, -RZ, R6.reuse.H0_H0 ;  /* 0x20000006ff257230 */ /* 0x100fe40000004100 */
[--C-:B------:R-:W-:Y:S02]  /*f460*/  HADD2.F32 R20, -RZ, R7.reuse.H0_H0 ;  /* 0x20000007ff147230 */ /* 0x100fe40000004100 */
[----:B------:R-:W-:Y:S02]  /*f470*/  HADD2.F32 R36, -RZ, R6.H1_H1 ;  /* 0x30000006ff247230 */ /* 0x000fe40000004100 */
[----:B------:R-:W-:Y:S02]  /*f480*/  HADD2.F32 R7, -RZ, R7.H1_H1 ;  /* 0x30000007ff077230 */ /* 0x000fe40000004100 */
[----:B------:R-:W-:Y:S01]  /*f490*/  FMUL.FTZ R39, R20, R37 ;  /* 0x0000002514277220 */ /* 0x000fe20000410000 */
[----:B------:R-:W-:-:S02]  /*f4a0*/  HADD2.F32 R6, -RZ, R4.H0_H0 ;  /* 0x20000004ff067230 */ /* 0x000fc40000004100 */
[----:B------:R-:W-:Y:S01]  /*f4b0*/  FMUL.FTZ R20, R20, R21 ;  /* 0x0000001514147220 */ /* 0x000fe20000410000 */
[----:B------:R-:W-:Y:S02]  /*f4c0*/  HADD2.F32 R4, -RZ, R4.H1_H1 ;  /* 0x30000004ff047230 */ /* 0x000fe40000004100 */
[CC--:B------:R-:W-:Y:S01]  /*f4d0*/  FMUL.FTZ R43, R7.reuse, R36.reuse ;  /* 0x00000024072b7220 */ /* 0x0c0fe20000410000 */
[----:B------:R-:W-:Y:S01]  /*f4e0*/  FMUL.FTZ R7, R7, R27 ;  /* 0x0000001b07077220 */ /* 0x000fe20000410000 */
[C---:B------:R-:W-:Y:S01]  /*f4f0*/  FFMA.FTZ R39, R6.reuse, R21, -R39 ;  /* 0x0000001506277223 */ /* 0x040fe20000010827 */
[----:B------:R-:W-:Y:S01]  /*f500*/  FFMA.FTZ R20, R6, R37, R20 ;  /* 0x0000002506147223 */ /* 0x000fe20000010014 */
[C---:B------:R-:W-:Y:S01]  /*f510*/  FFMA.FTZ R6, R4.reuse, R27, -R43 ;  /* 0x0000001b04067223 */ /* 0x040fe2000001082b */
[----:B------:R-:W-:Y:S01]  /*f520*/  FFMA.FTZ R21, R4, R36, R7 ;  /* 0x0000002404157223 */ /* 0x000fe20000010007 */
[----:B------:R-:W-:Y:S02]  /*f530*/  F2FP.SATFINITE.E4M3.F32.PACK_AB_MERGE_C R60, R61, R60, RZ ;  /* 0x0000003c3d3c723e */ /* 0x000fe400048070ff */
        /* <DEDUP_REMOVED lines=12> */
[----:B------:R-:W-:-:S02]  /*f600*/  F2FP.SATFINITE.E4M3.F32.PACK_AB_MERGE_C R27, R56, R57, R27 ;  /* 0x00000039381b723e */ /* 0x000fc4000480701b */
[----:B------:R-:W-:Y:S02]  /*f610*/  F2FP.SATFINITE.E4M3.F32.PACK_AB_MERGE_C R24, R45, R46, R50 ;  /* 0x0000002e2d18723e */ /* 0x000fe40004807032 */
[----:B------:R-:W-:Y:S01]  /*f620*/  F2FP.SATFINITE.E4M3.F32.PACK_AB_MERGE_C R26, R21, R20, R53 ;  /* 0x00000014151a723e */ /* 0x000fe20004807035 */
[----:B------:R0:W-:Y:S04]  /*f630*/  STS.128 [R68+0x18400], R4 ;  /* 0x0184000444007388 */ /* 0x0001e80000000c00 */
[----:B------:R0:W-:Y:S02]  /*f640*/  STS.128 [R0+0x18400], R24 ;  /* 0x0184001800007388 */ /* 0x0001e40000000c00 */
.L_x_1699:
[----:B------:R-:W-:Y:S05]  /*f650*/  BSYNC B1 ;  /* 0x0000000000017941 */ /* 0x000fea0003800000 */
.L_x_1698:
[----:B------:R-:W-:Y:S04]  /*f660*/  BSSY B1, `(.L_x_1700) ;  /* 0x0000101000017945 */ /* 0x000fe80003800000 */
[----:B------:R-:W-:Y:S05]  /*f670*/  @P1 BRA `(.L_x_1701) ;  /* 0x0000000c00fc1947 */ /* 0x000fea0003800000 */
[----:B------:R-:W4:Y:S01]  /*f680*/  LDL R61, [R1+0x34] ;  /* 0x00003400013d7983 */ /* 0x000f220000100800 */
[----:B0----5:R-:W-:Y:S02]  /*f690*/  SHF.R.U32.HI R0, RZ, 0x8, R28 ;  /* 0x00000008ff007819 */ /* 0x021fe4000001161c */
[----:B------:R-:W-:Y:S02]  /*f6a0*/  LOP3.LUT R5, R28, 0xff, RZ, 0xc0, !PT ;  /* 0x000000ff1c057812 */ /* 0x000fe400078ec0ff */
[----:B------:R-:W-:Y:S02]  /*f6b0*/  LOP3.LUT R4, R0, 0xff, RZ, 0xc0, !PT ;  /* 0x000000ff00047812 */ /* 0x000fe400078ec0ff */
[----:B------:R-:W-:Y:S02]  /*f6c0*/  LEA.HI R0, R3, R213, RZ, 0x1c ;  /* 0x000000d503007211 */ /* 0x000fe400078fe0ff */
[----:B---3--:R-:W-:Y:S02]  /*f6d0*/  PRMT R37, R4, 0x7604, R5 ;  /* 0x0000760404257816 */ /* 0x008fe40000000005 */
[----:B------:R-:W-:-:S02]  /*f6e0*/  SHF.R.S32.HI R5, RZ, 0x1f, R0 ;  /* 0x0000001fff057819 */ /* 0x000fc40000011400 */
[----:B------:R-:W-:Y:S02]  /*f6f0*/  SHF.R.U32.HI R24, RZ, 0x8, R31 ;  /* 0x00000008ff187819 */ /* 0x000fe4000001161f */
[----:B------:R-:W-:Y:S01]  /*f700*/  LEA.HI R4, R5, R0, RZ, 0x2 ;  /* 0x0000000005047211 */ /* 0x000fe200078f10ff */
[----:B------:R-:W-:Y:S01]  /*f710*/  IMAD.SHL.U32 R0, R0, 0x10, RZ ;  /* 0x0000001000007824 */ /* 0x000fe200078e00ff */
[----:B--2---:R-:W-:Y:S02]  /*f720*/  LOP3.LUT R21, R31, 0xff, RZ, 0xc0, !PT ;  /* 0x000000ff1f157812 */ /* 0x004fe400078ec0ff */
[----:B------:R-:W-:Y:S01]  /*f730*/  SHF.R.U32.HI R20, RZ, 0x8, R8 ;  /* 0x00000008ff147819 */ /* 0x000fe20000011608 */
[----:B------:R-:W-:Y:S01]  /*f740*/  IMAD.SHL.U32 R4, R4, 0x800, RZ ;  /* 0x0000080004047824 */ /* 0x000fe200078e00ff */
[----:B------:R-:W-:Y:S02]  /*f750*/  LOP3.LUT R5, R215, 0x30, R0, 0xf8, !PT ;  /* 0x00000030d7057812 */ /* 0x000fe400078ef800 */
[----:B------:R-:W-:-:S02]  /*f760*/  LOP3.LUT R0, R24, 0xff, RZ, 0xc0, !PT ;  /* 0x000000ff18007812 */ /* 0x000fc400078ec0ff */
[----:B------:R-:W-:Y:S02]  /*f770*/  SHF.R.U32.HI R6, RZ, 0x8, R29 ;  /* 0x00000008ff067819 */ /* 0x000fe4000001161d */
[----:B------:R-:W-:Y:S02]  /*f780*/  LOP3.LUT R25, R8, 0xff, RZ, 0xc0, !PT ;  /* 0x000000ff08197812 */ /* 0x000fe400078ec0ff */
[----:B------:R-:W-:Y:S02]  /*f790*/  LOP3.LUT R20, R20, 0xff, RZ, 0xc0, !PT ;  /* 0x000000ff14147812 */ /* 0x000fe400078ec0ff */
[----:B------:R-:W-:Y:S02]  /*f7a0*/  PRMT R41, R0, 0x7604, R21 ;  /* 0x0000760400297816 */ /* 0x000fe40000000015 */
[----:B------:R-:W-:Y:S02]  /*f7b0*/  LOP3.LUT R5, R5, R216, RZ, 0x3c, !PT ;  /* 0x000000d805057212 */ /* 0x000fe400078e3cff */
[----:B------:R-:W-:-:S02]  /*f7c0*/  LOP3.LUT R4, R4, 0xffffe000, RZ, 0xc0, !PT ;  /* 0xffffe00004047812 */ /* 0x000fc400078ec0ff */
[----:B------:R-:W-:Y:S02]  /*f7d0*/  SHF.R.U32.HI R0, RZ, 0x8, R9 ;  /* 0x00000008ff007819 */ /* 0x000fe40000011609 */
[----:B------:R-:W-:Y:S02]  /*f7e0*/  LOP3.LUT R7, R29, 0xff, RZ, 0xc0, !PT ;  /* 0x000000ff1d077812 */ /* 0x000fe400078ec0ff */
[----:B------:R-:W-:Y:S02]  /*f7f0*/  LOP3.LUT R6, R6, 0xff, RZ, 0xc0, !PT ;  /* 0x000000ff06067812 */ /* 0x000fe400078ec0ff */
[----:B------:R-:W-:Y:S02]  /*f800*/  PRMT R45, R20, 0x7604, R25 ;  /* 0x00007604142d7816 */ /* 0x000fe40000000019 */
[----:B------:R-:W-:Y:S02]  /*f810*/  IADD3 R21, R5, R217, R4 ;  /* 0x000000d905157210 */ /* 0x000fe40007ffe004 */
[----:B------:R-:W-:-:S02]  /*f820*/  LOP3.LUT R25, R9, 0xff, RZ, 0xc0, !PT ;  /* 0x000000ff09197812 */ /* 0x000fc400078ec0ff */
[----:B------:R-:W-:Y:S02]  /*f830*/  SHF.R.U32.HI R24, RZ, 0x8, R11 ;  /* 0x00000008ff187819 */ /* 0x000fe4000001160b */
[----:B------:R-:W-:Y:S02]  /*f840*/  LOP3.LUT R0, R0, 0xff, RZ, 0xc0, !PT ;  /* 0x000000ff00007812 */ /* 0x000fe400078ec0ff */
[----:B------:R-:W-:Y:S02]  /*f850*/  SHF.R.U32.HI R20, RZ, 0x8, R10 ;  /* 0x00000008ff147819 */ /* 0x000fe4000001160a */
[----:B------:R-:W-:Y:S02]  /*f860*/  PRMT R36, R6, 0x7604, R7 ;  /* 0x0000760406247816 */ /* 0x000fe40000000007 */
[----:B------:R-:W-:Y:S02]  /*f870*/  SHF.R.U32.HI R6, RZ, 0x8, R30 ;  /* 0x00000008ff067819 */ /* 0x000fe4000001161e */
[----:B------:R-:W-:-:S02]  /*f880*/  LOP3.LUT R27, R10, 0xff, RZ, 0xc0, !PT ;  /* 0x000000ff0a1b7812 */ /* 0x000fc400078ec0ff */
[----:B------:R-:W-:Y:S02]  /*f890*/  LOP3.LUT R24, R24, 0xff, RZ, 0xc0, !PT ;  /* 0x000000ff18187812 */ /* 0x000fe400078ec0ff */
[----:B------:R-:W-:Y:S01]  /*f8a0*/  PRMT R49, R0, 0x7604, R25 ;  /* 0x0000760400317816 */ /* 0x000fe20000000019 */
[----:B------:R-:W-:Y:S01]  /*f8b0*/  IMAD.IADD R0, R16, 0x1, R21 ;  /* 0x0000000110007824 */ /* 0x000fe200078e0215 */
[----:B------:R-:W-:Y:S02]  /*f8c0*/  LOP3.LUT R20, R20, 0xff, RZ, 0xc0, !PT ;  /* 0x000000ff14147812 */ /* 0x000fe400078ec0ff */
[----:B------:R-:W-:Y:S02]  /*f8d0*/  LOP3.LUT R43, R11, 0xff, RZ, 0xc0, !PT ;  /* 0x000000ff0b2b7812 */ /* 0x000fe400078ec0ff */
[----:B------:R-:W-:Y:S02]  /*f8e0*/  LOP3.LUT R7, R30, 0xff, RZ, 0xc0, !PT ;  /* 0x000000ff1e077812 */ /* 0x000fe400078ec0ff */
[----:B------:R-:W-:-:S02]  /*f8f0*/  LOP3.LUT R6, R6, 0xff, RZ, 0xc0, !PT ;  /* 0x000000ff06067812 */ /* 0x000fc400078ec0ff */
[----:B------:R-:W-:Y:S02]  /*f900*/  PRMT R51, R20, 0x7604, R27 ;  /* 0x0000760414337816 */ /* 0x000fe4000000001b */
[----:B------:R-:W-:Y:S02]  /*f910*/  PRMT R53, R24, 0x7604, R43 ;  /* 0x0000760418357816 */ /* 0x000fe4000000002b */
[----:B------:R-:W0:Y:S01]  /*f920*/  LDS.128 R24, [R0+0x18400] ;  /* 0x0184000000187984 */ /* 0x000e220000000c00 */
[----:B----4-:R-:W-:Y:S02]  /*f930*/  PRMT R39, R6, 0x7604, R7 ;  /* 0x0000760406277816 */ /* 0x010fe40000000007 */
[----:B------:R-:W-:Y:S02]  /*f940*/  SHF.R.U32.HI R21, RZ, 0x10, R29 ;  /* 0x00000010ff157819 */ /* 0x000fe4000001161d */
[----:B------:R-:W-:Y:S02]  /*f950*/  SHF.R.U32.HI R20, RZ, 0x10, R28 ;  /* 0x00000010ff147819 */ /* 0x000fe4000001161c */
[----:B------:R-:W-:-:S02]  /*f960*/  LOP3.LUT R21, R21, 0xff, RZ, 0xc0, !PT ;  /* 0x000000ff15157812 */ /* 0x000fc400078ec0ff */
[----:B------:R-:W-:Y:S02]  /*f970*/  SHF.R.U32.HI R38, RZ, 0x10, R30 ;  /* 0x00000010ff267819 */ /* 0x000fe4000001161e */
[----:B------:R-:W-:Y:S02]  /*f980*/  PRMT R21, R21, 0x7054, R36 ;  /* 0x0000705415157816 */ /* 0x000fe40000000024 */
[----:B------:R-:W-:Y:S02]  /*f990*/  SHF.R.U32.HI R36, RZ, 0x10, R9 ;  /* 0x00000010ff247819 */ /* 0x000fe40000011609 */
[----:B------:R-:W-:Y:S02]  /*f9a0*/  LOP3.LUT R20, R20, 0xff, RZ, 0xc0, !PT ;  /* 0x000000ff14147812 */ /* 0x000fe400078ec0ff */
[----:B------:R-:W-:Y:S02]  /*f9b0*/  LOP3.LUT R38, R38, 0xff, RZ, 0xc0, !PT ;  /* 0x000000ff26267812 */ /* 0x000fe400078ec0ff */
[----:B------:R-:W-:-:S02]  /*f9c0*/  LOP3.LUT R36, R36, 0xff, RZ, 0xc0, !PT ;  /* 0x000000ff24247812 */ /* 0x000fc400078ec0ff */
[----:B------:R-:W-:Y:S02]  /*f9d0*/  PRMT R37, R20, 0x7054, R37 ;  /* 0x0000705414257816 */ /* 0x000fe40000000025 */
[----:B------:R-:W-:Y:S02]  /*f9e0*/  SHF.R.U32.HI R40, RZ, 0x10, R31 ;  /* 0x00000010ff287819 */ /* 0x000fe4000001161f */
[----:B------:R-:W-:Y:S02]  /*f9f0*/  PRMT R39, R38, 0x7054, R39 ;  /* 0x0000705426277816 */ /* 0x000fe40000000027 */
[----:B------:R-:W-:Y:S02]  /*fa00*/  SHF.R.U32.HI R20, RZ, 0x10, R8 ;  /* 0x00000010ff147819 */ /* 0x000fe40000011608 */
[----:B------:R-:W-:Y:S02]  /*fa10*/  SHF.R.U32.HI R38, RZ, 0x10, R10 ;  /* 0x00000010ff267819 */ /* 0x000fe4000001160a */
[----:B------:R-:W-:-:S02]  /*fa20*/  PRMT R49, R36, 0x7054, R49 ;  /* 0x0000705424317816 */ /* 0x000fc40000000031 */
[----:B------:R-:W-:Y:S02]  /*fa30*/  LOP3.LUT R40, R40, 0xff, RZ, 0xc0, !PT ;  /* 0x000000ff28287812 */ /* 0x000fe400078ec0ff */
[----:B------:R-:W-:Y:S02]  /*fa40*/  LOP3.LUT R20, R20, 0xff, RZ, 0xc0, !PT ;  /* 0x000000ff14147812 */ /* 0x000fe400078ec0ff */
[----:B------:R-:W-:Y:S02]  /*fa50*/  LOP3.LUT R38, R38, 0xff, RZ, 0xc0, !PT ;  /* 0x000000ff26267812 */ /* 0x000fe400078ec0ff */
[----:B------:R-:W-:Y:S02]  /*fa60*/  LOP3.LUT R49, R49, 0xff000000, R9, 0xf8, !PT ;  /* 0xff00000031317812 */ /* 0x000fe400078ef809 */
[----:B------:R-:W-:Y:S02]  /*fa70*/  PRMT R43, R40, 0x7054, R41 ;  /* 0x00007054282b7816 */ /* 0x000fe40000000029 */
[----:B------:R-:W-:-:S02]  /*fa80*/  PRMT R47, R20, 0x7054, R45 ;  /* 0x00007054142f7816 */ /* 0x000fc4000000002d */
[----:B------:R-:W-:Y:S02]  /*fa90*/  PRMT R51, R38, 0x7054, R51 ;  /* 0x0000705426337816 */ /* 0x000fe40000000033 */
[----:B------:R-:W-:Y:S02]  /*faa0*/  LOP3.LUT R41, R21, 0xff000000, R29, 0xf8, !PT ;  /* 0xff00000015297812 */ /* 0x000fe400078ef81d */
[----:B------:R-:W-:Y:S02]  /*fab0*/  F2FP.F16.E4M3.UNPACK_B R48, R49 ;  /* 0x00000031ff30723e */ /* 0x000fe400020006ff */
[----:B0-----:R-:W-:Y:S02]  /*fac0*/  F2FP.F16.E4M3.UNPACK_B R36, R25 ;  /* 0x00000019ff24723e */ /* 0x001fe400020006ff */
[----:B------:R-:W-:Y:S01]  /*fad0*/  SHF.R.U32.HI R40, RZ, 0x10, R11 ;  /* 0x00000010ff287819 */ /* 0x000fe2000001160b */
[----:B------:R-:W-:Y:S01]  /*fae0*/  HADD2.F32 R50, -RZ, R48.H0_H0 ;  /* 0x20000030ff327230 */ /* 0x000fe20000004100 */
[----:B------:R-:W-:-:S02]  /*faf0*/  LOP3.LUT R47, R47, 0xff000000, R8, 0xf8, !PT ;  /* 0xff0000002f2f7812 */ /* 0x000fc400078ef808 */
[----:B------:R-:W-:Y:S01]  /*fb00*/  LOP3.LUT R8, R51, 0xff000000, R10, 0xf8, !PT ;  /* 0xff00000033087812 */ /* 0x000fe200078ef80a */
[----:B------:R-:W-:Y:S01]  /*fb10*/  HADD2.F32 R51, -RZ, R48.H1_H1 ;  /* 0x30000030ff337230 */ /* 0x000fe20000004100 */
[----:B------:R-:W-:Y:S02]  /*fb20*/  F2FP.F16.E4M3.UNPACK_B R42, R41 ;  /* 0x00000029ff2a723e */ /* 0x000fe400020006ff */
[----:B------:R-:W-:Y:S02]  /*fb30*/  LOP3.LUT R40, R40, 0xff, RZ, 0xc0, !PT ;  /* 0x000000ff28287812 */ /* 0x000fe400078ec0ff */
[----:B------:R-:W-:Y:S01]  /*fb40*/  LOP3.LUT R20, R39, 0xff000000, R30, 0xf8, !PT ;  /* 0xff00000027147812 */ /* 0x000fe200078ef81e */
[--C-:B------:R-:W-:Y:S01]  /*fb50*/  HADD2.F32 R46, -RZ, R42.reuse.H0_H0 ;  /* 0x2000002aff2e7230 */ /* 0x100fe20000004100 */
[----:B------:R-:W-:Y:S01]  /*fb60*/  LOP3.LUT R45, R43, 0xff000000, R31, 0xf8, !PT ;  /* 0xff0000002b2d7812 */ /* 0x000fe200078ef81f */
[----:B------:R-:W-:Y:S01]  /*fb70*/  HADD2.F32 R43, -RZ, R42.H1_H1 ;  /* 0x3000002aff2b7230 */ /* 0x000fe20000004100 */
[----:B------:R-:W-:-:S02]  /*fb80*/  F2FP.F16.E4M3.UNPACK_B R38, R27 ;  /* 0x0000001bff26723e */ /* 0x000fc400020006ff */
[----:B------:R-:W-:Y:S02]  /*fb90*/  F2FP.F16.E4M3.UNPACK_B R39, R27.H1 ;  /* 0x0000001bff27723e */ /* 0x000fe400030006ff */
[----:B------:R-:W-:Y:S02]  /*fba0*/  PRMT R53, R40, 0x7054, R53 ;  /* 0x0000705428357816 */ /* 0x000fe40000000035 */
[-C--:B------:R-:W-:Y:S02]  /*fbb0*/  F2FP.F16.E4M3.UNPACK_B R27, R24.reuse ;  /* 0x00000018ff1b723e */ /* 0x080fe400020006ff */
[----:B------:R-:W-:Y:S02]  /*fbc0*/  F2FP.F16.E4M3.UNPACK_B R31, R24.H1 ;  /* 0x00000018ff1f723e */ /* 0x000fe400030006ff */
[----:B------:R-:W-:Y:S02]  /*fbd0*/  LOP3.LUT R40, R37, 0xff000000, R28, 0xf8, !PT ;  /* 0xff00000025287812 */ /* 0x000fe400078ef81c */
[----:B------:R-:W-:-:S02]  /*fbe0*/  F2FP.F16.E4M3.UNPACK_B R37, R25.H1 ;  /* 0x00000019ff25723e */ /* 0x000fc400030006ff */
[----:B------:R-:W-:Y:S02]  /*fbf0*/  F2FP.F16.E4M3.UNPACK_B R49, R49.H1 ;  /* 0x00000031ff31723e */ /* 0x000fe400030006ff */
[----:B------:R-:W-:Y:S02]  /*fc00*/  F2FP.F16.E4M3.UNPACK_B R41, R41.H1 ;  /* 0x00000029ff29723e */ /* 0x000fe400030006ff */
[----:B------:R-:W-:-:S03]  /*fc10*/  LOP3.LUT R53, R53, 0xff000000, R11, 0xf8, !PT ;  /* 0xff00000035357812 */ /* 0x000fc600078ef80b */
[----:B------:R-:W-:Y:S01]  /*fc20*/  HADD2.F32 R42, -RZ, R41.H0_H0 ;  /* 0x20000029ff2a7230 */ /* 0x000fe20000004100 */
[----:B------:R-:W0:Y:S02]  /*fc30*/  LDS.128 R4, [R61+0x18400] ;  /* 0x018400003d047984 */ /* 0x000e240000000c00 */
[-C--:B0-----:R-:W-:Y:S02]  /*fc40*/  F2FP.F16.E4M3.UNPACK_B R10, R5.reuse ;  /* 0x00000005ff0a723e */ /* 0x081fe400020006ff */
[----:B------:R-:W-:Y:S01]  /*fc50*/  F2FP.F16.E4M3.UNPACK_B R21, R5.H1 ;  /* 0x00000005ff15723e */ /* 0x000fe200030006ff */
[----:B------:R-:W-:Y:S01]  /*fc60*/  HADD2.F32 R5, -RZ, R36.H0_H0 ;  /* 0x20000024ff057230 */ /* 0x000fe20000004100 */
[-C--:B------:R-:W-:Y:S01]  /*fc70*/  F2FP.F16.E4M3.UNPACK_B R29, R7.reuse ;  /* 0x00000007ff1d723e */ /* 0x080fe200020006ff */
[----:B------:R-:W-:Y:S01]  /*fc80*/  HADD2.F32 R9, -RZ, R10.H0_H0 ;  /* 0x2000000aff097230 */ /* 0x000fe20000004100 */
[----:B------:R-:W-:Y:S01]  /*fc90*/  F2FP.F16.E4M3.UNPACK_B R30, R7.H1 ;  /* 0x00000007ff1e723e */ /* 0x000fe200030006ff */
[----:B------:R-:W-:-:S02]  /*fca0*/  HADD2.F32 R36, -RZ, R36.H1_H1 ;  /* 0x30000024ff247230 */ /* 0x000fc40000004100 */
[C---:B------:R-:W-:Y:S01]  /*fcb0*/  FMUL.FTZ R24, R5.reuse, R50 ;  /* 0x0000003205187220 */ /* 0x040fe20000410000 */
[----:B------:R-:W-:Y:S01]  /*fcc0*/  FMUL.FTZ R25, R5, R46 ;  /* 0x0000002e05197220 */ /* 0x000fe20000410000 */
[----:B------:R-:W-:Y:S02]  /*fcd0*/  F2FP.F16.E4M3.UNPACK_B R11, R4.H1 ;  /* 0x00000004ff0b723e */ /* 0x000fe400030006ff */
[C---:B------:R-:W-:Y:S01]  /*fce0*/  FFMA.FTZ R5, R9.reuse, R46, -R24 ;  /* 0x0000002e09057223 */ /* 0x040fe20000010818 */
[----:B------:R-:W-:Y:S02]  /*fcf0*/  HADD2.F32 R24, -RZ, R10.H1_H1 ;  /* 0x3000000aff187230 */ /* 0x000fe40000004100 */
[----:B------:R-:W-:Y:S01]  /*fd00*/  FFMA.FTZ R9, R9, R50, R25 ;  /* 0x0000003209097223 */ /* 0x000fe20000010019 */
[----:B------:R-:W-:Y:S02]  /*fd10*/  HADD2.F32 R46, -RZ, R49.H0_H0 ;  /* 0x20000031ff2e7230 */ /* 0x000fe40000004100 */
[----:B------:R-:W-:Y:S01]  /*fd20*/  FMUL.FTZ R55, R36, R51 ;  /* 0x0000003324377220 */ /* 0x000fe20000410000 */
[----:B------:R-:W-:-:S02]  /*fd30*/  HADD2.F32 R10, -RZ, R37.H0_H0 ;  /* 0x20000025ff0a7230 */ /* 0x000fc40000004100 */
[-C--:B------:R-:W-:Y:S01]  /*fd40*/  FMUL.FTZ R36, R36, R43.reuse ;  /* 0x0000002b24247220 */ /* 0x080fe20000410000 */
[----:B------:R-:W-:Y:S01]  /*fd50*/  HADD2.F32 R25, -RZ, R21.H0_H0 ;  /* 0x20000015ff197230 */ /* 0x000fe20000004100 */
[----:B------:R-:W-:Y:S01]  /*fd60*/  F2FP.F16.E4M3.UNPACK_B R7, R4 ;  /* 0x00000004ff07723e */ /* 0x000fe200020006ff */
[----:B------:R-:W-:Y:S02]  /*fd70*/  HADD2.F32 R37, -RZ, R37.H1_H1 ;  /* 0x30000025ff257230 */ /* 0x000fe40000004100 */
[C---:B------:R-:W-:Y:S01]  /*fd80*/  FMUL.FTZ R48, R10.reuse, R46 ;  /* 0x0000002e0a307220 */ /* 0x040fe20000410000 */
[-C--:B------:R-:W-:Y:S01]  /*fd90*/  FMUL.FTZ R57, R10, R42.reuse ;  /* 0x0000002a0a397220 */ /* 0x080fe20000410000 */
[C---:B------:R-:W-:Y:S01]  /*fda0*/  FFMA.FTZ R10, R24.reuse, R43, -R55 ;  /* 0x0000002b180a7223 */ /* 0x040fe20000010837 */
[----:B------:R-:W-:Y:S01]  /*fdb0*/  FFMA.FTZ R24, R24, R51, R36 ;  /* 0x0000003318187223 */ /* 0x000fe20000010024 */
[C---:B------:R-:W-:Y:S01]  /*fdc0*/  FFMA.FTZ R51, R25.reuse, R42, -R48 ;  /* 0x0000002a19337223 */ /* 0x040fe20000010830 */
[----:B------:R-:W-:Y:S01]  /*fdd0*/  HADD2.F32 R42, -RZ, R41.H1_H1 ;  /* 0x30000029ff2a7230 */ /* 0x000fe20000004100 */
[----:B------:R-:W-:Y:S01]  /*fde0*/  F2FP.F16.E4M3.UNPACK_B R48, R53 ;  /* 0x00000035ff30723e */ /* 0x000fe200020006ff */
[----:B------:R-:W-:Y:S01]  /*fdf0*/  FFMA.FTZ R57, R25, R46, R57 ;  /* 0x0000002e19397223 */ /* 0x000fe20000010039 */
[----:B------:R-:W-:Y:S01]  /*fe00*/  F2FP.F16.E4M3.UNPACK_B R41, R45 ;  /* 0x0000002dff29723e */ /* 0x000fe200020006ff */
[----:B------:R-:W-:Y:S01]  /*fe10*/  HADD2.F32 R46, -RZ, R49.H1_H1 ;  /* 0x30000031ff2e7230 */ /* 0x000fe20000004100 */
[----:B------:R-:W-:Y:S01]  /*fe20*/  F2FP.F16.E4M3.UNPACK_B R53, R53.H1 ;  /* 0x00000035ff35723e */ /* 0x000fe200030006ff */
[----:B------:R-:W-:Y:S01]  /*fe30*/  HADD2.F32 R49, -RZ, R48.H0_H0 ;  /* 0x20000030ff317230 */ /* 0x000fe20000004100 */
[----:B------:R-:W-:Y:S01]  /*fe40*/  F2FP.F16.E4M3.UNPACK_B R45, R45.H1 ;  /* 0x0000002dff2d723e */ /* 0x000fe200030006ff */
[----:B------:R-:W-:-:S02]  /*fe50*/  HADD2.F32 R36, -RZ, R38.H0_H0 ;  /* 0x20000026ff247230 */ /* 0x000fc40000004100 */
[C---:B------:R-:W-:Y:S01]  /*fe60*/  FMUL.FTZ R50, R37.reuse, R46 ;  /* 0x0000002e25327220 */ /* 0x040fe20000410000 */
[----:B------:R-:W-:Y:S02]  /*fe70*/  HADD2.F32 R43, -RZ, R41.H0_H0 ;  /* 0x20000029ff2b7230 */ /* 0x000fe40000004100 */
[----:B------:R-:W-:Y:S01]  /*fe80*/  FMUL.FTZ R37, R37, R42 ;  /* 0x0000002a25257220 */ /* 0x000fe20000410000 */
[----:B------:R-:W-:Y:S02]  /*fe90*/  HADD2.F32 R21, -RZ, R21.H1_H1 ;  /* 0x30000015ff157230 */ /* 0x000fe40000004100 */
[C---:B------:R-:W-:Y:S01]  /*fea0*/  FMUL.FTZ R56, R36.reuse, R49 ;  /* 0x0000003124387220 */ /* 0x040fe20000410000 */
[----:B------:R-:W-:Y:S02]  /*feb0*/  HADD2.F32 R25, -RZ, R29.H0_H0 ;  /* 0x2000001dff197230 */ /* 0x000fe40000004100 */
[----:B------:R-:W-:Y:S01]  /*fec0*/  FMUL.FTZ R36, R36, R43 ;  /* 0x0000002b24247220 */ /* 0x000fe20000410000 */
[----:B------:R-:W-:-:S02]  /*fed0*/  HADD2.F32 R41, -RZ, R41.H1_H1 ;  /* 0x30000029ff297230 */ /* 0x000fc40000004100 */
[----:B------:R-:W-:Y:S01]  /*fee0*/  FFMA.FTZ R52, R21, R42, -R50 ;  /* 0x0000002a15347223 */ /* 0x000fe20000010832 */
[----:B------:R-:W-:Y:S02]  /*fef0*/  HADD2.F32 R38, -RZ, R38.H1_H1 ;  /* 0x30000026ff267230 */ /* 0x000fe40000004100 */
[C---:B------:R-:W-:Y:S01]  /*ff00*/  FFMA.FTZ R56, R25.reuse, R43, -R56 ;  /* 0x0000002b19387223 */ /* 0x040fe20000010838 */
[----:B------:R-:W-:Y:S02]  /*ff10*/  HADD2.F32 R48, -RZ, R48.H1_H1 ;  /* 0x30000030ff307230 */ /* 0x000fe40000004100 */
[----:B------:R-:W-:Y:S01]  /*ff20*/  FFMA.FTZ R49, R25, R49, R36 ;  /* 0x0000003119317223 */ /* 0x000fe20000010024 */
[----:B------:R-:W-:Y:S01]  /*ff30*/  FFMA.FTZ R54, R21, R46, R37 ;  /* 0x0000002e15367223 */ /* 0x000fe20000010025 */
[----:B------:R-:W-:Y:S02]  /*ff40*/  HADD2.F32 R29, -RZ, R29.H1_H1 ;  /* 0x3000001dff1d7230 */ /* 0x000fe40000004100 */
[----:B------:R-:W-:Y:S01]  /*ff50*/  FMUL.FTZ R37, R38, R41 ;  /* 0x0000002926257220 */ /* 0x000fe20000410000 */
[----:B------:R-:W-:-:S02]  /*ff60*/  HADD2.F32 R42, -RZ, R53.H0_H0 ;  /* 0x20000035ff2a7230 */ /* 0x000fc40000004100 */
[-C--:B------:R-:W-:Y:S01]  /*ff70*/  FMUL.FTZ R46, R38, R48.reuse ;  /* 0x00000030262e7220 */ /* 0x080fe20000410000 */
[----:B------:R-:W-:Y:S02]  /*ff80*/  HADD2.F32 R25, -RZ, R39.H0_H0 ;  /* 0x20000027ff197230 */ /* 0x000fe40000004100 */
[C---:B------:R-:W-:Y:S01]  /*ff90*/  FFMA.FTZ R58, R29.reuse, R48, R37 ;  /* 0x000000301d3a7223 */ /* 0x040fe20000010025 */
[----:B------:R-:W-:Y:S02]  /*ffa0*/  HADD2.F32 R36, -RZ, R45.H0_H0 ;  /* 0x2000002dff247230 */ /* 0x000fe40000004100 */
[----:B------:R-:W-:Y:S01]  /*ffb0*/  FFMA.FTZ R55, R29, R41, -R46 ;  /* 0x000000291d377223 */ /* 0x000fe2000001082e */
[----:B------:R-:W-:Y:S02]  /*ffc0*/  HADD2.F32 R21, -RZ, R30.H0_H0 ;  /* 0x2000001eff157230 */ /* 0x000fe40000004100 */
[C---:B------:R-:W-:Y:S01]  /*ffd0*/  FMUL.FTZ R38, R25.reuse, R42 ;  /* 0x0000002a19267220 */ /* 0x040fe20000410000 */
[----:B------:R-:W-:Y:S01]  /*ffe0*/  F2FP.F16.E4M3.UNPACK_B R37, R47.H1 ;  /* 0x0000002fff25723e */ /* 0x000fe200030006ff */
[----:B------:R-:W-:Y:S01]  /*fff0*/  FMUL.FTZ R25, R25, R36 ;  /* 0x0000002419197220 */ /* 0x000fe20000410000 */
[----:B------:R-:W-:Y:S01]  /*10000*/  F2FP.F16.E4M3.UNPACK_B R29, R40.H1 ;  /* 0x00000028ff1d723e */ /* 0x000fe200030006ff */
[----:B------:R-:W-:Y:S01]  /*10010*/  FFMA.FTZ R59, R21, R36, -R38 ;  /* 0x00000024153b7223 */ /* 0x000fe20000010826 */
[----:B------:R-:W-:-:S02]  /*10020*/  HADD2.F32 R53, -RZ, R53.H1_H1 ;  /* 0x30000035ff357230 */ /* 0x000fc40000004100 */
[----:B------:R-:W-:Y:S01]  /*10030*/  FFMA.FTZ R60, R21, R42, R25 ;  /* 0x0000002a153c7223 */ /* 0x000fe20000010019 */
[----:B------:R-:W-:Y:S01]  /*10040*/  HADD2.F32 R39, -RZ, R39.H1_H1 ;  /* 0x30000027ff277230 */ /* 0x000fe20000004100 */
[----:B------:R-:W-:Y:S01]  /*10050*/  F2FP.F16.E4M3.UNPACK_B R47, R47 ;  /* 0x0000002fff2f723e */ /* 0x000fe200020006ff */
[----:B------:R-:W-:Y:S01]  /*10060*/  HADD2.F32 R38, -RZ, R37.H0_H0 ;  /* 0x20000025ff267230 */ /* 0x000fe20000004100 */
[----:B------:R-:W-:Y:S01]  /*10070*/  F2FP.F16.E4M3.UNPACK_B R40, R40 ;  /* 0x00000028ff28723e */ /* 0x000fe200020006ff */
[----:B------:R-:W-:Y:S02]  /*10080*/  HADD2.F32 R25, -RZ, R31.H0_H0 ;  /* 0x2000001fff197230 */ /* 0x000fe40000004100 */
[----:B------:R-:W-:Y:S01]  /*10090*/  FMUL.FTZ R41, R39, R53 ;  /* 0x0000003527297220 */ /* 0x000fe20000410000 */
[----:B------:R-:W-:Y:S01]  /*100a0*/  HADD2.F32 R36, -RZ, R29.H0_H0 ;  /* 0x2000001dff247230 */ /* 0x000fe20000004100 */
[----:B------:R-:W-:Y:S01]  /*100b0*/  F2FP.F16.E4M3.UNPACK_B R4, R6 ;  /* 0x00000006ff04723e */ /* 0x000fe200020006ff */
[----:B------:R-:W-:-:S02]  /*100c0*/  HADD2.F32 R45, -RZ, R45.H1_H1 ;  /* 0x3000002dff2d7230 */ /* 0x000fc40000004100 */
[C---:B------:R-:W-:Y:S01]  /*100d0*/  FMUL.FTZ R42, R25.reuse, R38 ;  /* 0x00000026192a7220 */ /* 0x040fe20000410000 */
[----:B------:R-:W-:Y:S02]  /*100e0*/  HADD2.F32 R30, -RZ, R30.H1_H1 ;  /* 0x3000001eff1e7230 */ /* 0x000fe40000004100 */
[----:B------:R-:W-:Y:S01]  /*100f0*/  FMUL.FTZ R25, R25, R36 ;  /* 0x0000002419197220 */ /* 0x000fe20000410000 */
[----:B------:R-:W-:Y:S02]  /*10100*/  HADD2.F32 R21, -RZ, R11.H0_H0 ;  /* 0x2000000bff157230 */ /* 0x000fe40000004100 */
[-C--:B------:R-:W-:Y:S01]  /*10110*/  FMUL.FTZ R46, R39, R45.reuse ;  /* 0x0000002d272e7220 */ /* 0x080fe20000410000 */
[----:B------:R-:W-:Y:S02]  /*10120*/  HADD2.F32 R31, -RZ, R31.H1_H1 ;  /* 0x3000001fff1f7230 */ /* 0x000fe40000004100 */
[----:B------:R-:W-:Y:S01]  /*10130*/  FFMA.FTZ R62, R30, R45, -R41 ;  /* 0x0000002d1e3e7223 */ /* 0x000fe20000010829 */
[----:B------:R-:W-:-:S02]  /*10140*/  HADD2.F32 R11, -RZ, R11.H1_H1 ;  /* 0x3000000bff0b7230 */ /* 0x000fc40000004100 */
[C---:B------:R-:W-:Y:S01]  /*10150*/  FFMA.FTZ R41, R21.reuse, R38, R25 ;  /* 0x0000002615297223 */ /* 0x040fe20000010019 */
[----:B------:R-:W-:Y:S01]  /*10160*/  FFMA.FTZ R53, R30, R53, R46 ;  /* 0x000000351e357223 */ /* 0x000fe2000001002e */
[----:B------:R-:W-:Y:S02]  /*10170*/  HADD2.F32 R38, -RZ, R37.H1_H1 ;  /* 0x30000025ff267230 */ /* 0x000fe40000004100 */
[----:B------:R-:W-:Y:S01]  /*10180*/  FFMA.FTZ R39, R21, R36, -R42 ;  /* 0x0000002415277223 */ /* 0x000fe2000001082a */
[----:B------:R-:W-:Y:S01]  /*10190*/  HADD2.F32 R30, -RZ, R29.H1_H1 ;  /* 0x3000001dff1e7230 */ /* 0x000fe20000004100 */
[----:B------:R-:W-:Y:S01]  /*101a0*/  F2FP.F16.E4M3.UNPACK_B R28, R6.H1 ;  /* 0x00000006ff1c723e */ /* 0x000fe200030006ff */
[----:B------:R-:W-:Y:S02]  /*101b0*/  HADD2.F32 R36, -RZ, R47.H0_H0 ;  /* 0x2000002fff247230 */ /* 0x000fe40000004100 */
[----:B------:R-:W-:Y:S01]  /*101c0*/  FMUL.FTZ R42, R31, R38 ;  /* 0x000000261f2a7220 */ /* 0x000fe20000410000 */
[----:B------:R-:W-:-:S02]  /*101d0*/  HADD2.F32 R21, -RZ, R27.H0_H0 ;  /* 0x2000001bff157230 */ /* 0x000fc40000004100 */
[-C--:B------:R-:W-:Y:S01]  /*101e0*/  FMUL.FTZ R31, R31, R30.reuse ;  /* 0x0000001e1f1f7220 */ /* 0x080fe20000410000 */
[----:B------:R-:W-:Y:S02]  /*101f0*/  HADD2.F32 R27, -RZ, R27.H1_H1 ;  /* 0x3000001bff1b7230 */ /* 0x000fe40000004100 */
[C---:B------:R-:W-:Y:S01]  /*10200*/  FFMA.FTZ R48, R11.reuse, R30, -R42 ;  /* 0x0000001e0b307223 */ /* 0x040fe2000001082a */
[--C-:B------:R-:W-:Y:S02]  /*10210*/  HADD2.F32 R30, -RZ, R40.reuse.H0_H0 ;  /* 0x20000028ff1e7230 */ /* 0x100fe40000004100 */
[----:B------:R-:W-:Y:S01]  /*10220*/  FFMA.FTZ R50, R11, R38, R31 ;  /* 0x000000260b327223 */ /* 0x000fe2000001001f */
[----:B------:R-:W-:Y:S02]  /*10230*/  HADD2.F32 R11, -RZ, R7.H0_H0 ;  /* 0x20000007ff0b7230 */ /* 0x000fe40000004100 */
[----:B------:R-:W-:Y:S01]  /*10240*/  FMUL.FTZ R42, R21, R36 ;  /* 0x00000024152a7220 */ /* 0x000fe20000410000 */
[----:B------:R-:W-:Y:S01]  /*10250*/  HADD2.F32 R38, -RZ, R47.H1_H1 ;  /* 0x3000002fff267230 */ /* 0x000fe20000004100 */
[----:B------:R-:W-:Y:S01]  /*10260*/  F2FP.F16.E4M3.UNPACK_B R6, R26 ;  /* 0x0000001aff06723e */ /* 0x000fe200020006ff */
[----:B------:R-:W-:-:S02]  /*10270*/  HADD2.F32 R40, -RZ, R40.H1_H1 ;  /* 0x30000028ff287230 */ /* 0x000fc40000004100 */
[-C--:B------:R-:W-:Y:S01]  /*10280*/  FMUL.FTZ R46, R21, R30.reuse ;  /* 0x0000001e152e7220 */ /* 0x080fe20000410000 */
[----:B------:R-:W-:Y:S01]  /*10290*/  FFMA.FTZ R42, R11, R30, -R42 ;  /* 0x0000001e0b2a7223 */ /* 0x000fe2000001082a */
[----:B------:R-:W-:Y:S01]  /*102a0*/  HADD2.F32 R7, -RZ, R7.H1_H1 ;  /* 0x30000007ff077230 */ /* 0x000fe20000004100 */
[----:B------:R-:W-:Y:S01]  /*102b0*/  F2FP.F16.E4M3.UNPACK_B R26, R26.H1 ;  /* 0x0000001aff1a723e */ /* 0x000fe200030006ff */
[C---:B------:R-:W-:Y:S01]  /*102c0*/  FMUL.FTZ R30, R27.reuse, R38 ;  /* 0x000000261b1e7220 */ /* 0x040fe20000410000 */
[----:B------:R-:W-:Y:S01]  /*102d0*/  F2FP.F16.E4M3.UNPACK_B R25, R8.H1 ;  /* 0x00000008ff19723e */ /* 0x000fe200030006ff */
[----:B------:R-:W-:Y:S01]  /*102e0*/  FMUL.FTZ R29, R27, R40 ;  /* 0x000000281b1d7220 */ /* 0x000fe20000410000 */
[----:B------:R-:W-:Y:S01]  /*102f0*/  F2FP.F16.E4M3.UNPACK_B R21, R20.H1 ;  /* 0x00000014ff15723e */ /* 0x000fe200030006ff */
[----:B------:R-:W-:Y:S01]  /*10300*/  FFMA.FTZ R46, R11, R36, R46 ;  /* 0x000000240b2e7223 */ /* 0x000fe2000001002e */
[----:B------:R-:W-:Y:S01]  /*10310*/  FFMA.FTZ R27, R7, R40, -R30 ;  /* 0x00000028071b7223 */ /* 0x000fe2000001081e */
[----:B------:R-:W-:-:S02]  /*10320*/  HADD2.F32 R36, -RZ, R25.H0_H0 ;  /* 0x20000019ff247230 */ /* 0x000fc40000004100 */
[----:B------:R-:W-:Y:S01]  /*10330*/  FFMA.FTZ R29, R7, R38, R29 ;  /* 0x00000026071d7223 */ /* 0x000fe2000001001d */
[--C-:B------:R-:W-:Y:S01]  /*10340*/  HADD2.F32 R11, -RZ, R26.reuse.H0_H0 ;  /* 0x2000001aff0b7230 */ /* 0x100fe20000004100 */
[----:B------:R-:W-:Y:S01]  /*10350*/  F2FP.F16.E4M3.UNPACK_B R20, R20 ;  /* 0x00000014ff14723e */ /* 0x000fe200020006ff */
[----:B------:R-:W-:Y:S01]  /*10360*/  HADD2.F32 R30, -RZ, R21.H0_H0 ;  /* 0x20000015ff1e7230 */ /* 0x000fe20000004100 */
[----:B------:R-:W-:Y:S01]  /*10370*/  F2FP.F16.E4M3.UNPACK_B R8, R8 ;  /* 0x00000008ff08723e */ /* 0x000fe200020006ff */
[----:B------:R-:W-:Y:S02]  /*10380*/  HADD2.F32 R25, -RZ, R25.H1_H1 ;  /* 0x30000019ff197230 */ /* 0x000fe40000004100 */
[C---:B------:R-:W-:Y:S01]  /*10390*/  FMUL.FTZ R38, R11.reuse, R36 ;  /* 0x000000240b267220 */ /* 0x040fe20000410000 */
[----:B------:R-:W-:Y:S02]  /*103a0*/  HADD2.F32 R26, -RZ, R26.H1_H1 ;  /* 0x3000001aff1a7230 */ /* 0x000fe40000004100 */
[----:B------:R-:W-:Y:S01]  /*103b0*/  FMUL.FTZ R40, R11, R30 ;  /* 0x0000001e0b287220 */ /* 0x000fe20000410000 */
[----:B------:R-:W-:Y:S01]  /*103c0*/  HADD2.F32 R21, -RZ, R21.H1_H1 ;  /* 0x30000015ff157230 */ /* 0x000fe20000004100 */
[----:B------:R-:W-:Y:S01]  /*103d0*/  F2FP.SATFINITE.E4M3.F32.PACK_AB_MERGE_C R51, R52, R51, RZ ;  /* 0x000000333433723e */ /* 0x000fe200048070ff */
[----:B------:R-:W-:-:S02]  /*103e0*/  HADD2.F32 R7, -RZ, R28.H0_H0 ;  /* 0x2000001cff077230 */ /* 0x000fc40000004100 */
[C---:B------:R-:W-:Y:S01]  /*103f0*/  FMUL.FTZ R11, R26.reuse, R25 ;  /* 0x000000191a0b7220 */ /* 0x040fe20000410000 */
[----:B------:R-:W-:Y:S02]  /*10400*/  HADD2.F32 R28, -RZ, R28.H1_H1 ;  /* 0x3000001cff1c7230 */ /* 0x000fe40000004100 */
[----:B------:R-:W-:Y:S01]  /*10410*/  FMUL.FTZ R26, R26, R21 ;  /* 0x000000151a1a7220 */ /* 0x000fe20000410000 */
[----:B------:R-:W-:Y:S01]  /*10420*/  F2FP.SATFINITE.E4M3.F32.PACK_AB_MERGE_C R54, R54, R57, RZ ;  /* 0x000000393636723e */ /* 0x000fe200048070ff */
[C---:B------:R-:W-:Y:S01]  /*10430*/  FFMA.FTZ R38, R7.reuse, R30, -R38 ;  /* 0x0000001e07267223 */ /* 0x040fe20000010826 */
[----:B------:R-:W-:Y:S01]  /*10440*/  FFMA.FTZ R40, R7, R36, R40 ;  /* 0x0000002407287223 */ /* 0x000fe20000010028 */
[C---:B------:R-:W-:Y:S01]  /*10450*/  FFMA.FTZ R43, R28.reuse, R21, -R11 ;  /* 0x000000151c2b7223 */ /* 0x040fe2000001080b */
[----:B------:R-:W-:Y:S01]  /*10460*/  FFMA.FTZ R45, R28, R25, R26 ;  /* 0x000000191c2d7223 */ /* 0x000fe2000001001a */
[--C-:B------:R-:W-:Y:S01]  /*10470*/  HADD2.F32 R11, -RZ, R20.reuse.H0_H0 ;  /* 0x20000014ff0b7230 */ /* 0x100fe20000004100 */
[----:B------:R-:W-:Y:S01]  /*10480*/  F2FP.SATFINITE.E4M3.F32.PACK_AB_MERGE_C R5, R10, R5, R51 ;  /* 0x000000050a05723e */ /* 0x000fe20004807033 */
[----:B------:R-:W-:Y:S01]  /*10490*/  HADD2.F32 R21, -RZ, R20.H1_H1 ;  /* 0x30000014ff157230 */ /* 0x000fe20000004100 */
[----:B------:R-:W-:Y:S01]  /*104a0*/  F2FP.SATFINITE.E4M3.F32.PACK_AB_MERGE_C R38, R43, R38, RZ ;  /* 0x000000262b26723e */ /* 0x000fe200048070ff */
[----:B------:R-:W-:Y:S01]  /*104b0*/  HADD2.F32 R20, -RZ, R8.H0_H0 ;  /* 0x20000008ff147230 */ /* 0x000fe20000004100 */
[----:B------:R-:W-:Y:S01]  /*104c0*/  F2FP.SATFINITE.E4M3.F32.PACK_AB_MERGE_C R40, R45, R40, RZ ;  /* 0x000000282d28723e */ /* 0x000fe200048070ff */
[----:B------:R-:W-:Y:S01]  /*104d0*/  HADD2.F32 R7, -RZ, R6.H0_H0 ;  /* 0x20000006ff077230 */ /* 0x000fe20000004100 */
[----:B------:R-:W-:Y:S01]  /*104e0*/  F2FP.SATFINITE.E4M3.F32.PACK_AB_MERGE_C R9, R24, R9, R54 ;  /* 0x000000091809723e */ /* 0x000fe20004807036 */
[----:B------:R-:W-:-:S02]  /*104f0*/  HADD2.F32 R25, -RZ, R8.H1_H1 ;  /* 0x30000008ff197230 */ /* 0x000fc40000004100 */
[----:B------:R-:W-:Y:S02]  /*10500*/  HADD2.F32 R8, -RZ, R6.H1_H1 ;  /* 0x30000006ff087230 */ /* 0x000fe40000004100 */
[CC--:B------:R-:W-:Y:S01]  /*10510*/  FMUL.FTZ R31, R7.reuse, R20.reuse ;  /* 0x00000014071f7220 */ /* 0x0c0fe20000410000 */
[--C-:B------:R-:W-:Y:S02]  /*10520*/  HADD2.F32 R6, -RZ, R4.reuse.H0_H0 ;  /* 0x20000004ff067230 */ /* 0x100fe40000004100 */
[----:B------:R-:W-:Y:S01]  /*10530*/  FMUL.FTZ R7, R7, R11 ;  /* 0x0000000b07077220 */ /* 0x000fe20000410000 */
[----:B------:R-:W-:Y:S02]  /*10540*/  HADD2.F32 R4, -RZ, R4.H1_H1 ;  /* 0x30000004ff047230 */ /* 0x000fe40000004100 */
[C---:B------:R-:W-:Y:S01]  /*10550*/  FMUL.FTZ R37, R8.reuse, R25 ;  /* 0x0000001908257220 */ /* 0x040fe20000410000 */
        /* <DEDUP_REMOVED lines=15> */
[----:B------:R-:W-:-:S05]  /*10650*/  F2FP.SATFINITE.E4M3.F32.PACK_AB_MERGE_C R10, R25, R20, R40 ;  /* 0x00000014190a723e */ /* 0x000fca0004807028 */
[----:B------:R1:W-:Y:S02]  /*10660*/  STS.128 [R0+0x18400], R8 ;  /* 0x0184000800007388 */ /* 0x0003e40000000c00 */
.L_x_1701:
[----:B------:R-:W-:Y:S05]  /*10670*/  BSYNC B1 ;  /* 0x0000000000017941 */ /* 0x000fea0003800000 */
.L_x_1700:
[----:B------:R-:W-:Y:S05]  /*10680*/  @P2 BRA `(.L_x_1682) ;  /* 0x0000000c00dc2947 */ /* 0x000fea0003800000 */
[----:B------:R-:W3:Y:S01]  /*10690*/  LDL R51, [R1+0x30] ;  /* 0x0000300001337983 */ /* 0x000ee20000100800 */
[----:B01---5:R-:W-:Y:S02]  /*106a0*/  SHF.R.U32.HI R4, RZ, 0x8, R32 ;  /* 0x00000008ff047819 */ /* 0x023fe40000011620 */
[----:B------:R-:W-:Y:S02]  /*106b0*/  LOP3.LUT R0, R32, 0xff, RZ, 0xc0, !PT ;  /* 0x000000ff20007812 */ /* 0x000fe400078ec0ff */
[----:B------:R-:W-:Y:S02]  /*106c0*/  SHF.R.U32.HI R8, RZ, 0x8, R34 ;  /* 0x00000008ff087819 */ /* 0x000fe40000011622 */
[----:B------:R-:W-:Y:S02]  /*106d0*/  LOP3.LUT R5, R4, 0xff, RZ, 0xc0, !PT ;  /* 0x000000ff04057812 */ /* 0x000fe400078ec0ff */
[----:B------:R-:W-:Y:S02]  /*106e0*/  LEA.HI R3, R3, R214, RZ, 0x1c ;  /* 0x000000d603037211 */ /* 0x000fe400078fe0ff */
[----:B------:R-:W-:-:S02]  /*106f0*/  LOP3.LUT R4, R34, 0xff, RZ, 0xc0, !PT ;  /* 0x000000ff22047812 */ /* 0x000fc400078ec0ff */
[----:B------:R-:W-:Y:S02]  /*10700*/  LOP3.LUT R9, R8, 0xff, RZ, 0xc0, !PT ;  /* 0x000000ff08097812 */ /* 0x000fe400078ec0ff */
[----:B--2---:R-:W-:Y:S02]  /*10710*/  PRMT R21, R5, 0x7604, R0 ;  /* 0x0000760405157816 */ /* 0x004fe40000000000 */
[----:B------:R-:W-:Y:S02]  /*10720*/  SHF.R.S32.HI R0, RZ, 0x1f, R3 ;  /* 0x0000001fff007819 */ /* 0x000fe40000011403 */
[----:B------:R-:W-:Y:S02]  /*10730*/  PRMT R25, R9, 0x7604, R4 ;  /* 0x0000760409197816 */ /* 0x000fe40000000004 */
[----:B------:R-:W-:Y:S02]  /*10740*/  LEA.HI R4, R0, R3, RZ, 0x2 ;  /* 0x0000000300047211 */ /* 0x000fe400078f10ff */
[----:B------:R-:W-:-:S02]  /*10750*/  SHF.L.U32 R0, R3, 0x4, RZ ;  /* 0x0000000403007819 */ /* 0x000fc400000006ff */
[----:B------:R-:W-:Y:S01]  /*10760*/  SHF.R.U32.HI R7, RZ, 0x8, R33 ;  /* 0x00000008ff077819 */ /* 0x000fe20000011621 */
[----:B------:R-:W-:Y:S01]  /*10770*/  IMAD.SHL.U32 R4, R4, 0x800, RZ ;  /* 0x0000080004047824 */ /* 0x000fe200078e00ff */
[----:B------:R-:W-:Y:S02]  /*10780*/  LOP3.LUT R3, R215, 0x30, R0, 0xf8, !PT ;  /* 0x00000030d7037812 */ /* 0x000fe400078ef800 */
[----:B------:R-:W-:Y:S02]  /*10790*/  LOP3.LUT R6, R33, 0xff, RZ, 0xc0, !PT ;  /* 0x000000ff21067812 */ /* 0x000fe400078ec0ff */
[----:B------:R-:W-:Y:S02]  /*107a0*/  LOP3.LUT R7, R7, 0xff, RZ, 0xc0, !PT ;  /* 0x000000ff07077812 */ /* 0x000fe400078ec0ff */
[----:B------:R-:W-:Y:S02]  /*107b0*/  SHF.R.U32.HI R8, RZ, 0x8, R12 ;  /* 0x00000008ff087819 */ /* 0x000fe4000001160c */
[----:B------:R-:W-:-:S02]  /*107c0*/  LOP3.LUT R3, R3, R216, RZ, 0x3c, !PT ;  /* 0x000000d803037212 */ /* 0x000fc400078e3cff */
[----:B------:R-:W-:Y:S02]  /*107d0*/  LOP3.LUT R0, R4, 0xffffe000, RZ, 0xc0, !PT ;  /* 0xffffe00004007812 */ /* 0x000fe400078ec0ff */
[----:B------:R-:W-:Y:S02]  /*107e0*/  PRMT R20, R7, 0x7604, R6 ;  /* 0x0000760407147816 */ /* 0x000fe40000000006 */
[----:B------:R-:W-:Y:S02]  /*107f0*/  LOP3.LUT R7, R12, 0xff, RZ, 0xc0, !PT ;  /* 0x000000ff0c077812 */ /* 0x000fe400078ec0ff */
[----:B------:R-:W-:Y:S02]  /*10800*/  LOP3.LUT R8, R8, 0xff, RZ, 0xc0, !PT ;  /* 0x000000ff08087812 */ /* 0x000fe400078ec0ff */
[----:B------:R-:W-:Y:S02]  /*10810*/  IADD3 R3, R3, R217, R0 ;  /* 0x000000d903037210 */ /* 0x000fe40007ffe000 */
[----:B------:R-:W-:-:S02]  /*10820*/  PRMT R31, R8, 0x7604, R7 ;  /* 0x00007604081f7816 */ /* 0x000fc40000000007 */
[----:B------:R-:W-:Y:S01]  /*10830*/  SHF.R.U32.HI R6, RZ, 0x8, R35 ;  /* 0x00000008ff067819 */ /* 0x000fe20000011623 */
[----:B------:R-:W-:Y:S01]  /*10840*/  IMAD.IADD R0, R16, 0x1, R3 ;  /* 0x0000000110007824 */ /* 0x000fe200078e0203 */
[----:B------:R-:W-:Y:S02]  /*10850*/  SHF.R.U32.HI R8, RZ, 0x8, R13 ;  /* 0x00000008ff087819 */ /* 0x000fe4000001160d */
[----:B------:R-:W-:Y:S02]  /*10860*/  LOP3.LUT R5, R35, 0xff, RZ, 0xc0, !PT ;  /* 0x000000ff23057812 */ /* 0x000fe400078ec0ff */
[----:B------:R-:W-:Y:S02]  /*10870*/  LOP3.LUT R6, R6, 0xff, RZ, 0xc0, !PT ;  /* 0x000000ff06067812 */ /* 0x000fe400078ec0ff */
[----:B------:R-:W-:Y:S02]  /*10880*/  LOP3.LUT R3, R8, 0xff, RZ, 0xc0, !PT ;  /* 0x000000ff08037812 */ /* 0x000fe400078ec0ff */
[----:B------:R-:W0:Y:S01]  /*10890*/  LDS.128 R8, [R0+0x18400] ;  /* 0x0184000000087984 */ /* 0x000e220000000c00 */
[----:B------:R-:W-:-:S02]  /*108a0*/  PRMT R24, R6, 0x7604, R5 ;  /* 0x0000760406187816 */ /* 0x000fc40000000005 */
[----:B------:R-:W-:Y:S02]  /*108b0*/  SHF.R.U32.HI R30, RZ, 0x8, R15 ;  /* 0x00000008ff1e7819 */ /* 0x000fe4000001160f */
[----:B------:R-:W-:Y:S02]  /*108c0*/  LOP3.LUT R29, R15, 0xff, RZ, 0xc0, !PT ;  /* 0x000000ff0f1d7812 */ /* 0x000fe400078ec0ff */
[----:B------:R-:W-:Y:S02]  /*108d0*/  LOP3.LUT R30, R30, 0xff, RZ, 0xc0, !PT ;  /* 0x000000ff1e1e7812 */ /* 0x000fe400078ec0ff */
[----:B------:R-:W-:Y:S02]  /*108e0*/  LOP3.LUT R26, R13, 0xff, RZ, 0xc0, !PT ;  /* 0x000000ff0d1a7812 */ /* 0x000fe400078ec0ff */
[----:B------:R-:W-:Y:S02]  /*108f0*/  SHF.R.U32.HI R28, RZ, 0x8, R14 ;  /* 0x00000008ff1c7819 */ /* 0x000fe4000001160e */
[----:B------:R-:W-:-:S02]  /*10900*/  PRMT R30, R30, 0x7604, R29 ;  /* 0x000076041e1e7816 */ /* 0x000fc4000000001d */
[----:B------:R-:W-:Y:S02]  /*10910*/  PRMT R26, R3, 0x7604, R26 ;  /* 0x00007604031a7816 */ /* 0x000fe4000000001a */
[----:B------:R-:W-:Y:S02]  /*10920*/  SHF.R.U32.HI R29, RZ, 0x10, R13 ;  /* 0x00000010ff1d7819 */ /* 0x000fe4000001160d */
[----:B------:R-:W-:Y:S02]  /*10930*/  LOP3.LUT R27, R14, 0xff, RZ, 0xc0, !PT ;  /* 0x000000ff0e1b7812 */ /* 0x000fe400078ec0ff */
[----:B------:R-:W-:Y:S01]  /*10940*/  LOP3.LUT R28, R28, 0xff, RZ, 0xc0, !PT ;  /* 0x000000ff1c1c7812 */ /* 0x000fe200078ec0ff */
[----:B------:R-:W-:Y:S01]  /*10950*/  IMAD.U32 R29, R29, 0x10000, RZ ;  /* 0x000100001d1d7824 */ /* 0x000fe200078e00ff */
[----:B------:R-:W-:Y:S02]  /*10960*/  SHF.R.U32.HI R3, RZ, 0x10, R33 ;  /* 0x00000010ff037819 */ /* 0x000fe40000011621 */
[----:B----4-:R-:W-:-:S02]  /*10970*/  PRMT R39, R28, 0x7604, R27 ;  /* 0x000076041c277816 */ /* 0x010fc4000000001b */
[----:B------:R-:W-:Y:S01]  /*10980*/  SHF.R.U32.HI R27, RZ, 0x10, R35 ;  /* 0x00000010ff1b7819 */ /* 0x000fe20000011623 */
[----:B------:R-:W-:Y:S01]  /*10990*/  IMAD.U32 R3, R3, 0x10000, RZ ;  /* 0x0001000003037824 */ /* 0x000fe200078e00ff */
[----:B------:R-:W-:Y:S02]  /*109a0*/  SHF.R.U32.HI R41, RZ, 0x10, R15 ;  /* 0x00000010ff297819 */ /* 0x000fe4000001160f */
[--C-:B------:R-:W-:Y:S01]  /*109b0*/  LOP3.LUT R21, R21, 0xff0000, R32.reuse, 0xf8, !PT ;  /* 0x00ff000015157812 */ /* 0x100fe200078ef820 */
[----:B------:R-:W-:Y:S01]  /*109c0*/  IMAD.U32 R27, R27, 0x10000, RZ ;  /* 0x000100001b1b7824 */ /* 0x000fe200078e00ff */
[----:B---3--:R-:W-:Y:S01]  /*109d0*/  LOP3.LUT R37, R26, 0xff0000, R29, 0xf8, !PT ;  /* 0x00ff00001a257812 */ /* 0x008fe200078ef81d */
[----:B------:R-:W-:Y:S01]  /*109e0*/  IMAD.U32 R41, R41, 0x10000, RZ ;  /* 0x0001000029297824 */ /* 0x000fe200078e00ff */
[----:B------:R-:W-:Y:S02]  /*109f0*/  LOP3.LUT R3, R20, 0xff0000, R3, 0xf8, !PT ;  /* 0x00ff000014037812 */ /* 0x000fe400078ef803 */
[----:B------:R-:W-:-:S02]  /*10a00*/  LOP3.LUT R29, R21, 0xff000000, R32, 0xf8, !PT ;  /* 0xff000000151d7812 */ /* 0x000fc400078ef820 */
[----:B------:R-:W-:Y:S02]  /*10a10*/  LOP3.LUT R37, R37, 0xff000000, R13, 0xf8, !PT ;  /* 0xff00000025257812 */ /* 0x000fe400078ef80d */
[----:B------:R-:W-:Y:S02]  /*10a20*/  LOP3.LUT R25, R25, 0xff0000, R34, 0xf8, !PT ;  /* 0x00ff000019197812 */ /* 0x000fe400078ef822 */
[----:B------:R-:W-:Y:S02]  /*10a30*/  LOP3.LUT R32, R3, 0xff000000, R33, 0xf8, !PT ;  /* 0xff00000003207812 */ /* 0x000fe400078ef821 */
[----:B------:R-:W-:Y:S02]  /*10a40*/  LOP3.LUT R27, R24, 0xff0000, R27, 0xf8, !PT ;  /* 0x00ff0000181b7812 */ /* 0x000fe400078ef81b */
[----:B------:R-:W-:Y:S02]  /*10a50*/  LOP3.LUT R31, R31, 0xff0000, R12, 0xf8, !PT ;  /* 0x00ff00001f1f7812 */ /* 0x000fe400078ef80c */
[----:B------:R-:W-:-:S02]  /*10a60*/  LOP3.LUT R41, R30, 0xff0000, R41, 0xf8, !PT ;  /* 0x00ff00001e297812 */ /* 0x000fc400078ef829 */
[----:B------:R-:W-:Y:S02]  /*10a70*/  F2FP.F16.E4M3.UNPACK_B R36, R37 ;  /* 0x00000025ff24723e */ /* 0x000fe400020006ff */
[----:B0-----:R-:W-:Y:S02]  /*10a80*/  F2FP.F16.E4M3.UNPACK_B R21, R9 ;  /* 0x00000009ff15723e */ /* 0x001fe400020006ff */
[----:B------:R-:W-:Y:S01]  /*10a90*/  LOP3.LUT R33, R25, 0xff000000, R34, 0xf8, !PT ;  /* 0xff00000019217812 */ /* 0x000fe200078ef822 */
[--C-:B------:R-:W-:Y:S01]  /*10aa0*/  HADD2.F32 R38, -RZ, R36.reuse.H0_H0 ;  /* 0x20000024ff267230 */ /* 0x100fe20000004100 */
[----:B------:R-:W-:Y:S01]  /*10ab0*/  F2FP.F16.E4M3.UNPACK_B R30, R32 ;  /* 0x00000020ff1e723e */ /* 0x000fe200020006ff */
[----:B------:R-:W-:Y:S01]  /*10ac0*/  HADD2.F32 R36, -RZ, R36.H1_H1 ;  /* 0x30000024ff247230 */ /* 0x000fe20000004100 */
[----:B------:R-:W-:Y:S02]  /*10ad0*/  LOP3.LUT R34, R27, 0xff000000, R35, 0xf8, !PT ;  /* 0xff0000001b227812 */ /* 0x000fe400078ef823 */
[----:B------:R-:W-:-:S02]  /*10ae0*/  LOP3.LUT R39, R39, 0xff0000, R14, 0xf8, !PT ;  /* 0x00ff000027277812 */ /* 0x000fc400078ef80e */
[----:B------:R-:W-:Y:S01]  /*10af0*/  LOP3.LUT R35, R31, 0xff000000, R12, 0xf8, !PT ;  /* 0xff0000001f237812 */ /* 0x000fe200078ef80c */
[--C-:B------:R-:W-:Y:S01]  /*10b00*/  HADD2.F32 R31, -RZ, R30.reuse.H0_H0 ;  /* 0x2000001eff1f7230 */ /* 0x100fe20000004100 */
[----:B------:R-:W-:Y:S01]  /*10b10*/  LOP3.LUT R41, R41, 0xff000000, R15, 0xf8, !PT ;  /* 0xff00000029297812 */ /* 0x000fe200078ef80f */
[----:B------:R-:W-:Y:S01]  /*10b20*/  HADD2.F32 R30, -RZ, R30.H1_H1 ;  /* 0x3000001eff1e7230 */ /* 0x000fe20000004100 */
[----:B------:R-:W-:Y:S02]  /*10b30*/  LOP3.LUT R40, R39, 0xff000000, R14, 0xf8, !PT ;  /* 0xff00000027287812 */ /* 0x000fe400078ef80e */
[----:B------:R-:W-:Y:S02]  /*10b40*/  F2FP.F16.E4M3.UNPACK_B R24, R9.H1 ;  /* 0x00000009ff18723e */ /* 0x000fe400030006ff */
[----:B------:R-:W-:Y:S02]  /*10b50*/  F2FP.F16.E4M3.UNPACK_B R37, R37.H1 ;  /* 0x00000025ff25723e */ /* 0x000fe400030006ff */
[----:B------:R-:W-:-:S02]  /*10b60*/  F2FP.F16.E4M3.UNPACK_B R32, R32.H1 ;  /* 0x00000020ff20723e */ /* 0x000fc400030006ff */
[-C--:B------:R-:W-:Y:S02]  /*10b70*/  F2FP.F16.E4M3.UNPACK_B R25, R10.reuse ;  /* 0x0000000aff19723e */ /* 0x080fe400020006ff */
[----:B------:R-:W-:Y:S01]  /*10b80*/  F2FP.F16.E4M3.UNPACK_B R26, R10.H1 ;  /* 0x0000000aff1a723e */ /* 0x000fe200030006ff */
[--C-:B------:R-:W-:Y:S01]  /*10b90*/  HADD2.F32 R10, -RZ, R24.reuse.H0_H0 ;  /* 0x20000018ff0a7230 */ /* 0x100fe20000004100 */
[-C--:B------:R-:W-:Y:S01]  /*10ba0*/  F2FP.F16.E4M3.UNPACK_B R27, R11.reuse ;  /* 0x0000000bff1b723e */ /* 0x080fe200020006ff */
[----:B------:R-:W-:Y:S01]  /*10bb0*/  HADD2.F32 R24, -RZ, R24.H1_H1 ;  /* 0x30000018ff187230 */ /* 0x000fe20000004100 */
[----:B------:R-:W-:Y:S02]  /*10bc0*/  F2FP.F16.E4M3.UNPACK_B R28, R11.H1 ;  /* 0x0000000bff1c723e */ /* 0x000fe400030006ff */
[-C--:B------:R-:W-:Y:S02]  /*10bd0*/  F2FP.F16.E4M3.UNPACK_B R11, R8.reuse ;  /* 0x00000008ff0b723e */ /* 0x080fe400020006ff */
[----:B------:R-:W-:Y:S01]  /*10be0*/  F2FP.F16.E4M3.UNPACK_B R8, R8.H1 ;  /* 0x00000008ff08723e */ /* 0x000fe200030006ff */
[----:B------:R-:W0:Y:S02]  /*10bf0*/  LDS.128 R4, [R51+0x18400] ;  /* 0x0184000033047984 */ /* 0x000e240000000c00 */
[----:B0-----:R-:W-:-:S02]  /*10c00*/  F2FP.F16.E4M3.UNPACK_B R12, R5 ;  /* 0x00000005ff0c723e */ /* 0x001fc400020006ff */
[----:B------:R-:W-:Y:S01]  /*10c10*/  F2FP.F16.E4M3.UNPACK_B R13, R5.H1 ;  /* 0x00000005ff0d723e */ /* 0x000fe200030006ff */
[--C-:B------:R-:W-:Y:S01]  /*10c20*/  HADD2.F32 R5, -RZ, R21.reuse.H0_H0 ;  /* 0x20000015ff057230 */ /* 0x100fe20000004100 */
[-C--:B------:R-:W-:Y:S01]  /*10c30*/  F2FP.F16.E4M3.UNPACK_B R15, R7.reuse ;  /* 0x00000007ff0f723e */ /* 0x080fe200020006ff */
[----:B------:R-:W-:Y:S01]  /*10c40*/  HADD2.F32 R21, -RZ, R21.H1_H1 ;  /* 0x30000015ff157230 */ /* 0x000fe20000004100 */
[----:B------:R-:W-:Y:S02]  /*10c50*/  F2FP.F16.E4M3.UNPACK_B R20, R7.H1 ;  /* 0x00000007ff14723e */ /* 0x000fe400030006ff */
[----:B------:R-:W-:Y:S01]  /*10c60*/  F2FP.F16.E4M3.UNPACK_B R7, R6 ;  /* 0x00000006ff07723e */ /* 0x000fe200020006ff */
[C---:B------:R-:W-:Y:S01]  /*10c70*/  FMUL.FTZ R9, R5.reuse, R38 ;  /* 0x0000002605097220 */ /* 0x040fe20000410000 */
[----:B------:R-:W-:Y:S01]  /*10c80*/  F2FP.F16.E4M3.UNPACK_B R14, R6.H1 ;  /* 0x00000006ff0e723e */ /* 0x000fe200030006ff */
[--C-:B------:R-:W-:Y:S02]  /*10c90*/  HADD2.F32 R6, -RZ, R12.reuse.H0_H0 ;  /* 0x2000000cff067230 */ /* 0x100fe40000004100 */
[----:B------:R-:W-:Y:S01]  /*10ca0*/  FMUL.FTZ R39, R5, R31 ;  /* 0x0000001f05277220 */ /* 0x000fe20000410000 */
[----:B------:R-:W-:-:S02]  /*10cb0*/  HADD2.F32 R12, -RZ, R12.H1_H1 ;  /* 0x3000000cff0c7230 */ /* 0x000fc40000004100 */
[C---:B------:R-:W-:Y:S01]  /*10cc0*/  FMUL.FTZ R43, R21.reuse, R36 ;  /* 0x00000024152b7220 */ /* 0x040fe20000410000 */
[----:B------:R-:W-:Y:S01]  /*10cd0*/  FMUL.FTZ R21, R21, R30 ;  /* 0x0000001e15157220 */ /* 0x000fe20000410000 */
[C---:B------:R-:W-:Y:S01]  /*10ce0*/  FFMA.FTZ R5, R6.reuse, R31, -R9 ;  /* 0x0000001f06057223 */ /* 0x040fe20000010809 */
[----:B------:R-:W-:Y:S01]  /*10cf0*/  FFMA.FTZ R9, R6, R38, R39 ;  /* 0x0000002606097223 */ /* 0x000fe20000010027 */
[----:B------:R-:W-:Y:S02]  /*10d00*/  HADD2.F32 R39, -RZ, R37.H0_H0 ;  /* 0x20000025ff277230 */ /* 0x000fe40000004100 */
[C---:B------:R-:W-:Y:S01]  /*10d10*/  FFMA.FTZ R38, R12.reuse, R30, -R43 ;  /* 0x0000001e0c267223 */ /* 0x040fe2000001082b */
[----:B------:R-:W-:Y:S02]  /*10d20*/  HADD2.F32 R31, -RZ, R32.H0_H0 ;  /* 0x20000020ff1f7230 */ /* 0x000fe40000004100 */
[----:B------:R-:W-:Y:S01]  /*10d30*/  FFMA.FTZ R36, R12, R36, R21 ;  /* 0x000000240c247223 */ /* 0x000fe20000010015 */
[----:B------:R-:W-:-:S02]  /*10d40*/  HADD2.F32 R6, -RZ, R13.H0_H0 ;  /* 0x2000000dff067230 */ /* 0x000fc40000004100 */
[C---:B------:R-:W-:Y:S01]  /*10d50*/  FMUL.FTZ R45, R10.reuse, R39 ;  /* 0x000000270a2d7220 */ /* 0x040fe20000410000 */
[----:B------:R-:W-:Y:S01]  /*10d60*/  F2FP.F16.E4M3.UNPACK_B R30, R41 ;  /* 0x00000029ff1e723e */ /* 0x000fe200020006ff */
[-C--:B------:R-:W-:Y:S01]  /*10d70*/  FMUL.FTZ R10, R10, R31.reuse ;  /* 0x0000001f0a0a7220 */ /* 0x080fe20000410000 */
[----:B------:R-:W-:Y:S01]  /*10d80*/  F2FP.F16.E4M3.UNPACK_B R12, R34 ;  /* 0x00000022ff0c723e */ /* 0x000fe200020006ff */
[C---:B------:R-:W-:Y:S01]  /*10d90*/  FFMA.FTZ R45, R6.reuse, R31, -R45 ;  /* 0x0000001f062d7223 */ /* 0x040fe2000001082d */
[----:B------:R-:W-:Y:S02]  /*10da0*/  HADD2.F32 R37, -RZ, R37.H1_H1 ;  /* 0x30000025ff257230 */ /* 0x000fe40000004100 */
[----:B------:R-:W-:Y:S01]  /*10db0*/  FFMA.FTZ R39, R6, R39, R10 ;  /* 0x0000002706277223 */ /* 0x000fe2000001000a */
[----:B------:R-:W-:Y:S01]  /*10dc0*/  HADD2.F32 R31, -RZ, R30.H0_H0 ;  /* 0x2000001eff1f7230 */ /* 0x000fe20000004100 */
[----:B------:R-:W-:Y:S01]  /*10dd0*/  F2FP.F16.E4M3.UNPACK_B R41, R41.H1 ;  /* 0x00000029ff29723e */ /* 0x000fe200030006ff */
[----:B------:R-:W-:-:S02]  /*10de0*/  HADD2.F32 R10, -RZ, R27.H0_H0 ;  /* 0x2000001bff0a7230 */ /* 0x000fc40000004100 */
[----:B------:R-:W-:Y:S01]  /*10df0*/  FMUL.FTZ R42, R24, R37 ;  /* 0x00000025182a7220 */ /* 0x000fe20000410000 */
[----:B------:R-:W-:Y:S01]  /*10e00*/  HADD2.F32 R21, -RZ, R12.H0_H0 ;  /* 0x2000000cff157230 */ /* 0x000fe20000004100 */
[----:B------:R-:W-:Y:S01]  /*10e10*/  F2FP.F16.E4M3.UNPACK_B R34, R34.H1 ;  /* 0x00000022ff22723e */ /* 0x000fe200030006ff */
[----:B------:R-:W-:Y:S02]  /*10e20*/  HADD2.F32 R32, -RZ, R32.H1_H1 ;  /* 0x30000020ff207230 */ /* 0x000fe40000004100 */
[C---:B------:R-:W-:Y:S01]  /*10e30*/  FMUL.FTZ R43, R10.reuse, R31 ;  /* 0x0000001f0a2b7220 */ /* 0x040fe20000410000 */
[----:B------:R-:W-:Y:S02]  /*10e40*/  HADD2.F32 R13, -RZ, R13.H1_H1 ;  /* 0x3000000dff0d7230 */ /* 0x000fe40000004100 */
[----:B------:R-:W-:Y:S01]  /*10e50*/  FMUL.FTZ R10, R10, R21 ;  /* 0x000000150a0a7220 */ /* 0x000fe20000410000 */
[----:B------:R-:W-:Y:S02]  /*10e60*/  HADD2.F32 R6, -RZ, R15.H0_H0 ;  /* 0x2000000fff067230 */ /* 0x000fe40000004100 */
[----:B------:R-:W-:Y:S01]  /*10e70*/  FMUL.FTZ R24, R24, R32 ;  /* 0x0000002018187220 */ /* 0x000fe20000410000 */
[----:B------:R-:W-:-:S02]  /*10e80*/  HADD2.F32 R30, -RZ, R30.H1_H1 ;  /* 0x3000001eff1e7230 */ /* 0x000fc40000004100 */
[C---:B------:R-:W-:Y:S01]  /*10e90*/  FFMA.FTZ R42, R13.reuse, R32, -R42 ;  /* 0x000000200d2a7223 */ /* 0x040fe2000001082a */
[----:B------:R-:W-:Y:S02]  /*10ea0*/  HADD2.F32 R27, -RZ, R27.H1_H1 ;  /* 0x3000001bff1b7230 */ /* 0x000fe40000004100 */
[C---:B------:R-:W-:Y:S01]  /*10eb0*/  FFMA.FTZ R43, R6.reuse, R21, -R43 ;  /* 0x00000015062b7223 */ /* 0x040fe2000001082b */
[----:B------:R-:W-:Y:S01]  /*10ec0*/  FFMA.FTZ R46, R6, R31, R10 ;  /* 0x0000001f062e7223 */ /* 0x000fe2000001000a */
[----:B------:R-:W-:Y:S01]  /*10ed0*/  FFMA.FTZ R32, R13, R37, R24 ;  /* 0x000000250d207223 */ /* 0x000fe20000010018 */
[----:B------:R-:W-:Y:S02]  /*10ee0*/  HADD2.F32 R21, -RZ, R41.H0_H0 ;  /* 0x20000029ff157230 */ /* 0x000fe40000004100 */
[----:B------:R-:W-:Y:S01]  /*10ef0*/  FMUL.FTZ R24, R27, R30 ;  /* 0x0000001e1b187220 */ /* 0x000fe20000410000 */
[----:B------:R-:W-:Y:S01]  /*10f00*/  HADD2.F32 R10, -RZ, R28.H0_H0 ;  /* 0x2000001cff0a7230 */ /* 0x000fe20000004100 */
[-C--:B------:R-:W-:Y:S01]  /*10f10*/  F2FP.F16.E4M3.UNPACK_B R3, R4.reuse ;  /* 0x00000004ff03723e */ /* 0x080fe200020006ff */
[----:B------:R-:W-:Y:S01]  /*10f20*/  HADD2.F32 R13, -RZ, R34.H0_H0 ;  /* 0x20000022ff0d7230 */ /* 0x000fe20000004100 */
[----:B------:R-:W-:Y:S01]  /*10f30*/  F2FP.F16.E4M3.UNPACK_B R4, R4.H1 ;  /* 0x00000004ff04723e */ /* 0x000fe200030006ff */
[----:B------:R-:W-:-:S02]  /*10f40*/  HADD2.F32 R6, -RZ, R20.H0_H0 ;  /* 0x20000014ff067230 */ /* 0x000fc40000004100 */
[C---:B------:R-:W-:Y:S01]  /*10f50*/  FMUL.FTZ R31, R10.reuse, R21 ;  /* 0x000000150a1f7220 */ /* 0x040fe20000410000 */
[----:B------:R-:W-:Y:S02]  /*10f60*/  HADD2.F32 R12, -RZ, R12.H1_H1 ;  /* 0x3000000cff0c7230 */ /* 0x000fe40000004100 */
[-C--:B------:R-:W-:Y:S01]  /*10f70*/  FMUL.FTZ R10, R10, R13.reuse ;  /* 0x0000000d0a0a7220 */ /* 0x080fe20000410000 */
[----:B------:R-:W-:Y:S02]  /*10f80*/  HADD2.F32 R15, -RZ, R15.H1_H1 ;  /* 0x3000000fff0f7230 */ /* 0x000fe40000004100 */
[C---:B------:R-:W-:Y:S01]  /*10f90*/  FFMA.FTZ R49, R6.reuse, R13, -R31 ;  /* 0x0000000d06317223 */ /* 0x040fe2000001081f */
[----:B------:R-:W-:Y:S02]  /*10fa0*/  HADD2.F32 R41, -RZ, R41.H1_H1 ;  /* 0x30000029ff297230 */ /* 0x000fe40000004100 */
[----:B------:R-:W-:Y:S01]  /*10fb0*/  FFMA.FTZ R50, R6, R21, R10 ;  /* 0x0000001506327223 */ /* 0x000fe2000001000a */
[-C--:B------:R-:W-:Y:S01]  /*10fc0*/  FMUL.FTZ R27, R27, R12.reuse ;  /* 0x0000000c1b1b7220 */ /* 0x080fe20000410000 */
[C---:B------:R-:W-:Y:S01]  /*10fd0*/  FFMA.FTZ R48, R15.reuse, R12, -R24 ;  /* 0x0000000c0f307223 */ /* 0x040fe20000010818 */
[----:B------:R-:W-:Y:S01]  /*10fe0*/  F2FP.F16.E4M3.UNPACK_B R21, R35.H1 ;  /* 0x00000023ff15723e */ /* 0x000fe200030006ff */
[----:B------:R-:W-:Y:S01]  /*10ff0*/  HADD2.F32 R28, -RZ, R28.H1_H1 ;  /* 0x3000001cff1c7230 */ /* 0x000fe20000004100 */
[----:B------:R-:W-:Y:S01]  /*11000*/  F2FP.F16.E4M3.UNPACK_B R12, R29.H1 ;  /* 0x0000001dff0c723e */ /* 0x000fe200030006ff */
[----:B------:R-:W-:Y:S01]  /*11010*/  FFMA.FTZ R47, R15, R30, R27 ;  /* 0x0000001e0f2f7223 */ /* 0x000fe2000001001b */
[----:B------:R-:W-:Y:S01]  /*11020*/  HADD2.F32 R15, -RZ, R34.H1_H1 ;  /* 0x30000022ff0f7230 */ /* 0x000fe20000004100 */
[----:B------:R-:W-:Y:S01]  /*11030*/  F2FP.F16.E4M3.UNPACK_B R35, R35 ;  /* 0x00000023ff23723e */ /* 0x000fe200020006ff */
[----:B------:R-:W-:-:S02]  /*11040*/  HADD2.F32 R27, -RZ, R21.H0_H0 ;  /* 0x20000015ff1b7230 */ /* 0x000fc40000004100 */
[C---:B------:R-:W-:Y:S01]  /*11050*/  FMUL.FTZ R37, R28.reuse, R41 ;  /* 0x000000291c257220 */ /* 0x040fe20000410000 */
[----:B------:R-:W-:Y:S02]  /*11060*/  HADD2.F32 R10, -RZ, R8.H0_H0 ;  /* 0x20000008ff0a7230 */ /* 0x000fe40000004100 */
[----:B------:R-:W-:Y:S01]  /*11070*/  FMUL.FTZ R28, R28, R15 ;  /* 0x0000000f1c1c7220 */ /* 0x000fe20000410000 */
[----:B------:R-:W-:Y:S01]  /*11080*/  HADD2.F32 R13, -RZ, R12.H0_H0 ;  /* 0x2000000cff0d7230 */ /* 0x000fe20000004100 */
[----:B------:R-:W-:Y:S01]  /*11090*/  F2FP.F16.E4M3.UNPACK_B R29, R29 ;  /* 0x0000001dff1d723e */ /* 0x000fe200020006ff */
[----:B------:R-:W-:Y:S02]  /*110a0*/  HADD2.F32 R20, -RZ, R20.H1_H1 ;  /* 0x30000014ff147230 */ /* 0x000fe40000004100 */
[C---:B------:R-:W-:Y:S01]  /*110b0*/  FMUL.FTZ R31, R10.reuse, R27 ;  /* 0x0000001b0a1f7220 */ /* 0x040fe20000410000 */
[----:B------:R-:W-:Y:S02]  /*110c0*/  HADD2.F32 R6, -RZ, R4.H0_H0 ;  /* 0x20000004ff067230 */ /* 0x000fe40000004100 */
[----:B------:R-:W-:Y:S01]  /*110d0*/  FMUL.FTZ R10, R10, R13 ;  /* 0x0000000d0a0a7220 */ /* 0x000fe20000410000 */
[----:B------:R-:W-:-:S02]  /*110e0*/  HADD2.F32 R21, -RZ, R21.H1_H1 ;  /* 0x30000015ff157230 */ /* 0x000fc40000004100 */
[----:B------:R-:W-:Y:S01]  /*110f0*/  FFMA.FTZ R41, R20, R41, R28 ;  /* 0x0000002914297223 */ /* 0x000fe2000001001c */
[----:B------:R-:W-:Y:S02]  /*11100*/  HADD2.F32 R8, -RZ, R8.H1_H1 ;  /* 0x30000008ff087230 */ /* 0x000fe40000004100 */
[C---:B------:R-:W-:Y:S01]  /*11110*/  FFMA.FTZ R31, R6.reuse, R13, -R31 ;  /* 0x0000000d061f7223 */ /* 0x040fe2000001081f */
[----:B------:R-:W-:Y:S01]  /*11120*/  FFMA.FTZ R28, R6, R27, R10 ;  /* 0x0000001b061c7223 */ /* 0x000fe2000001000a */
[----:B------:R-:W-:Y:S02]  /*11130*/  HADD2.F32 R13, -RZ, R12.H1_H1 ;  /* 0x3000000cff0d7230 */ /* 0x000fe40000004100 */
[----:B------:R-:W-:Y:S01]  /*11140*/  FFMA.FTZ R34, R20, R15, -R37 ;  /* 0x0000000f14227223 */ /* 0x000fe20000010825 */
[----:B------:R-:W-:Y:S02]  /*11150*/  HADD2.F32 R4, -RZ, R4.H1_H1 ;  /* 0x30000004ff047230 */ /* 0x000fe40000004100 */
[----:B------:R-:W-:Y:S01]  /*11160*/  FMUL.FTZ R27, R8, R21 ;  /* 0x00000015081b7220 */ /* 0x000fe20000410000 */
[----:B------:R-:W-:-:S02]  /*11170*/  HADD2.F32 R15, -RZ, R35.H0_H0 ;  /* 0x20000023ff0f7230 */ /* 0x000fc40000004100 */
[-C--:B------:R-:W-:Y:S01]  /*11180*/  FMUL.FTZ R8, R8, R13.reuse ;  /* 0x0000000d08087220 */ /* 0x080fe20000410000 */
[----:B------:R-:W-:Y:S02]  /*11190*/  HADD2.F32 R6, -RZ, R11.H0_H0 ;  /* 0x2000000bff067230 */ /* 0x000fe40000004100 */
[C---:B------:R-:W-:Y:S01]  /*111a0*/  FFMA.FTZ R30, R4.reuse, R13, -R27 ;  /* 0x0000000d041e7223 */ /* 0x040fe2000001081b */
[----:B------:R-:W-:Y:S02]  /*111b0*/  HADD2.F32 R13, -RZ, R29.H0_H0 ;  /* 0x2000001dff0d7230 */ /* 0x000fe40000004100 */
[----:B------:R-:W-:Y:S01]  /*111c0*/  FFMA.FTZ R37, R4, R21, R8 ;  /* 0x0000001504257223 */ /* 0x000fe20000010008 */
[----:B------:R-:W-:Y:S02]  /*111d0*/  HADD2.F32 R10, -RZ, R35.H1_H1 ;  /* 0x30000023ff0a7230 */ /* 0x000fe40000004100 */
[----:B------:R-:W-:Y:S01]  /*111e0*/  FMUL.FTZ R21, R6, R15 ;  /* 0x0000000f06157220 */ /* 0x000fe20000410000 */
[----:B------:R-:W-:-:S02]  /*111f0*/  HADD2.F32 R11, -RZ, R11.H1_H1 ;  /* 0x3000000bff0b7230 */ /* 0x000fc40000004100 */
[-C--:B------:R-:W-:Y:S01]  /*11200*/  FMUL.FTZ R27, R6, R13.reuse ;  /* 0x0000000d061b7220 */ /* 0x080fe20000410000 */
[----:B------:R-:W-:Y:S01]  /*11210*/  HADD2.F32 R4, -RZ, R3.H0_H0 ;  /* 0x20000003ff047230 */ /* 0x000fe20000004100 */
[----:B------:R-:W-:Y:S01]  /*11220*/  F2FP.F16.E4M3.UNPACK_B R12, R40.H1 ;  /* 0x00000028ff0c723e */ /* 0x000fe200030006ff */
[----:B------:R-:W-:Y:S02]  /*11230*/  HADD2.F32 R6, -RZ, R29.H1_H1 ;  /* 0x3000001dff067230 */ /* 0x000fe40000004100 */
[C---:B------:R-:W-:Y:S01]  /*11240*/  FMUL.FTZ R20, R11.reuse, R10 ;  /* 0x0000000a0b147220 */ /* 0x040fe20000410000 */
[----:B------:R-:W-:Y:S02]  /*11250*/  HADD2.F32 R3, -RZ, R3.H1_H1 ;  /* 0x30000003ff037230 */ /* 0x000fe40000004100 */
[C---:B------:R-:W-:Y:S01]  /*11260*/  FFMA.FTZ R21, R4.reuse, R13, -R21 ;  /* 0x0000000d04157223 */ /* 0x040fe20000010815 */
[----:B------:R-:W-:Y:S01]  /*11270*/  FFMA.FTZ R27, R4, R15, R27 ;  /* 0x0000000f041b7223 */ /* 0x000fe2000001001b */
[----:B------:R-:W-:Y:S01]  /*11280*/  F2FP.F16.E4M3.UNPACK_B R8, R33.H1 ;  /* 0x00000021ff08723e */ /* 0x000fe200030006ff */
[----:B------:R-:W-:Y:S01]  /*11290*/  FMUL.FTZ R11, R11, R6 ;  /* 0x000000060b0b7220 */ /* 0x000fe20000410000 */
[----:B------:R-:W-:-:S02]  /*112a0*/  HADD2.F32 R13, -RZ, R12.H0_H0 ;  /* 0x2000000cff0d7230 */ /* 0x000fc40000004100 */
[C---:B------:R-:W-:Y:S01]  /*112b0*/  FFMA.FTZ R20, R3.reuse, R6, -R20 ;  /* 0x0000000603147223 */ /* 0x040fe20000010814 */
[----:B------:R-:W-:Y:S02]  /*112c0*/  HADD2.F32 R4, -RZ, R26.H0_H0 ;  /* 0x2000001aff047230 */ /* 0x000fe40000004100 */
        /* <DEDUP_REMOVED lines=8> */
[----:B------:R-:W-:Y:S01]  /*11350*/  F2FP.F16.E4M3.UNPACK_B R40, R40 ;  /* 0x00000028ff28723e */ /* 0x000fe200020006ff */
[----:B------:R-:W-:-:S02]  /*11360*/  HADD2.F32 R26, -RZ, R26.H1_H1 ;  /* 0x3000001aff1a7230 */ /* 0x000fc40000004100 */
[C---:B------:R-:W-:Y:S01]  /*11370*/  FFMA.FTZ R29, R3.reuse, R6, -R8 ;  /* 0x00000006031d7223 */ /* 0x040fe20000010808 */
[----:B------:R-:W-:Y:S02]  /*11380*/  HADD2.F32 R14, -RZ, R14.H1_H1 ;  /* 0x3000000eff0e7230 */ /* 0x000fe40000004100 */
[----:B------:R-:W-:Y:S01]  /*11390*/  FFMA.FTZ R13, R3, R13, R4 ;  /* 0x0000000d030d7223 */ /* 0x000fe20000010004 */
[----:B------:R-:W-:Y:S02]  /*113a0*/  HADD2.F32 R10, -RZ, R40.H0_H0 ;  /* 0x20000028ff0a7230 */ /* 0x000fe40000004100 */
[C---:B------:R-:W-:Y:S01]  /*113b0*/  FMUL.FTZ R35, R26.reuse, R15 ;  /* 0x0000000f1a237220 */ /* 0x040fe20000410000 */
[----:B------:R-:W-:Y:S01]  /*113c0*/  FMUL.FTZ R6, R26, R11 ;  /* 0x0000000b1a067220 */ /* 0x000fe20000410000 */
[----:B------:R-:W-:Y:S01]  /*113d0*/  HADD2.F32 R4, -RZ, R25.H0_H0 ;  /* 0x20000019ff047230 */ /* 0x000fe20000004100 */
[----:B------:R-:W-:Y:S01]  /*113e0*/  F2FP.SATFINITE.E4M3.F32.PACK_AB_MERGE_C R42, R42, R45, RZ ;  /* 0x0000002d2a2a723e */ /* 0x000fe200048070ff */
[C---:B------:R-:W-:Y:S01]  /*113f0*/  FFMA.FTZ R26, R14.reuse, R11, -R35 ;  /* 0x0000000b0e1a7223 */ /* 0x040fe20000010823 */
[----:B------:R-:W-:Y:S01]  /*11400*/  FFMA.FTZ R14, R14, R15, R6 ;  /* 0x0000000f0e0e7223 */ /* 0x000fe20000010006 */
[----:B------:R-:W-:-:S02]  /*11410*/  HADD2.F32 R6, -RZ, R33.H0_H0 ;  /* 0x20000021ff067230 */ /* 0x000fc40000004100 */
[----:B------:R-:W-:Y:S01]  /*11420*/  FMUL.FTZ R12, R4, R10 ;  /* 0x0000000a040c7220 */ /* 0x000fe20000410000 */
[----:B------:R-:W-:Y:S01]  /*11430*/  HADD2.F32 R40, -RZ, R40.H1_H1 ;  /* 0x30000028ff287230 */ /* 0x000fe20000004100 */
[----:B------:R-:W-:Y:S01]  /*11440*/  F2FP.SATFINITE.E4M3.F32.PACK_AB_MERGE_C R26, R26, R29, RZ ;  /* 0x0000001d1a1a723e */ /* 0x000fe200048070ff */
[----:B------:R-:W-:Y:S02]  /*11450*/  HADD2.F32 R25, -RZ, R25.H1_H1 ;  /* 0x30000019ff197230 */ /* 0x000fe40000004100 */
[----:B------:R-:W-:Y:S01]  /*11460*/  FMUL.FTZ R11, R4, R6 ;  /* 0x00000006040b7220 */ /* 0x000fe20000410000 */
[----:B------:R-:W-:Y:S01]  /*11470*/  HADD2.F32 R8, -RZ, R33.H1_H1 ;  /* 0x30000021ff087230 */ /* 0x000fe20000004100 */
[----:B------:R-:W-:Y:S01]  /*11480*/  F2FP.SATFINITE.E4M3.F32.PACK_AB_MERGE_C R32, R32, R39, RZ ;  /* 0x000000272020723e */ /* 0x000fe200048070ff */
[--C-:B------:R-:W-:Y:S02]  /*11490*/  HADD2.F32 R3, -RZ, R7.reuse.H0_H0 ;  /* 0x20000007ff037230 */ /* 0x100fe40000004100 */
[----:B------:R-:W-:Y:S01]  /*114a0*/  FMUL.FTZ R4, R25, R40 ;  /* 0x0000002819047220 */ /* 0x000fe20000410000 */
[----:B------:R-:W-:-:S02]  /*114b0*/  HADD2.F32 R7, -RZ, R7.H1_H1 ;  /* 0x30000007ff077230 */ /* 0x000fc40000004100 */
[----:B------:R-:W-:Y:S01]  /*114c0*/  FMUL.FTZ R25, R25, R8 ;  /* 0x0000000819197220 */ /* 0x000fe20000410000 */
[----:B------:R-:W-:Y:S01]  /*114d0*/  F2FP.SATFINITE.E4M3.F32.PACK_AB_MERGE_C R13, R14, R13, RZ ;  /* 0x0000000d0e0d723e */ /* 0x000fe200048070ff */
[C---:B------:R-:W-:Y:S01]  /*114e0*/  FFMA.FTZ R6, R3.reuse, R6, -R12 ;  /* 0x0000000603067223 */ /* 0x040fe2000001080c */
[----:B------:R-:W-:Y:S01]  /*114f0*/  FFMA.FTZ R10, R3, R10, R11 ;  /* 0x0000000a030a7223 */ /* 0x000fe2000001000b */
[C---:B------:R-:W-:Y:S01]  /*11500*/  FFMA.FTZ R3, R7.reuse, R8, -R4 ;  /* 0x0000000807037223 */ /* 0x040fe20000010804 */
[----:B------:R-:W-:Y:S01]  /*11510*/  FFMA.FTZ R25, R7, R40, R25 ;  /* 0x0000002807197223 */ /* 0x000fe20000010019 */
[----:B------:R-:W-:Y:S02]  /*11520*/  F2FP.SATFINITE.E4M3.F32.PACK_AB_MERGE_C R7, R34, R49, RZ ;  /* 0x000000312207723e */ /* 0x000fe400048070ff */
[----:B------:R-:W-:Y:S02]  /*11530*/  F2FP.SATFINITE.E4M3.F32.PACK_AB_MERGE_C R4, R30, R31, RZ ;  /* 0x0000001f1e04723e */ /* 0x000fe400048070ff */
[----:B------:R-:W-:-:S02]  /*11540*/  F2FP.SATFINITE.E4M3.F32.PACK_AB_MERGE_C R11, R41, R50, RZ ;  /* 0x00000032290b723e */ /* 0x000fc400048070ff */
[----:B------:R-:W-:Y:S02]  /*11550*/  F2FP.SATFINITE.E4M3.F32.PACK_AB_MERGE_C R8, R37, R28, RZ ;  /* 0x0000001c2508723e */ /* 0x000fe400048070ff */
[----:B------:R-:W-:Y:S02]  /*11560*/  F2FP.SATFINITE.E4M3.F32.PACK_AB_MERGE_C R5, R38, R5, R42 ;  /* 0x000000052605723e */ /* 0x000fe4000480702a */
[----:B------:R-:W-:Y:S02]  /*11570*/  F2FP.SATFINITE.E4M3.F32.PACK_AB_MERGE_C R7, R48, R43, R7 ;  /* 0x0000002b3007723e */ /* 0x000fe40004807007 */
[----:B------:R-:W-:Y:S02]  /*11580*/  F2FP.SATFINITE.E4M3.F32.PACK_AB_MERGE_C R4, R20, R21, R4 ;  /* 0x000000151404723e */ /* 0x000fe40004807004 */
[----:B------:R-:W-:Y:S02]  /*11590*/  F2FP.SATFINITE.E4M3.F32.PACK_AB_MERGE_C R6, R3, R6, R26 ;  /* 0x000000060306723e */ /* 0x000fe4000480701a */
[----:B------:R-:W-:-:S02]  /*115a0*/  F2FP.SATFINITE.E4M3.F32.PACK_AB_MERGE_C R9, R36, R9, R32 ;  /* 0x000000092409723e */ /* 0x000fc40004807020 */
[----:B------:R-:W-:Y:S01]  /*115b0*/  F2FP.SATFINITE.E4M3.F32.PACK_AB_MERGE_C R11, R47, R46, R11 ;  /* 0x0000002e2f0b723e */ /* 0x000fe2000480700b */
[----:B------:R0:W-:Y:S01]  /*115c0*/  STS.128 [R51+0x18400], R4 ;  /* 0x0184000433007388 */ /* 0x0001e20000000c00 */
[----:B------:R-:W-:Y:S02]  /*115d0*/  F2FP.SATFINITE.E4M3.F32.PACK_AB_MERGE_C R8, R24, R27, R8 ;  /* 0x0000001b1808723e */ /* 0x000fe40004807008 */
[----:B------:R-:W-:-:S05]  /*115e0*/  F2FP.SATFINITE.E4M3.F32.PACK_AB_MERGE_C R10, R25, R10, R13 ;  /* 0x0000000a190a723e */ /* 0x000fca000480700d */
[----:B------:R0:W-:Y:S02]  /*115f0*/  STS.128 [R0+0x18400], R8 ;  /* 0x0184000800007388 */ /* 0x0001e40000000c00 */
.L_x_1682:
[----:B------:R-:W-:Y:S05]  /*11600*/  BSYNC B0 ;  /* 0x0000000000007941 */ /* 0x000fea0003800000 */
.L_x_1675:
        /* <DEDUP_REMOVED lines=8> */
.L_x_1673:
[----:B0--3--:R-:W-:-:S05]  /*11690*/  IMAD.U32 R0, RZ, RZ, UR40 ;  /* 0x00000028ff007e24 */ /* 0x009fca000f8e00ff */
[----:B------:R-:W-:-:S13]  /*116a0*/  ISETP.NE.AND P0, PT, R0, 0x3, PT ;  /* 0x000000030000780c */ /* 0x000fda0003f05270 */
[----:B------:R-:W-:Y:S05]  /*116b0*/  @!P0 BRA `(.L_x_1702) ;  /* 0x0000000000048947 */ /* 0x000fea0003800000 */
[----:B------:R-:W-:Y:S01]  /*116c0*/  BPT.TRAP 0x1 ;  /* 0x000000040000795c */ /* 0x000fe20000300000 */
.L_x_1702:
[----:B-----5:R-:W-:Y:S01]  /*116d0*/  IMAD R8, R17, 0x8, R16 ;  /* 0x0000000811087824 */ /* 0x020fe200078e0210 */
[----:B-12---:R-:W-:-:S04]  /*116e0*/  SHF.L.U32 R3, R201, 0x1f, RZ ;  /* 0x0000001fc9037819 */ /* 0x006fc800000006ff */
[----:B------:R0:W1:Y:S01]  /*116f0*/  SYNCS.PHASECHK.TRANS64.TRYWAIT P1, [R8+URZ+0x2a830], R3 ;  /* 0x02a83003080075a7 */ /* 0x000062000802017f */
[----:B------:R-:W-:Y:S05]  /*11700*/  @!P0 BRA `(.L_x_1703) ;  /* 0x0000000000048947 */ /* 0x000fea0003800000 */
[----:B------:R-:W-:Y:S01]  /*11710*/  BPT.TRAP 0x1 ;  /* 0x000000040000795c */ /* 0x000fe20000300000 */
.L_x_1703:
[----:B-1----:R-:W-:Y:S05]  /*11720*/  @P1 BRA `(.L_x_1704) ;  /* 0x0000000000081947 */ /* 0x002fea0003800000 */
[----:B------:R-:W1:Y:S02]  /*11730*/  SYNCS.PHASECHK.TRANS64.TRYWAIT P1, [R8+URZ+0x2a830], R3 ;  /* 0x02a83003080075a7 */ /* 0x000e64000802017f */
[----:B-1----:R-:W-:Y:S05]  /*11740*/  @!P1 BRA `(.L_x_1705) ;  /* 0x000001a4004c9947 */ /* 0x002fea0003800000 */
.L_x_1704:
[----:B------:R-:W-:Y:S05]  /*11750*/  WARPSYNC.ALL ;  /* 0x0000000000007948 */ /* 0x000fea0003800000 */
[----:B------:R-:W-:Y:S01]  /*11760*/  VIADD R0, R16, 0x1e400 ;  /* 0x0001e40010007836 */ /* 0x000fe20000000000 */
[----:B------:R-:W-:Y:S01]  /*11770*/  R2UR UR24, R44 ;  /* 0x000000002c1872ca */ /* 0x000fe200000e0000 */
[----:B------:R-:W-:Y:S01]  /*11780*/  IMAD.MOV.U32 R7, RZ, RZ, -0x7fffffe0 ;  /* 0x80000020ff077424 */ /* 0x000fe200078e00ff */
[----:B----4-:R-:W-:Y:S01]  /*11790*/  WARPGROUP.ARRIVE ;  /* 0x00000000000079c5 */ /* 0x010fe20000000000 */
[----:B------:R-:W-:Y:S01]  /*117a0*/  UMOV UR25, 0x80000020 ;  /* 0x8000002000197882 */ /* 0x000fe20000000000 */
[----:B------:R-:W-:Y:S01]  /*117b0*/  SHF.R.U32.HI R0, RZ, 0x4, R0 ;  /* 0x00000004ff007819 */ /* 0x000fe20000011600 */
[----:B------:R-:W-:Y:S01]  /*117c0*/  IMAD.MOV.U32 R11, RZ, RZ, -0x7fffffe0 ;  /* 0x80000020ff0b7424 */ /* 0x000fe200078e00ff */
[----:B------:R-:W-:Y:S01]  /*117d0*/  R2UR UR27, R7 ;  /* 0x00000000071b72ca */ /* 0x000fe200000e0000 */
[----:B------:R-:W-:Y:S01]  /*117e0*/  UMOV UR5, 0x80000020 ;  /* 0x8000002000057882 */ /* 0x000fe20000000000 */
[----:B------:R-:W-:Y:S01]  /*117f0*/  LOP3.LUT R0, R0, 0x3fff, RZ, 0xc0, !PT ;  /* 0x00003fff00007812 */ /* 0x000fe200078ec0ff */
[----:B------:R-:W-:Y:S01]  /*11800*/  UMOV UR9, 0x80000020 ;  /* 0x8000002000097882 */ /* 0x000fe20000000000 */
[----:B------:R-:W-:Y:S01]  /*11810*/  R2UR UR7, R11 ;  /* 0x000000000b0772ca */ /* 0x000fe200000e0000 */
[----:B------:R-:W-:Y:S01]  /*11820*/  IMAD.MOV.U32 R11, RZ, RZ, -0x7fffffe0 ;  /* 0x80000020ff0b7424 */ /* 0x000fe200078e00ff */
[----:B------:R-:W-:Y:S01]  /*11830*/  LOP3.LUT R5, R0, 0x10000, RZ, 0xfc, !PT ;  /* 0x0001000000057812 */ /* 0x000fe200078efcff */
[----:B------:R-:W-:Y:S01]  /*11840*/  ULOP3.LUT UR24, UR24, 0x10000, URZ, 0xfc, !UPT ;  /* 0x0001000018187892 */ /* 0x000fe2000f8efc3f */
[----:B------:R-:W-:Y:S01]  /*11850*/  IMAD.MOV.U32 R7, RZ, RZ, -0x7fffffe0 ;  /* 0x80000020ff077424 */ /* 0x000fe200078e00ff */
[----:B------:R-:W-:Y:S01]  /*11860*/  UMOV UR13, 0x80000020 ;  /* 0x80000020000d7882 */ /* 0x000fe20000000000 */
[----:B------:R-:W-:Y:S01]  /*11870*/  R2UR UR11, R11 ;  /* 0x000000000b0b72ca */ /* 0x000fe200000e0000 */
[----:B------:R-:W-:Y:S01]  /*11880*/  IMAD R6, R17, 0x600, R5 ;  /* 0x0000060011067824 */ /* 0x000fe200078e0205 */
[----:B------:R-:W-:Y:S01]  /*11890*/  UIADD3 UR4, UR24, 0x2, URZ ;  /* 0x0000000218047890 */ /* 0x000fe2000fffe03f */
[----:B------:R-:W-:Y:S01]  /*118a0*/  IMAD.MOV.U32 R11, RZ, RZ, -0x7fffffe0 ;  /* 0x80000020ff0b7424 */ /* 0x000fe200078e00ff */
[----:B------:R-:W-:Y:S01]  /*118b0*/  UIADD3 UR8, UR24, 0x200, URZ ;  /* 0x0000020018087890 */ /* 0x000fe2000fffe03f */
[C---:B------:R-:W-:Y:S01]  /*118c0*/  VIADD R10, R6.reuse, 0x2 ;  /* 0x00000002060a7836 */ /* 0x040fe20000000000 */
[----:B------:R-:W-:Y:S01]  /*118d0*/  R2UR UR26, R6 ;  /* 0x00000000061a72ca */ /* 0x000fe200000e0000 */
[----:B------:R-:W-:Y:S01]  /*118e0*/  UIADD3 UR12, UR24, 0x202, URZ ;  /* 0x00000202180c7890 */ /* 0x000fe2000fffe03f */
[----:B------:R-:W-:Y:S01]  /*118f0*/  R2UR UR15, R11 ;  /* 0x000000000b0f72ca */ /* 0x000fe200000e0000 */
[----:B------:R-:W-:Y:S01]  /*11900*/  UIADD3 UR16, UR24, 0x400, URZ ;  /* 0x0000040018107890 */ /* 0x000fe2000fffe03f */
[----:B------:R-:W-:Y:S01]  /*11910*/  R2UR UR6, R10 ;  /* 0x000000000a0672ca */ /* 0x000fe200000e0000 */
[----:B------:R-:W-:Y:S01]  /*11920*/  VIADD R10, R6, 0x200 ;  /* 0x00000200060a7836 */ /* 0x000fe20000000000 */
[----:B------:R-:W-:Y:S01]  /*11930*/  MOV R11, 0x80000020 ;  /* 0x80000020000b7802 */ /* 0x000fe20000000f00 */
[----:B------:R-:W-:Y:S01]  /*11940*/  UMOV UR17, 0x80000020 ;  /* 0x8000002000117882 */ /* 0x000fe20000000000 */
[----:B------:R-:W-:Y:S01]  /*11950*/  R2UR UR23, R7 ;  /* 0x00000000071772ca */ /* 0x000fe200000e0000 */
[----:B------:R-:W-:Y:S01]  /*11960*/  UIADD3 UR20, UR24, 0x402, URZ ;  /* 0x0000040218147890 */ /* 0x000fe2000fffe03f */
[----:B------:R-:W-:Y:S01]  /*11970*/  R2UR UR10, R10 ;  /* 0x000000000a0a72ca */ /* 0x000fe200000e0000 */
[----:B------:R-:W-:Y:S01]  /*11980*/  VIADD R10, R6, 0x202 ;  /* 0x00000202060a7836 */ /* 0x000fe20000000000 */
[----:B------:R-:W-:Y:S01]  /*11990*/  R2UR UR19, R11 ;  /* 0x000000000b1372ca */ /* 0x000fe200000e0000 */
[----:B------:R-:W-:Y:S01]  /*119a0*/  QGMMA.64x128x32.F32.E4M3.E4M3 R24, gdesc[UR24], RZ, !UPT, gsb0 ;  /* 0x01e00000181879f3 */ /* 0x000fe2000c0008ff */
[----:B------:R-:W-:-:S02]  /*119b0*/  UMOV UR21, 0x80000020 ;  /* 0x8000002000157882 */ /* 0x000fc40000000000 */
[----:B------:R-:W-:Y:S01]  /*119c0*/  R2UR UR14, R10 ;  /* 0x000000000a0e72ca */ /* 0x000fe200000e0000 */
[C---:B------:R-:W-:Y:S02]  /*119d0*/  VIADD R10, R6.reuse, 0x400 ;  /* 0x00000400060a7836 */ /* 0x040fe40000000000 */
[----:B------:R-:W-:-:S03]  /*119e0*/  VIADD R6, R6, 0x402 ;  /* 0x0000040206067836 */ /* 0x000fc60000000000 */
[----:B------:R-:W-:Y:S02]  /*119f0*/  R2UR UR18, R10 ;  /* 0x000000000a1272ca */ /* 0x000fe400000e0000 */
[----:B------:R-:W-:Y:S01]  /*11a00*/  R2UR UR22, R6 ;  /* 0x00000000061672ca */ /* 0x000fe200000e0000 */
        /* <DEDUP_REMOVED lines=18> */
.L_x_1706:
[----:B------:R-:W2:Y:S01]  /*11b30*/  LDC R6, c[0x0][0x448] ;  /* 0x00011200ff067b82 */ /* 0x000ea20000000800 */
[C---:B------:R-:W-:Y:S01]  /*11b40*/  FMUL.FTZ R92, R2.reuse, R52 ;  /* 0x00000034025c7220 */ /* 0x040fe20000410000 */
[C---:B01----:R-:W-:Y:S01]  /*11b50*/  FMUL.FTZ R3, R2.reuse, R27 ;  /* 0x0000001b02037220 */ /* 0x043fe20000410000 */
[C---:B------:R-:W-:Y:S01]  /*11b60*/  FMUL.FTZ R27, R2.reuse, R51 ;  /* 0x00000033021b7220 */ /* 0x040fe20000410000 */
[C---:B------:R-:W-:Y:S01]  /*11b70*/  FMUL.FTZ R51, R2.reuse, R75 ;  /* 0x0000004b02337220 */ /* 0x040fe20000410000 */
[C---:B------:R-:W-:Y:S01]  /*11b80*/  FMUL.FTZ R75, R2.reuse, R76 ;  /* 0x0000004c024b7220 */ /* 0x040fe20000410000 */
[C---:B------:R-:W-:Y:S01]  /*11b90*/  FMUL.FTZ R76, R2.reuse, R77 ;  /* 0x0000004d024c7220 */ /* 0x040fe20000410000 */
[C---:B------:R-:W-:Y:S01]  /*11ba0*/  FMUL.FTZ R12, R2.reuse, R34 ;  /* 0x00000022020c7220 */ /* 0x040fe20000410000 */
[----:B------:R-:W-:Y:S01]  /*11bb0*/  FMUL.FTZ R34, R2, R58 ;  /* 0x0000003a02227220 */ /* 0x000fe20000410000 */
[----:B------:R-:W-:Y:S02]  /*11bc0*/  VIADD R8, R8, 0x2a840 ;  /* 0x0002a84008087836 */ /* 0x000fe40000000000 */
[----:B------:R-:W-:Y:S01]  /*11bd0*/  FMUL.FTZ R90, R2, R25 ;  /* 0x00000019025a7220 */ /* 0x000fe20000410000 */
[----:B------:R-:W-:-:S02]  /*11be0*/  IMAD.U32 R9, RZ, RZ, UR38 ;  /* 0x00000026ff097e24 */ /* 0x000fc4000f8e00ff */
[C---:B------:R-:W-:Y:S01]  /*11bf0*/  FMUL.FTZ R21, R2.reuse, R43 ;  /* 0x0000002b02157220 */ /* 0x040fe20000410000 */
[C---:B------:R-:W-:Y:S01]  /*11c00*/  FMUL.FTZ R4, R2.reuse, R24 ;  /* 0x0000001802047220 */ /* 0x040fe20000410000 */
[C---:B------:R-:W-:Y:S01]  /*11c10*/  FMUL.FTZ R0, R2.reuse, R26 ;  /* 0x0000001a02007220 */ /* 0x040fe20000410000 */
[C---:B------:R-:W-:Y:S01]  /*11c20*/  FMUL.FTZ R10, R2.reuse, R30 ;  /* 0x0000001e020a7220 */ /* 0x040fe20000410000 */
[C---:B------:R-:W-:Y:S01]  /*11c30*/  FMUL.FTZ R11, R2.reuse, R31 ;  /* 0x0000001f020b7220 */ /* 0x040fe20000410000 */
[C---:B------:R-:W-:Y:S01]  /*11c40*/  FMUL.FTZ R25, R2.reuse, R47 ;  /* 0x0000002f02197220 */ /* 0x040fe20000410000 */
[C---:B------:R-:W-:Y:S01]  /*11c50*/  FMUL.FTZ R43, R2.reuse, R67 ;  /* 0x00000043022b7220 */ /* 0x040fe20000410000 */
[----:B------:R-:W-:Y:S01]  /*11c60*/  PRMT R8, R9, 0x654, R8 ;  /* 0x0000065409087816 */ /* 0x000fe20000000008 */
[C---:B------:R-:W-:Y:S01]  /*11c70*/  FMUL.FTZ R13, R2.reuse, R35 ;  /* 0x00000023020d7220 */ /* 0x040fe20000410000 */
[C---:B------:R-:W-:Y:S01]  /*11c80*/  FMUL.FTZ R14, R2.reuse, R38 ;  /* 0x00000026020e7220 */ /* 0x040fe20000410000 */
[C---:B------:R-:W-:Y:S01]  /*11c90*/  FMUL.FTZ R15, R2.reuse, R39 ;  /* 0x00000027020f7220 */ /* 0x040fe20000410000 */
[----:B------:R-:W-:Y:S01]  /*11ca0*/  FMUL.FTZ R20, R2, R42 ;  /* 0x0000002a02147220 */ /* 0x000fe20000410000 */
[----:B--2---:R-:W-:Y:S01]  /*11cb0*/  ISETP.NE.AND P1, PT, R6, 0x1, PT ;  /* 0x000000010600780c */ /* 0x004fe20003f25270 */
[----:B------:R-:W-:-:S02]  /*11cc0*/  IMAD.IADD R6, R227, 0x1, R212 ;  /* 0x00000001e3067824 */ /* 0x000fc400078e02d4 */
[C---:B------:R-:W-:Y:S01]  /*11cd0*/  FMUL.FTZ R24, R2.reuse, R46 ;  /* 0x0000002e02187220 */ /* 0x040fe20000410000 */
[C---:B------:R-:W-:Y:S01]  /*11ce0*/  FMUL.FTZ R91, R2.reuse, R48 ;  /* 0x00000030025b7220 */ /* 0x040fe20000410000 */
[C---:B------:R-:W-:Y:S01]  /*11cf0*/  FMUL.FTZ R26, R2.reuse, R50 ;  /* 0x00000032021a7220 */ /* 0x040fe20000410000 */
[----:B------:R-:W-:Y:S02]  /*11d00*/  IMAD.MOV.U32 R77, RZ, RZ, R6 ;  /* 0x000000ffff4d7224 */ /* 0x000fe400078e0006 */
[C---:B------:R-:W-:Y:S01]  /*11d10*/  FMUL.FTZ R93, R2.reuse, R53 ;  /* 0x00000035025d7220 */ /* 0x040fe20000410000 */
[C---:B------:R-:W-:Y:S01]  /*11d20*/  FMUL.FTZ R30, R2.reuse, R54 ;  /* 0x00000036021e7220 */ /* 0x040fe20000410000 */
[C---:B------:R-:W-:Y:S01]  /*11d30*/  FMUL.FTZ R31, R2.reuse, R55 ;  /* 0x00000037021f7220 */ /* 0x040fe20000410000 */
[C---:B------:R-:W-:Y:S01]  /*11d40*/  FMUL.FTZ R67, R2.reuse, R68 ;  /* 0x0000004402437220 */ /* 0x040fe20000410000 */
[C---:B------:R-:W-:Y:S01]  /*11d50*/  FMUL.FTZ R47, R2.reuse, R70 ;  /* 0x00000046022f7220 */ /* 0x040fe20000410000 */
[C---:B------:R-:W-:Y:S01]  /*11d60*/  FMUL.FTZ R28, R2.reuse, R28 ;  /* 0x0000001c021c7220 */ /* 0x040fe20000410000 */
[C---:B------:R-:W-:Y:S01]  /*11d70*/  FMUL.FTZ R29, R2.reuse, R29 ;  /* 0x0000001d021d7220 */ /* 0x040fe20000410000 */
[----:B------:R-:W0:Y:S01]  /*11d80*/  @P1 LDC R7, c[0x0][0x44c] ;  /* 0x00011300ff071b82 */ /* 0x000e220000000800 */
[C---:B------:R-:W-:Y:S01]  /*11d90*/  FMUL.FTZ R32, R2.reuse, R32 ;  /* 0x0000002002207220 */ /* 0x040fe20000410000 */
[C---:B------:R-:W-:Y:S01]  /*11da0*/  FMUL.FTZ R33, R2.reuse, R33 ;  /* 0x0000002102217220 */ /* 0x040fe20000410000 */
[C---:B------:R-:W-:Y:S01]  /*11db0*/  FMUL.FTZ R36, R2.reuse, R36 ;  /* 0x0000002402247220 */ /* 0x040fe20000410000 */
[C---:B------:R-:W-:Y:S01]  /*11dc0*/  FMUL.FTZ R37, R2.reuse, R37 ;  /* 0x0000002502257220 */ /* 0x040fe20000410000 */
[C---:B------:R-:W-:Y:S01]  /*11dd0*/  FMUL.FTZ R40, R2.reuse, R40 ;  /* 0x0000002802287220 */ /* 0x040fe20000410000 */
[C---:B------:R-:W-:Y:S01]  /*11de0*/  FMUL.FTZ R41, R2.reuse, R41 ;  /* 0x0000002902297220 */ /* 0x040fe20000410000 */
[C---:B------:R-:W-:Y:S01]  /*11df0*/  FMUL.FTZ R44, R2.reuse, R44 ;  /* 0x0000002c022c7220 */ /* 0x040fe20000410000 */
[----:B------:R-:W1:Y:S01]  /*11e00*/  @P1 LDC R52, c[0x0][0x450] ;  /* 0x00011400ff341b82 */ /* 0x000e620000000800 */
        /* <DEDUP_REMOVED lines=15> */
[----:B0-----:R-:W-:-:S04]  /*11f00*/  @P1 IMAD.HI.U32 R7, R6, R7, RZ ;  /* 0x0000000706071227 */ /* 0x001fc800078e00ff */
[C---:B------:R-:W-:Y:S01]  /*11f10*/  FMUL.FTZ R99, R2.reuse, R73 ;  /* 0x0000004902637220 */ /* 0x040fe20000410000 */
[C---:B------:R-:W-:Y:S01]  /*11f20*/  FMUL.FTZ R50, R2.reuse, R74 ;  /* 0x0000004a02327220 */ /* 0x040fe20000410000 */
[C---:B------:R-:W-:Y:S01]  /*11f30*/  FMUL.FTZ R54, R2.reuse, R78 ;  /* 0x0000004e02367220 */ /* 0x040fe20000410000 */
[C---:B------:R-:W-:Y:S01]  /*11f40*/  FMUL.FTZ R55, R2.reuse, R79 ;  /* 0x0000004f02377220 */ /* 0x040fe20000410000 */
[C---:B------:R-:W-:Y:S01]  /*11f50*/  FMUL.FTZ R80, R2.reuse, R80 ;  /* 0x0000005002507220 */ /* 0x040fe20000410000 */
[C---:B------:R-:W-:Y:S01]  /*11f60*/  FMUL.FTZ R81, R2.reuse, R81 ;  /* 0x0000005102517220 */ /* 0x040fe20000410000 */
[C---:B------:R-:W-:Y:S01]  /*11f70*/  FMUL.FTZ R70, R2.reuse, R82 ;  /* 0x0000005202467220 */ /* 0x040fe20000410000 */
[----:B-1----:R-:W-:Y:S01]  /*11f80*/  @P1 SHF.R.U32.HI R77, RZ, R52, R7 ;  /* 0x00000034ff4d1219 */ /* 0x002fe20000011607 */
[----:B------:R-:W-:Y:S01]  /*11f90*/  IMAD.MOV.U32 R52, RZ, RZ, -0x80 ;  /* 0xffffff80ff347424 */ /* 0x000fe200078e00ff */
[----:B------:R-:W0:Y:S01]  /*11fa0*/  LDC.64 R6, c[0x0][0x9e0] ;  /* 0x00027800ff067b82 */ /* 0x000e220000000a00 */
[C---:B------:R-:W-:Y:S01]  /*11fb0*/  FMUL.FTZ R46, R2.reuse, R83 ;  /* 0x00000053022e7220 */ /* 0x040fe20000410000 */
[----:B------:R-:W-:Y:S01]  /*11fc0*/  FMUL.FTZ R84, R2, R84 ;  /* 0x0000005402547220 */ /* 0x000fe20000410000 */
[----:B------:R-:W1:Y:S01]  /*11fd0*/  SHFL.IDX PT, R58, R77, RZ, 0x1c1f ;  /* 0x001c1fff4d3a7589 */ /* 0x000e6200000e0000 */
[----:B------:R-:W-:-:S02]  /*11fe0*/  IMAD R100, R89, R52, 0x80 ;  /* 0x0000008059647424 */ /* 0x000fc400078e0234 */
[C---:B------:R-:W-:Y:S01]  /*11ff0*/  FMUL.FTZ R85, R2.reuse, R85 ;  /* 0x0000005502557220 */ /* 0x040fe20000410000 */
[C---:B------:R-:W-:Y:S01]  /*12000*/  FMUL.FTZ R52, R2.reuse, R86 ;  /* 0x0000005602347220 */ /* 0x040fe20000410000 */
[----:B------:R-:W-:Y:S01]  /*12010*/  FMUL.FTZ R53, R2, R87 ;  /* 0x0000005702357220 */ /* 0x000fe20000410000 */
[----:B------:R-:W-:Y:S01]  /*12020*/  VIADD R9, R100, 0x1 ;  /* 0x0000000164097836 */ /* 0x000fe20000000000 */
[----:B------:R2:W-:Y:S01]  /*12030*/  SYNCS.ARRIVE.TRANS64.RED.A1T0 RZ, [R8+URZ], RZ ;  /* 0x000000ff08ff79a7 */ /* 0x0005e2000810043f */
[----:B------:R-:W3:Y:S01]  /*12040*/  MUFU.TANH R4, R4 ;  /* 0x0000000400047308 */ /* 0x000ee20000002400 */
[----:B------:R-:W-:Y:S01]  /*12050*/  ULDC UR41, c[0x0][0x9dc] ;  /* 0x0002770000297ab9 */ /* 0x000fe20000000800 */
[----:B------:R-:W-:Y:S01]  /*12060*/  LEA R82, R89, 0xffffff80, 0x7 ;  /* 0xffffff8059527811 */ /* 0x000fe200078e38ff */
[----:B------:R-:W-:Y:S01]  /*12070*/  ULOP3.LUT UR41, URZ, UR41, URZ, 0x33, !UPT ;  /* 0x000000293f297292 */ /* 0x000fe2000f8e333f */
[----:B--2---:R-:W-:-:S04]  /*12080*/  IMAD R8, R204, -0x2, R9 ;  /* 0xfffffffecc087824 */ /* 0x004fc800078e0209 */
[----:B------:R-:W2:Y:S01]  /*12090*/  MUFU.TANH R90, R90 ;  /* 0x0000005a005a7308 */ /* 0x000ea20000002400 */
[----:B------:R-:W-:Y:S01]  /*120a0*/  IMAD.IADD R9, R203, 0x1, R100 ;  /* 0x00000001cb097824 */ /* 0x000fe200078e0264 */
[----:B------:R-:W-:-:S03]  /*120b0*/  IADD3 R59, -R202, R8, R203 ;  /* 0x00000008ca3b7210 */ /* 0x000fc60007ffe1cb */
[----:B------:R-:W-:Y:S01]  /*120c0*/  IMAD R83, R204, -0x2, R9 ;  /* 0xfffffffecc537824 */ /* 0x000fe200078e0209 */
[----:B0-----:R-:W-:Y:S02]  /*120d0*/  ISETP.GE.AND P2, PT, R7, 0x1, PT ;  /* 0x000000010700780c */ /* 0x001fe40003f46270 */
[----:B------:R-:W0:Y:S01]  /*120e0*/  MUFU.TANH R0, R0 ;  /* 0x0000000000007308 */ /* 0x000e220000002400 */
[C---:B------:R-:W-:Y:S02]  /*120f0*/  IMAD.IADD R86, R59.reuse, 0x1, R6 ;  /* 0x000000013b567824 */ /* 0x040fe400078e0206 */
[----:B------:R-:W-:-:S03]  /*12100*/  VIADD R87, R59, UR41 ;  /* 0x000000293b577c36 */ /* 0x000fc60008000000 */
[----:B-1----:R-:W-:Y:S01]  /*12110*/  VIADDMNMX R78, R58, R86, R83, PT ;  /* 0x000000563a4e7246 */ /* 0x002fe20003800153 */
[----:B------:R-:W-:Y:S01]  /*12120*/  IMAD.IADD R79, R87, 0x1, R58 ;  /* 0x00000001574f7824 */ /* 0x000fe200078e023a */
[----:B------:R-:W1:Y:S08]  /*12130*/  MUFU.TANH R3, R3 ;  /* 0x0000000300037308 */ /* 0x000e700000002400 */
        /* <DEDUP_REMOVED lines=60> */
[----:B-1234-:R-:W-:Y:S05]  /*12500*/  @!P2 BRA `(.L_x_1707) ;  /* 0x000000000050a947 */ /* 0x01efea0003800000 */
[----:B------:R-:W-:Y:S01]  /*12510*/  IADD3 R58, -R202, R203, R58 ;  /* 0x000000cbca3a7210 */ /* 0x000fe20007ffe13a */
[----:B------:R-:W-:Y:S03]  /*12520*/  BSSY B0, `(.L_x_1708) ;  /* 0x000000e000007945 */ /* 0x000fe60003800000 */
[----:B------:R-:W-:-:S13]  /*12530*/  ISETP.GT.AND P3, PT, R58, -0x1, PT ;  /* 0xffffffff3a00780c */ /* 0x000fda0003f64270 */
[----:B------:R-:W-:Y:S05]  /*12540*/  @P3 BRA `(.L_x_1709) ;  /* 0x00000000001c3947 */ /* 0x000fea0003800000 */
[----:B------:R-:W-:Y:S02]  /*12550*/  ISETP.NE.AND P3, PT, R7, 0x1, PT ;  /* 0x000000010700780c */ /* 0x000fe40003f65270 */
[----:B------:R-:W-:-:S11]  /*12560*/  LOP3.LUT R59, RZ, R58, RZ, 0x33, !PT ;  /* 0x0000003aff3b7212 */ /* 0x000fd600078e33ff */
[----:B------:R-:W1:Y:S02]  /*12570*/  @P3 LDC.64 R8, c[0x0][0x9e8] ;  /* 0x00027a00ff083b82 */ /* 0x000e640000000a00 */
[----:B-1----:R-:W-:-:S05]  /*12580*/  @P3 IMAD.HI.U32 R8, R59, R8, RZ ;  /* 0x000000083b083227 */ /* 0x002fca00078e00ff */
[----:B------:R-:W-:-:S04]  /*12590*/  @P3 SHF.R.U32.HI R59, RZ, R9, R8 ;  /* 0x00000009ff3b3219 */ /* 0x000fc80000011608 */
[----:B------:R-:W-:Y:S01]  /*125a0*/  LOP3.LUT R58, RZ, R59, RZ, 0x33, !PT ;  /* 0x0000003bff3a7212 */ /* 0x000fe200078e33ff */
[----:B------:R-:W-:Y:S06]  /*125b0*/  BRA `(.L_x_1710) ;  /* 0x0000000000107947 */ /* 0x000fec0003800000 */
.L_x_1709:
[----:B------:R-:W-:-:S13]  /*125c0*/  ISETP.NE.AND P3, PT, R7, 0x1, PT ;  /* 0x000000010700780c */ /* 0x000fda0003f65270 */
[----:B------:R-:W1:Y:S02]  /*125d0*/  @P3 LDC.64 R8, c[0x0][0x9e8] ;  /* 0x00027a00ff083b82 */ /* 0x000e640000000a00 */
[----:B-1----:R-:W-:-:S05]  /*125e0*/  @P3 IMAD.HI.U32 R8, R58, R8, RZ ;  /* 0x000000083a083227 */ /* 0x002fca00078e00ff */
[----:B------:R-:W-:-:S07]  /*125f0*/  @P3 SHF.R.U32.HI R58, RZ, R9, R8 ;  /* 0x00000009ff3a3219 */ /* 0x000fce0000011608 */
.L_x_1710:
[----:B------:R-:W-:Y:S05]  /*12600*/  BSYNC B0 ;  /* 0x0000000000007941 */ /* 0x000fea0003800000 */
.L_x_1708:
[----:B------:R-:W-:-:S04]  /*12610*/  IMAD R9, R58, R7, -R82 ;  /* 0x000000073a097224 */ /* 0x000fc800078e0a52 */
[----:B------:R-:W-:-:S05]  /*12620*/  IMAD R8, R204, -0x2, R9 ;  /* 0xfffffffecc087824 */ /* 0x000fca00078e0209 */
[----:B------:R-:W-:Y:S02]  /*12630*/  VIMNMX R79, R79, R8, !PT ;  /* 0x000000084f4f7248 */ /* 0x000fe40007fe0100 */
[----:B------:R-:W-:-:S07]  /*12640*/  VIADDMNMX R78, R8, R7, R78, PT ;  /* 0x00000007084e7246 */ /* 0x000fce000380014e */
.L_x_1707:
[C---:B------:R-:W-:Y:S01]  /*12650*/  ISETP.GE.AND P3, PT, R100.reuse, 0x2, PT ;  /* 0x000000026400780c */ /* 0x040fe20003f66270 */
[----:B------:R-:W1:Y:S01]  /*12660*/  SHFL.IDX PT, R8, R77, 0x1, 0x1c1f ;  /* 0x003c1f004d087f89 */ /* 0x000e6200000e0000 */
[----:B------:R-:W-:Y:S02]  /*12670*/  ISETP.GE.AND P5, PT, R100, 0x9, PT ;  /* 0x000000096400780c */ /* 0x000fe40003fa6270 */
[----:B------:R-:W-:Y:S02]  /*12680*/  ISETP.GT.AND P4, PT, R79, 0x1, !P3 ;  /* 0x000000014f00780c */ /* 0x000fe40005f84270 */
[----:B------:R-:W-:Y:S02]  /*12690*/  P2R R101, PR, RZ, 0x20 ;  /* 0x00000020ff657803 */ /* 0x000fe40000000000 */
[----:B------:R-:W-:-:S04]  /*126a0*/  ISETP.LT.OR P4, PT, R78, 0x2, P4 ;  /* 0x000000024e00780c */ /* 0x000fc80002781670 */
[----:B------:R-:W-:Y:S02]  /*126b0*/  FSEL R90, R90, -INF , !P4 ;  /* 0xff8000005a5a7808 */ /* 0x000fe40006000000 */
[----:B------:R-:W-:Y:S02]  /*126c0*/  ISETP.GT.AND P4, PT, R79, 0x8, !P5 ;  /* 0x000000084f00780c */ /* 0x000fe40006f84270 */
[----:B------:R-:W-:Y:S02]  /*126d0*/  ISETP.GE.AND P5, PT, R100, 0xa, PT ;  /* 0x0000000a6400780c */ /* 0x000fe40003fa6270 */
[----:B------:R-:W-:Y:S02]  /*126e0*/  ISETP.LT.OR P4, PT, R78, 0x9, P4 ;  /* 0x000000094e00780c */ /* 0x000fe40002781670 */
[----:B------:R-:W-:Y:S02]  /*126f0*/  P2R R102, PR, RZ, 0x20 ;  /* 0x00000020ff667803 */ /* 0x000fe40000000000 */
[----:B------:R-:W-:-:S02]  /*12700*/  FSEL R74, R28, -INF , !P4 ;  /* 0xff8000001c4a7808 */ /* 0x000fc40006000000 */
[----:B------:R-:W-:Y:S02]  /*12710*/  ISETP.GT.AND P4, PT, R79, 0x9, !P5 ;  /* 0x000000094f00780c */ /* 0x000fe40006f84270 */
[----:B------:R-:W-:Y:S02]  /*12720*/  ISETP.GE.AND P5, PT, R100, 0x11, PT ;  /* 0x000000116400780c */ /* 0x000fe40003fa6270 */
[----:B------:R-:W-:Y:S02]  /*12730*/  ISETP.LT.OR P4, PT, R78, 0xa, P4 ;  /* 0x0000000a4e00780c */ /* 0x000fe40002781670 */
[----:B------:R-:W-:Y:S02]  /*12740*/  P2R R103, PR, RZ, 0x20 ;  /* 0x00000020ff677803 */ /* 0x000fe40000000000 */
[----:B0-----:R-:W-:Y:S02]  /*12750*/  FSEL R73, R29, -INF , !P4 ;  /* 0xff8000001d497808 */ /* 0x001fe40006000000 */
[----:B------:R-:W-:-:S02]  /*12760*/  ISETP.GT.AND P4, PT, R79, 0x10, !P5 ;  /* 0x000000104f00780c */ /* 0x000fc40006f84270 */
[----:B------:R-:W-:Y:S02]  /*12770*/  ISETP.GE.AND P5, PT, R100, 0x12, PT ;  /* 0x000000126400780c */ /* 0x000fe40003fa6270 */
[----:B------:R-:W-:Y:S02]  /*12780*/  ISETP.LT.OR P4, PT, R78, 0x11, P4 ;  /* 0x000000114e00780c */ /* 0x000fe40002781670 */
[----:B------:R-:W-:Y:S02]  /*12790*/  P2R R104, PR, RZ, 0x20 ;  /* 0x00000020ff687803 */ /* 0x000fe40000000000 */
[----:B------:R-:W-:Y:S02]  /*127a0*/  FSEL R72, R32, -INF , !P4 ;  /* 0xff80000020487808 */ /* 0x000fe40006000000 */
[----:B------:R-:W-:Y:S02]  /*127b0*/  ISETP.GT.AND P4, PT, R79, 0x11, !P5 ;  /* 0x000000114f00780c */ /* 0x000fe40006f84270 */
[----:B------:R-:W-:-:S02]  /*127c0*/  ISETP.GE.AND P5, PT, R100, 0x19, PT ;  /* 0x000000196400780c */ /* 0x000fc40003fa6270 */
[----:B------:R-:W-:Y:S02]  /*127d0*/  ISETP.LT.OR P4, PT, R78, 0x12, P4 ;  /* 0x000000124e00780c */ /* 0x000fe40002781670 */
[----:B------:R-:W-:Y:S02]  /*127e0*/  P2R R105, PR, RZ, 0x20 ;  /* 0x00000020ff697803 */ /* 0x000fe40000000000 */
[----:B------:R-:W-:Y:S02]  /*127f0*/  FSEL R71, R33, -INF , !P4 ;  /* 0xff80000021477808 */ /* 0x000fe40006000000 */
[----:B------:R-:W-:Y:S02]  /*12800*/  ISETP.GT.AND P4, PT, R79, 0x18, !P5 ;  /* 0x000000184f00780c */ /* 0x000fe40006f84270 */
[----:B------:R-:W-:Y:S02]  /*12810*/  ISETP.GE.AND P5, PT, R100, 0x1a, PT ;  /* 0x0000001a6400780c */ /* 0x000fe40003fa6270 */
[----:B------:R-:W-:-:S02]  /*12820*/  ISETP.LT.OR P4, PT, R78, 0x19, P4 ;  /* 0x000000194e00780c */ /* 0x000fc40002781670 */
[----:B------:R-:W-:Y:S02]  /*12830*/  P2R R106, PR, RZ, 0x20 ;  /* 0x00000020ff6a7803 */ /* 0x000fe40000000000 */
[----:B------:R-:W-:Y:S02]  /*12840*/  FSEL R69, R36, -INF , !P4 ;  /* 0xff80000024457808 */ /* 0x000fe40006000000 */
[----:B------:R-:W-:Y:S02]  /*12850*/  ISETP.GT.AND P4, PT, R79, 0x19, !P5 ;  /* 0x000000194f00780c */ /* 0x000fe40006f84270 */
[----:B------:R-:W-:Y:S02]  /*12860*/  ISETP.GE.AND P5, PT, R100, 0x21, PT ;  /* 0x000000216400780c */ /* 0x000fe40003fa6270 */
[----:B------:R-:W-:Y:S02]  /*12870*/  ISETP.LT.OR P4, PT, R78, 0x1a, P4 ;  /* 0x0000001a4e00780c */ /* 0x000fe40002781670 */
[----:B------:R-:W-:-:S02]  /*12880*/  P2R R107, PR, RZ, 0x20 ;  /* 0x00000020ff6b7803 */ /* 0x000fc40000000000 */
        /* <DEDUP_REMOVED lines=10> */
[----:B------:R-:W-:Y:S02]  /*12930*/  FSEL R64, R41, -INF , !P4 ;  /* 0xff80000029407808 */ /* 0x000fe40006000000 */
        /* <DEDUP_REMOVED lines=27> */
[----:B------:R-:W-:-:S04]  /*12af0*/  ISETP.LT.OR P4, PT, R78, 0x3a, P4 ;  /* 0x0000003a4e00780c */ /* 0x000fc80002781670 */
        /* <DEDUP_REMOVED lines=35> */
[----:B------:R-:W-:Y:S01]  /*12d30*/  FSEL R49, R67, -INF , !P4 ;  /* 0xff80000043317808 */ /* 0x000fe20006000000 */
[----:B-1----:R-:W-:Y:S01]  /*12d40*/  IMAD.IADD R67, R87, 0x1, R8 ;  /* 0x0000000157437824 */ /* 0x002fe200078e0208 */
        /* <DEDUP_REMOVED lines=28> */
[----:B------:R-:W-:Y:S02]  /*12f10*/  VIADDMNMX R68, R8, R86, R83, PT ;  /* 0x0000005608447246 */ /* 0x000fe40003800153 */
        /* <DEDUP_REMOVED lines=17> */
[----:B------:R-:W-:-:S04]  /*13030*/  ISETP.LT.OR P6, PT, R78, 0x7a, P6 ;  /* 0x0000007a4e00780c */ /* 0x000fc800037c1670 */
[----:B------:R-:W-:Y:S01]  /*13040*/  FSEL R4, R85, -INF , !P6 ;  /* 0xff80000055047808 */ /* 0x000fe20007000000 */
[----:B------:R-:W-:Y:S08]  /*13050*/  @!P2 BRA `(.L_x_1711) ;  /* 0x000000000050a947 */ /* 0x000ff00003800000 */
[----:B------:R-:W-:Y:S01]  /*13060*/  IADD3 R75, -R202, R203, R8 ;  /* 0x000000cbca4b7210 */ /* 0x000fe20007ffe108 */
[----:B------:R-:W-:Y:S03]  /*13070*/  BSSY B0, `(.L_x_1712) ;  /* 0x000000e000007945 */ /* 0x000fe60003800000 */
[----:B------:R-:W-:-:S13]  /*13080*/  ISETP.GT.AND P6, PT, R75, -0x1, PT ;  /* 0xffffffff4b00780c */ /* 0x000fda0003fc4270 */
        /* <DEDUP_REMOVED lines=8> */
.L_x_1713:
[----:B------:R-:W-:-:S13]  /*13110*/  ISETP.NE.AND P6, PT, R7, 0x1, PT ;  /* 0x000000010700780c */ /* 0x000fda0003fc5270 */
[----:B------:R-:W0:Y:S02]  /*13120*/  @P6 LDC.64 R8, c[0x0][0x9e8] ;  /* 0x00027a00ff086b82 */ /* 0x000e240000000a00 */
[----:B0-----:R-:W-:-:S05]  /*13130*/  @P6 IMAD.HI.U32 R8, R75, R8, RZ ;  /* 0x000000084b086227 */ /* 0x001fca00078e00ff */
[----:B------:R-:W-:-:S07]  /*13140*/  @P6 SHF.R.U32.HI R75, RZ, R9, R8 ;  /* 0x00000009ff4b6219 */ /* 0x000fce0000011608 */
.L_x_1714:
[----:B------:R-:W-:Y:S05]  /*13150*/  BSYNC B0 ;  /* 0x0000000000007941 */ /* 0x000fea0003800000 */
.L_x_1712:
[----:B------:R-:W-:-:S04]  /*13160*/  IMAD R75, R75, R7, -R82 ;  /* 0x000000074b4b7224 */ /* 0x000fc800078e0a52 */
[----:B------:R-:W-:-:S05]  /*13170*/  IMAD R8, R204, -0x2, R75 ;  /* 0xfffffffecc087824 */ /* 0x000fca00078e024b */
[----:B------:R-:W-:Y:S02]  /*13180*/  VIMNMX R67, R67, R8, !PT ;  /* 0x0000000843437248 */ /* 0x000fe40007fe0100 */
[----:B------:R-:W-:-:S07]  /*13190*/  VIADDMNMX R68, R8, R7, R68, PT ;  /* 0x0000000708447246 */ /* 0x000fce0003800144 */
.L_x_1711:
[----:B------:R-:W-:Y:S01]  /*131a0*/  ISETP.GT.AND P3, PT, R67, 0x1, !P3 ;  /* 0x000000014300780c */ /* 0x000fe20005f64270 */
[----:B------:R-:W-:Y:S01]  /*131b0*/  ULDC UR35, c[0x0][0x988] ;  /* 0x0002620000237ab9 */ /* 0x000fe20000000800 */
[----:B------:R-:W-:Y:S01]  /*131c0*/  ISETP.NE.AND P6, PT, R105, RZ, PT ;  /* 0x000000ff6900720c */ /* 0x000fe20003fc5270 */
[----:B------:R-:W-:Y:S01]  /*131d0*/  IMAD.U32 R79, RZ, RZ, UR35 ;  /* 0x00000023ff4f7e24 */ /* 0x000fe2000f8e00ff */
[----:B------:R-:W-:Y:S02]  /*131e0*/  ISETP.LT.OR P3, PT, R68, 0x2, P3 ;  /* 0x000000024400780c */ /* 0x000fe40001f61670 */
[----:B------:R-:W-:Y:S02]  /*131f0*/  FMNMX.FTZ R75, R76, R90, !PT ;  /* 0x0000005a4c4b7209 */ /* 0x000fe40007810000 */
[----:B------:R-:W-:Y:S02]  /*13200*/  FSEL R8, R3, -INF , !P3 ;  /* 0xff80000003087808 */ /* 0x000fe40005800000 */
[----:B------:R-:W-:-:S02]  /*13210*/  ISETP.NE.AND P3, PT, R101, RZ, PT ;  /* 0x000000ff6500720c */ /* 0x000fc40003f65270 */
[C---:B------:R-:W-:Y:S02]  /*13220*/  ISETP.GT.AND P4, PT, R67.reuse, 0x71, !P4 ;  /* 0x000000714300780c */ /* 0x040fe40006784270 */
[C---:B------:R-:W-:Y:S02]  /*13230*/  ISETP.GT.AND P3, PT, R67.reuse, 0x8, !P3 ;  /* 0x000000084300780c */ /* 0x040fe40005f64270 */
[----:B------:R-:W-:Y:S02]  /*13240*/  ISETP.GT.AND P5, PT, R67, 0x78, !P5 ;  /* 0x000000784300780c */ /* 0x000fe40006fa4270 */
[C---:B------:R-:W-:Y:S02]  /*13250*/  ISETP.LT.OR P3, PT, R68.reuse, 0x9, P3 ;  /* 0x000000094400780c */ /* 0x040fe40001f61670 */
[----:B------:R-:W-:Y:S02]  /*13260*/  ISETP.LT.OR P4, PT, R68, 0x72, P4 ;  /* 0x000000724400780c */ /* 0x000fe40002781670 */
        /* <DEDUP_REMOVED lines=19> */
[C---:B------:R-:W-:Y:S02]  /*133a0*/  ISETP.LT.OR P3, PT, R68.reuse, 0x12, P3 ;  /* 0x000000124400780c */ /* 0x040fe40001f61670 */
[----:B------:R-:W-:Y:S02]  /*133b0*/  FMNMX.FTZ R10, R59, R10, !PT ;  /* 0x0000000a3b0a7209 */ /* 0x000fe40007810000 */
[----:B------:R-:W-:Y:S02]  /*133c0*/  FSEL R13, R13, -INF , !P3 ;  /* 0xff8000000d0d7808 */ /* 0x000fe40005800000 */
        /* <DEDUP_REMOVED lines=52> */
[----:B------:R-:W-:Y:S01]  /*13710*/  ISETP.LT.OR P5, PT, R68, 0x79, P5 ;  /* 0x000000794400780c */ /* 0x000fe20002fa1670 */
[----:B------:R-:W0:Y:S01]  /*13720*/  SHFL.BFLY PT, R10, R75, 0x2, 0x1f ;  /* 0x0c401f004b0a7f89 */ /* 0x000e2200000e0000 */
[----:B------:R-:W-:Y:S02]  /*13730*/  FSEL R27, R27, -INF , !P3 ;  /* 0xff8000001b1b7808 */ /* 0x000fe40005800000 */
[----:B------:R-:W-:Y:S02]  /*13740*/  ISETP.NE.AND P3, PT, R113, RZ, PT ;  /* 0x000000ff7100720c */ /* 0x000fe40003f65270 */
[----:B------:R-:W-:Y:S02]  /*13750*/  FSEL R46, R46, -INF , !P4 ;  /* 0xff8000002e2e7808 */ /* 0x000fe40006000000 */
[----:B------:R-:W-:-:S02]  /*13760*/  ISETP.GT.AND P3, PT, R67, 0x38, !P3 ;  /* 0x000000384300780c */ /* 0x000fc40005f64270 */
[----:B------:R-:W-:Y:S02]  /*13770*/  FSEL R52, R52, -INF , !P5 ;  /* 0xff80000034347808 */ /* 0x000fe40006800000 */
[----:B------:R-:W-:-:S04]  /*13780*/  ISETP.LT.OR P3, PT, R68, 0x39, P3 ;  /* 0x000000394400780c */ /* 0x000fc80001f61670 */
[----:B------:R-:W-:Y:S02]  /*13790*/  FSEL R30, R30, -INF , !P3 ;  /* 0xff8000001e1e7808 */ /* 0x000fe40005800000 */
[----:B------:R-:W-:-:S04]  /*137a0*/  ISETP.NE.AND P3, PT, R114, RZ, PT ;  /* 0x000000ff7200720c */ /* 0x000fc80003f65270 */
[----:B------:R-:W-:Y:S02]  /*137b0*/  ISETP.GT.AND P3, PT, R67, 0x39, !P3 ;  /* 0x000000394300780c */ /* 0x000fe40005f64270 */
[----:B0-----:R-:W-:Y:S02]  /*137c0*/  FMNMX.FTZ R14, R75, R10, !PT ;  /* 0x0000000a4b0e7209 */ /* 0x001fe40007810000 */
[----:B------:R-:W-:-:S03]  /*137d0*/  ISETP.LT.OR P3, PT, R68, 0x3a, P3 ;  /* 0x0000003a4400780c */ /* 0x000fc60001f61670 */
[----:B------:R-:W0:Y:S01]  /*137e0*/  SHFL.BFLY PT, R77, R14, 0x1, 0x1f ;  /* 0x0c201f000e4d7f89 */ /* 0x000e2200000e0000 */
        /* <DEDUP_REMOVED lines=8> */
[----:B0-----:R-:W-:Y:S02]  /*13870*/  FMNMX.FTZ R10, R14, R77, !PT ;  /* 0x0000004d0e0a7209 */ /* 0x001fe40007810000 */
[----:B------:R-:W-:-:S02]  /*13880*/  FSEL R35, R35, -INF , !P3 ;  /* 0xff80000023237808 */ /* 0x000fc40005800000 */
        /* <DEDUP_REMOVED lines=43> */
[----:B------:R-:W-:-:S04]  /*13b40*/  ISETP.LT.OR P3, PT, R68, 0x71, P3 ;  /* 0x000000714400780c */ /* 0x000fc80001f61670 */
        /* <DEDUP_REMOVED lines=9> */
[----:B------:R-:W-:-:S01]  /*13be0*/  FFMA.FTZ R74, R74, UR35, -R79 ;  /* 0x000000234a4a7c23 */ /* 0x000fc2000801084f */
[----:B------:R-:W-:Y:S01]  /*13bf0*/  FSEL R77, R0, -INF , !P3 ;  /* 0xff800000004d7808 */ /* 0x000fe20005800000 */
[----:B------:R-:W-:-:S01]  /*13c00*/  FFMA.FTZ R0, R76, UR35, -R79 ;  /* 0x000000234c007c23 */ /* 0x000fc2000801084f */
[--C-:B------:R-:W-:Y:S01]  /*13c10*/  FFMA.FTZ R76, R63, UR35, -R79.reuse ;  /* 0x000000233f4c7c23 */ /* 0x100fe2000801084f */
[----:B------:R-:W-:Y:S01]  /*13c20*/  ISETP.GT.AND P3, PT, R67, 0x79, !P6 ;  /* 0x000000794300780c */ /* 0x000fe20007764270 */
[----:B------:R-:W-:Y:S01]  /*13c30*/  MUFU.EX2 R75, R75 ;  /* 0x0000004b004b7308 */ /* 0x000fe20000000800 */
[----:B------:R-:W-:Y:S01]  /*13c40*/  FMNMX.FTZ R14, R77, R8, !PT ;  /* 0x000000084d0e7209 */ /* 0x000fe20007810000 */
[--C-:B------:R-:W-:Y:S01]  /*13c50*/  FFMA.FTZ R73, R73, UR35, -R79.reuse ;  /* 0x0000002349497c23 */ /* 0x100fe2000801084f */
[----:B------:R-:W-:Y:S01]  /*13c60*/  ISETP.LT.OR P3, PT, R68, 0x7a, P3 ;  /* 0x0000007a4400780c */ /* 0x000fe20001f61670 */
[--C-:B------:R-:W-:Y:S01]  /*13c70*/  FFMA.FTZ R68, R45, UR35, -R79.reuse ;  /* 0x000000232d447c23 */ /* 0x100fe2000801084f */
[----:B------:R-:W-:Y:S01]  /*13c80*/  FMNMX.FTZ R14, R3, R14, !PT ;  /* 0x0000000e030e7209 */ /* 0x000fe20007810000 */
[--C-:B------:R-:W-:Y:S01]  /*13c90*/  FFMA.FTZ R45, R36, UR35, -R79.reuse ;  /* 0x00000023242d7c23 */ /* 0x100fe2000801084f */
[----:B------:R-:W-:Y:S01]  /*13ca0*/  FSEL R53, R53, -INF , !P3 ;  /* 0xff80000035357808 */ /* 0x000fe20005800000 */
[--C-:B------:R-:W-:Y:S01]  /*13cb0*/  FFMA.FTZ R36, R41, UR35, -R79.reuse ;  /* 0x0000002329247c23 */ /* 0x100fe2000801084f */
[----:B------:R-:W-:Y:S01]  /*13cc0*/  FMNMX.FTZ R81, R11, R14, !PT ;  /* 0x0000000e0b517209 */ /* 0x000fe20007810000 */
[--C-:B------:R-:W-:Y:S01]  /*13cd0*/  FFMA.FTZ R41, R40, UR35, -R79.reuse ;  /* 0x0000002328297c23 */ /* 0x100fe2000801084f */
        /* <DEDUP_REMOVED lines=16> */
[----:B------:R-:W0:Y:S01]  /*13de0*/  MUFU.EX2 R73, R73 ;  /* 0x0000004900497308 */ /* 0x000e220000000800 */
        /* <DEDUP_REMOVED lines=10> */
[----:B------:R-:W-:-:S03]  /*13e90*/  FFMA.FTZ R28, R28, UR35, -R79 ;  /* 0x000000231c1c7c23 */ /* 0x000fc6000801084f */
[----:B------:R-:W-:Y:S02]  /*13ea0*/  FMNMX.FTZ R81, R25, R14, !PT ;  /* 0x0000000e19517209 */ /* 0x000fe40007810000 */
[----:B------:R-:W-:Y:S01]  /*13eb0*/  MUFU.EX2 R71, R71 ;  /* 0x0000004700477308 */ /* 0x000fe20000000800 */
[----:B0-----:R-:W-:Y:S02]  /*13ec0*/  F2FP.SATFINITE.E4M3.F32.PACK_AB_MERGE_C R196, R73, R74, RZ ;  /* 0x0000004a49c4723e */ /* 0x001fe400048070ff */
[----:B------:R-:W-:Y:S02]  /*13ed0*/  FMNMX.FTZ R14, R26, R81, !PT ;  /* 0x000000511a0e7209 */ /* 0x000fe40007810000 */
[----:B------:R-:W-:Y:S02]  /*13ee0*/  F2FP.SATFINITE.E4M3.F32.PACK_AB_MERGE_C R196, R75, R0, R196 ;  /* 0x000000004bc4723e */ /* 0x000fe400048070c4 */
        /* <DEDUP_REMOVED lines=22> */
[----:B------:R-:W-:-:S04]  /*14050*/  FMNMX.FTZ R14, R54, R83, !PT ;  /* 0x00000053360e7209 */ /* 0x000fc80007810000 */
[----:B------:R-:W-:Y:S01]  /*14060*/  FMNMX.FTZ R61, R55, R14, !PT ;  /* 0x0000000e373d7209 */ /* 0x000fe20007810000 */
[----:B------:R-:W-:Y:S01]  /*14070*/  MUFU.EX2 R63, R91 ;  /* 0x0000005b003f7308 */ /* 0x000fe20000000800 */
[----:B0-----:R-:W-:-:S01]  /*14080*/  FFMA.FTZ R80, R58, UR35, -R79 ;  /* 0x000000233a507c23 */ /* 0x001fc2000801084f */
[--C-:B------:R-:W-:Y:S01]  /*14090*/  FFMA.FTZ R58, R37, UR35, -R79.reuse ;  /* 0x00000023253a7c23 */ /* 0x100fe2000801084f */
[----:B------:R-:W-:Y:S01]  /*140a0*/  FMNMX.FTZ R67, R70, R61, !PT ;  /* 0x0000003d46437209 */ /* 0x000fe20007810000 */
[----:B------:R-:W-:Y:S01]  /*140b0*/  FFMA.FTZ R37, R49, UR35, -R79 ;  /* 0x0000002331257c23 */ /* 0x000fe2000801084f */
[----:B------:R-:W-:Y:S02]  /*140c0*/  IMAD.U32 R49, RZ, RZ, UR35 ;  /* 0x00000023ff317e24 */ /* 0x000fe4000f8e00ff */
        /* <DEDUP_REMOVED lines=9> */
[----:B0-----:R-:W-:-:S07]  /*14160*/  FMNMX.FTZ R67, R14, R67, !PT ;  /* 0x000000430e437209 */ /* 0x001fce0007810000 */
[----:B------:R-:W-:Y:S01]  /*14170*/  MUFU.EX2 R60, R60 ;  /* 0x0000003c003c7308 */ /* 0x000fe20000000800 */
[----:B------:R-:W0:Y:S07]  /*14180*/  SHFL.BFLY PT, R14, R67, 0x1, 0x1f ;  /* 0x0c201f00430e7f89 */ /* 0x000e2e00000e0000 */
[----:B------:R-:W-:Y:S08]  /*14190*/  MUFU.EX2 R37, R37 ;  /* 0x0000002500257308 */ /* 0x000ff00000000800 */
[----:B------:R-:W-:Y:S08]  /*141a0*/  MUFU.EX2 R68, R68 ;  /* 0x0000004400447308 */ /* 0x000ff00000000800 */
[----:B------:R-:W-:Y:S01]  /*141b0*/  MUFU.EX2 R33, R33 ;  /* 0x0000002100217308 */ /* 0x000fe20000000800 */
[----:B0-----:R-:W-:-:S04]  /*141c0*/  FMNMX.FTZ R14, R67, R14, !PT ;  /* 0x0000000e430e7209 */ /* 0x001fc80007810000 */
[C---:B------:R-:W-:Y:S01]  /*141d0*/  FSETP.NEU.FTZ.AND P3, PT, R14.reuse, -INF , PT ;  /* 0xff8000000e00780b */ /* 0x040fe20003f7d000 */
[----:B------:R-:W-:-:S01]  /*141e0*/  FFMA.FTZ R40, R14, R49, -8 ;  /* 0xc10000000e287423 */ /* 0x000fc20000010031 */
[----:B------:R-:W-:Y:S01]  /*141f0*/  FFMA.FTZ R49, R4, UR35, -R79 ;  /* 0x0000002304317c23 */ /* 0x000fe2000801084f */
[----:B------:R-:W-:Y:S03]  /*14200*/  MUFU.EX2 R56, R56 ;  /* 0x0000003800387308 */ /* 0x000fe60000000800 */
[----:B------:R-:W-:-:S05]  /*14210*/  FSEL R40, R40, RZ, P3 ;  /* 0x000000ff28287208 */ /* 0x000fca0001800000 */
        /* <DEDUP_REMOVED lines=22> */
[----:B------:R1:W-:Y:S01]  /*14380*/  MUFU.EX2 R82, R15 ;  /* 0x0000000f00527308 */ /* 0x0003e20000000800 */
        /* <DEDUP_REMOVED lines=9> */
[----:B------:R-:W-:-:S06]  /*14420*/  FFMA.FTZ R52, R52, UR35, -R40 ;  /* 0x0000002334347c23 */ /* 0x000fcc0008010828 */
[----:B------:R1:W3:Y:S08]  /*14430*/  MUFU.EX2 R80, R11 ;  /* 0x0000000b00507308 */ /* 0x0002f00000000800 */
[----:B------:R-:W4:Y:S01]  /*14440*/  MUFU.EX2 R3, R3 ;  /* 0x0000000300037308 */ /* 0x000f220000000800 */
[----:B-1----:R-:W-:-:S01]  /*14450*/  FFMA.FTZ R11, R26, UR35, -R40 ;  /* 0x000000231a0b7c23 */ /* 0x002fc20008010828 */
[----:B------:R-:W-:-:S04]  /*14460*/  FADD.FTZ R26, R74, R15 ;  /* 0x0000000f4a1a7221 */ /* 0x000fc80000010000 */
[----:B------:R-:W-:Y:S01]  /*14470*/  FADD.FTZ R15, R73, R26 ;  /* 0x0000001a490f7221 */ /* 0x000fe20000010000 */
[----:B0-----:R-:W-:-:S01]  /*14480*/  FADD.FTZ R26, R4, R67 ;  /* 0x00000043041a7221 */ /* 0x001fc20000010000 */
[----:B------:R0:W-:Y:S08]  /*14490*/  MUFU.EX2 R79, R13 ;  /* 0x0000000d004f7308 */ /* 0x0001f00000000800 */
[----:B------:R-:W1:Y:S01]  /*144a0*/  MUFU.EX2 R8, R8 ;  /* 0x0000000800087308 */ /* 0x000e620000000800 */
[----:B0-----:R-:W-:-:S01]  /*144b0*/  FFMA.FTZ R13, R34, UR35, -R40 ;  /* 0x00000023220d7c23 */ /* 0x001fc20008010828 */
[----:B------:R-:W-:Y:S01]  /*144c0*/  FADD.FTZ R34, R72, R15 ;  /* 0x0000000f48227221 */ /* 0x000fe20000010000 */
[----:B--2---:R-:W-:-:S01]  /*144d0*/  FADD.FTZ R15, R77, R26 ;  /* 0x0000001a4d0f7221 */ /* 0x004fc20000010000 */
[----:B---3--:R-:W-:-:S02]  /*144e0*/  F2FP.SATFINITE.E4M3.F32.PACK_AB_MERGE_C R77, R80, R77, RZ ;  /* 0x0000004d504d723e */ /* 0x008fc400048070ff */
[----:B------:R-:W-:-:S01]  /*144f0*/  FADD.FTZ R34, R71, R34 ;  /* 0x0000002247227221 */ /* 0x000fc20000010000 */
[----:B------:R-:W-:Y:S01]  /*14500*/  FADD.FTZ R26, R80, R15 ;  /* 0x0000000f501a7221 */ /* 0x000fe20000010000 */
[----:B------:R0:W-:Y:S01]  /*14510*/  MUFU.EX2 R84, R25 ;  /* 0x0000001900547308 */ /* 0x0001e20000000800 */
[----:B------:R-:W-:Y:S02]  /*14520*/  F2FP.SATFINITE.E4M3.F32.PACK_AB_MERGE_C R197, R67, R4, R77 ;  /* 0x0000000443c5723e */ /* 0x000fe4000480704d */
[----:B----4-:R-:W-:-:S05]  /*14530*/  FADD.FTZ R15, R3, R26 ;  /* 0x0000001a030f7221 */ /* 0x010fca0000010000 */
[----:B------:R-:W2:Y:S01]  /*14540*/  MUFU.EX2 R9, R9 ;  /* 0x0000000900097308 */ /* 0x000ea20000000800 */
[----:B0-----:R-:W-:-:S01]  /*14550*/  FADD.FTZ R25, R69, R34 ;  /* 0x0000002245197221 */ /* 0x001fc20000010000 */
[----:B-1----:R-:W-:-:S03]  /*14560*/  FADD.FTZ R26, R8, R15 ;  /* 0x0000000f081a7221 */ /* 0x002fc60000010000 */
[----:B------:R-:W-:Y:S01]  /*14570*/  FADD.FTZ R34, R66, R25 ;  /* 0x0000001942227221 */ /* 0x000fe20000010000 */
[----:B------:R-:W-:-:S01]  /*14580*/  FADD.FTZ R15, R79, R26 ;  /* 0x0000001a4f0f7221 */ /* 0x000fc20000010000 */
[----:B------:R-:W-:Y:S01]  /*14590*/  F2FP.SATFINITE.E4M3.F32.PACK_AB_MERGE_C R26, R81, R78, RZ ;  /* 0x0000004e511a723e */ /* 0x000fe200048070ff */
[----:B------:R-:W0:Y:S01]  /*145a0*/  MUFU.EX2 R12, R12 ;  /* 0x0000000c000c7308 */ /* 0x000e220000000800 */
[----:B------:R-:W-:-:S01]  /*145b0*/  FADD.FTZ R25, R65, R34 ;  /* 0x0000002241197221 */ /* 0x000fc20000010000 */
[----:B------:R-:W-:Y:S02]  /*145c0*/  F2FP.SATFINITE.E4M3.F32.PACK_AB_MERGE_C R79, R82, R79, RZ ;  /* 0x0000004f524f723e */ /* 0x000fe400048070ff */
[----:B------:R-:W-:Y:S01]  /*145d0*/  F2FP.SATFINITE.E4M3.F32.PACK_AB_MERGE_C R194, R62, R63, R26 ;  /* 0x0000003f3ec2723e */ /* 0x000fe2000480701a */
[----:B------:R-:W-:Y:S01]  /*145e0*/  FADD.FTZ R0, R64, R25 ;  /* 0x0000001940007221 */ /* 0x000fe20000010000 */
[----:B------:R-:W-:Y:S02]  /*145f0*/  F2FP.SATFINITE.E4M3.F32.PACK_AB_MERGE_C R199, R8, R3, R79 ;  /* 0x0000000308c7723e */ /* 0x000fe4000480704f */
[----:B------:R1:W3:Y:S01]  /*14600*/  MUFU.EX2 R21, R24 ;  /* 0x0000001800157308 */ /* 0x0002e20000000800 */
[----:B------:R-:W-:-:S01]  /*14610*/  FADD.FTZ R25, R59, R0 ;  /* 0x000000003b197221 */ /* 0x000fc20000010000 */
[----:B------:R-:W-:Y:S01]  /*14620*/  FADD.FTZ R0, R82, R15 ;  /* 0x0000000f52007221 */ /* 0x000fe20000010000 */
[C---:B------:R-:W-:Y:S01]  /*14630*/  F2FP.SATFINITE.E4M3.F32.PACK_AB_MERGE_C R59, R76.reuse, R59, RZ ;  /* 0x0000003b4c3b723e */ /* 0x040fe200048070ff */
[----:B------:R-:W4:Y:S01]  /*14640*/  @P1 LDC R8, c[0x0][0x450] ;  /* 0x00011400ff081b82 */ /* 0x000f220000000800 */
[----:B------:R-:W-:-:S01]  /*14650*/  FADD.FTZ R76, R76, R25 ;  /* 0x000000194c4c7221 */ /* 0x000fc20000010000 */
[----:B--2---:R-:W-:Y:S01]  /*14660*/  FADD.FTZ R15, R9, R0 ;  /* 0x00000000090f7221 */ /* 0x004fe20000010000 */
[----:B------:R-:W-:Y:S01]  /*14670*/  F2FP.SATFINITE.E4M3.F32.PACK_AB_MERGE_C R192, R64, R65, R59 ;  /* 0x0000004140c0723e */ /* 0x000fe2000480703b */
[----:B------:R-:W2:Y:S01]  /*14680*/  MUFU.EX2 R11, R11 ;  /* 0x0000000b000b7308 */ /* 0x000ea20000000800 */
[----:B-1----:R-:W-:-:S01]  /*14690*/  FFMA.FTZ R24, R35, UR35, -R40 ;  /* 0x0000002323187c23 */ /* 0x002fc20008010828 */
[----:B0-----:R-:W-:Y:S01]  /*146a0*/  FADD.FTZ R0, R12, R15 ;  /* 0x0000000f0c007221 */ /* 0x001fe20000010000 */
[----:B------:R-:W-:-:S01]  /*146b0*/  FADD.FTZ R25, R63, R76 ;  /* 0x0000004c3f197221 */ /* 0x000fc20000010000 */
[----:B------:R-:W-:-:S03]  /*146c0*/  FFMA.FTZ R40, R53, UR35, -R40 ;  /* 0x0000002335287c23 */ /* 0x000fc60008010828 */
[----:B------:R-:W-:Y:S01]  /*146d0*/  FADD.FTZ R25, R62, R25 ;  /* 0x000000193e197221 */ /* 0x000fe20000010000 */
[----:B------:R-:W0:Y:S01]  /*146e0*/  MUFU.EX2 R20, R20 ;  /* 0x0000001400147308 */ /* 0x000e220000000800 */
[----:B---3--:R-:W-:-:S01]  /*146f0*/  FADD.FTZ R15, R21, R0 ;  /* 0x00000000150f7221 */ /* 0x008fc20000010000 */
[----:B------:R-:W-:Y:S01]  /*14700*/  F2FP.SATFINITE.E4M3.F32.PACK_AB_MERGE_C R21, R84, R21, RZ ;  /* 0x000000155415723e */ /* 0x000fe200048070ff */
[----:B------:R-:W-:-:S01]  /*14710*/  FADD.FTZ R78, R78, R25 ;  /* 0x000000194e4e7221 */ /* 0x000fc20000010000 */
[----:B------:R-:W-:Y:S01]  /*14720*/  F2FP.SATFINITE.E4M3.F32.PACK_AB_MERGE_C R25, R58, R57, RZ ;  /* 0x000000393a19723e */ /* 0x000fe200048070ff */
[----:B------:R-:W-:-:S01]  /*14730*/  FADD.FTZ R0, R84, R15 ;  /* 0x0000000f54007221 */ /* 0x000fc20000010000 */
[----:B------:R-:W-:Y:S01]  /*14740*/  F2FP.SATFINITE.E4M3.F32.PACK_AB_MERGE_C R193, R12, R9, R21 ;  /* 0x000000090cc1723e */ /* 0x000fe20004807015 */
[----:B------:R-:W-:-:S01]  /*14750*/  FADD.FTZ R81, R81, R78 ;  /* 0x0000004e51517221 */ /* 0x000fc20000010000 */
[----:B------:R-:W1:Y:S01]  /*14760*/  MUFU.EX2 R30, R30 ;  /* 0x0000001e001e7308 */ /* 0x000e620000000800 */
[----:B--2---:R-:W-:-:S01]  /*14770*/  FADD.FTZ R15, R11, R0 ;  /* 0x000000000b0f7221 */ /* 0x004fc20000010000 */
[----:B------:R-:W-:Y:S01]  /*14780*/  F2FP.SATFINITE.E4M3.F32.PACK_AB_MERGE_C R188, R61, R60, R25 ;  /* 0x0000003c3dbc723e */ /* 0x000fe20004807019 */
[----:B------:R-:W-:-:S01]  /*14790*/  FADD.FTZ R60, R60, R81 ;  /* 0x000000513c3c7221 */ /* 0x000fc20000010000 */
[----:B------:R-:W-:-:S03]  /*147a0*/  F2FP.SATFINITE.E4M3.F32.PACK_AB_MERGE_C R25, R68, R37, RZ ;  /* 0x000000254419723e */ /* 0x000fc600048070ff */
[----:B------:R-:W-:Y:S01]  /*147b0*/  FADD.FTZ R60, R61, R60 ;  /* 0x0000003c3d3c7221 */ /* 0x000fe20000010000 */
[----:B------:R-:W2:Y:S01]  /*147c0*/  MUFU.EX2 R31, R31 ;  /* 0x0000001f001f7308 */ /* 0x000ea20000000800 */
[----:B0-----:R-:W-:-:S01]  /*147d0*/  FADD.FTZ R15, R20, R15 ;  /* 0x0000000f140f7221 */ /* 0x001fc20000010000 */
[----:B------:R-:W-:Y:S01]  /*147e0*/  F2FP.SATFINITE.E4M3.F32.PACK_AB_MERGE_C R190, R56, R33, R25 ;  /* 0x0000002138be723e */ /* 0x000fe20004807019 */
[----:B------:R-:W-:-:S01]  /*147f0*/  FADD.FTZ R57, R57, R60 ;  /* 0x0000003c39397221 */ /* 0x000fc20000010000 */
[----:B------:R-:W0:Y:S03]  /*14800*/  @P1 LDC R25, c[0x0][0x44c] ;  /* 0x00011300ff191b82 */ /* 0x000e260000000800 */
[----:B------:R-:W-:-:S01]  /*14810*/  FADD.FTZ R58, R58, R57 ;  /* 0x000000393a3a7221 */ /* 0x000fc20000010000 */
[----:B------:R-:W3:Y:S01]  /*14820*/  MUFU.EX2 R13, R13 ;  /* 0x0000000d000d7308 */ /* 0x000ee20000000800 */
[----:B-1----:R-:W-:-:S02]  /*14830*/  FADD.FTZ R0, R30, R15 ;  /* 0x0000000f1e007221 */ /* 0x002fc40000010000 */
[----:B------:R-:W-:-:S04]  /*14840*/  FADD.FTZ R33, R33, R58 ;  /* 0x0000003a21217221 */ /* 0x000fc80000010000 */
[----:B------:R-:W-:Y:S01]  /*14850*/  FADD.FTZ R56, R56, R33 ;  /* 0x0000002138387221 */ /* 0x000fe20000010000 */
[----:B------:R-:W1:Y:S01]  /*14860*/  MUFU.EX2 R24, R24 ;  /* 0x0000001800187308 */ /* 0x000e620000000800 */
[----:B--2---:R-:W-:-:S01]  /*14870*/  FADD.FTZ R0, R31, R0 ;  /* 0x000000001f007221 */ /* 0x004fc20000010000 */
[----:B------:R-:W-:Y:S01]  /*14880*/  F2FP.SATFINITE.E4M3.F32.PACK_AB_MERGE_C R30, R31, R30, RZ ;  /* 0x0000001e1f1e723e */ /* 0x000fe200048070ff */
[----:B------:R-:W-:-:S03]  /*14890*/  FADD.FTZ R37, R37, R56 ;  /* 0x0000003825257221 */ /* 0x000fc60000010000 */
[----:B------:R-:W-:Y:S01]  /*148a0*/  F2FP.SATFINITE.E4M3.F32.PACK_AB_MERGE_C R195, R20, R11, R30 ;  /* 0x0000000b14c3723e */ /* 0x000fe2000480701e */
[----:B------:R-:W-:-:S01]  /*148b0*/  FADD.FTZ R37, R68, R37 ;  /* 0x0000002544257221 */ /* 0x000fc20000010000 */
[----:B------:R-:W2:Y:S01]  /*148c0*/  MUFU.EX2 R38, R38 ;  /* 0x0000002600267308 */ /* 0x000ea20000000800 */
[----:B---3--:R-:W-:-:S01]  /*148d0*/  FADD.FTZ R15, R13, R0 ;  /* 0x000000000d0f7221 */ /* 0x008fc20000010000 */
[----:B------:R-:W-:Y:S02]  /*148e0*/  IMAD.MOV.U32 R11, RZ, RZ, R212 ;  /* 0x000000ffff0b7224 */ /* 0x000fe400078e00d4 */
[----:B0-----:R-:W-:-:S04]  /*148f0*/  @P1 IMAD.HI.U32 R25, R212, R25, RZ ;  /* 0x00000019d4191227 */ /* 0x001fc800078e00ff */
[----:B------:R-:W0:Y:S01]  /*14900*/  MUFU.EX2 R39, R39 ;  /* 0x0000002700277308 */ /* 0x000e220000000800 */
[----:B-1----:R-:W-:-:S01]  /*14910*/  FADD.FTZ R15, R24, R15 ;  /* 0x0000000f180f7221 */ /* 0x002fc20000010000 */
[----:B----4-:R-:W-:-:S06]  /*14920*/  @P1 SHF.R.U32.HI R11, RZ, R8, R25 ;  /* 0x00000008ff0b1219 */ /* 0x010fcc0000011619 */
        /* <DEDUP_REMOVED lines=16> */
[----:B0-----:R-:W-:-:S01]  /*14a30*/  FADD.FTZ R3, R48, R3 ;  /* 0x0000000330037221 */ /* 0x001fc20000010000 */
[----:B------:R-:W-:-:S04]  /*14a40*/  F2FP.SATFINITE.E4M3.F32.PACK_AB_MERGE_C R47, R48, R47, RZ ;  /* 0x0000002f302f723e */ /* 0x000fc800048070ff */
[----:B------:R-:W-:Y:S02]  /*14a50*/  F2FP.SATFINITE.E4M3.F32.PACK_AB_MERGE_C R191, R43, R42, R47 ;  /* 0x0000002a2bbf723e */ /* 0x000fe4000480702f */
[----:B------:R-:W0:Y:S08]  /*14a60*/  MUFU.EX2 R50, R50 ;  /* 0x0000003200327308 */ /* 0x000e300000000800 */
[----:B------:R-:W2:Y:S01]  /*14a70*/  MUFU.EX2 R51, R51 ;  /* 0x0000003300337308 */ /* 0x000ea20000000800 */
[----:B-1----:R-:W-:Y:S01]  /*14a80*/  F2FP.SATFINITE.E4M3.F32.PACK_AB_MERGE_C R184, R45, R44, R0 ;  /* 0x0000002c2db8723e */ /* 0x002fe20004807000 */
[----:B------:R-:W-:-:S04]  /*14a90*/  FADD.FTZ R44, R44, R37 ;  /* 0x000000252c2c7221 */ /* 0x000fc80000010000 */
[----:B------:R-:W-:Y:S02]  /*14aa0*/  FADD.FTZ R45, R45, R44 ;  /* 0x0000002c2d2d7221 */ /* 0x000fe40000010000 */
[----:B------:R-:W1:Y:S01]  /*14ab0*/  MUFU.EX2 R54, R54 ;  /* 0x0000003600367308 */ /* 0x000e620000000800 */
[----:B0-----:R-:W-:-:S01]  /*14ac0*/  FADD.FTZ R0, R50, R3 ;  /* 0x0000000332007221 */ /* 0x001fc20000010000 */
[----:B------:R-:W-:-:S04]  /*14ad0*/  FADD.FTZ R36, R36, R45 ;  /* 0x0000002d24247221 */ /* 0x000fc80000010000 */
[----:B------:R-:W-:Y:S02]  /*14ae0*/  FADD.FTZ R41, R41, R36 ;  /* 0x0000002429297221 */ /* 0x000fe40000010000 */
[----:B------:R-:W0:Y:S01]  /*14af0*/  MUFU.EX2 R55, R55 ;  /* 0x0000003700377308 */ /* 0x000e220000000800 */
[----:B--2---:R-:W-:-:S07]  /*14b00*/  FADD.FTZ R9, R51, R0 ;  /* 0x0000000033097221 */ /* 0x004fce0000010000 */
[----:B------:R-:W-:Y:S01]  /*14b10*/  MUFU.EX2 R28, R28 ;  /* 0x0000001c001c7308 */ /* 0x000fe20000000800 */
[----:B-1----:R-:W-:-:S07]  /*14b20*/  FADD.FTZ R0, R54, R9 ;  /* 0x0000000936007221 */ /* 0x002fce0000010000 */
[----:B------:R-:W1:Y:S01]  /*14b30*/  MUFU.EX2 R49, R49 ;  /* 0x0000003100317308 */ /* 0x000e620000000800 */
[C---:B0-----:R-:W-:Y:S01]  /*14b40*/  F2FP.SATFINITE.E4M3.F32.PACK_AB_MERGE_C R54, R55.reuse, R54, RZ ;  /* 0x000000363736723e */ /* 0x041fe200048070ff */
[----:B------:R-:W-:-:S03]  /*14b50*/  FADD.FTZ R55, R55, R0 ;  /* 0x0000000037377221 */ /* 0x000fc60000010000 */
[----:B------:R-:W-:-:S03]  /*14b60*/  F2FP.SATFINITE.E4M3.F32.PACK_AB_MERGE_C R185, R51, R50, R54 ;  /* 0x0000003233b9723e */ /* 0x000fc60004807036 */
[----:B------:R-:W-:Y:S08]  /*14b70*/  MUFU.EX2 R32, R32 ;  /* 0x0000002000207308 */ /* 0x000ff00000000800 */
[----:B------:R-:W0:Y:S01]  /*14b80*/  MUFU.EX2 R29, R29 ;  /* 0x0000001d001d7308 */ /* 0x000e220000000800 */
[----:B-1----:R-:W-:-:S07]  /*14b90*/  F2FP.SATFINITE.E4M3.F32.PACK_AB_MERGE_C R4, R49, R28, RZ ;  /* 0x0000001c3104723e */ /* 0x002fce00048070ff */
[----:B------:R-:W1:Y:S08]  /*14ba0*/  MUFU.EX2 R70, R70 ;  /* 0x0000004600467308 */ /* 0x000e700000000800 */
[----:B------:R-:W2:Y:S01]  /*14bb0*/  MUFU.EX2 R15, R46 ;  /* 0x0000002e000f7308 */ /* 0x000ea20000000800 */
[----:B0-----:R-:W-:Y:S01]  /*14bc0*/  F2FP.SATFINITE.E4M3.F32.PACK_AB_MERGE_C R186, R29, R32, R4 ;  /* 0x000000201dba723e */ /* 0x001fe20004807004 */
[----:B------:R-:W-:-:S04]  /*14bd0*/  FADD.FTZ R32, R32, R41 ;  /* 0x0000002920207221 */ /* 0x000fc80000010000 */
[----:B------:R-:W-:Y:S02]  /*14be0*/  FADD.FTZ R29, R29, R32 ;  /* 0x000000201d1d7221 */ /* 0x000fe40000010000 */
[----:B------:R-:W-:Y:S01]  /*14bf0*/  MUFU.EX2 R52, R52 ;  /* 0x0000003400347308 */ /* 0x000fe20000000800 */
[----:B-1----:R-:W-:-:S01]  /*14c00*/  FADD.FTZ R0, R70, R55 ;  /* 0x0000003746007221 */ /* 0x002fc20000010000 */
[----:B------:R-:W-:-:S04]  /*14c10*/  FADD.FTZ R4, R28, R29 ;  /* 0x0000001d1c047221 */ /* 0x000fc80000010000 */
[----:B------:R-:W-:Y:S02]  /*14c20*/  FADD.FTZ R4, R49, R4 ;  /* 0x0000000431047221 */ /* 0x000fe40000010000 */
[----:B------:R-:W0:Y:S01]  /*14c30*/  MUFU.EX2 R3, R40 ;  /* 0x0000002800037308 */ /* 0x000e220000000800 */
[----:B--2---:R-:W-:-:S01]  /*14c40*/  FADD.FTZ R9, R15, R0 ;  /* 0x000000000f097221 */ /* 0x004fc20000010000 */
[----:B0-----:R-:W-:-:S03]  /*14c50*/  F2FP.SATFINITE.E4M3.F32.PACK_AB_MERGE_C R0, R3, R52, RZ ;  /* 0x000000340300723e */ /* 0x001fc600048070ff */
[----:B------:R-:W-:Y:S01]  /*14c60*/  FADD.FTZ R52, R52, R9 ;  /* 0x0000000934347221 */ /* 0x000fe20000010000 */
[----:B------:R-:W-:Y:S01]  /*14c70*/  IMAD.IADD R9, R88, 0x1, R11 ;  /* 0x0000000158097824 */ /* 0x000fe200078e020b */
[----:B------:R-:W-:Y:S02]  /*14c80*/  F2FP.SATFINITE.E4M3.F32.PACK_AB_MERGE_C R187, R15, R70, R0 ;  /* 0x000000460fbb723e */ /* 0x000fe40004807000 */
[----:B------:R-:W-:-:S01]  /*14c90*/  FADD.FTZ R3, R3, R52 ;  /* 0x0000003403037221 */ /* 0x000fc20000010000 */
[----:B------:R-:W-:Y:S01]  /*14ca0*/  IADD3 R0, R89, -0x2, RZ ;  /* 0xfffffffe59007810 */ /* 0x000fe20007ffe0ff */
[----:B------:R-:W-:Y:S01]  /*14cb0*/  IMAD.IADD R6, R9, 0x1, R6 ;  /* 0x0000000109067824 */ /* 0x000fe200078e0206 */
        /* <DEDUP_REMOVED lines=12> */
.L_x_1717:
[----:B------:R-:W-:-:S13]  /*14d80*/  ISETP.NE.AND P3, PT, R7, 0x1, PT ;  /* 0x000000010700780c */ /* 0x000fda0003f65270 */
[----:B------:R-:W0:Y:S02]  /*14d90*/  @P3 LDC.64 R12, c[0x0][0x9e8] ;  /* 0x00027a00ff0c3b82 */ /* 0x000e240000000a00 */
[----:B0-----:R-:W-:-:S05]  /*14da0*/  @P3 IMAD.HI.U32 R12, R8, R12, RZ ;  /* 0x0000000c080c3227 */ /* 0x001fca00078e00ff */
[----:B------:R-:W-:-:S07]  /*14db0*/  @P3 SHF.R.U32.HI R8, RZ, R13, R12 ;  /* 0x0000000dff083219 */ /* 0x000fce000001160c */
.L_x_1718:
[----:B------:R-:W-:Y:S05]  /*14dc0*/  BSYNC B0 ;  /* 0x0000000000007941 */ /* 0x000fea0003800000 */
.L_x_1716:
[----:B------:R-:W-:-:S05]  /*14dd0*/  IMAD R7, R8, R7, R7 ;  /* 0x0000000708077224 */ /* 0x000fca00078e0207 */
[----:B------:R-:W-:-:S07]  /*14de0*/  VIMNMX R6, R6, R7, PT ;  /* 0x0000000706067248 */ /* 0x000fce0003fe0100 */
.L_x_1715:
[----:B------:R-:W-:Y:S01]  /*14df0*/  SHF.R.S32.HI R7, RZ, 0x1f, R6 ;  /* 0x0000001fff077819 */ /* 0x000fe20000011406 */
[----:B------:R-:W-:Y:S01]  /*14e00*/  ULDC UR32, c[0x0][0x9e4] ;  /* 0x0002790000207ab9 */ /* 0x000fe20000000800 */
[----:B------:R-:W-:Y:S01]  /*14e10*/  ULDC UR29, c[0x0][0x9e4] ;  /* 0x00027900001d7ab9 */ /* 0x000fe20000000800 */
[----:B------:R-:W-:Y:S01]  /*14e20*/  ULDC UR28, c[0x0][0x988] ;  /* 0x00026200001c7ab9 */ /* 0x000fe20000000800 */
[----:B------:R-:W-:Y:S01]  /*14e30*/  LEA.HI R7, R7, R6, RZ, 0x7 ;  /* 0x0000000607077211 */ /* 0x000fe200078f38ff */
[----:B------:R-:W-:Y:S01]  /*14e40*/  ULDC UR31, c[0x0][0x988] ;  /* 0x00026200001f7ab9 */ /* 0x000fe20000000800 */
[----:B------:R-:W-:Y:S01]  /*14e50*/  ULDC UR30, c[0x0][0x988] ;  /* 0x00026200001e7ab9 */ /* 0x000fe20000000800 */
[----:B------:R-:W-:Y:S01]  /*14e60*/  ULDC UR34, c[0x0][0x9e0] ;  /* 0x0002780000227ab9 */ /* 0x000fe20000000800 */
[----:B------:R-:W-:Y:S01]  /*14e70*/  SHF.R.S32.HI R6, RZ, 0x7, R7 ;  /* 0x00000007ff067819 */ /* 0x000fe20000011407 */
[----:B------:R-:W-:Y:S01]  /*14e80*/  ULDC UR33, c[0x0][0x9e0] ;  /* 0x0002780000217ab9 */ /* 0x000fe20000000800 */
[----:B------:R-:W-:-:S02]  /*14e90*/  CS2R R118, SRZ ;  /* 0x0000000000767805 */ /* 0x000fc4000001ff00 */
[----:B------:R-:W-:Y:S02]  /*14ea0*/  CS2R R116, SRZ ;  /* 0x0000000000747805 */ /* 0x000fe4000001ff00 */
[----:B------:R-:W-:Y:S02]  /*14eb0*/  VIMNMX R11, R229, R6, !PT ;  /* 0x00000006e50b7248 */ /* 0x000fe40007fe0100 */
[----:B------:R-:W-:Y:S02]  /*14ec0*/  CS2R R114, SRZ ;  /* 0x0000000000727805 */ /* 0x000fe4000001ff00 */
[----:B------:R-:W-:Y:S02]  /*14ed0*/  CS2R R112, SRZ ;  /* 0x0000000000707805 */ /* 0x000fe4000001ff00 */
        /* <DEDUP_REMOVED lines=45> */
[----:B------:R-:W-:Y:S06]  /*151b0*/  @!P3 BRA `(.L_x_1719) ;  /* 0x000000380090b947 */ /* 0x000fec0003800000 */
[----:B------:R-:W-:-:S07]  /*151c0*/  IMAD.MOV.U32 R119, RZ, RZ, RZ ;  /* 0x000000ffff777224 */ /* 0x000fce00078e00ff */
.L_x_1739:
[----:B------:R-:W-:Y:S01]  /*151d0*/  ISETP.NE.AND P3, PT, R218, RZ, PT ;  /* 0x000000ffda00720c */ /* 0x000fe20003f65270 */
[----:B------:R-:W-:Y:S01]  /*151e0*/  VIADD R12, R17, 0x1 ;  /* 0x00000001110c7836 */ /* 0x000fe20000000000 */
[----:B------:R-:W-:Y:S05]  /*151f0*/  YIELD ;  /* 0x0000000000007946 */ /* 0x000fea0003800000 */
[----:B------:R-:W-:-:S04]  /*15200*/  ISETP.NE.AND P4, PT, R12, 0x2, PT ;  /* 0x000000020c00780c */ /* 0x000fc80003f85270 */
[----:B------:R-:W-:Y:S02]  /*15210*/  SEL R6, RZ, 0x1, P4 ;  /* 0x00000001ff067807 */ /* 0x000fe40002000000 */
[----:B------:R-:W-:Y:S02]  /*15220*/  SEL R12, R12, RZ, P4 ;  /* 0x000000ff0c0c7207 */ /* 0x000fe40002000000 */
[----:B------:R-:W-:Y:S01]  /*15230*/  LOP3.LUT R13, R201, R6, RZ, 0x3c, !PT ;  /* 0x00000006c90d7212 */ /* 0x000fe200078e3cff */
[----:B------:R-:W-:Y:S06]  /*15240*/  @P3 BRA `(.L_x_1720) ;  /* 0x0000000000303947 */ /* 0x000fec0003800000 */
[----:B------:R-:W-:Y:S05]  /*15250*/  @!P0 BRA `(.L_x_1721) ;  /* 0x0000000000048947 */ /* 0x000fea0003800000 */
[----:B------:R-:W-:Y:S01]  /*15260*/  BPT.TRAP 0x1 ;  /* 0x000000040000795c */ /* 0x000fe20000300000 */
.L_x_1721:
[----:B------:R-:W-:Y:S01]  /*15270*/  IMAD R7, R12, 0x8, R16 ;  /* 0x000000080c077824 */ /* 0x000fe200078e0210 */
[----:B------:R-:W-:-:S04]  /*15280*/  SHF.L.U32 R6, R13, 0x1f, RZ ;  /* 0x0000001f0d067819 */ /* 0x000fc800000006ff */
[----:B------:R0:W1:Y:S01]  /*15290*/  SYNCS.PHASECHK.TRANS64.TRYWAIT P4, [R7+URZ+0x2a830], R6 ;  /* 0x02a83006070075a7 */ /* 0x000062000808017f */
[----:B------:R-:W-:Y:S05]  /*152a0*/  @!P0 BRA `(.L_x_1722) ;  /* 0x0000000000048947 */ /* 0x000fea0003800000 */
[----:B------:R-:W-:Y:S01]  /*152b0*/  BPT.TRAP 0x1 ;  /* 0x000000040000795c */ /* 0x000fe20000300000 */
.L_x_1722:
[----:B------:R-:W-:Y:S04]  /*152c0*/  BSSY B0, `(.L_x_1720) ;  /* 0x0000004000007945 */ /* 0x000fe80003800000 */
[----:B-1----:R-:W-:Y:S05]  /*152d0*/  @P4 BRA `(.L_x_1723) ;  /* 0x0000000000084947 */ /* 0x002fea0003800000 */
[----:B------:R-:W1:Y:S02]  /*152e0*/  SYNCS.PHASECHK.TRANS64.TRYWAIT P4, [R7+URZ+0x2a830], R6 ;  /* 0x02a83006070075a7 */ /* 0x000e64000808017f */
[----:B-1----:R-:W-:Y:S05]  /*152f0*/  @!P4 BRA `(.L_x_1724) ;  /* 0x000001680074c947 */ /* 0x002fea0003800000 */
.L_x_1723:
[----:B------:R-:W-:Y:S05]  /*15300*/  BSYNC B0 ;  /* 0x0000000000007941 */ /* 0x000fea0003800000 */
.L_x_1720:
[----:B01----:R-:W0:Y:S01]  /*15310*/  S2R R6, SR_TID.X ;  /* 0x0000000000067919 */ /* 0x003e220000002100 */
[----:B------:R-:W-:Y:S05]  /*15320*/  WARPSYNC.ALL ;  /* 0x0000000000007948 */ /* 0x000fea0003800000 */
[----:B------:R-:W-:Y:S02]  /*15330*/  IMAD.MOV.U32 R7, RZ, RZ, -0x7fffffe0 ;  /* 0x80000020ff077424 */ /* 0x000fe400078e00ff */
[----:B------:R-:W-:Y:S02]  /*15340*/  IMAD.MOV.U32 R121, RZ, RZ, -0x7fffffe0 ;  /* 0x80000020ff797424 */ /* 0x000fe400078e00ff */
[----:B------:R-:W-:Y:S01]  /*15350*/  IMAD.MOV.U32 R21, RZ, RZ, -0x7fffffe0 ;  /* 0x80000020ff157424 */ /* 0x000fe200078e00ff */
[----:B------:R-:W-:Y:S01]  /*15360*/  R2UR UR27, R7 ;  /* 0x00000000071b72ca */ /* 0x000fe200000e0000 */
[----:B------:R-:W-:Y:S01]  /*15370*/  IMAD.MOV.U32 R9, RZ, RZ, -0x7fffffe0 ;  /* 0x80000020ff097424 */ /* 0x000fe200078e00ff */
[----:B------:R-:W-:-:S02]  /*15380*/  R2UR UR19, R121 ;  /* 0x00000000791372ca */ /* 0x000fc400000e0000 */
[----:B------:R-:W-:Y:S02]  /*15390*/  R2UR UR7, R21 ;  /* 0x00000000150772ca */ /* 0x000fe400000e0000 */
[----:B------:R-:W-:Y:S02]  /*153a0*/  R2UR UR11, R9 ;  /* 0x00000000090b72ca */ /* 0x000fe400000e0000 */
[----:B------:R-:W-:Y:S02]  /*153b0*/  R2UR UR15, R21 ;  /* 0x00000000150f72ca */ /* 0x000fe400000e0000 */
[----:B------:R-:W-:Y:S02]  /*153c0*/  R2UR UR23, R7 ;  /* 0x00000000071772ca */ /* 0x000fe400000e0000 */
[----:B0-----:R-:W-:Y:S01]  /*153d0*/  SHF.R.U32.HI R8, RZ, 0x7, R6 ;  /* 0x00000007ff087819 */ /* 0x001fe20000011606 */
[----:B------:R-:W-:-:S04]  /*153e0*/  IMAD R6, R12, 0x600, R5 ;  /* 0x000006000c067824 */ /* 0x000fc800078e0205 */
[----:B------:R-:W-:Y:S01]  /*153f0*/  VIADD R15, R8, 0x8 ;  /* 0x00000008080f7836 */ /* 0x000fe20000000000 */
[C---:B------:R-:W-:Y:S01]  /*15400*/  R2UR UR26, R6.reuse ;  /* 0x00000000061a72ca */ /* 0x040fe200000e0000 */
[C---:B------:R-:W-:Y:S02]  /*15410*/  VIADD R120, R6.reuse, 0x400 ;  /* 0x0000040006787836 */ /* 0x040fe40000000000 */
[C---:B------:R-:W-:Y:S01]  /*15420*/  VIADD R20, R6.reuse, 0x2 ;  /* 0x0000000206147836 */ /* 0x040fe20000000000 */
[----:B------:R0:W-:Y:S01]  /*15430*/  BAR.SYNC.DEFER_BLOCKING R15, 0x100 ;  /* 0x0004000f0000751d */ /* 0x0001e20000010000 */
[----:B------:R-:W-:Y:S01]  /*15440*/  VIADD R8, R6, 0x200 ;  /* 0x0000020006087836 */ /* 0x000fe20000000000 */
[----:B------:R-:W-:Y:S02]  /*15450*/  R2UR UR18, R120 ;  /* 0x00000000781272ca */ /* 0x000fe400000e0000 */
[----:B------:R-:W-:Y:S01]  /*15460*/  R2UR UR6, R20 ;  /* 0x00000000140672ca */ /* 0x000fe200000e0000 */
[----:B------:R-:W-:Y:S01]  /*15470*/  VIADD R20, R6, 0x202 ;  /* 0x0000020206147836 */ /* 0x000fe20000000000 */
[----:B------:R-:W-:Y:S01]  /*15480*/  R2UR UR10, R8 ;  /* 0x00000000080a72ca */ /* 0x000fe200000e0000 */
[----:B------:R-:W-:-:S03]  /*15490*/  VIADD R6, R6, 0x402 ;  /* 0x0000040206067836 */ /* 0x000fc60000000000 */
[----:B------:R-:W-:Y:S02]  /*154a0*/  R2UR UR14, R20 ;  /* 0x00000000140e72ca */ /* 0x000fe400000e0000 */
[----:B------:R-:W-:Y:S01]  /*154b0*/  R2UR UR22, R6 ;  /* 0x00000000061672ca */ /* 0x000fe200000e0000 */
        /* <DEDUP_REMOVED lines=21> */
.L_x_1726:
[----:B------:R-:W-:Y:S01]  /*15610*/  SHF.L.U32 R6, R201, 0x1f, RZ ;  /* 0x0000001fc9067819 */ /* 0x000fe200000006ff */
[----:B------:R-:W-:-:S04]  /*15620*/  IMAD R7, R17, 0x8, R16 ;  /* 0x0000000811077824 */ /* 0x000fc800078e0210 */
[----:B------:R0:W1:Y:S01]  /*15630*/  SYNCS.PHASECHK.TRANS64.TRYWAIT P3, [R7+URZ+0x2a850], R6 ;  /* 0x02a85006070075a7 */ /* 0x000062000806017f */
[----:B------:R-:W-:Y:S05]  /*15640*/  @!P0 BRA `(.L_x_1727) ;  /* 0x0000000000048947 */ /* 0x000fea0003800000 */
[----:B------:R-:W-:Y:S01]  /*15650*/  BPT.TRAP 0x1 ;  /* 0x000000040000795c */ /* 0x000fe20000300000 */
.L_x_1727:
[----:B-1----:R-:W-:Y:S05]  /*15660*/  @P3 BRA `(.L_x_1725) ;  /* 0x0000000000083947 */ /* 0x002fea0003800000 */
[----:B------:R-:W1:Y:S02]  /*15670*/  SYNCS.PHASECHK.TRANS64.TRYWAIT P3, [R7+URZ+0x2a850], R6 ;  /* 0x02a85006070075a7 */ /* 0x000e64000806017f */
[----:B-1----:R-:W-:Y:S05]  /*15680*/  @!P3 BRA `(.L_x_1728) ;  /* 0x0000016400a4b947 */ /* 0x002fea0003800000 */
.L_x_1725:
[----:B01----:R-:W-:Y:S01]  /*15690*/  IADD3 R6, R16, 0x400, RZ ;  /* 0x0000040010067810 */ /* 0x003fe20007ffe0ff */
[----:B------:R-:W-:Y:S01]  /*156a0*/  IMAD.MOV.U32 R7, RZ, RZ, 0x40000040 ;  /* 0x40000040ff077424 */ /* 0x000fe200078e00ff */
[----:B------:R-:W-:Y:S05]  /*156b0*/  WARPSYNC.ALL ;  /* 0x0000000000007948 */ /* 0x000fea0003800000 */
[----:B------:R-:W-:Y:S01]  /*156c0*/  SHF.R.U32.HI R6, RZ, 0x4, R6 ;  /* 0x00000004ff067819 */ /* 0x000fe20000011606 */
[----:B------:R-:W-:Y:S01]  /*156d0*/  WARPGROUP.ARRIVE ;  /* 0x00000000000079c5 */ /* 0x000fe20000000000 */
[----:B------:R-:W-:Y:S01]  /*156e0*/  R2UR UR7, R7 ;  /* 0x00000000070772ca */ /* 0x000fe200000e0000 */
[----:B------:R-:W-:Y:S01]  /*156f0*/  IMAD.MOV.U32 R9, RZ, RZ, 0x40000040 ;  /* 0x40000040ff097424 */ /* 0x000fe200078e00ff */
[----:B------:R-:W-:Y:S01]  /*15700*/  LOP3.LUT R6, R6, 0x3fff, RZ, 0xc0, !PT ;  /* 0x00003fff06067812 */ /* 0x000fe200078ec0ff */
[----:B------:R-:W-:-:S02]  /*15710*/  IMAD.MOV.U32 R7, RZ, RZ, 0x40000040 ;  /* 0x40000040ff077424 */ /* 0x000fc400078e00ff */
[----:B------:R-:W0:Y:S01]  /*15720*/  S2R R15, SR_TID.X ;  /* 0x00000000000f7919 */ /* 0x000e220000002100 */
[----:B------:R-:W-:-:S05]  /*15730*/  LOP3.LUT R6, R6, 0x10000, RZ, 0xfc, !PT ;  /* 0x0001000006067812 */ /* 0x000fca00078efcff */
[----:B------:R-:W-:-:S04]  /*15740*/  IMAD R6, R17, 0x600, R6 ;  /* 0x0000060011067824 */ /* 0x000fc800078e0206 */
[C---:B------:R-:W-:Y:S01]  /*15750*/  VIADD R8, R6.reuse, 0x2 ;  /* 0x0000000206087836 */ /* 0x040fe20000000000 */
[----:B------:R-:W-:-:S13]  /*15760*/  R2UR UR6, R6 ;  /* 0x00000000060672ca */ /* 0x000fda00000e0000 */
[----:B------:R-:W-:Y:S01]  /*15770*/  QGMMA.64x192x32.F32.E4M3.E4M3 R24, R196, gdesc[UR4], R24, gsb0 ;  /* 0x02e00004c4187df3 */ /* 0x000fe20008000818 */
[----:B------:R-:W-:Y:S01]  /*15780*/  R2UR UR6, R8 ;  /* 0x00000000080672ca */ /* 0x000fe200000e0000 */
[C---:B------:R-:W-:Y:S01]  /*15790*/  VIADD R8, R6.reuse, 0x4 ;  /* 0x0000000406087836 */ /* 0x040fe20000000000 */
[----:B------:R-:W-:Y:S01]  /*157a0*/  R2UR UR7, R9 ;  /* 0x00000000090772ca */ /* 0x000fe200000e0000 */
[----:B------:R-:W-:Y:S02]  /*157b0*/  IMAD.MOV.U32 R9, RZ, RZ, 0x40000040 ;  /* 0x40000040ff097424 */ /* 0x000fe400078e00ff */
[----:B------:R-:W-:Y:S01]  /*157c0*/  VIADD R6, R6, 0x6 ;  /* 0x0000000606067836 */ /* 0x000fe20000000000 */
[----:B0-----:R-:W-:Y:S01]  /*157d0*/  SHF.R.U32.HI R15, RZ, 0x7, R15 ;  /* 0x00000007ff0f7819 */ /* 0x001fe2000001160f */
[----:B------:R-:W-:Y:S02]  /*157e0*/  WARPGROUP.DEPBAR.LE gsb0, 0x0 ;  /* 0x00008000000079c5 */ /* 0x000fe40000010000 */
[----:B------:R-:W-:-:S10]  /*157f0*/  WARPGROUP.ARRIVE ;  /* 0x00000000000079c5 */ /* 0x000fd40000000000 */
[----:B------:R-:W-:Y:S01]  /*15800*/  QGMMA.64x192x32.F32.E4M3.E4M3 R24, R192, gdesc[UR4], R24, gsb0 ;  /* 0x02e00004c0187df3 */ /* 0x000fe20008000818 */
[----:B------:R-:W-:Y:S02]  /*15810*/  R2UR UR6, R8 ;  /* 0x00000000080672ca */ /* 0x000fe400000e0000 */
[----:B------:R-:W-:Y:S01]  /*15820*/  R2UR UR7, R9 ;  /* 0x00000000090772ca */ /* 0x000fe200000e0000 */
[----:B------:R-:W-:Y:S02]  /*15830*/  WARPGROUP.DEPBAR.LE gsb0, 0x0 ;  /* 0x00008000000079c5 */ /* 0x000fe40000010000 */
[----:B------:R-:W-:-:S14]  /*15840*/  WARPGROUP.ARRIVE ;  /* 0x00000000000079c5 */ /* 0x000fdc0000000000 */
[----:B------:R-:W-:Y:S01]  /*15850*/  QGMMA.64x192x32.F32.E4M3.E4M3 R24, R188, gdesc[UR4], R24, gsb0 ;  /* 0x02e00004bc187df3 */ /* 0x000fe20008000818 */
[----:B------:R-:W-:Y:S02]  /*15860*/  R2UR UR6, R6 ;  /* 0x00000000060672ca */ /* 0x000fe400000e0000 */
[----:B------:R-:W-:Y:S02]  /*15870*/  R2UR UR7, R7 ;  /* 0x00000000070772ca */ /* 0x000fe400000e0000 */
[----:B------:R-:W-:Y:S01]  /*15880*/  IADD3 R6, -R15, 0xb, RZ ;  /* 0x0000000b0f067810 */ /* 0x000fe20007ffe1ff */
[----:B------:R-:W-:Y:S02]  /*15890*/  WARPGROUP.DEPBAR.LE gsb0, 0x0 ;  /* 0x00008000000079c5 */ /* 0x000fe40000010000 */
[----:B------:R-:W-:-:S12]  /*158a0*/  WARPGROUP.ARRIVE ;  /* 0x00000000000079c5 */ /* 0x000fd80000000000 */
[----:B------:R-:W-:Y:S03]  /*158b0*/  QGMMA.64x192x32.F32.E4M3.E4M3 R24, R184, gdesc[UR4], R24, gsb0 ;  /* 0x02e00004b8187df3 */ /* 0x000fe60008000818 */
[----:B------:R-:W-:Y:S02]  /*158c0*/  WARPGROUP.DEPBAR.LE gsb0, 0x0 ;  /* 0x00008000000079c5 */ /* 0x000fe40000010000 */
[----:B------:R0:W-:Y:S06]  /*158d0*/  BAR.ARV R6, 0x100 ;  /* 0x000400060000751d */ /* 0x0001ec0000002000 */
[----:B------:R-:W-:Y:S05]  /*158e0*/  @!P0 BRA `(.L_x_1729) ;  /* 0x0000000000048947 */ /* 0x000fea0003800000 */
[----:B------:R-:W-:Y:S01]  /*158f0*/  BPT.TRAP 0x1 ;  /* 0x000000040000795c */ /* 0x000fe20000300000 */
.L_x_1729:
[----:B------:R-:W1:Y:S01]  /*15900*/  @P1 LDC R8, c[0x0][0x44c] ;  /* 0x00011300ff081b82 */ /* 0x000e620000000800 */
[----:B0-----:R-:W-:Y:S02]  /*15910*/  IMAD.IADD R6, R227, 0x1, R212 ;  /* 0x00000001e3067824 */ /* 0x001fe400078e02d4 */
[C---:B------:R-:W-:Y:S01]  /*15920*/  FMUL.FTZ R15, R2.reuse, R123 ;  /* 0x0000007b020f7220 */ /* 0x040fe20000410000 */
[C---:B------:R-:W-:Y:S01]  /*15930*/  FMUL.FTZ R123, R2.reuse, R129 ;  /* 0x00000081027b7220 */ /* 0x040fe20000410000 */
[C---:B------:R-:W-:Y:S01]  /*15940*/  FMUL.FTZ R129, R2.reuse, R133 ;  /* 0x0000008502817220 */ /* 0x040fe20000410000 */
[C---:B------:R-:W-:Y:S01]  /*15950*/  FMUL.FTZ R133, R2.reuse, R137 ;  /* 0x0000008902857220 */ /* 0x040fe20000410000 */
[C---:B------:R-:W-:Y:S01]  /*15960*/  FMUL.FTZ R20, R2.reuse, R124 ;  /* 0x0000007c02147220 */ /* 0x040fe20000410000 */
[C---:B------:R-:W-:Y:S01]  /*15970*/  FMUL.FTZ R137, R2.reuse, R143 ;  /* 0x0000008f02897220 */ /* 0x040fe20000410000 */
[----:B------:R-:W0:Y:S01]  /*15980*/  @P1 LDC R7, c[0x0][0x450] ;  /* 0x00011400ff071b82 */ /* 0x000e220000000800 */
[----:B------:R-:W-:Y:S01]  /*15990*/  FMUL.FTZ R143, R2, R145 ;  /* 0x00000091028f7220 */ /* 0x000fe20000410000 */
[----:B------:R-:W-:-:S02]  /*159a0*/  IMAD R124, R12, 0x8, R16 ;  /* 0x000000080c7c7824 */ /* 0x000fc400078e0210 */
        /* <DEDUP_REMOVED lines=12> */
[----:B------:R-:W-:Y:S01]  /*15a70*/  FMUL.FTZ R161, R2, R167 ;  /* 0x000000a702a17220 */ /* 0x000fe20000410000 */
[----:B-1----:R-:W-:-:S04]  /*15a80*/  @P1 IMAD.HI.U32 R8, R6, R8, RZ ;  /* 0x0000000806081227 */ /* 0x002fc800078e00ff */
[C---:B------:R-:W-:Y:S01]  /*15a90*/  FMUL.FTZ R142, R2.reuse, R144 ;  /* 0x00000090028e7220 */ /* 0x040fe20000410000 */
[C---:B------:R-:W-:Y:S01]  /*15aa0*/  FMUL.FTZ R167, R2.reuse, R169 ;  /* 0x000000a902a77220 */ /* 0x040fe20000410000 */
[C---:B------:R-:W-:Y:S01]  /*15ab0*/  FMUL.FTZ R144, R2.reuse, R150 ;  /* 0x0000009602907220 */ /* 0x040fe20000410000 */
[C---:B------:R-:W-:Y:S01]  /*15ac0*/  FMUL.FTZ R169, R2.reuse, R175 ;  /* 0x000000af02a97220 */ /* 0x040fe20000410000 */
[C---:B------:R-:W-:Y:S01]  /*15ad0*/  FMUL.FTZ R150, R2.reuse, R152 ;  /* 0x0000009802967220 */ /* 0x040fe20000410000 */
[C---:B------:R-:W-:Y:S01]  /*15ae0*/  FMUL.FTZ R175, R2.reuse, R177 ;  /* 0x000000b102af7220 */ /* 0x040fe20000410000 */
[C---:B------:R-:W-:Y:S01]  /*15af0*/  FMUL.FTZ R152, R2.reuse, R158 ;  /* 0x0000009e02987220 */ /* 0x040fe20000410000 */
[----:B0-----:R-:W-:Y:S01]  /*15b00*/  @P1 SHF.R.U32.HI R6, RZ, R7, R8 ;  /* 0x00000007ff061219 */ /* 0x001fe20000011608 */
        /* <DEDUP_REMOVED lines=21> */
[----:B------:R-:W-:Y:S01]  /*15c60*/  PRMT R124, R125, 0x654, R124 ;  /* 0x000006547d7c7816 */ /* 0x000fe2000000007c */
[----:B------:R-:W0:Y:S01]  /*15c70*/  SHFL.IDX PT, R185, R6, RZ, 0x1c1f ;  /* 0x001c1fff06b97589 */ /* 0x000e2200000e0000 */
[----:B------:R-:W-:-:S02]  /*15c80*/  IMAD.SHL.U32 R177, R0, 0x80, RZ ;  /* 0x0000008000b17824 */ /* 0x000fc400078e00ff */
        /* <DEDUP_REMOVED lines=12> */
[----:B------:R1:W-:Y:S01]  /*15d50*/  SYNCS.ARRIVE.TRANS64.RED.A1T0 RZ, [R124+URZ], RZ ;  /* 0x000000ff7cff79a7 */ /* 0x0003e2000810043f */
[C---:B------:R-:W-:Y:S01]  /*15d60*/  FMUL.FTZ R174, R2.reuse, R176 ;  /* 0x000000b002ae7220 */ /* 0x040fe20000410000 */
[C---:B------:R-:W-:Y:S01]  /*15d70*/  FMUL.FTZ R172, R2.reuse, R178 ;  /* 0x000000b202ac7220 */ /* 0x040fe20000410000 */
[C---:B------:R-:W-:Y:S01]  /*15d80*/  FMUL.FTZ R179, R2.reuse, R180 ;  /* 0x000000b402b37220 */ /* 0x040fe20000410000 */
[C---:B------:R-:W-:Y:S01]  /*15d90*/  FMUL.FTZ R180, R2.reuse, R181 ;  /* 0x000000b502b47220 */ /* 0x040fe20000410000 */
[C---:B------:R-:W-:Y:S01]  /*15da0*/  FMUL.FTZ R176, R2.reuse, R182 ;  /* 0x000000b602b07220 */ /* 0x040fe20000410000 */
[----:B------:R-:W-:Y:S01]  /*15db0*/  FMUL.FTZ R178, R2, R183 ;  /* 0x000000b702b27220 */ /* 0x000fe20000410000 */
[----:B------:R-:W2:Y:S01]  /*15dc0*/  MUFU.TANH R7, R7 ;  /* 0x0000000700077308 */ /* 0x000ea20000002400 */
[----:B-1----:R-:W-:-:S05]  /*15dd0*/  IADD3 R124, -R177, 0x1, RZ ;  /* 0x00000001b17c7810 */ /* 0x002fca0007ffe1ff */
[----:B------:R-:W-:Y:S02]  /*15de0*/  IMAD R124, R204, -0x2, R124 ;  /* 0xfffffffecc7c7824 */ /* 0x000fe400078e027c */
[----:B------:R-:W1:Y:S03]  /*15df0*/  MUFU.TANH R8, R8 ;  /* 0x0000000800087308 */ /* 0x000e660000002400 */
[----:B------:R-:W-:-:S05]  /*15e00*/  IADD3 R124, -R202, R124, R203 ;  /* 0x0000007cca7c7210 */ /* 0x000fca0007ffe1cb */
[----:B------:R-:W3:Y:S01]  /*15e10*/  MUFU.TANH R9, R9 ;  /* 0x0000000900097308 */ /* 0x000ee20000002400 */
[C---:B------:R-:W-:Y:S02]  /*15e20*/  VIADD R181, R124.reuse, UR34 ;  /* 0x000000227cb57c36 */ /* 0x040fe40008000000 */
[----:B------:R-:W-:Y:S02]  /*15e30*/  VIADD R182, R124, UR41 ;  /* 0x000000297cb67c36 */ /* 0x000fe40008000000 */
[--C-:B0-----:R-:W-:Y:S02]  /*15e40*/  IMAD.IADD R183, R181, 0x1, R185.reuse ;  /* 0x00000001b5b77824 */ /* 0x101fe400078e02b9 */
[----:B------:R-:W-:Y:S01]  /*15e50*/  IMAD.IADD R184, R182, 0x1, R185 ;  /* 0x00000001b6b87824 */ /* 0x000fe200078e02b9 */
[----:B------:R-:W0:Y:S08]  /*15e60*/  MUFU.TANH R15, R15 ;  /* 0x0000000f000f7308 */ /* 0x000e300000002400 */
        /* <DEDUP_REMOVED lines=73> */
.L_x_1732:
[----:B------:R-:W-:-:S04]  /*16300*/  MOV R186, UR32 ;  /* 0x0000002000ba7c02 */ /* 0x000fc80008000f00 */
[----:B------:R-:W-:-:S13]  /*16310*/  ISETP.NE.AND P3, PT, R186, 0x1, PT ;  /* 0x00000001ba00780c */ /* 0x000fda0003f65270 */
[----:B------:R-:W1:Y:S02]  /*16320*/  @P3 LDC.64 R124, c[0x0][0x9e8] ;  /* 0x00027a00ff7c3b82 */ /* 0x000e640000000a00 */
[----:B-1----:R-:W-:-:S05]  /*16330*/  @P3 IMAD.HI.U32 R124, R185, R124, RZ ;  /* 0x0000007cb97c3227 */ /* 0x002fca00078e00ff */
[----:B------:R-:W-:-:S07]  /*16340*/  @P3 SHF.R.U32.HI R185, RZ, R125, R124 ;  /* 0x0000007dffb93219 */ /* 0x000fce000001167c */
.L_x_1733:
[----:B------:R-:W-:Y:S05]  /*16350*/  BSYNC B0 ;  /* 0x0000000000007941 */ /* 0x000fea0003800000 */
.L_x_1731:
[----:B------:R-:W-:-:S04]  /*16360*/  IMAD R185, R185, R186, -R177 ;  /* 0x000000bab9b97224 */ /* 0x000fc800078e0ab1 */
[----:B------:R-:W-:-:S05]  /*16370*/  IMAD R185, R204, -0x2, R185 ;  /* 0xfffffffeccb97824 */ /* 0x000fca00078e02b9 */
[----:B------:R-:W-:Y:S02]  /*16380*/  VIMNMX R184, R184, R185, !PT ;  /* 0x000000b9b8b87248 */ /* 0x000fe40007fe0100 */
[----:B------:R-:W-:-:S07]  /*16390*/  VIADDMNMX R183, R185, R186, R183, PT ;  /* 0x000000bab9b77246 */ /* 0x000fce00038001b7 */
.L_x_1730:
[----:B------:R-:W-:Y:S01]  /*163a0*/  ISETP.GT.AND P3, PT, R0, -0x1, PT ;  /* 0xffffffff0000780c */ /* 0x000fe20003f64270 */
[----:B------:R-:W1:Y:S03]  /*163b0*/  SHFL.IDX PT, R6, R6, 0x1, 0x1c1f ;  /* 0x003c1f0006067f89 */ /* 0x000e6600000e0000 */
[C---:B------:R-:W-:Y:S02]  /*163c0*/  ISETP.GT.AND P5, PT, R184.reuse, RZ, P3 ;  /* 0x000000ffb800720c */ /* 0x040fe40001fa4270 */
[----:B------:R-:W-:Y:S02]  /*163d0*/  ISETP.GT.AND P4, PT, R184, 0x1, P3 ;  /* 0x00000001b800780c */ /* 0x000fe40001f84270 */
[C---:B------:R-:W-:Y:S02]  /*163e0*/  ISETP.LT.OR P5, PT, R183.reuse, 0x1, P5 ;  /* 0x00000001b700780c */ /* 0x040fe40002fa1670 */
[----:B------:R-:W-:-:S02]  /*163f0*/  ISETP.LT.OR P4, PT, R183, 0x2, P4 ;  /* 0x00000002b700780c */ /* 0x000fc40002781670 */
[----:B------:R-:W-:Y:S02]  /*16400*/  FSEL R124, R7, -INF , !P5 ;  /* 0xff800000077c7808 */ /* 0x000fe40006800000 */
[----:B------:R-:W-:Y:S02]  /*16410*/  FSEL R8, R8, -INF , !P4 ;  /* 0xff80000008087808 */ /* 0x000fe40006000000 */
[C---:B------:R-:W-:Y:S02]  /*16420*/  ISETP.GT.AND P5, PT, R184.reuse, 0x8, P3 ;  /* 0x00000008b800780c */ /* 0x040fe40001fa4270 */
[----:B------:R-:W-:Y:S02]  /*16430*/  ISETP.GT.AND P4, PT, R184, 0x9, P3 ;  /* 0x00000009b800780c */ /* 0x000fe40001f84270 */
[C---:B------:R-:W-:Y:S02]  /*16440*/  ISETP.LT.OR P5, PT, R183.reuse, 0x9, P5 ;  /* 0x00000009b700780c */ /* 0x040fe40002fa1670 */
[----:B------:R-:W-:-:S02]  /*16450*/  ISETP.LT.OR P4, PT, R183, 0xa, P4 ;  /* 0x0000000ab700780c */ /* 0x000fc40002781670 */
[----:B------:R-:W-:Y:S01]  /*16460*/  FSEL R20, R20, -INF , !P5 ;  /* 0xff80000014147808 */ /* 0x000fe20006800000 */
[--C-:B-1----:R-:W-:Y:S01]  /*16470*/  IMAD.IADD R181, R181, 0x1, R6.reuse ;  /* 0x00000001b5b57824 */ /* 0x102fe200078e0206 */
[----:B0-----:R-:W-:Y:S01]  /*16480*/  FSEL R21, R21, -INF , !P4 ;  /* 0xff80000015157808 */ /* 0x001fe20006000000 */
[----:B------:R-:W-:Y:S01]  /*16490*/  IMAD.IADD R182, R182, 0x1, R6 ;  /* 0x00000001b6b67824 */ /* 0x000fe200078e0206 */
[C---:B------:R-:W-:Y:S02]  /*164a0*/  ISETP.GT.AND P5, PT, R184.reuse, 0x10, P3 ;  /* 0x00000010b800780c */ /* 0x040fe40001fa4270 */
        /* <DEDUP_REMOVED lines=82> */
[----:B------:R-:W-:Y:S01]  /*169d0*/  FSEL R180, R180, -INF , !P4 ;  /* 0xff800000b4b47808 */ /* 0x000fe20006000000 */
[----:B------:R-:W-:Y:S08]  /*169e0*/  @!P2 BRA `(.L_x_1734) ;  /* 0x000000000058a947 */ /* 0x000ff00003800000 */
[----:B------:R-:W-:Y:S01]  /*169f0*/  IADD3 R125, -R202, R203, R6 ;  /* 0x000000cbca7d7210 */ /* 0x000fe20007ffe106 */
[----:B------:R-:W-:Y:S03]  /*16a00*/  BSSY B0, `(.L_x_1735) ;  /* 0x0000010000007945 */ /* 0x000fe60003800000 */
        /* <DEDUP_REMOVED lines=10> */
.L_x_1736:
[----:B------:R-:W-:-:S05]  /*16ab0*/  IMAD.U32 R183, RZ, RZ, UR32 ;  /* 0x00000020ffb77e24 */ /* 0x000fca000f8e00ff */
[----:B------:R-:W-:-:S13]  /*16ac0*/  ISETP.NE.AND P4, PT, R183, 0x1, PT ;  /* 0x00000001b700780c */ /* 0x000fda0003f85270 */
[----:B------:R-:W0:Y:S02]  /*16ad0*/  @P4 LDC.64 R6, c[0x0][0x9e8] ;  /* 0x00027a00ff064b82 */ /* 0x000e240000000a00 */
[----:B0-----:R-:W-:-:S05]  /*16ae0*/  @P4 IMAD.HI.U32 R6, R125, R6, RZ ;  /* 0x000000067d064227 */ /* 0x001fca00078e00ff */
[----:B------:R-:W-:-:S07]  /*16af0*/  @P4 SHF.R.U32.HI R125, RZ, R7, R6 ;  /* 0x00000007ff7d4219 */ /* 0x000fce0000011606 */
.L_x_1737:
[----:B------:R-:W-:Y:S05]  /*16b00*/  BSYNC B0 ;  /* 0x0000000000007941 */ /* 0x000fea0003800000 */
.L_x_1735:
[----:B------:R-:W-:-:S04]  /*16b10*/  IMAD R125, R125, R183, -R177 ;  /* 0x000000b77d7d7224 */ /* 0x000fc800078e0ab1 */
[----:B------:R-:W-:-:S05]  /*16b20*/  IMAD R125, R204, -0x2, R125 ;  /* 0xfffffffecc7d7824 */ /* 0x000fca00078e027d */
[----:B------:R-:W-:Y:S02]  /*16b30*/  VIMNMX R182, R182, R125, !PT ;  /* 0x0000007db6b67248 */ /* 0x000fe40007fe0100 */
[----:B------:R-:W-:-:S07]  /*16b40*/  VIADDMNMX R181, R125, R183, R181, PT ;  /* 0x000000b77db57246 */ /* 0x000fce00038001b5 */
.L_x_1734:
[----:B------:R-:W-:Y:S01]  /*16b50*/  FMNMX.FTZ R6, R124, R10, !PT ;  /* 0x0000000a7c067209 */ /* 0x000fe20007810000 */
[----:B------:R-:W-:-:S03]  /*16b60*/  UMOV UR35, UR31 ;  /* 0x0000001f00237c82 */ /* 0x000fc60008000000 */
[----:B------:R-:W-:-:S04]  /*16b70*/  FMNMX.FTZ R6, R8, R6, !PT ;  /* 0x0000000608067209 */ /* 0x000fc80007810000 */
        /* <DEDUP_REMOVED lines=29> */
[----:B------:R-:W-:-:S05]  /*16d50*/  FMNMX.FTZ R6, R180, R6, !PT ;  /* 0x00000006b4067209 */ /* 0x000fca0007810000 */
[----:B------:R-:W0:Y:S02]  /*16d60*/  SHFL.BFLY PT, R7, R6, 0x2, 0x1f ;  /* 0x0c401f0006077f89 */ /* 0x000e2400000e0000 */
[----:B0-----:R-:W-:-:S05]  /*16d70*/  FMNMX.FTZ R6, R6, R7, !PT ;  /* 0x0000000706067209 */ /* 0x001fca0007810000 */
[----:B------:R-:W0:Y:S02]  /*16d80*/  SHFL.BFLY PT, R7, R6, 0x1, 0x1f ;  /* 0x0c201f0006077f89 */ /* 0x000e2400000e0000 */
[----:B0-----:R-:W-:-:S04]  /*16d90*/  FMNMX.FTZ R6, R6, R7, !PT ;  /* 0x0000000706067209 */ /* 0x001fc80007810000 */
[----:B------:R-:W-:-:S04]  /*16da0*/  FSETP.NEU.FTZ.AND P4, PT, R6, -INF , PT ;  /* 0xff8000000600780b */ /* 0x000fc80003f9d000 */
[----:B------:R-:W-:-:S05]  /*16db0*/  FSEL R7, R6, RZ, P4 ;  /* 0x000000ff06077208 */ /* 0x000fca0002000000 */
[----:B------:R-:W-:Y:S01]  /*16dc0*/  FADD.FTZ R7, -R7, R10 ;  /* 0x0000000a07077221 */ /* 0x000fe20000010100 */
[----:B------:R-:W-:-:S03]  /*16dd0*/  IMAD.U32 R10, RZ, RZ, UR35 ;  /* 0x00000023ff0a7e24 */ /* 0x000fc6000f8e00ff */
[----:B------:R-:W-:Y:S01]  /*16de0*/  FMUL.FTZ R7, R7, UR35 ;  /* 0x0000002307077c20 */ /* 0x000fe20008410000 */
[----:B------:R-:W-:-:S05]  /*16df0*/  FFMA.FTZ R10, R6, R10, -8 ;  /* 0xc1000000060a7423 */ /* 0x000fca000001000a */
[----:B------:R-:W-:Y:S01]  /*16e00*/  FSEL R125, R10, RZ, P4 ;  /* 0x000000ff0a7d7208 */ /* 0x000fe20002000000 */
[----:B------:R-:W-:Y:S01]  /*16e10*/  MUFU.EX2 R7, R7 ;  /* 0x0000000700077308 */ /* 0x000fe20000000800 */
[----:B------:R-:W-:-:S03]  /*16e20*/  ISETP.GT.AND P4, PT, R182, 0x1, P3 ;  /* 0x00000001b600780c */ /* 0x000fc60001f84270 */
[--C-:B------:R-:W-:Y:S01]  /*16e30*/  FFMA.FTZ R142, R142, UR35, -R125.reuse ;  /* 0x000000238e8e7c23 */ /* 0x100fe2000801087d */
[----:B------:R-:W-:Y:S01]  /*16e40*/  ISETP.LT.OR P5, PT, R181, 0x2, P4 ;  /* 0x00000002b500780c */ /* 0x000fe200027a1670 */
[--C-:B------:R-:W-:Y:S01]  /*16e50*/  FFMA.FTZ R124, R124, UR35, -R125.reuse ;  /* 0x000000237c7c7c23 */ /* 0x100fe2000801087d */
[----:B------:R-:W-:Y:S01]  /*16e60*/  ISETP.GT.AND P4, PT, R182, 0x8, P3 ;  /* 0x00000008b600780c */ /* 0x000fe20001f84270 */
[--C-:B------:R-:W-:Y:S01]  /*16e70*/  FFMA.FTZ R8, R8, UR35, -R125.reuse ;  /* 0x0000002308087c23 */ /* 0x100fe2000801087d */
[----:B------:R-:W-:Y:S01]  /*16e80*/  FSEL R15, R15, -INF , !P5 ;  /* 0xff8000000f0f7808 */ /* 0x000fe20006800000 */
[--C-:B------:R-:W-:Y:S01]  /*16e90*/  FFMA.FTZ R20, R20, UR35, -R125.reuse ;  /* 0x0000002314147c23 */ /* 0x100fe2000801087d */
[----:B------:R-:W-:Y:S01]  /*16ea0*/  ISETP.GT.AND P5, PT, R182, 0x9, P3 ;  /* 0x00000009b600780c */ /* 0x000fe20001fa4270 */
[----:B------:R-:W0:Y:S01]  /*16eb0*/  MUFU.EX2 R124, R124 ;  /* 0x0000007c007c7308 */ /* 0x000e220000000800 */
[----:B------:R-:W-:Y:S01]  /*16ec0*/  ISETP.LT.OR P4, PT, R181, 0x9, P4 ;  /* 0x00000009b500780c */ /* 0x000fe20002781670 */
[--C-:B------:R-:W-:Y:S01]  /*16ed0*/  FFMA.FTZ R21, R21, UR35, -R125.reuse ;  /* 0x0000002315157c23 */ /* 0x100fe2000801087d */
[----:B------:R-:W-:Y:S01]  /*16ee0*/  ISETP.LT.OR P5, PT, R181, 0xa, P5 ;  /* 0x0000000ab500780c */ /* 0x000fe20002fa1670 */
[--C-:B------:R-:W-:Y:S01]  /*16ef0*/  FFMA.FTZ R122, R122, UR35, -R125.reuse ;  /* 0x000000237a7a7c23 */ /* 0x100fe2000801087d */
[----:B------:R-:W-:Y:S01]  /*16f00*/  FSEL R120, R120, -INF , !P4 ;  /* 0xff80000078787808 */ /* 0x000fe20006000000 */
[--C-:B------:R-:W-:Y:S01]  /*16f10*/  FFMA.FTZ R123, R123, UR35, -R125.reuse ;  /* 0x000000237b7b7c23 */ /* 0x100fe2000801087d */
[----:B------:R-:W-:Y:S01]  /*16f20*/  FSEL R121, R121, -INF , !P5 ;  /* 0xff80000079797808 */ /* 0x000fe20006800000 */
[----:B------:R-:W1:Y:S01]  /*16f30*/  MUFU.EX2 R8, R8 ;  /* 0x0000000800087308 */ /* 0x000e620000000800 */
[----:B------:R-:W-:Y:S01]  /*16f40*/  ISETP.GT.AND P5, PT, R182, 0x11, P3 ;  /* 0x00000011b600780c */ /* 0x000fe20001fa4270 */
[--C-:B------:R-:W-:Y:S01]  /*16f50*/  FFMA.FTZ R128, R128, UR35, -R125.reuse ;  /* 0x0000002380807c23 */ /* 0x100fe2000801087d */
[----:B------:R-:W-:Y:S01]  /*16f60*/  ISETP.GT.AND P4, PT, R182, 0x10, P3 ;  /* 0x00000010b600780c */ /* 0x000fe20001f84270 */
[--C-:B------:R-:W-:Y:S01]  /*16f70*/  FFMA.FTZ R129, R129, UR35, -R125.reuse ;  /* 0x0000002381817c23 */ /* 0x100fe2000801087d */
[C---:B------:R-:W-:Y:S01]  /*16f80*/  ISETP.LT.OR P5, PT, R181.reuse, 0x12, P5 ;  /* 0x00000012b500780c */ /* 0x040fe20002fa1670 */
[--C-:B------:R-:W-:Y:S01]  /*16f90*/  FFMA.FTZ R132, R132, UR35, -R125.reuse ;  /* 0x0000002384847c23 */ /* 0x100fe2000801087d */
[----:B------:R-:W-:Y:S01]  /*16fa0*/  ISETP.LT.OR P4, PT, R181, 0x11, P4 ;  /* 0x00000011b500780c */ /* 0x000fe20002781670 */
[----:B------:R-:W-:Y:S01]  /*16fb0*/  MUFU.EX2 R20, R20 ;  /* 0x0000001400147308 */ /* 0x000fe20000000800 */
[----:B------:R-:W-:Y:S01]  /*16fc0*/  FSEL R127, R127, -INF , !P5 ;  /* 0xff8000007f7f7808 */ /* 0x000fe20006800000 */
[----:B0-----:R-:W-:Y:S01]  /*16fd0*/  FFMA.FTZ R4, R7, R4, R124 ;  /* 0x0000000407047223 */ /* 0x001fe2000001007c */
[----:B------:R-:W-:Y:S01]  /*16fe0*/  ISETP.GT.AND P5, PT, R182, 0x19, P3 ;  /* 0x00000019b600780c */ /* 0x000fe20001fa4270 */
[--C-:B------:R-:W-:Y:S01]  /*16ff0*/  FFMA.FTZ R133, R133, UR35, -R125.reuse ;  /* 0x0000002385857c23 */ /* 0x100fe2000801087d */
[----:B------:R-:W-:Y:S01]  /*17000*/  FSEL R126, R126, -INF , !P4 ;  /* 0xff8000007e7e7808 */ /* 0x000fe20006000000 */
[--C-:B------:R-:W-:Y:S01]  /*17010*/  FFMA.FTZ R138, R138, UR35, -R125.reuse ;  /* 0x000000238a8a7c23 */ /* 0x100fe2000801087d */
[----:B------:R-:W-:Y:S01]  /*17020*/  ISETP.LT.OR P5, PT, R181, 0x1a, P5 ;  /* 0x0000001ab500780c */ /* 0x000fe20002fa1670 */
[----:B------:R-:W-:Y:S01]  /*17030*/  MUFU.EX2 R21, R21 ;  /* 0x0000001500157308 */ /* 0x000fe20000000800 */
[----:B------:R-:W-:Y:S01]  /*17040*/  ISETP.GT.AND P4, PT, R182, 0x18, P3 ;  /* 0x00000018b600780c */ /* 0x000fe20001f84270 */
[----:B-1----:R-:W-:Y:S01]  /*17050*/  FADD.FTZ R4, R8, R4 ;  /* 0x0000000408047221 */ /* 0x002fe20000010000 */
[----:B------:R-:W-:Y:S01]  /*17060*/  FSEL R131, R131, -INF , !P5 ;  /* 0xff80000083837808 */ /* 0x000fe20006800000 */
[--C-:B------:R-:W-:Y:S01]  /*17070*/  FFMA.FTZ R139, R139, UR35, -R125.reuse ;  /* 0x000000238b8b7c23 */ /* 0x100fe2000801087d */
[----:B------:R-:W-:Y:S01]  /*17080*/  ISETP.GT.AND P5, PT, R182, 0x21, P3 ;  /* 0x00000021b600780c */ /* 0x000fe20001fa4270 */
[--C-:B------:R-:W-:Y:S01]  /*17090*/  FFMA.FTZ R143, R143, UR35, -R125.reuse ;  /* 0x000000238f8f7c23 */ /* 0x100fe2000801087d */
[C---:B------:R-:W-:Y:S01]  /*170a0*/  ISETP.LT.OR P4, PT, R181.reuse, 0x19, P4 ;  /* 0x00000019b500780c */ /* 0x040fe20002781670 */
[----:B------:R-:W-:Y:S01]  /*170b0*/  MUFU.EX2 R122, R122 ;  /* 0x0000007a007a7308 */ /* 0x000fe20000000800 */
[----:B------:R-:W-:Y:S01]  /*170c0*/  ISETP.LT.OR P5, PT, R181, 0x22, P5 ;  /* 0x00000022b500780c */ /* 0x000fe20002fa1670 */
[--C-:B------:R-:W-:Y:S01]  /*170d0*/  FFMA.FTZ R146, R146, UR35, -R125.reuse ;  /* 0x0000002392927c23 */ /* 0x100fe2000801087d */
[----:B------:R-:W-:Y:S01]  /*170e0*/  FSEL R130, R130, -INF , !P4 ;  /* 0xff80000082827808 */ /* 0x000fe20006000000 */
[--C-:B------:R-:W-:Y:S01]  /*170f0*/  FFMA.FTZ R147, R147, UR35, -R125.reuse ;  /* 0x0000002393937c23 */ /* 0x100fe2000801087d */
[----:B------:R-:W-:Y:S01]  /*17100*/  FSEL R135, R135, -INF , !P5 ;  /* 0xff80000087877808 */ /* 0x000fe20006800000 */
[--C-:B------:R-:W-:Y:S01]  /*17110*/  FFMA.FTZ R150, R150, UR35, -R125.reuse ;  /* 0x0000002396967c23 */ /* 0x100fe2000801087d */
[C---:B------:R-:W-:Y:S01]  /*17120*/  ISETP.GT.AND P5, PT, R182.reuse, 0x29, P3 ;  /* 0x00000029b600780c */ /* 0x040fe20001fa4270 */
[----:B------:R-:W-:Y:S01]  /*17130*/  MUFU.EX2 R123, R123 ;  /* 0x0000007b007b7308 */ /* 0x000fe20000000800 */
[----:B------:R-:W-:Y:S01]  /*17140*/  ISETP.GT.AND P4, PT, R182, 0x20, P3 ;  /* 0x00000020b600780c */ /* 0x000fe20001f84270 */
[--C-:B------:R-:W-:Y:S01]  /*17150*/  FFMA.FTZ R151, R151, UR35, -R125.reuse ;  /* 0x0000002397977c23 */ /* 0x100fe2000801087d */
[C---:B------:R-:W-:Y:S01]  /*17160*/  ISETP.LT.OR P5, PT, R181.reuse, 0x2a, P5 ;  /* 0x0000002ab500780c */ /* 0x040fe20002fa1670 */
[--C-:B------:R-:W-:Y:S01]  /*17170*/  FFMA.FTZ R154, R154, UR35, -R125.reuse ;  /* 0x000000239a9a7c23 */ /* 0x100fe2000801087d */
[----:B------:R-:W-:Y:S01]  /*17180*/  ISETP.LT.OR P4, PT, R181, 0x21, P4 ;  /* 0x00000021b500780c */ /* 0x000fe20002781670 */
[--C-:B------:R-:W-:Y:S01]  /*17190*/  FFMA.FTZ R155, R155, UR35, -R125.reuse ;  /* 0x000000239b9b7c23 */ /* 0x100fe2000801087d */
[----:B------:R-:W-:Y:S01]  /*171a0*/  FSEL R137, R137, -INF , !P5 ;  /* 0xff80000089897808 */ /* 0x000fe20006800000 */
[----:B------:R-:W-:Y:S01]  /*171b0*/  MUFU.EX2 R128, R128 ;  /* 0x0000008000807308 */ /* 0x000fe20000000800 */
[----:B------:R-:W-:Y:S01]  /*171c0*/  ISETP.GT.AND P5, PT, R182, 0x31, P3 ;  /* 0x00000031b600780c */ /* 0x000fe20001fa4270 */
[--C-:B------:R-:W-:Y:S01]  /*171d0*/  FFMA.FTZ R158, R158, UR35, -R125.reuse ;  /* 0x000000239e9e7c23 */ /* 0x100fe2000801087d */
[----:B------:R-:W-:Y:S01]  /*171e0*/  FSEL R134, R134, -INF , !P4 ;  /* 0xff80000086867808 */ /* 0x000fe20006000000 */
[--C-:B------:R-:W-:Y:S01]  /*171f0*/  FFMA.FTZ R159, R159, UR35, -R125.reuse ;  /* 0x000000239f9f7c23 */ /* 0x100fe2000801087d */
[----:B------:R-:W-:Y:S01]  /*17200*/  ISETP.LT.OR P5, PT, R181, 0x32, P5 ;  /* 0x00000032b500780c */ /* 0x000fe20002fa1670 */
[--C-:B------:R-:W-:Y:S01]  /*17210*/  FFMA.FTZ R162, R162, UR35, -R125.reuse ;  /* 0x00000023a2a27c23 */ /* 0x100fe2000801087d */
[C---:B------:R-:W-:Y:S01]  /*17220*/  ISETP.GT.AND P4, PT, R182.reuse, 0x28, P3 ;  /* 0x00000028b600780c */ /* 0x040fe20001f84270 */
[----:B------:R-:W-:Y:S01]  /*17230*/  MUFU.EX2 R129, R129 ;  /* 0x0000008100817308 */ /* 0x000fe20000000800 */
[----:B------:R-:W-:Y:S01]  /*17240*/  FSEL R141, R141, -INF , !P5 ;  /* 0xff8000008d8d7808 */ /* 0x000fe20006800000 */
[--C-:B------:R-:W-:Y:S01]  /*17250*/  FFMA.FTZ R163, R163, UR35, -R125.reuse ;  /* 0x00000023a3a37c23 */ /* 0x100fe2000801087d */
[----:B------:R-:W-:Y:S01]  /*17260*/  ISETP.GT.AND P5, PT, R182, 0x39, P3 ;  /* 0x00000039b600780c */ /* 0x000fe20001fa4270 */
[--C-:B------:R-:W-:Y:S01]  /*17270*/  FFMA.FTZ R166, R166, UR35, -R125.reuse ;  /* 0x00000023a6a67c23 */ /* 0x100fe2000801087d */
[----:B------:R-:W-:Y:S01]  /*17280*/  ISETP.LT.OR P4, PT, R181, 0x29, P4 ;  /* 0x00000029b500780c */ /* 0x000fe20002781670 */
[--C-:B------:R-:W-:Y:S01]  /*17290*/  FFMA.FTZ R167, R167, UR35, -R125.reuse ;  /* 0x00000023a7a77c23 */ /* 0x100fe2000801087d */
[----:B------:R-:W-:Y:S01]  /*172a0*/  ISETP.LT.OR P5, PT, R181, 0x3a, P5 ;  /* 0x0000003ab500780c */ /* 0x000fe20002fa1670 */
[----:B------:R-:W-:Y:S01]  /*172b0*/  MUFU.EX2 R132, R132 ;  /* 0x0000008400847308 */ /* 0x000fe20000000800 */
[----:B------:R-:W-:Y:S01]  /*172c0*/  FSEL R136, R136, -INF , !P4 ;  /* 0xff80000088887808 */ /* 0x000fe20006000000 */
[--C-:B------:R-:W-:Y:S01]  /*172d0*/  FFMA.FTZ R170, R170, UR35, -R125.reuse ;  /* 0x00000023aaaa7c23 */ /* 0x100fe2000801087d */
[----:B------:R-:W-:Y:S01]  /*172e0*/  FSEL R145, R145, -INF , !P5 ;  /* 0xff80000091917808 */ /* 0x000fe20006800000 */
[--C-:B------:R-:W-:Y:S01]  /*172f0*/  FFMA.FTZ R171, R171, UR35, -R125.reuse ;  /* 0x00000023abab7c23 */ /* 0x100fe2000801087d */
[----:B------:R-:W-:Y:S01]  /*17300*/  ISETP.GT.AND P5, PT, R182, 0x41, P3 ;  /* 0x00000041b600780c */ /* 0x000fe20001fa4270 */
[--C-:B------:R-:W-:Y:S01]  /*17310*/  FFMA.FTZ R174, R174, UR35, -R125.reuse ;  /* 0x00000023aeae7c23 */ /* 0x100fe2000801087d */
[----:B------:R-:W-:Y:S01]  /*17320*/  ISETP.GT.AND P4, PT, R182, 0x30, P3 ;  /* 0x00000030b600780c */ /* 0x000fe20001f84270 */
[----:B------:R-:W-:Y:S01]  /*17330*/  MUFU.EX2 R133, R133 ;  /* 0x0000008500857308 */ /* 0x000fe20000000800 */
[----:B------:R-:W-:Y:S01]  /*17340*/  ISETP.LT.OR P5, PT, R181, 0x42, P5 ;  /* 0x00000042b500780c */ /* 0x000fe20002fa1670 */
[--C-:B------:R-:W-:Y:S01]  /*17350*/  FFMA.FTZ R175, R175, UR35, -R125.reuse ;  /* 0x00000023afaf7c23 */ /* 0x100fe2000801087d */
[----:B------:R-:W-:Y:S01]  /*17360*/  ISETP.LT.OR P4, PT, R181, 0x31, P4 ;  /* 0x00000031b500780c */ /* 0x000fe20002781670 */
[--C-:B------:R-:W-:Y:S01]  /*17370*/  FFMA.FTZ R179, R179, UR35, -R125.reuse ;  /* 0x00000023b3b37c23 */ /* 0x100fe2000801087d */
[----:B------:R-:W-:Y:S01]  /*17380*/  FSEL R149, R149, -INF , !P5 ;  /* 0xff80000095957808 */ /* 0x000fe20006800000 */
[----:B------:R-:W-:Y:S01]  /*17390*/  FFMA.FTZ R125, R180, UR35, -R125 ;  /* 0x00000023b47d7c23 */ /* 0x000fe2000801087d */
[----:B------:R-:W-:Y:S01]  /*173a0*/  ISETP.GT.AND P5, PT, R182, 0x49, P3 ;  /* 0x00000049b600780c */ /* 0x000fe20001fa4270 */
[----:B------:R-:W-:Y:S01]  /*173b0*/  MUFU.EX2 R138, R138 ;  /* 0x0000008a008a7308 */ /* 0x000fe20000000800 */
[----:B------:R-:W-:-:S02]  /*173c0*/  FSEL R140, R140, -INF , !P4 ;  /* 0xff8000008c8c7808 */ /* 0x000fc40006000000 */
[----:B------:R-:W-:Y:S02]  /*173d0*/  ISETP.LT.OR P5, PT, R181, 0x4a, P5 ;  /* 0x0000004ab500780c */ /* 0x000fe40002fa1670 */
[C---:B------:R-:W-:Y:S02]  /*173e0*/  ISETP.GT.AND P4, PT, R182.reuse, 0x38, P3 ;  /* 0x00000038b600780c */ /* 0x040fe40001f84270 */
[----:B------:R-:W-:Y:S01]  /*173f0*/  FSEL R153, R153, -INF , !P5 ;  /* 0xff80000099997808 */ /* 0x000fe20006800000 */
[----:B------:R-:W-:Y:S01]  /*17400*/  MUFU.EX2 R139, R139 ;  /* 0x0000008b008b7308 */ /* 0x000fe20000000800 */
[----:B------:R-:W-:Y:S02]  /*17410*/  ISETP.GT.AND P5, PT, R182, 0x51, P3 ;  /* 0x00000051b600780c */ /* 0x000fe40001fa4270 */
[C---:B------:R-:W-:Y:S02]  /*17420*/  ISETP.LT.OR P4, PT, R181.reuse, 0x39, P4 ;  /* 0x00000039b500780c */ /* 0x040fe40002781670 */
[----:B------:R-:W-:-:S02]  /*17430*/  ISETP.LT.OR P5, PT, R181, 0x52, P5 ;  /* 0x00000052b500780c */ /* 0x000fc40002fa1670 */
[----:B------:R-:W-:Y:S01]  /*17440*/  FSEL R144, R144, -INF , !P4 ;  /* 0xff80000090907808 */ /* 0x000fe20006000000 */
[----:B------:R-:W-:Y:S01]  /*17450*/  MUFU.EX2 R143, R143 ;  /* 0x0000008f008f7308 */ /* 0x000fe20000000800 */
[----:B------:R-:W-:Y:S02]  /*17460*/  FSEL R157, R157, -INF , !P5 ;  /* 0xff8000009d9d7808 */ /* 0x000fe40006800000 */
[C---:B------:R-:W-:Y:S02]  /*17470*/  ISETP.GT.AND P5, PT, R182.reuse, 0x59, P3 ;  /* 0x00000059b600780c */ /* 0x040fe40001fa4270 */
[----:B------:R-:W-:Y:S02]  /*17480*/  ISETP.GT.AND P4, PT, R182, 0x40, P3 ;  /* 0x00000040b600780c */ /* 0x000fe40001f84270 */
[C---:B------:R-:W-:Y:S01]  /*17490*/  ISETP.LT.OR P5, PT, R181.reuse, 0x5a, P5 ;  /* 0x0000005ab500780c */ /* 0x040fe20002fa1670 */
[----:B------:R-:W-:Y:S01]  /*174a0*/  MUFU.EX2 R146, R146 ;  /* 0x0000009200927308 */ /* 0x000fe20000000800 */
[----:B------:R-:W-:-:S02]  /*174b0*/  ISETP.LT.OR P4, PT, R181, 0x41, P4 ;  /* 0x00000041b500780c */ /* 0x000fc40002781670 */
[----:B------:R-:W-:Y:S02]  /*174c0*/  FSEL R161, R161, -INF , !P5 ;  /* 0xff800000a1a17808 */ /* 0x000fe40006800000 */
[----:B------:R-:W-:Y:S02]  /*174d0*/  ISETP.GT.AND P5, PT, R182, 0x61, P3 ;  /* 0x00000061b600780c */ /* 0x000fe40001fa4270 */
[----:B------:R-:W-:Y:S01]  /*174e0*/  FSEL R148, R148, -INF , !P4 ;  /* 0xff80000094947808 */ /* 0x000fe20006000000 */
[----:B------:R-:W-:Y:S01]  /*174f0*/  MUFU.EX2 R147, R147 ;  /* 0x0000009300937308 */ /* 0x000fe20000000800 */
[----:B------:R-:W-:Y:S02]  /*17500*/  ISETP.LT.OR P5, PT, R181, 0x62, P5 ;  /* 0x00000062b500780c */ /* 0x000fe40002fa1670 */
[----:B------:R-:W-:Y:S02]  /*17510*/  ISETP.GT.AND P4, PT, R182, 0x48, P3 ;  /* 0x00000048b600780c */ /* 0x000fe40001f84270 */
[----:B------:R-:W-:-:S02]  /*17520*/  FSEL R165, R165, -INF , !P5 ;  /* 0xff800000a5a57808 */ /* 0x000fc40006800000 */
[----:B------:R-:W-:Y:S01]  /*17530*/  ISETP.GT.AND P5, PT, R182, 0x69, P3 ;  /* 0x00000069b600780c */ /* 0x000fe20001fa4270 */
[----:B------:R-:W-:Y:S01]  /*17540*/  MUFU.EX2 R150, R150 ;  /* 0x0000009600967308 */ /* 0x000fe20000000800 */
[C---:B------:R-:W-:Y:S02]  /*17550*/  ISETP.LT.OR P4, PT, R181.reuse, 0x49, P4 ;  /* 0x00000049b500780c */ /* 0x040fe40002781670 */
[----:B------:R-:W-:Y:S02]  /*17560*/  ISETP.LT.OR P5, PT, R181, 0x6a, P5 ;  /* 0x0000006ab500780c */ /* 0x000fe40002fa1670 */
[----:B------:R-:W-:Y:S02]  /*17570*/  FSEL R152, R152, -INF , !P4 ;  /* 0xff80000098987808 */ /* 0x000fe40006000000 */
[----:B------:R-:W-:Y:S01]  /*17580*/  FSEL R169, R169, -INF , !P5 ;  /* 0xff800000a9a97808 */ /* 0x000fe20006800000 */
[----:B------:R-:W-:Y:S01]  /*17590*/  MUFU.EX2 R151, R151 ;  /* 0x0000009700977308 */ /* 0x000fe20000000800 */
[----:B------:R-:W-:-:S02]  /*175a0*/  ISETP.GT.AND P5, PT, R182, RZ, P3 ;  /* 0x000000ffb600720c */ /* 0x000fc40001fa4270 */
[----:B------:R-:W-:Y:S02]  /*175b0*/  ISETP.GT.AND P4, PT, R182, 0x50, P3 ;  /* 0x00000050b600780c */ /* 0x000fe40001f84270 */
[C---:B------:R-:W-:Y:S02]  /*175c0*/  ISETP.LT.OR P5, PT, R181.reuse, 0x1, P5 ;  /* 0x00000001b500780c */ /* 0x040fe40002fa1670 */
[----:B------:R-:W-:Y:S01]  /*175d0*/  ISETP.LT.OR P4, PT, R181, 0x51, P4 ;  /* 0x00000051b500780c */ /* 0x000fe20002781670 */
[----:B------:R-:W-:Y:S01]  /*175e0*/  MUFU.EX2 R154, R154 ;  /* 0x0000009a009a7308 */ /* 0x000fe20000000800 */
[----:B------:R-:W-:Y:S02]  /*175f0*/  FSEL R9, R9, -INF , !P5 ;  /* 0xff80000009097808 */ /* 0x000fe40006800000 */
[----:B------:R-:W-:Y:S02]  /*17600*/  FSEL R156, R156, -INF , !P4 ;  /* 0xff8000009c9c7808 */ /* 0x000fe40006000000 */
[----:B------:R-:W-:-:S02]  /*17610*/  FMNMX.FTZ R10, R9, R14, !PT ;  /* 0x0000000e090a7209 */ /* 0x000fc40007810000 */
[----:B------:R-:W-:Y:S01]  /*17620*/  ISETP.GT.AND P4, PT, R182, 0x58, P3 ;  /* 0x00000058b600780c */ /* 0x000fe20001f84270 */
[----:B------:R-:W-:Y:S01]  /*17630*/  MUFU.EX2 R155, R155 ;  /* 0x0000009b009b7308 */ /* 0x000fe20000000800 */
[----:B------:R-:W-:Y:S02]  /*17640*/  FMNMX.FTZ R10, R15, R10, !PT ;  /* 0x0000000a0f0a7209 */ /* 0x000fe40007810000 */
[----:B------:R-:W-:Y:S02]  /*17650*/  ISETP.LT.OR P4, PT, R181, 0x59, P4 ;  /* 0x00000059b500780c */ /* 0x000fe40002781670 */
[----:B------:R-:W-:Y:S02]  /*17660*/  FMNMX.FTZ R10, R120, R10, !PT ;  /* 0x0000000a780a7209 */ /* 0x000fe40007810000 */
[----:B------:R-:W-:Y:S01]  /*17670*/  FSEL R160, R160, -INF , !P4 ;  /* 0xff800000a0a07808 */ /* 0x000fe20006000000 */
[----:B------:R-:W-:Y:S01]  /*17680*/  MUFU.EX2 R158, R158 ;  /* 0x0000009e009e7308 */ /* 0x000fe20000000800 */
[----:B------:R-:W-:-:S02]  /*17690*/  FMNMX.FTZ R10, R121, R10, !PT ;  /* 0x0000000a790a7209 */ /* 0x000fc40007810000 */
[----:B------:R-:W-:Y:S02]  /*176a0*/  ISETP.GT.AND P4, PT, R182, 0x60, P3 ;  /* 0x00000060b600780c */ /* 0x000fe40001f84270 */
[----:B------:R-:W-:Y:S02]  /*176b0*/  FMNMX.FTZ R10, R126, R10, !PT ;  /* 0x0000000a7e0a7209 */ /* 0x000fe40007810000 */
[----:B------:R-:W-:Y:S01]  /*176c0*/  ISETP.LT.OR P4, PT, R181, 0x61, P4 ;  /* 0x00000061b500780c */ /* 0x000fe20002781670 */
[----:B------:R-:W-:Y:S01]  /*176d0*/  MUFU.EX2 R159, R159 ;  /* 0x0000009f009f7308 */ /* 0x000fe20000000800 */
[----:B------:R-:W-:Y:S02]  /*176e0*/  FMNMX.FTZ R10, R127, R10, !PT ;  /* 0x0000000a7f0a7209 */ /* 0x000fe40007810000 */
        /* <DEDUP_REMOVED lines=32> */
[----:B------:R-:W-:Y:S01]  /*178f0*/  ISETP.LT.OR P3, PT, R181, 0x7a, P3 ;  /* 0x0000007ab500780c */ /* 0x000fe20001f61670 */
[----:B------:R-:W-:Y:S01]  /*17900*/  MUFU.EX2 R174, R174 ;  /* 0x000000ae00ae7308 */ /* 0x000fe20000000800 */
[----:B------:R-:W-:Y:S02]  /*17910*/  FMNMX.FTZ R10, R153, R10, !PT ;  /* 0x0000000a990a7209 */ /* 0x000fe40007810000 */
[----:B------:R-:W-:Y:S02]  /*17920*/  FSEL R176, R176, -INF , !P5 ;  /* 0xff800000b0b07808 */ /* 0x000fe40006800000 */
[----:B------:R-:W-:Y:S02]  /*17930*/  FMNMX.FTZ R10, R156, R10, !PT ;  /* 0x0000000a9c0a7209 */ /* 0x000fe40007810000 */
[----:B------:R-:W-:Y:S01]  /*17940*/  FSEL R178, R178, -INF , !P3 ;  /* 0xff800000b2b27808 */ /* 0x000fe20005800000 */
[----:B------:R-:W-:Y:S01]  /*17950*/  MUFU.EX2 R175, R175 ;  /* 0x000000af00af7308 */ /* 0x000fe20000000800 */
[----:B------:R-:W-:-:S04]  /*17960*/  FMNMX.FTZ R10, R157, R10, !PT ;  /* 0x0000000a9d0a7209 */ /* 0x000fc80007810000 */
[----:B------:R-:W-:-:S03]  /*17970*/  FMNMX.FTZ R10, R160, R10, !PT ;  /* 0x0000000aa00a7209 */ /* 0x000fc60007810000 */
[----:B------:R-:W-:Y:S01]  /*17980*/  MUFU.EX2 R179, R179 ;  /* 0x000000b300b37308 */ /* 0x000fe20000000800 */
[----:B------:R-:W-:-:S04]  /*17990*/  FMNMX.FTZ R10, R161, R10, !PT ;  /* 0x0000000aa10a7209 */ /* 0x000fc80007810000 */
[----:B------:R-:W-:-:S03]  /*179a0*/  FMNMX.FTZ R10, R164, R10, !PT ;  /* 0x0000000aa40a7209 */ /* 0x000fc60007810000 */
[----:B------:R-:W-:Y:S01]  /*179b0*/  MUFU.EX2 R125, R125 ;  /* 0x0000007d007d7308 */ /* 0x000fe20000000800 */
        /* <DEDUP_REMOVED lines=8> */
[----:B0-----:R-:W-:Y:S02]  /*17a40*/  FMNMX.FTZ R177, R10, R177, !PT ;  /* 0x000000b10ab17209 */ /* 0x001fe40007810000 */
[----:B------:R0:W-:Y:S03]  /*17a50*/  MUFU.EX2 R10, R142 ;  /* 0x0000008e000a7308 */ /* 0x0001e60000000800 */
[----:B0-----:R-:W0:Y:S02]  /*17a60*/  SHFL.BFLY PT, R142, R177, 0x1, 0x1f ;  /* 0x0c201f00b18e7f89 */ /* 0x001e2400000e0000 */
        /* <DEDUP_REMOVED lines=8> */
[----:B------:R-:W-:Y:S04]  /*17af0*/  MUFU.EX2 R14, R14 ;  /* 0x0000000e000e7308 */ /* 0x000fe80000000800 */
[----:B------:R-:W-:-:S01]  /*17b00*/  FFMA.FTZ R9, R9, UR35, -R177 ;  /* 0x0000002309097c23 */ /* 0x000fc200080108b1 */
[--C-:B------:R-:W-:Y:S01]  /*17b10*/  FFMA.FTZ R15, R15, UR35, -R177.reuse ;  /* 0x000000230f0f7c23 */ /* 0x100fe200080108b1 */
[----:B------:R-:W-:-:S01]  /*17b20*/  FFMA.FTZ R120, R120, UR35, -R177 ;  /* 0x0000002378787c23 */ /* 0x000fc200080108b1 */
[--C-:B------:R-:W-:Y:S01]  /*17b30*/  FFMA.FTZ R121, R121, UR35, -R177.reuse ;  /* 0x0000002379797c23 */ /* 0x100fe200080108b1 */
[----:B------:R-:W-:-:S01]  /*17b40*/  FFMA.FTZ R126, R126, UR35, -R177 ;  /* 0x000000237e7e7c23 */ /* 0x000fc200080108b1 */
[--C-:B------:R-:W-:Y:S01]  /*17b50*/  FFMA.FTZ R127, R127, UR35, -R177.reuse ;  /* 0x000000237f7f7c23 */ /* 0x100fe200080108b1 */
        /* <DEDUP_REMOVED lines=30> */
[----:B------:R-:W-:Y:S01]  /*17d40*/  FFMA.FTZ R177, R178, UR35, -R177 ;  /* 0x00000023b2b17c23 */ /* 0x000fe200080108b1 */
[----:B-1----:R-:W-:-:S01]  /*17d50*/  FADD.FTZ R178, R15, R3 ;  /* 0x000000030fb27221 */ /* 0x002fc20000010000 */
[----:B------:R-:W1:Y:S01]  /*17d60*/  MUFU.EX2 R126, R126 ;  /* 0x0000007e007e7308 */ /* 0x000e620000000800 */
[----:B------:R-:W-:-:S02]  /*17d70*/  FADD.FTZ R3, R20, R4 ;  /* 0x0000000414037221 */ /* 0x000fc40000010000 */
[----:B--2---:R-:W-:Y:S02]  /*17d80*/  FADD.FTZ R4, R120, R178 ;  /* 0x000000b278047221 */ /* 0x004fe40000010000 */
[----:B------:R-:W-:-:S03]  /*17d90*/  FADD.FTZ R3, R21, R3 ;  /* 0x0000000315037221 */ /* 0x000fc60000010000 */
        /* <DEDUP_REMOVED lines=81> */
[----:B0-----:R-:W-:Y:S01]  /*182b0*/  FADD.FTZ R178, R176, R4 ;  /* 0x00000004b0b27221 */ /* 0x001fe20000010000 */
[----:B------:R-:W-:-:S03]  /*182c0*/  FADD.FTZ R4, R125, R3 ;  /* 0x000000037d047221 */ /* 0x000fc60000010000 */
[----:B-1----:R-:W-:Y:S01]  /*182d0*/  FADD.FTZ R3, R177, R178 ;  /* 0x000000b2b1037221 */ /* 0x002fe20000010000 */
[----:B------:R-:W-:Y:S06]  /*182e0*/  @!P0 BRA `(.L_x_1738) ;  /* 0x0000000000048947 */ /* 0x000fec0003800000 */
[----:B------:R-:W-:Y:S01]  /*182f0*/  BPT.TRAP 0x1 ;  /* 0x000000040000795c */ /* 0x000fe20000300000 */
.L_x_1738:
[----:B------:R-:W-:Y:S01]  /*18300*/  IMAD R17, R17, 0x8, R16 ;  /* 0x0000000811117824 */ /* 0x000fe200078e0210 */
[----:B------:R-:W-:Y:S01]  /*18310*/  ISETP.GT.AND P3, PT, R0, R11, PT ;  /* 0x0000000b0000720c */ /* 0x000fe20003f64270 */
[----:B------:R-:W-:Y:S01]  /*18320*/  IMAD.U32 R178, RZ, RZ, UR38 ;  /* 0x00000026ffb27e24 */ /* 0x000fe2000f8e00ff */
[----:B------:R-:W-:Y:S01]  /*18330*/  F2FP.SATFINITE.E4M3.F32.PACK_AB_MERGE_C R146, R147, R146, RZ ;  /* 0x000000929392723e */ /* 0x000fe200048070ff */
[----:B------:R-:W-:Y:S01]  /*18340*/  VIADD R17, R17, 0x2a860 ;  /* 0x0002a86011117836 */ /* 0x000fe20000000000 */
[----:B------:R-:W-:Y:S01]  /*18350*/  F2FP.SATFINITE.E4M3.F32.PACK_AB_MERGE_C R21, R21, R20, RZ ;  /* 0x000000141515723e */ /* 0x000fe200048070ff */
[----:B------:R-:W-:Y:S01]  /*18360*/  FMUL.FTZ R26, R26, R14 ;  /* 0x0000000e1a1a7220 */ /* 0x000fe20000410000 */
[----:B------:R-:W-:Y:S01]  /*18370*/  F2FP.SATFINITE.E4M3.F32.PACK_AB_MERGE_C R120, R121, R120, RZ ;  /* 0x000000787978723e */ /* 0x000fe200048070ff */
[-C--:B------:R-:W-:Y:S01]  /*18380*/  FMUL.FTZ R27, R27, R14.reuse ;  /* 0x0000000e1b1b7220 */ /* 0x080fe20000410000 */
[----:B------:R-:W-:Y:S01]  /*18390*/  PRMT R17, R178, 0x654, R17 ;  /* 0x00000654b2117816 */ /* 0x000fe20000000011 */
[----:B------:R-:W-:Y:S01]  /*183a0*/  FMUL.FTZ R30, R30, R14 ;  /* 0x0000000e1e1e7220 */ /* 0x000fe20000410000 */
        /* <DEDUP_REMOVED lines=125> */
[----:B------:R-:W-:Y:S02]  /*18b80*/  IMAD.MOV.U32 R10, RZ, RZ, R6 ;  /* 0x000000ffff0a7224 */ /* 0x000fe400078e0006 */
[----:B------:R-:W-:Y:S02]  /*18b90*/  IMAD.MOV.U32 R201, RZ, RZ, R13 ;  /* 0x000000ffffc97224 */ /* 0x000fe400078e000d */
[----:B0-----:R-:W-:Y:S01]  /*18ba0*/  IMAD.MOV.U32 R17, RZ, RZ, R12 ;  /* 0x000000ffff117224 */ /* 0x001fe200078e000c */
[----:B------:R-:W-:Y:S06]  /*18bb0*/  @P3 BRA `(.L_x_1739) ;  /* 0xffffffc400843947 */ /* 0x000fec000383ffff */
[----:B------:R-:W-:Y:S01]  /*18bc0*/  IMAD.MOV.U32 R14, RZ, RZ, R142 ;  /* 0x000000ffff0e7224 */ /* 0x000fe200078e008e */
[----:B------:R-:W-:Y:S01]  /*18bd0*/  MOV R201, R13 ;  /* 0x0000000d00c97202 */ /* 0x000fe20000000f00 */
[----:B------:R-:W-:Y:S02]  /*18be0*/  IMAD.MOV.U32 R10, RZ, RZ, R6 ;  /* 0x000000ffff0a7224 */ /* 0x000fe400078e0006 */
[----:B------:R-:W-:-:S07]  /*18bf0*/  IMAD.MOV.U32 R17, RZ, RZ, R12 ;  /* 0x000000ffff117224 */ /* 0x000fce00078e000c */
.L_x_1719:
[----:B------:R-:W0:Y:S01]  /*18c00*/  LDC R6, c[0x0][0x448] ;  /* 0x00011200ff067b82 */ /* 0x000e220000000800 */
[----:B------:R-:W-:Y:S01]  /*18c10*/  IADD3 R9, R203, 0x1, -R202 ;  /* 0x00000001cb097810 */ /* 0x000fe20007ffe8ca */
[----:B------:R-:W-:-:S06]  /*18c20*/  ULDC UR6, c[0x0][0x9dc] ;  /* 0x0002770000067ab9 */ /* 0x000fcc0000000800 */
[----:B------:R-:W1:Y:S01]  /*18c30*/  LDC R12, c[0x0][0x9e4] ;  /* 0x00027900ff0c7b82 */ /* 0x000e620000000800 */
[----:B0-----:R-:W-:Y:S01]  /*18c40*/  ISETP.NE.AND P4, PT, R6, 0x1, PT ;  /* 0x000000010600780c */ /* 0x001fe20003f85270 */
[----:B------:R-:W-:Y:S01]  /*18c50*/  VIADD R6, R212, 0x7f ;  /* 0x0000007fd4067836 */ /* 0x000fe20000000000 */
[----:B-1----:R-:W-:-:S11]  /*18c60*/  ISETP.GE.AND P5, PT, R12, 0x1, PT ;  /* 0x000000010c00780c */ /* 0x002fd60003fa6270 */
[----:B------:R-:W0:Y:S08]  /*18c70*/  @P4 LDC R7, c[0x0][0x44c] ;  /* 0x00011300ff074b82 */ /* 0x000e300000000800 */
[----:B------:R-:W1:Y:S01]  /*18c80*/  @P4 LDC R8, c[0x0][0x450] ;  /* 0x00011400ff084b82 */ /* 0x000e620000000800 */
[----:B0-----:R-:W-:-:S05]  /*18c90*/  @P4 IMAD.HI.U32 R7, R6, R7, RZ ;  /* 0x0000000706074227 */ /* 0x001fca00078e00ff */
[----:B-1----:R-:W-:-:S05]  /*18ca0*/  @P4 SHF.R.U32.HI R6, RZ, R8, R7 ;  /* 0x00000008ff064219 */ /* 0x002fca0000011607 */
[----:B------:R-:W-:-:S04]  /*18cb0*/  IMAD.IADD R6, R9, 0x1, R6 ;  /* 0x0000000109067824 */ /* 0x000fc800078e0206 */
[----:B------:R-:W-:Y:S01]  /*18cc0*/  VIADD R8, R6, -UR6 ;  /* 0x8000000606087c36 */ /* 0x000fe20008000000 */
[----:B------:R-:W-:Y:S06]  /*18cd0*/  @!P5 BRA `(.L_x_1740) ;  /* 0x000000000048d947 */ /* 0x000fec0003800000 */
[----:B------:R-:W-:Y:S01]  /*18ce0*/  IMAD.MOV.U32 R9, RZ, RZ, R6 ;  /* 0x000000ffff097224 */ /* 0x000fe200078e0006 */
[----:B------:R-:W-:Y:S04]  /*18cf0*/  BSSY B0, `(.L_x_1741) ;  /* 0x000000e000007945 */ /* 0x000fe80003800000 */
        /* <DEDUP_REMOVED lines=9> */
.L_x_1742:
[----:B------:R-:W-:-:S13]  /*18d90*/  ISETP.NE.AND P1, PT, R12, 0x1, PT ;  /* 0x000000010c00780c */ /* 0x000fda0003f25270 */
[----:B------:R-:W0:Y:S02]  /*18da0*/  @P1 LDC.64 R6, c[0x0][0x9e8] ;  /* 0x00027a00ff061b82 */ /* 0x000e240000000a00 */
[----:B0-----:R-:W-:-:S05]  /*18db0*/  @P1 IMAD.HI.U32 R6, R9, R6, RZ ;  /* 0x0000000609061227 */ /* 0x001fca00078e00ff */
[----:B------:R-:W-:-:S07]  /*18dc0*/  @P1 SHF.R.U32.HI R9, RZ, R7, R6 ;  /* 0x00000007ff091219 */ /* 0x000fce0000011606 */
.L_x_1743:
[----:B------:R-:W-:Y:S05]  /*18dd0*/  BSYNC B0 ;  /* 0x0000000000007941 */ /* 0x000fea0003800000 */
.L_x_1741:
[----:B------:R-:W-:-:S05]  /*18de0*/  IMAD R9, R9, R12, RZ ;  /* 0x0000000c09097224 */ /* 0x000fca00078e02ff */
[----:B------:R-:W-:-:S07]  /*18df0*/  VIMNMX R8, R8, R9, !PT ;  /* 0x0000000908087248 */ /* 0x000fce0007fe0100 */
.L_x_1740:
[----:B------:R-:W-:-:S05]  /*18e00*/  VIADD R8, R8, 0x7f ;  /* 0x0000007f08087836 */ /* 0x000fca0000000000 */
[----:B------:R-:W-:-:S04]  /*18e10*/  SHF.R.S32.HI R7, RZ, 0x1f, R8 ;  /* 0x0000001fff077819 */ /* 0x000fc80000011408 */
[----:B------:R-:W-:-:S04]  /*18e20*/  LEA.HI R7, R7, R8, RZ, 0x7 ;  /* 0x0000000807077211 */ /* 0x000fc800078f38ff */
[----:B------:R-:W-:-:S04]  /*18e30*/  SHF.R.S32.HI R6, RZ, 0x7, R7 ;  /* 0x00000007ff067819 */ /* 0x000fc80000011407 */
[----:B------:R-:W-:-:S04]  /*18e40*/  VIMNMX R13, R229, R6, !PT ;  /* 0x00000006e50d7248 */ /* 0x000fc80007fe0100 */
[----:B------:R-:W-:-:S13]  /*18e50*/  ISETP.GE.AND P1, PT, R0, R13, PT ;  /* 0x0000000d0000720c */ /* 0x000fda0003f26270 */
[----:B------:R-:W-:Y:S05]  /*18e60*/  @!P1 BRA `(.L_x_1744) ;  /* 0x0000002800849947 */ /* 0x000fea0003800000 */
[----:B------:R-:W-:Y:S02]  /*18e70*/  IMAD.MOV.U32 R12, RZ, RZ, R14 ;  /* 0x000000ffff0c7224 */ /* 0x000fe400078e000e */
[----:B------:R-:W-:Y:S02]  /*18e80*/  IMAD.MOV.U32 R11, RZ, RZ, R10 ;  /* 0x000000ffff0b7224 */ /* 0x000fe400078e000a */
[----:B------:R-:W-:Y:S02]  /*18e90*/  IMAD.MOV.U32 R6, RZ, RZ, R201 ;  /* 0x000000ffff067224 */ /* 0x000fe400078e00c9 */
[----:B------:R-:W-:-:S07]  /*18ea0*/  IMAD.MOV.U32 R15, RZ, RZ, R17 ;  /* 0x000000ffff0f7224 */ /* 0x000fce00078e0011 */
.L_x_1756:
[----:B------:R-:W-:Y:S01]  /*18eb0*/  ISETP.NE.AND P1, PT, R15, 0x1, PT ;  /* 0x000000010f00780c */ /* 0x000fe20003f25270 */
[----:B------:R-:W-:Y:S05]  /*18ec0*/  YIELD ;  /* 0x0000000000007946 */ /* 0x000fea0003800000 */
[----:B------:R-:W-:Y:S02]  /*18ed0*/  SEL R201, RZ, 0x1, P1 ;  /* 0x00000001ffc97807 */ /* 0x000fe40000800000 */
[----:B------:R-:W-:Y:S02]  /*18ee0*/  ISETP.NE.AND P1, PT, R218, RZ, PT ;  /* 0x000000ffda00720c */ /* 0x000fe40003f25270 */
[----:B------:R-:W-:-:S11]  /*18ef0*/  LOP3.LUT R201, R6, R201, RZ, 0x3c, !PT ;  /* 0x000000c906c97212 */ /* 0x000fd600078e3cff */
[----:B------:R-:W-:Y:S05]  /*18f00*/  @P1 BRA `(.L_x_1745) ;  /* 0x00000000003c1947 */ /* 0x000fea0003800000 */
[----:B------:R-:W-:Y:S05]  /*18f10*/  @!P0 BRA `(.L_x_1746) ;  /* 0x0000000000048947 */ /* 0x000fea0003800000 */
[----:B------:R-:W-:Y:S01]  /*18f20*/  BPT.TRAP 0x1 ;  /* 0x000000040000795c */ /* 0x000fe20000300000 */
.L_x_1746:
[----:B------:R-:W-:Y:S01]  /*18f30*/  VIADD R7, R15, 0x1 ;  /* 0x000000010f077836 */ /* 0x000fe20000000000 */
[----:B------:R-:W-:-:S04]  /*18f40*/  SHF.L.U32 R8, R201, 0x1f, RZ ;  /* 0x0000001fc9087819 */ /* 0x000fc800000006ff */
[----:B------:R-:W-:-:S04]  /*18f50*/  ISETP.NE.AND P2, PT, R7, 0x2, PT ;  /* 0x000000020700780c */ /* 0x000fc80003f45270 */
[----:B------:R-:W-:-:S05]  /*18f60*/  SEL R7, R7, RZ, P2 ;  /* 0x000000ff07077207 */ /* 0x000fca0001000000 */
[----:B------:R-:W-:-:S04]  /*18f70*/  IMAD R7, R7, 0x8, R16 ;  /* 0x0000000807077824 */ /* 0x000fc800078e0210 */
[----:B------:R0:W1:Y:S01]  /*18f80*/  SYNCS.PHASECHK.TRANS64.TRYWAIT P2, [R7+URZ+0x2a830], R8 ;  /* 0x02a83008070075a7 */ /* 0x000062000804017f */
[----:B------:R-:W-:Y:S05]  /*18f90*/  @!P0 BRA `(.L_x_1747) ;  /* 0x0000000000048947 */ /* 0x000fea0003800000 */
[----:B------:R-:W-:Y:S01]  /*18fa0*/  BPT.TRAP 0x1 ;  /* 0x000000040000795c */ /* 0x000fe20000300000 */
.L_x_1747:
[----:B------:R-:W-:Y:S04]  /*18fb0*/  BSSY B0, `(.L_x_1745) ;  /* 0x0000004000007945 */ /* 0x000fe80003800000 */
[----:B-1----:R-:W-:Y:S05]  /*18fc0*/  @P2 BRA `(.L_x_1748) ;  /* 0x0000000000082947 */ /* 0x002fea0003800000 */
[----:B------:R-:W1:Y:S02]  /*18fd0*/  SYNCS.PHASECHK.TRANS64.TRYWAIT P2, [R7+URZ+0x2a830], R8 ;  /* 0x02a83008070075a7 */ /* 0x000e64000804017f */
[----:B-1----:R-:W-:Y:S05]  /*18fe0*/  @!P2 BRA `(.L_x_1749) ;  /* 0x0000012c0060a947 */ /* 0x002fea0003800000 */
.L_x_1748:
[----:B------:R-:W-:Y:S05]  /*18ff0*/  BSYNC B0 ;  /* 0x0000000000007941 */ /* 0x000fea0003800000 */
.L_x_1745:
[----:B01----:R-:W0:Y:S01]  /*19000*/  S2R R7, SR_TID.X ;  /* 0x0000000000077919 */ /* 0x003e220000002100 */
[----:B------:R-:W-:Y:S01]  /*19010*/  VIADD R17, R15, 0x1 ;  /* 0x000000010f117836 */ /* 0x000fe20000000000 */
[----:B------:R-:W-:Y:S05]  /*19020*/  WARPSYNC.ALL ;  /* 0x0000000000007948 */ /* 0x000fea0003800000 */
[C---:B------:R-:W-:Y:S01]  /*19030*/  ISETP.NE.AND P2, PT, R17.reuse, 0x2, PT ;  /* 0x000000021100780c */ /* 0x040fe20003f45270 */
[----:B------:R-:W-:Y:S02]  /*19040*/  IMAD.MOV.U32 R9, RZ, RZ, -0x7fffffe0 ;  /* 0x80000020ff097424 */ /* 0x000fe400078e00ff */
[----:B------:R-:W-:Y:S01]  /*19050*/  IMAD.MOV.U32 R121, RZ, RZ, -0x7fffffe0 ;  /* 0x80000020ff797424 */ /* 0x000fe200078e00ff */
[----:B------:R-:W-:Y:S01]  /*19060*/  SEL R17, R17, RZ, P2 ;  /* 0x000000ff11117207 */ /* 0x000fe20001000000 */
[----:B------:R-:W-:Y:S01]  /*19070*/  IMAD.MOV.U32 R123, RZ, RZ, -0x7fffffe0 ;  /* 0x80000020ff7b7424 */ /* 0x000fe200078e00ff */
[----:B------:R-:W-:Y:S01]  /*19080*/  R2UR UR27, R9 ;  /* 0x00000000091b72ca */ /* 0x000fe200000e0000 */
[----:B------:R-:W-:Y:S01]  /*19090*/  IMAD.MOV.U32 R21, RZ, RZ, -0x7fffffe0 ;  /* 0x80000020ff157424 */ /* 0x000fe200078e00ff */
[----:B------:R-:W-:Y:S01]  /*190a0*/  R2UR UR7, R121 ;  /* 0x00000000790772ca */ /* 0x000fe200000e0000 */
[----:B------:R-:W-:Y:S01]  /*190b0*/  IMAD R8, R17, 0x600, R5 ;  /* 0x0000060011087824 */ /* 0x000fe200078e0205 */
[----:B------:R-:W-:-:S02]  /*190c0*/  R2UR UR15, R121 ;  /* 0x00000000790f72ca */ /* 0x000fc400000e0000 */
[----:B------:R-:W-:Y:S01]  /*190d0*/  R2UR UR19, R123 ;  /* 0x000000007b1372ca */ /* 0x000fe200000e0000 */
[C---:B------:R-:W-:Y:S01]  /*190e0*/  VIADD R120, R8.reuse, 0x2 ;  /* 0x0000000208787836 */ /* 0x040fe20000000000 */
[C---:B------:R-:W-:Y:S01]  /*190f0*/  R2UR UR26, R8.reuse ;  /* 0x00000000081a72ca */ /* 0x040fe200000e0000 */
[C---:B------:R-:W-:Y:S01]  /*19100*/  VIADD R122, R8.reuse, 0x400 ;  /* 0x00000400087a7836 */ /* 0x040fe20000000000 */
[----:B------:R-:W-:Y:S01]  /*19110*/  R2UR UR11, R21 ;  /* 0x00000000150b72ca */ /* 0x000fe200000e0000 */
[----:B------:R-:W-:Y:S01]  /*19120*/  VIADD R20, R8, 0x200 ;  /* 0x0000020008147836 */ /* 0x000fe20000000000 */
[----:B------:R-:W-:Y:S02]  /*19130*/  R2UR UR6, R120 ;  /* 0x00000000780672ca */ /* 0x000fe400000e0000 */
[C---:B------:R-:W-:Y:S01]  /*19140*/  IADD3 R120, R8.reuse, 0x202, RZ ;  /* 0x0000020208787810 */ /* 0x040fe20007ffe0ff */
[----:B------:R-:W-:Y:S01]  /*19150*/  VIADD R8, R8, 0x402 ;  /* 0x0000040208087836 */ /* 0x000fe20000000000 */
[----:B------:R-:W-:-:S02]  /*19160*/  R2UR UR18, R122 ;  /* 0x000000007a1272ca */ /* 0x000fc400000e0000 */
[----:B------:R-:W-:Y:S02]  /*19170*/  R2UR UR14, R120 ;  /* 0x00000000780e72ca */ /* 0x000fe400000e0000 */
[----:B0-----:R-:W-:Y:S02]  /*19180*/  SHF.R.U32.HI R7, RZ, 0x7, R7 ;  /* 0x00000007ff077819 */ /* 0x001fe40000011607 */
[----:B------:R-:W-:Y:S02]  /*19190*/  R2UR UR10, R20 ;  /* 0x00000000140a72ca */ /* 0x000fe400000e0000 */
[----:B------:R-:W-:Y:S01]  /*191a0*/  R2UR UR22, R8 ;  /* 0x00000000081672ca */ /* 0x000fe200000e0000 */
[----:B------:R-:W-:Y:S01]  /*191b0*/  VIADD R7, R7, 0x8 ;  /* 0x0000000807077836 */ /* 0x000fe20000000000 */
[----:B------:R-:W-:-:S04]  /*191c0*/  R2UR UR23, R9 ;  /* 0x00000000091772ca */ /* 0x000fc800000e0000 */
        /* <DEDUP_REMOVED lines=22> */
.L_x_1751:
[----:B------:R-:W-:Y:S01]  /*19330*/  SHF.L.U32 R6, R6, 0x1f, RZ ;  /* 0x0000001f06067819 */ /* 0x000fe200000006ff */
[----:B------:R-:W-:-:S04]  /*19340*/  IMAD R7, R15, 0x8, R16 ;  /* 0x000000080f077824 */ /* 0x000fc800078e0210 */
[----:B------:R0:W1:Y:S01]  /*19350*/  SYNCS.PHASECHK.TRANS64.TRYWAIT P1, [R7+URZ+0x2a850], R6 ;  /* 0x02a85006070075a7 */ /* 0x000062000802017f */
[----:B------:R-:W-:Y:S05]  /*19360*/  @!P0 BRA `(.L_x_1752) ;  /* 0x0000000000048947 */ /* 0x000fea0003800000 */
[----:B------:R-:W-:Y:S01]  /*19370*/  BPT.TRAP 0x1 ;  /* 0x000000040000795c */ /* 0x000fe20000300000 */
.L_x_1752:
[----:B-1----:R-:W-:Y:S05]  /*19380*/  @P1 BRA `(.L_x_1750) ;  /* 0x0000000000081947 */ /* 0x002fea0003800000 */
[----:B------:R-:W1:Y:S02]  /*19390*/  SYNCS.PHASECHK.TRANS64.TRYWAIT P1, [R7+URZ+0x2a850], R6 ;  /* 0x02a85006070075a7 */ /* 0x000e64000802017f */
[----:B-1----:R-:W-:Y:S05]  /*193a0*/  @!P1 BRA `(.L_x_1753) ;  /* 0x0000012800849947 */ /* 0x002fea0003800000 */
.L_x_1750:
[----:B01----:R-:W-:Y:S01]  /*193b0*/  VIADD R6, R16, 0x400 ;  /* 0x0000040010067836 */ /* 0x003fe20000000000 */
[----:B------:R-:W-:Y:S05]  /*193c0*/  WARPSYNC.ALL ;  /* 0x0000000000007948 */ /* 0x000fea0003800000 */
[----:B------:R-:W-:Y:S01]  /*193d0*/  SHF.R.U32.HI R6, RZ, 0x4, R6 ;  /* 0x00000004ff067819 */ /* 0x000fe20000011606 */
[----:B------:R-:W-:Y:S01]  /*193e0*/  IMAD.MOV.U32 R7, RZ, RZ, 0x40000040 ;  /* 0x40000040ff077424 */ /* 0x000fe200078e00ff */
[----:B------:R-:W-:Y:S01]  /*193f0*/  WARPGROUP.ARRIVE ;  /* 0x00000000000079c5 */ /* 0x000fe20000000000 */
[----:B------:R-:W-:Y:S01]  /*19400*/  IMAD.MOV.U32 R9, RZ, RZ, 0x40000040 ;  /* 0x40000040ff097424 */ /* 0x000fe200078e00ff */
[----:B------:R-:W-:-:S04]  /*19410*/  LOP3.LUT R6, R6, 0x3fff, RZ, 0xc0, !PT ;  /* 0x00003fff06067812 */ /* 0x000fc800078ec0ff */
[----:B------:R-:W0:Y:S01]  /*19420*/  S2R R10, SR_TID.X ;  /* 0x00000000000a7919 */ /* 0x000e220000002100 */
[----:B------:R-:W-:Y:S01]  /*19430*/  R2UR UR7, R7 ;  /* 0x00000000070772ca */ /* 0x000fe200000e0000 */
[----:B------:R-:W-:Y:S01]  /*19440*/  IMAD.MOV.U32 R7, RZ, RZ, 0x40000040 ;  /* 0x40000040ff077424 */ /* 0x000fe200078e00ff */
        /* <DEDUP_REMOVED lines=29> */
.L_x_1754:
[C---:B0-----:R-:W-:Y:S01]  /*19620*/  FMUL.FTZ R6, R2.reuse, R120 ;  /* 0x0000007802067220 */ /* 0x041fe20000410000 */
[C---:B------:R-:W-:Y:S01]  /*19630*/  FMUL.FTZ R7, R2.reuse, R121 ;  /* 0x0000007902077220 */ /* 0x040fe20000410000 */
[C---:B------:R-:W-:Y:S01]  /*19640*/  FMUL.FTZ R20, R2.reuse, R124 ;  /* 0x0000007c02147220 */ /* 0x040fe20000410000 */
[----:B------:R-:W-:Y:S02]  /*19650*/  IMAD R10, R17, 0x8, R16 ;  /* 0x00000008110a7824 */ /* 0x000fe400078e0210 */
[----:B------:R-:W-:Y:S01]  /*19660*/  FMUL.FTZ R21, R2, R125 ;  /* 0x0000007d02157220 */ /* 0x000fe20000410000 */
[----:B------:R-:W-:Y:S01]  /*19670*/  IMAD.U32 R14, RZ, RZ, UR38 ;  /* 0x00000026ff0e7e24 */ /* 0x000fe2000f8e00ff */
[----:B------:R-:W0:Y:S01]  /*19680*/  MUFU.TANH R6, R6 ;  /* 0x0000000600067308 */ /* 0x000e220000002400 */
[----:B------:R-:W-:Y:S02]  /*19690*/  VIADD R10, R10, 0x2a840 ;  /* 0x0002a8400a0a7836 */ /* 0x000fe40000000000 */
[C---:B------:R-:W-:Y:S01]  /*196a0*/  FMUL.FTZ R8, R2.reuse, R122 ;  /* 0x0000007a02087220 */ /* 0x040fe20000410000 */
[C---:B------:R-:W-:Y:S01]  /*196b0*/  FMUL.FTZ R122, R2.reuse, R128 ;  /* 0x00000080027a7220 */ /* 0x040fe20000410000 */
[C---:B------:R-:W-:Y:S01]  /*196c0*/  FMUL.FTZ R9, R2.reuse, R123 ;  /* 0x0000007b02097220 */ /* 0x040fe20000410000 */
[----:B------:R-:W-:Y:S01]  /*196d0*/  FMUL.FTZ R123, R2, R129 ;  /* 0x00000081027b7220 */ /* 0x000fe20000410000 */
[----:B------:R-:W-:Y:S01]  /*196e0*/  PRMT R10, R14, 0x654, R10 ;  /* 0x000006540e0a7816 */ /* 0x000fe2000000000a */
[C---:B------:R-:W-:Y:S01]  /*196f0*/  FMUL.FTZ R120, R2.reuse, R126 ;  /* 0x0000007e02787220 */ /* 0x040fe20000410000 */
[----:B------:R-:W1:Y:S01]  /*19700*/  MUFU.TANH R7, R7 ;  /* 0x0000000700077308 */ /* 0x000e620000002400 */
[C---:B------:R-:W-:Y:S01]  /*19710*/  FMUL.FTZ R126, R2.reuse, R132 ;  /* 0x00000084027e7220 */ /* 0x040fe20000410000 */
[----:B------:R0:W-:Y:S01]  /*19720*/  SYNCS.ARRIVE.TRANS64.RED.A1T0 RZ, [R10+URZ], RZ ;  /* 0x000000ff0aff79a7 */ /* 0x0001e2000810043f */
[C---:B------:R-:W-:Y:S01]  /*19730*/  FMUL.FTZ R121, R2.reuse, R127 ;  /* 0x0000007f02797220 */ /* 0x040fe20000410000 */
[C---:B------:R-:W-:Y:S01]  /*19740*/  FMUL.FTZ R127, R2.reuse, R133 ;  /* 0x00000085027f7220 */ /* 0x040fe20000410000 */
[C---:B------:R-:W-:Y:S01]  /*19750*/  FMUL.FTZ R128, R2.reuse, R136 ;  /* 0x0000008802807220 */ /* 0x040fe20000410000 */
[C---:B------:R-:W-:Y:S01]  /*19760*/  FMUL.FTZ R129, R2.reuse, R137 ;  /* 0x0000008902817220 */ /* 0x040fe20000410000 */
[C---:B------:R-:W-:Y:S01]  /*19770*/  FMUL.FTZ R124, R2.reuse, R130 ;  /* 0x00000082027c7220 */ /* 0x040fe20000410000 */
[----:B------:R-:W2:Y:S01]  /*19780*/  MUFU.TANH R20, R20 ;  /* 0x0000001400147308 */ /* 0x000ea20000002400 */
[----:B------:R-:W-:Y:S01]  /*19790*/  FMUL.FTZ R130, R2, R140 ;  /* 0x0000008c02827220 */ /* 0x000fe20000410000 */
[----:B0-----:R-:W-:Y:S01]  /*197a0*/  FMNMX.FTZ R10, R6, R11, !PT ;  /* 0x0000000b060a7209 */ /* 0x001fe20007810000 */
        /* <DEDUP_REMOVED lines=63> */
[----:B------:R-:W-:Y:S01]  /*19ba0*/  FMUL.FTZ R178, R2, R183 ;  /* 0x000000b702b27220 */ /* 0x000fe20000410000 */
[----:B------:R-:W-:-:S05]  /*19bb0*/  UMOV UR35, UR30 ;  /* 0x0000001e00237c82 */ /* 0x000fca0008000000 */
        /* <DEDUP_REMOVED lines=45> */
[----:B-1----:R-:W-:-:S05]  /*19e90*/  FMNMX.FTZ R14, R169, R10, !PT ;  /* 0x0000000aa90e7209 */ /* 0x002fca0007810000 */
[----:B------:R-:W1:Y:S02]  /*19ea0*/  SHFL.BFLY PT, R10, R14, 0x2, 0x1f ;  /* 0x0c401f000e0a7f89 */ /* 0x000e6400000e0000 */
[----:B------:R-:W3:Y:S08]  /*19eb0*/  MUFU.TANH R120, R120 ;  /* 0x0000007800787308 */ /* 0x000ef00000002400 */
[----:B------:R-:W4:Y:S08]  /*19ec0*/  MUFU.TANH R121, R121 ;  /* 0x0000007900797308 */ /* 0x000f300000002400 */
[----:B------:R-:W5:Y:S01]  /*19ed0*/  MUFU.TANH R124, R124 ;  /* 0x0000007c007c7308 */ /* 0x000f620000002400 */
[----:B-1----:R-:W-:-:S07]  /*19ee0*/  FMNMX.FTZ R10, R14, R10, !PT ;  /* 0x0000000a0e0a7209 */ /* 0x002fce0007810000 */
[----:B------:R-:W1:Y:S01]  /*19ef0*/  MUFU.TANH R125, R125 ;  /* 0x0000007d007d7308 */ /* 0x000e620000002400 */
[----:B------:R-:W2:Y:S07]  /*19f00*/  SHFL.BFLY PT, R14, R10, 0x1, 0x1f ;  /* 0x0c201f000a0e7f89 */ /* 0x000eae00000e0000 */
[----:B------:R-:W1:Y:S08]  /*19f10*/  MUFU.TANH R134, R134 ;  /* 0x0000008600867308 */ /* 0x000e700000002400 */
[----:B------:R-:W1:Y:S08]  /*19f20*/  MUFU.TANH R135, R135 ;  /* 0x0000008700877308 */ /* 0x000e700000002400 */
[----:B------:R-:W1:Y:S01]  /*19f30*/  MUFU.TANH R138, R138 ;  /* 0x0000008a008a7308 */ /* 0x000e620000002400 */
[----:B--2---:R-:W-:-:S02]  /*19f40*/  FMNMX.FTZ R10, R10, R14, !PT ;  /* 0x0000000e0a0a7209 */ /* 0x004fc40007810000 */
[----:B------:R-:W-:-:S05]  /*19f50*/  FMNMX.FTZ R14, R8, R12, !PT ;  /* 0x0000000c080e7209 */ /* 0x000fca0007810000 */
[----:B------:R-:W2:Y:S01]  /*19f60*/  MUFU.TANH R139, R139 ;  /* 0x0000008b008b7308 */ /* 0x000ea20000002400 */
[----:B0-----:R-:W-:Y:S01]  /*19f70*/  FMNMX.FTZ R14, R9, R14, !PT ;  /* 0x0000000e090e7209 */ /* 0x001fe20007810000 */
[----:B------:R-:W-:-:S03]  /*19f80*/  FADD.FTZ R11, -R10, R11 ;  /* 0x0000000b0a0b7221 */ /* 0x000fc60000010100 */
[----:B---3--:R-:W-:Y:S01]  /*19f90*/  FMNMX.FTZ R14, R120, R14, !PT ;  /* 0x0000000e780e7209 */ /* 0x008fe20007810000 */
[----:B------:R-:W-:Y:S02]  /*19fa0*/  FMUL.FTZ R11, R11, UR35 ;  /* 0x000000230b0b7c20 */ /* 0x000fe40008410000 */
[----:B------:R-:W0:Y:S01]  /*19fb0*/  MUFU.TANH R142, R142 ;  /* 0x0000008e008e7308 */ /* 0x000e220000002400 */
[----:B----4-:R-:W-:-:S04]  /*19fc0*/  FMNMX.FTZ R14, R121, R14, !PT ;  /* 0x0000000e790e7209 */ /* 0x010fc80007810000 */
[----:B-----5:R-:W-:-:S03]  /*19fd0*/  FMNMX.FTZ R14, R124, R14, !PT ;  /* 0x0000000e7c0e7209 */ /* 0x020fc60007810000 */
[----:B------:R-:W3:Y:S01]  /*19fe0*/  MUFU.TANH R143, R143 ;  /* 0x0000008f008f7308 */ /* 0x000ee20000002400 */
[----:B-1----:R-:W-:-:S04]  /*19ff0*/  FMNMX.FTZ R14, R125, R14, !PT ;  /* 0x0000000e7d0e7209 */ /* 0x002fc80007810000 */
[----:B------:R-:W-:-:S03]  /*1a000*/  FMNMX.FTZ R14, R134, R14, !PT ;  /* 0x0000000e860e7209 */ /* 0x000fc60007810000 */
[----:B------:R-:W1:Y:S01]  /*1a010*/  MUFU.TANH R146, R146 ;  /* 0x0000009200927308 */ /* 0x000e620000002400 */
[----:B------:R-:W-:-:S04]  /*1a020*/  FMNMX.FTZ R14, R135, R14, !PT ;  /* 0x0000000e870e7209 */ /* 0x000fc80007810000 */
[----:B------:R-:W-:-:S03]  /*1a030*/  FMNMX.FTZ R14, R138, R14, !PT ;  /* 0x0000000e8a0e7209 */ /* 0x000fc60007810000 */
[----:B------:R-:W4:Y:S01]  /*1a040*/  MUFU.TANH R147, R147 ;  /* 0x0000009300937308 */ /* 0x000f220000002400 */
[----:B--2---:R-:W-:-:S04]  /*1a050*/  FMNMX.FTZ R14, R139, R14, !PT ;  /* 0x0000000e8b0e7209 */ /* 0x004fc80007810000 */
[----:B0-----:R-:W-:-:S03]  /*1a060*/  FMNMX.FTZ R14, R142, R14, !PT ;  /* 0x0000000e8e0e7209 */ /* 0x001fc60007810000 */
[----:B------:R-:W0:Y:S01]  /*1a070*/  MUFU.TANH R150, R150 ;  /* 0x0000009600967308 */ /* 0x000e220000002400 */
[----:B---3--:R-:W-:-:S04]  /*1a080*/  FMNMX.FTZ R14, R143, R14, !PT ;  /* 0x0000000e8f0e7209 */ /* 0x008fc80007810000 */
[----:B-1----:R-:W-:-:S03]  /*1a090*/  FMNMX.FTZ R14, R146, R14, !PT ;  /* 0x0000000e920e7209 */ /* 0x002fc60007810000 */
[----:B------:R-:W1:Y:S01]  /*1a0a0*/  MUFU.TANH R151, R151 ;  /* 0x0000009700977308 */ /* 0x000e620000002400 */
[----:B----4-:R-:W-:-:S07]  /*1a0b0*/  FMNMX.FTZ R14, R147, R14, !PT ;  /* 0x0000000e930e7209 */ /* 0x010fce0007810000 */
        /* <DEDUP_REMOVED lines=32> */
[----:B------:R-:W-:Y:S01]  /*1a2c0*/  MUFU.EX2 R11, R11 ;  /* 0x0000000b000b7308 */ /* 0x000fe20000000800 */
[----:B-1----:R-:W-:-:S04]  /*1a2d0*/  FMNMX.FTZ R14, R176, R14, !PT ;  /* 0x0000000eb00e7209 */ /* 0x002fc80007810000 */
[----:B--2---:R-:W-:-:S05]  /*1a2e0*/  FMNMX.FTZ R14, R178, R14, !PT ;  /* 0x0000000eb20e7209 */ /* 0x004fca0007810000 */
[----:B------:R-:W0:Y:S02]  /*1a2f0*/  SHFL.BFLY PT, R177, R14, 0x2, 0x1f ;  /* 0x0c401f000eb17f89 */ /* 0x000e2400000e0000 */
[----:B0-----:R-:W-:-:S05]  /*1a300*/  FMNMX.FTZ R14, R14, R177, !PT ;  /* 0x000000b10e0e7209 */ /* 0x001fca0007810000 */
[----:B------:R-:W0:Y:S02]  /*1a310*/  SHFL.BFLY PT, R177, R14, 0x1, 0x1f ;  /* 0x0c201f000eb17f89 */ /* 0x000e2400000e0000 */
[----:B0-----:R-:W-:Y:S01]  /*1a320*/  FMNMX.FTZ R14, R14, R177, !PT ;  /* 0x000000b10e0e7209 */ /* 0x001fe20007810000 */
[----:B------:R-:W-:-:S04]  /*1a330*/  IMAD.U32 R177, RZ, RZ, UR35 ;  /* 0x00000023ffb17e24 */ /* 0x000fc8000f8e00ff */
[----:B------:R-:W-:Y:S01]  /*1a340*/  FFMA.FTZ R177, R10, R177, -8 ;  /* 0xc10000000ab17423 */ /* 0x000fe200000100b1 */
        /* <DEDUP_REMOVED lines=33> */
[----:B------:R-:W-:Y:S01]  /*1a560*/  MOV R177, UR35 ;  /* 0x0000002300b17c02 */ /* 0x000fe20008000f00 */
[----:B------:R-:W-:Y:S01]  /*1a570*/  FMUL.FTZ R12, R12, UR35 ;  /* 0x000000230c0c7c20 */ /* 0x000fe20008410000 */
[----:B------:R-:W0:Y:S03]  /*1a580*/  MUFU.EX2 R6, R6 ;  /* 0x0000000600067308 */ /* 0x000e260000000800 */
[----:B------:R-:W-:-:S04]  /*1a590*/  FFMA.FTZ R177, R14, R177, -8 ;  /* 0xc10000000eb17423 */ /* 0x000fc800000100b1 */
        /* <DEDUP_REMOVED lines=38> */
[----:B------:R-:W-:Y:S01]  /*1a800*/  FFMA.FTZ R177, R178, UR35, -R177 ;  /* 0x00000023b2b17c23 */ /* 0x000fe200080108b1 */
[----:B0-----:R-:W-:-:S03]  /*1a810*/  FADD.FTZ R4, R7, R4 ;  /* 0x0000000407047221 */ /* 0x001fc60000010000 */
        /* <DEDUP_REMOVED lines=122> */
.L_x_1755:
[----:B------:R-:W-:Y:S01]  /*1afc0*/  IMAD R15, R15, 0x8, R16 ;  /* 0x000000080f0f7824 */ /* 0x000fe200078e0210 */
[----:B------:R-:W-:Y:S01]  /*1afd0*/  ISETP.GT.AND P1, PT, R0, R13, PT ;  /* 0x0000000d0000720c */ /* 0x000fe20003f24270 */
[----:B------:R-:W-:Y:S01]  /*1afe0*/  IMAD.U32 R178, RZ, RZ, UR38 ;  /* 0x00000026ffb27e24 */ /* 0x000fe2000f8e00ff */
[----:B------:R-:W-:Y:S01]  /*1aff0*/  F2FP.SATFINITE.E4M3.F32.PACK_AB_MERGE_C R20, R21, R20, RZ ;  /* 0x000000141514723e */ /* 0x000fe200048070ff */
[----:B------:R-:W-:Y:S01]  /*1b000*/  VIADD R15, R15, 0x2a860 ;  /* 0x0002a8600f0f7836 */ /* 0x000fe20000000000 */
[----:B------:R-:W-:Y:S01]  /*1b010*/  F2FP.SATFINITE.E4M3.F32.PACK_AB_MERGE_C R120, R121, R120, RZ ;  /* 0x000000787978723e */ /* 0x000fe200048070ff */
[-C--:B------:R-:W-:Y:S01]  /*1b020*/  FMUL.FTZ R24, R24, R11.reuse ;  /* 0x0000000b18187220 */ /* 0x080fe20000410000 */
[----:B------:R-:W-:Y:S01]  /*1b030*/  F2FP.SATFINITE.E4M3.F32.PACK_AB_MERGE_C R126, R127, R126, RZ ;  /* 0x0000007e7f7e723e */ /* 0x000fe200048070ff */
[-C--:B------:R-:W-:Y:S01]  /*1b040*/  FMUL.FTZ R25, R25, R11.reuse ;  /* 0x0000000b19197220 */ /* 0x080fe20000410000 */
[----:B------:R-:W-:Y:S01]  /*1b050*/  PRMT R15, R178, 0x654, R15 ;  /* 0x00000654b20f7816 */ /* 0x000fe2000000000f */
[-C--:B------:R-:W-:Y:S01]  /*1b060*/  FMUL.FTZ R28, R28, R11.reuse ;  /* 0x0000000b1c1c7220 */ /* 0x080fe20000410000 */
[----:B------:R-:W-:Y:S01]  /*1b070*/  F2FP.SATFINITE.E4M3.F32.PACK_AB_MERGE_C R134, R135, R134, RZ ;  /* 0x000000868786723e */ /* 0x000fe200048070ff */
[-C--:B------:R-:W-:Y:S01]  /*1b080*/  FMUL.FTZ R29, R29, R11.reuse ;  /* 0x0000000b1d1d7220 */ /* 0x080fe20000410000 */
[----:B------:R-:W-:Y:S01]  /*1b090*/  F2FP.SATFINITE.E4M3.F32.PACK_AB_MERGE_C R130, R131, R130, RZ ;  /* 0x000000828382723e */ /* 0x000fe200048070ff */
[----:B------:R0:W-:Y:S01]  /*1b0a0*/  SYNCS.ARRIVE.TRANS64.RED.A1T0 RZ, [R15+URZ], RZ ;  /* 0x000000ff0fff79a7 */ /* 0x0001e2000810043f */
        /* <DEDUP_REMOVED lines=110> */
[----:B------:R-:W-:Y:S01]  /*1b790*/  F2FP.SATFINITE.E4M3.F32.PACK_AB_MERGE_C R192, R129, R128, R130 ;  /* 0x0000008081c0723e */ /* 0x000fe20004807082 */
[----:B------:R-:W-:Y:S01]  /*1b7a0*/  IMAD.MOV.U32 R6, RZ, RZ, R201 ;  /* 0x000000ffff067224 */ /* 0x000fe200078e00c9 */
[----:B------:R-:W-:Y:S01]  /*1b7b0*/  F2FP.SATFINITE.E4M3.F32.PACK_AB_MERGE_C R193, R139, R138, R142 ;  /* 0x0000008a8bc1723e */ /* 0x000fe2000480708e */
[----:B0-----:R-:W-:Y:S01]  /*1b7c0*/  IMAD.MOV.U32 R15, RZ, RZ, R17 ;  /* 0x000000ffff0f7224 */ /* 0x001fe200078e0011 */
        /* <DEDUP_REMOVED lines=9> */
[----:B------:R-:W-:Y:S01]  /*1b860*/  F2FP.SATFINITE.E4M3.F32.PACK_AB_MERGE_C R187, R175, R174, R176 ;  /* 0x000000aeafbb723e */ /* 0x000fe200048070b0 */
[----:B------:R-:W-:Y:S06]  /*1b870*/  @P1 BRA `(.L_x_1756) ;  /* 0xffffffd4008c1947 */ /* 0x000fec000383ffff */
.L_x_1744:
[----:B------:R-:W-:-:S13]  /*1b880*/  ISETP.GE.AND P1, PT, R0, R229, PT ;  /* 0x000000e50000720c */ /* 0x000fda0003f26270 */
[----:B------:R-:W-:Y:S05]  /*1b890*/  @!P1 BRA `(.L_x_1757) ;  /* 0x00000038009c9947 */ /* 0x000fea0003800000 */
[----:B------:R-:W-:Y:S02]  /*1b8a0*/  IMAD.MOV.U32 R11, RZ, RZ, R14 ;  /* 0x000000ffff0b7224 */ /* 0x000fe400078e000e */
[----:B------:R-:W-:Y:S02]  /*1b8b0*/  IMAD.MOV.U32 R12, RZ, RZ, R10 ;  /* 0x000000ffff0c7224 */ /* 0x000fe400078e000a */
[----:B------:R-:W-:Y:S02]  /*1b8c0*/  IMAD.MOV.U32 R6, RZ, RZ, R201 ;  /* 0x000000ffff067224 */ /* 0x000fe400078e00c9 */
[----:B------:R-:W-:-:S07]  /*1b8d0*/  IMAD.MOV.U32 R13, RZ, RZ, R17 ;  /* 0x000000ffff0d7224 */ /* 0x000fce00078e0011 */
.L_x_1777:
        /* <DEDUP_REMOVED lines=8> */
.L_x_1759:
        /* <DEDUP_REMOVED lines=8> */
.L_x_1760:
[----:B------:R-:W-:Y:S04]  /*1b9e0*/  BSSY B0, `(.L_x_1758) ;  /* 0x0000004000007945 */ /* 0x000fe80003800000 */
[----:B-1----:R-:W-:Y:S05]  /*1b9f0*/  @P2 BRA `(.L_x_1761) ;  /* 0x0000000000082947 */ /* 0x002fea0003800000 */
[----:B------:R-:W1:Y:S02]  /*1ba00*/  SYNCS.PHASECHK.TRANS64.TRYWAIT P2, [R7+URZ+0x2a830], R8 ;  /* 0x02a83008070075a7 */ /* 0x000e64000804017f */
[----:B-1----:R-:W-:Y:S05]  /*1ba10*/  @!P2 BRA `(.L_x_1762) ;  /* 0x0000010000fca947 */ /* 0x002fea0003800000 */
.L_x_1761:
[----:B------:R-:W-:Y:S05]  /*1ba20*/  BSYNC B0 ;  /* 0x0000000000007941 */ /* 0x000fea0003800000 */
.L_x_1758:
[----:B01----:R-:W0:Y:S01]  /*1ba30*/  S2R R7, SR_TID.X ;  /* 0x0000000000077919 */ /* 0x003e220000002100 */
[----:B------:R-:W-:Y:S01]  /*1ba40*/  VIADD R17, R13, 0x1 ;  /* 0x000000010d117836 */ /* 0x000fe20000000000 */
[----:B------:R-:W-:Y:S05]  /*1ba50*/  WARPSYNC.ALL ;  /* 0x0000000000007948 */ /* 0x000fea0003800000 */
[C---:B------:R-:W-:Y:S01]  /*1ba60*/  ISETP.NE.AND P2, PT, R17.reuse, 0x2, PT ;  /* 0x000000021100780c */ /* 0x040fe20003f45270 */
[----:B------:R-:W-:Y:S01]  /*1ba70*/  IMAD.MOV.U32 R121, RZ, RZ, -0x7fffffe0 ;  /* 0x80000020ff797424 */ /* 0x000fe200078e00ff */
[----:B------:R-:W-:Y:S01]  /*1ba80*/  MOV R9, 0x80000020 ;  /* 0x8000002000097802 */ /* 0x000fe20000000f00 */
[----:B------:R-:W-:Y:S01]  /*1ba90*/  IMAD.MOV.U32 R21, RZ, RZ, -0x7fffffe0 ;  /* 0x80000020ff157424 */ /* 0x000fe200078e00ff */
[----:B------:R-:W-:Y:S01]  /*1baa0*/  SEL R17, R17, RZ, P2 ;  /* 0x000000ff11117207 */ /* 0x000fe20001000000 */
[----:B------:R-:W-:Y:S01]  /*1bab0*/  IMAD.MOV.U32 R15, RZ, RZ, -0x7fffffe0 ;  /* 0x80000020ff0f7424 */ /* 0x000fe200078e00ff */
[----:B------:R-:W-:-:S02]  /*1bac0*/  R2UR UR27, R9 ;  /* 0x00000000091b72ca */ /* 0x000fc400000e0000 */
[----:B------:R-:W-:Y:S01]  /*1bad0*/  R2UR UR19, R121 ;  /* 0x00000000791372ca */ /* 0x000fe200000e0000 */
[----:B------:R-:W-:Y:S01]  /*1bae0*/  IMAD R8, R17, 0x600, R5 ;  /* 0x0000060011087824 */ /* 0x000fe200078e0205 */
[----:B------:R-:W-:Y:S02]  /*1baf0*/  R2UR UR7, R21 ;  /* 0x00000000150772ca */ /* 0x000fe400000e0000 */
[----:B------:R-:W-:Y:S01]  /*1bb00*/  R2UR UR11, R15 ;  /* 0x000000000f0b72ca */ /* 0x000fe200000e0000 */
[C---:B------:R-:W-:Y:S01]  /*1bb10*/  VIADD R120, R8.reuse, 0x400 ;  /* 0x0000040008787836 */ /* 0x040fe20000000000 */
[C---:B------:R-:W-:Y:S01]  /*1bb20*/  R2UR UR26, R8.reuse ;  /* 0x00000000081a72ca */ /* 0x040fe200000e0000 */
[C---:B------:R-:W-:Y:S01]  /*1bb30*/  VIADD R20, R8.reuse, 0x2 ;  /* 0x0000000208147836 */ /* 0x040fe20000000000 */
[----:B------:R-:W-:Y:S01]  /*1bb40*/  R2UR UR15, R21 ;  /* 0x00000000150f72ca */ /* 0x000fe200000e0000 */
[----:B------:R-:W-:Y:S01]  /*1bb50*/  VIADD R14, R8, 0x200 ;  /* 0x00000200080e7836 */ /* 0x000fe20000000000 */
[----:B------:R-:W-:-:S02]  /*1bb60*/  R2UR UR18, R120 ;  /* 0x00000000781272ca */ /* 0x000fc400000e0000 */
[----:B------:R-:W-:Y:S01]  /*1bb70*/  R2UR UR6, R20 ;  /* 0x00000000140672ca */ /* 0x000fe200000e0000 */
[----:B------:R-:W-:Y:S01]  /*1bb80*/  VIADD R20, R8, 0x202 ;  /* 0x0000020208147836 */ /* 0x000fe20000000000 */
[----:B------:R-:W-:Y:S01]  /*1bb90*/  R2UR UR10, R14 ;  /* 0x000000000e0a72ca */ /* 0x000fe200000e0000 */
[----:B------:R-:W-:Y:S01]  /*1bba0*/  VIADD R8, R8, 0x402 ;  /* 0x0000040208087836 */ /* 0x000fe20000000000 */
[----:B------:R-:W-:Y:S02]  /*1bbb0*/  R2UR UR23, R9 ;  /* 0x00000000091772ca */ /* 0x000fe400000e0000 */
[----:B0-----:R-:W-:Y:S02]  /*1bbc0*/  SHF.R.U32.HI R7, RZ, 0x7, R7 ;  /* 0x00000007ff077819 */ /* 0x001fe40000011607 */
[----:B------:R-:W-:Y:S02]  /*1bbd0*/  R2UR UR14, R20 ;  /* 0x00000000140e72ca */ /* 0x000fe400000e0000 */
[----:B------:R-:W-:Y:S01]  /*1bbe0*/  R2UR UR22, R8 ;  /* 0x00000000081672ca */ /* 0x000fe200000e0000 */
[----:B------:R-:W-:-:S05]  /*1bbf0*/  VIADD R7, R7, 0x8 ;  /* 0x0000000807077836 */ /* 0x000fca0000000000 */
        /* <DEDUP_REMOVED lines=22> */
.L_x_1764:
[----:B------:R-:W-:Y:S01]  /*1bd60*/  SHF.L.U32 R6, R6, 0x1f, RZ ;  /* 0x0000001f06067819 */ /* 0x000fe200000006ff */
[----:B------:R-:W-:-:S04]  /*1bd70*/  IMAD R7, R13, 0x8, R16 ;  /* 0x000000080d077824 */ /* 0x000fc800078e0210 */
[----:B------:R0:W1:Y:S01]  /*1bd80*/  SYNCS.PHASECHK.TRANS64.TRYWAIT P1, [R7+URZ+0x2a850], R6 ;  /* 0x02a85006070075a7 */ /* 0x000062000802017f */
[----:B------:R-:W-:Y:S05]  /*1bd90*/  @!P0 BRA `(.L_x_1765) ;  /* 0x0000000000048947 */ /* 0x000fea0003800000 */
[----:B------:R-:W-:Y:S01]  /*1bda0*/  BPT.TRAP 0x1 ;  /* 0x000000040000795c */ /* 0x000fe20000300000 */
.L_x_1765:
[----:B-1----:R-:W-:Y:S05]  /*1bdb0*/  @P1 BRA `(.L_x_1763) ;  /* 0x0000000000081947 */ /* 0x002fea0003800000 */
[----:B------:R-:W1:Y:S02]  /*1bdc0*/  SYNCS.PHASECHK.TRANS64.TRYWAIT P1, [R7+URZ+0x2a850], R6 ;  /* 0x02a85006070075a7 */ /* 0x000e64000802017f */
[----:B-1----:R-:W-:Y:S05]  /*1bdd0*/  @!P1 BRA `(.L_x_1766) ;  /* 0x0000010000209947 */ /* 0x002fea0003800000 */
.L_x_1763:
        /* <DEDUP_REMOVED lines=39> */
.L_x_1767:
[----:B------:R-:W1:Y:S01]  /*1c050*/  @P4 LDC R8, c[0x0][0x44c] ;  /* 0x00011300ff084b82 */ /* 0x000e620000000800 */
[----:B0-----:R-:W-:Y:S02]  /*1c060*/  IMAD.IADD R6, R227, 0x1, R212 ;  /* 0x00000001e3067824 */ /* 0x001fe400078e02d4 */
[C---:B------:R-:W-:Y:S01]  /*1c070*/  FMUL.FTZ R9, R2.reuse, R122 ;  /* 0x0000007a02097220 */ /* 0x040fe20000410000 */
[----:B------:R-:W-:Y:S01]  /*1c080*/  LEA R122, R17, R16, 0x3 ;  /* 0x00000010117a7211 */ /* 0x000fe200078e18ff */
[C---:B------:R-:W-:Y:S01]  /*1c090*/  FMUL.FTZ R14, R2.reuse, R123 ;  /* 0x0000007b020e7220 */ /* 0x040fe20000410000 */
[----:B------:R-:W-:Y:S02]  /*1c0a0*/  IMAD.U32 R123, RZ, RZ, UR38 ;  /* 0x00000026ff7b7e24 */ /* 0x000fe4000f8e00ff */
[C---:B------:R-:W-:Y:S01]  /*1c0b0*/  FMUL.FTZ R20, R2.reuse, R125 ;  /* 0x0000007d02147220 */ /* 0x040fe20000410000 */
[----:B------:R-:W-:Y:S01]  /*1c0c0*/  FMUL.FTZ R15, R2, R126 ;  /* 0x0000007e020f7220 */ /* 0x000fe20000410000 */
[----:B------:R-:W0:Y:S01]  /*1c0d0*/  @P4 LDC R7, c[0x0][0x450] ;  /* 0x00011400ff074b82 */ /* 0x000e220000000800 */
[----:B------:R-:W-:-:S02]  /*1c0e0*/  VIADD R122, R122, 0x2a840 ;  /* 0x0002a8407a7a7836 */ /* 0x000fc40000000000 */
        /* <DEDUP_REMOVED lines=39> */
[----:B--2---:R-:W0:Y:S01]  /*1c360*/  SHFL.IDX PT, R122, R6, RZ, 0x1c1f ;  /* 0x001c1fff067a7589 */ /* 0x004e2200000e0000 */
        /* <DEDUP_REMOVED lines=26> */
[----:B------:R-:W-:Y:S01]  /*1c510*/  FMUL.FTZ R175, R2, R183 ;  /* 0x000000b702af7220 */ /* 0x000fe20000410000 */
[----:B------:R-:W-:Y:S01]  /*1c520*/  IMAD R123, R204, -0x2, R123 ;  /* 0xfffffffecc7b7824 */ /* 0x000fe200078e027b */
[----:B------:R-:W1:Y:S04]  /*1c530*/  MUFU.TANH R7, R7 ;  /* 0x0000000700077308 */ /* 0x000e680000002400 */
[----:B------:R-:W-:-:S04]  /*1c540*/  IADD3 R123, -R202, R123, R203 ;  /* 0x0000007bca7b7210 */ /* 0x000fc80007ffe1cb */
[----:B------:R-:W2:Y:S01]  /*1c550*/  MUFU.TANH R8, R8 ;  /* 0x0000000800087308 */ /* 0x000ea20000002400 */
[C---:B------:R-:W-:Y:S02]  /*1c560*/  VIADD R179, R123.reuse, UR33 ;  /* 0x000000217bb37c36 */ /* 0x040fe40008000000 */
[----:B------:R-:W-:Y:S02]  /*1c570*/  VIADD R180, R123, UR41 ;  /* 0x000000297bb47c36 */ /* 0x000fe40008000000 */
[--C-:B0-----:R-:W-:Y:S02]  /*1c580*/  IMAD.IADD R181, R179, 0x1, R122.reuse ;  /* 0x00000001b3b57824 */ /* 0x101fe400078e027a */
[----:B------:R-:W-:Y:S01]  /*1c590*/  IMAD.IADD R182, R180, 0x1, R122 ;  /* 0x00000001b4b67824 */ /* 0x000fe200078e027a */
[----:B------:R-:W0:Y:S08]  /*1c5a0*/  MUFU.TANH R9, R9 ;  /* 0x0000000900097308 */ /* 0x000e300000002400 */
        /* <DEDUP_REMOVED lines=74> */
.L_x_1770:
[----:B------:R-:W-:-:S05]  /*1ca50*/  IMAD.U32 R184, RZ, RZ, UR29 ;  /* 0x0000001dffb87e24 */ /* 0x000fca000f8e00ff */
[----:B------:R-:W-:-:S13]  /*1ca60*/  ISETP.NE.AND P1, PT, R184, 0x1, PT ;  /* 0x00000001b800780c */ /* 0x000fda0003f25270 */
[----:B------:R-:W1:Y:S02]  /*1ca70*/  @P1 LDC.64 R122, c[0x0][0x9e8] ;  /* 0x00027a00ff7a1b82 */ /* 0x000e640000000a00 */
[----:B-1----:R-:W-:-:S05]  /*1ca80*/  @P1 IMAD.HI.U32 R122, R183, R122, RZ ;  /* 0x0000007ab77a1227 */ /* 0x002fca00078e00ff */
[----:B------:R-:W-:-:S07]  /*1ca90*/  @P1 SHF.R.U32.HI R183, RZ, R123, R122 ;  /* 0x0000007bffb71219 */ /* 0x000fce000001167a */
.L_x_1771:
[----:B------:R-:W-:Y:S05]  /*1caa0*/  BSYNC B0 ;  /* 0x0000000000007941 */ /* 0x000fea0003800000 */
.L_x_1769:
[----:B------:R-:W-:-:S04]  /*1cab0*/  IMAD R183, R183, R184, -R176 ;  /* 0x000000b8b7b77224 */ /* 0x000fc800078e0ab0 */
[----:B------:R-:W-:-:S05]  /*1cac0*/  IMAD R183, R204, -0x2, R183 ;  /* 0xfffffffeccb77824 */ /* 0x000fca00078e02b7 */
[----:B------:R-:W-:Y:S02]  /*1cad0*/  VIMNMX R182, R182, R183, !PT ;  /* 0x000000b7b6b67248 */ /* 0x000fe40007fe0100 */
[----:B------:R-:W-:-:S07]  /*1cae0*/  VIADDMNMX R181, R183, R184, R181, PT ;  /* 0x000000b8b7b57246 */ /* 0x000fce00038001b5 */
.L_x_1768:
        /* <DEDUP_REMOVED lines=113> */
.L_x_1774:
[----:B------:R-:W-:-:S05]  /*1d200*/  IMAD.U32 R181, RZ, RZ, UR29 ;  /* 0x0000001dffb57e24 */ /* 0x000fca000f8e00ff */
[----:B------:R-:W-:-:S13]  /*1d210*/  ISETP.NE.AND P2, PT, R181, 0x1, PT ;  /* 0x00000001b500780c */ /* 0x000fda0003f45270 */
[----:B------:R-:W0:Y:S02]  /*1d220*/  @P2 LDC.64 R6, c[0x0][0x9e8] ;  /* 0x00027a00ff062b82 */ /* 0x000e240000000a00 */
[----:B0-----:R-:W-:-:S05]  /*1d230*/  @P2 IMAD.HI.U32 R6, R10, R6, RZ ;  /* 0x000000060a062227 */ /* 0x001fca00078e00ff */
[----:B------:R-:W-:-:S07]  /*1d240*/  @P2 SHF.R.U32.HI R10, RZ, R7, R6 ;  /* 0x00000007ff0a2219 */ /* 0x000fce0000011606 */
.L_x_1775:
[----:B------:R-:W-:Y:S05]  /*1d250*/  BSYNC B0 ;  /* 0x0000000000007941 */ /* 0x000fea0003800000 */
.L_x_1773:
[----:B------:R-:W-:-:S04]  /*1d260*/  IMAD R10, R10, R181, -R176 ;  /* 0x000000b50a0a7224 */ /* 0x000fc800078e0ab0 */
[----:B------:R-:W-:-:S05]  /*1d270*/  IMAD R10, R204, -0x2, R10 ;  /* 0xfffffffecc0a7824 */ /* 0x000fca00078e020a */
[----:B------:R-:W-:Y:S02]  /*1d280*/  VIMNMX R180, R180, R10, !PT ;  /* 0x0000000ab4b47248 */ /* 0x000fe40007fe0100 */
[----:B------:R-:W-:-:S07]  /*1d290*/  VIADDMNMX R179, R10, R181, R179, PT ;  /* 0x000000b50ab37246 */ /* 0x000fce00038001b3 */
.L_x_1772:
        /* <DEDUP_REMOVED lines=36> */
[----:B0-----:R-:W-:Y:S01]  /*1d4e0*/  FMNMX.FTZ R10, R7, R10, !PT ;  /* 0x0000000a070a7209 */ /* 0x001fe20007810000 */
[----:B------:R-:W-:-:S03]  /*1d4f0*/  IMAD.U32 R7, RZ, RZ, UR35 ;  /* 0x00000023ff077e24 */ /* 0x000fc6000f8e00ff */
[C---:B------:R-:W-:Y:S01]  /*1d500*/  FSETP.NEU.FTZ.AND P2, PT, R10.reuse, -INF , PT ;  /* 0xff8000000a00780b */ /* 0x040fe20003f5d000 */
[----:B------:R-:W-:-:S03]  /*1d510*/  FFMA.FTZ R7, R10, R7, -8 ;  /* 0xc10000000a077423 */ /* 0x000fc60000010007 */
[----:B------:R-:W-:Y:S02]  /*1d520*/  FSEL R6, R10, RZ, P2 ;  /* 0x000000ff0a067208 */ /* 0x000fe40001000000 */
[----:B------:R-:W-:Y:S02]  /*1d530*/  FSEL R7, R7, RZ, P2 ;  /* 0x000000ff07077208 */ /* 0x000fe40001000000 */
[----:B------:R-:W-:Y:S01]  /*1d540*/  ISETP.GT.AND P2, PT, R180, 0x1, P1 ;  /* 0x00000001b400780c */ /* 0x000fe20000f44270 */
[----:B------:R-:W-:-:S02]  /*1d550*/  FADD.FTZ R6, -R6, R12 ;  /* 0x0000000c06067221 */ /* 0x000fc40000010100 */
[--C-:B------:R-:W-:Y:S01]  /*1d560*/  FFMA.FTZ R122, R122, UR35, -R7.reuse ;  /* 0x000000237a7a7c23 */ /* 0x100fe20008010807 */
[----:B------:R-:W-:Y:S01]  /*1d570*/  ISETP.LT.OR P3, PT, R179, 0x2, P2 ;  /* 0x00000002b300780c */ /* 0x000fe20001761670 */
[----:B------:R-:W-:Y:S01]  /*1d580*/  FMUL.FTZ R6, R6, UR35 ;  /* 0x0000002306067c20 */ /* 0x000fe20008410000 */
[----:B------:R-:W-:Y:S01]  /*1d590*/  ISETP.GT.AND P2, PT, R180, 0x8, P1 ;  /* 0x00000008b400780c */ /* 0x000fe20000f44270 */
[--C-:B------:R-:W-:Y:S01]  /*1d5a0*/  FFMA.FTZ R8, R8, UR35, -R7.reuse ;  /* 0x0000002308087c23 */ /* 0x100fe20008010807 */
[----:B------:R-:W-:Y:S01]  /*1d5b0*/  FSEL R12, R14, -INF , !P3 ;  /* 0xff8000000e0c7808 */ /* 0x000fe20005800000 */
        /* <DEDUP_REMOVED lines=8> */
[----:B------:R-:W0:Y:S01]  /*1d640*/  MUFU.EX2 R6, R6 ;  /* 0x0000000600067308 */ /* 0x000e220000000800 */
[----:B------:R-:W-:Y:S01]  /*1d650*/  FSEL R21, R21, -INF , !P3 ;  /* 0xff80000015157808 */ /* 0x000fe20005800000 */
[--C-:B------:R-:W-:Y:S01]  /*1d660*/  FFMA.FTZ R124, R124, UR35, -R7.reuse ;  /* 0x000000237c7c7c23 */ /* 0x100fe20008010807 */
[----:B------:R-:W-:Y:S01]  /*1d670*/  ISETP.GT.AND P2, PT, R180, 0x10, P1 ;  /* 0x00000010b400780c */ /* 0x000fe20000f44270 */
[--C-:B------:R-:W-:Y:S01]  /*1d680*/  FFMA.FTZ R126, R126, UR35, -R7.reuse ;  /* 0x000000237e7e7c23 */ /* 0x100fe20008010807 */
[----:B------:R-:W-:Y:S01]  /*1d690*/  ISETP.GT.AND P3, PT, R180, 0x11, P1 ;  /* 0x00000011b400780c */ /* 0x000fe20000f64270 */
[--C-:B------:R-:W-:Y:S01]  /*1d6a0*/  FFMA.FTZ R128, R128, UR35, -R7.reuse ;  /* 0x0000002380807c23 */ /* 0x100fe20008010807 */
[C---:B------:R-:W-:Y:S01]  /*1d6b0*/  ISETP.LT.OR P2, PT, R179.reuse, 0x11, P2 ;  /* 0x00000011b300780c */ /* 0x040fe20001741670 */
[----:B------:R-:W1:Y:S01]  /*1d6c0*/  MUFU.EX2 R8, R8 ;  /* 0x0000000800087308 */ /* 0x000e620000000800 */
        /* <DEDUP_REMOVED lines=9> */
[----:B0-----:R-:W-:Y:S01]  /*1d760*/  FFMA.FTZ R4, R6, R4, R122 ;  /* 0x0000000406047223 */ /* 0x001fe2000001007a */
[C---:B------:R-:W-:Y:S01]  /*1d770*/  ISETP.LT.OR P2, PT, R179.reuse, 0x19, P2 ;  /* 0x00000019b300780c */ /* 0x040fe20001741670 */
[--C-:B------:R-:W-:Y:S01]  /*1d780*/  FFMA.FTZ R138, R138, UR35, -R7.reuse ;  /* 0x000000238a8a7c23 */ /* 0x100fe20008010807 */
[----:B------:R-:W-:Y:S01]  /*1d790*/  ISETP.LT.OR P3, PT, R179, 0x1a, P3 ;  /* 0x0000001ab300780c */ /* 0x000fe20001f61670 */
[--C-:B------:R-:W-:Y:S01]  /*1d7a0*/  FFMA.FTZ R140, R140, UR35, -R7.reuse ;  /* 0x000000238c8c7c23 */ /* 0x100fe20008010807 */
[----:B------:R-:W-:Y:S01]  /*1d7b0*/  FSEL R127, R127, -INF , !P2 ;  /* 0xff8000007f7f7808 */ /* 0x000fe20005000000 */
[----:B------:R-:W-:Y:S01]  /*1d7c0*/  MUFU.EX2 R20, R20 ;  /* 0x0000001400147308 */ /* 0x000fe20000000800 */
[----:B------:R-:W-:Y:S01]  /*1d7d0*/  FSEL R129, R129, -INF , !P3 ;  /* 0xff80000081817808 */ /* 0x000fe20005800000 */
[----:B-1----:R-:W-:Y:S01]  /*1d7e0*/  FADD.FTZ R4, R8, R4 ;  /* 0x0000000408047221 */ /* 0x002fe20000010000 */
[----:B------:R-:W-:Y:S01]  /*1d7f0*/  ISETP.GT.AND P2, PT, R180, 0x20, P1 ;  /* 0x00000020b400780c */ /* 0x000fe20000f44270 */
        /* <DEDUP_REMOVED lines=21> */
[----:B------:R-:W-:Y:S01]  /*1d950*/  FSEL R135, R135, -INF , !P3 ;  /* 0xff80000087877808 */ /* 0x000fe20005800000 */
[--C-:B------:R-:W-:Y:S01]  /*1d960*/  FFMA.FTZ R158, R158, UR35, -R7.reuse ;  /* 0x000000239e9e7c23 */ /* 0x100fe20008010807 */
        /* <DEDUP_REMOVED lines=25> */
[----:B------:R-:W-:Y:S01]  /*1db00*/  FFMA.FTZ R7, R178, UR35, -R7 ;  /* 0x00000023b2077c23 */ /* 0x000fe20008010807 */
[----:B------:R-:W-:-:S02]  /*1db10*/  ISETP.GT.AND P3, PT, R180, 0x41, P1 ;  /* 0x00000041b400780c */ /* 0x000fc40000f64270 */
[C---:B------:R-:W-:Y:S01]  /*1db20*/  ISETP.LT.OR P2, PT, R179.reuse, 0x41, P2 ;  /* 0x00000041b300780c */ /* 0x040fe20001741670 */
[----:B------:R-:W-:Y:S01]  /*1db30*/  MUFU.EX2 R136, R136 ;  /* 0x0000008800887308 */ /* 0x000fe20000000800 */
[----:B------:R-:W-:Y:S02]  /*1db40*/  ISETP.LT.OR P3, PT, R179, 0x42, P3 ;  /* 0x00000042b300780c */ /* 0x000fe40001f61670 */
[----:B------:R-:W-:Y:S02]  /*1db50*/  FSEL R145, R145, -INF , !P2 ;  /* 0xff80000091917808 */ /* 0x000fe40005000000 */
[----:B------:R-:W-:Y:S02]  /*1db60*/  FSEL R147, R147, -INF , !P3 ;  /* 0xff80000093937808 */ /* 0x000fe40005800000 */
[C---:B------:R-:W-:Y:S01]  /*1db70*/  ISETP.GT.AND P2, PT, R180.reuse, 0x48, P1 ;  /* 0x00000048b400780c */ /* 0x040fe20000f44270 */
[----:B------:R-:W-:Y:S01]  /*1db80*/  MUFU.EX2 R138, R138 ;  /* 0x0000008a008a7308 */ /* 0x000fe20000000800 */
[----:B------:R-:W-:-:S02]  /*1db90*/  ISETP.GT.AND P3, PT, R180, 0x49, P1 ;  /* 0x00000049b400780c */ /* 0x000fc40000f64270 */
[C---:B------:R-:W-:Y:S02]  /*1dba0*/  ISETP.LT.OR P2, PT, R179.reuse, 0x49, P2 ;  /* 0x00000049b300780c */ /* 0x040fe40001741670 */
[----:B------:R-:W-:Y:S02]  /*1dbb0*/  ISETP.LT.OR P3, PT, R179, 0x4a, P3 ;  /* 0x0000004ab300780c */ /* 0x000fe40001f61670 */
[----:B------:R-:W-:Y:S01]  /*1dbc0*/  FSEL R149, R149, -INF , !P2 ;  /* 0xff80000095957808 */ /* 0x000fe20005000000 */
[----:B------:R-:W-:Y:S01]  /*1dbd0*/  MUFU.EX2 R140, R140 ;  /* 0x0000008c008c7308 */ /* 0x000fe20000000800 */
[----:B------:R-:W-:Y:S02]  /*1dbe0*/  FSEL R151, R151, -INF , !P3 ;  /* 0xff80000097977808 */ /* 0x000fe40005800000 */
[C---:B------:R-:W-:Y:S02]  /*1dbf0*/  ISETP.GT.AND P2, PT, R180.reuse, 0x50, P1 ;  /* 0x00000050b400780c */ /* 0x040fe40000f44270 */
        /* <DEDUP_REMOVED lines=30> */
[----:B------:R-:W-:-:S02]  /*1dde0*/  ISETP.GT.AND P3, PT, R180, RZ, P1 ;  /* 0x000000ffb400720c */ /* 0x000fc40000f64270 */
        /* <DEDUP_REMOVED lines=8> */
[----:B------:R-:W-:Y:S02]  /*1de70*/  ISETP.GT.AND P1, PT, R180, 0x79, P1 ;  /* 0x00000079b400780c */ /* 0x000fe40000f24270 */
[C---:B------:R-:W-:Y:S02]  /*1de80*/  ISETP.LT.OR P2, PT, R179.reuse, 0x72, P2 ;  /* 0x00000072b300780c */ /* 0x040fe40001741670 */
[C---:B------:R-:W-:Y:S01]  /*1de90*/  ISETP.LT.OR P3, PT, R179.reuse, 0x79, P3 ;  /* 0x00000079b300780c */ /* 0x040fe20001f61670 */
[----:B------:R-:W-:Y:S01]  /*1dea0*/  MUFU.EX2 R158, R158 ;  /* 0x0000009e009e7308 */ /* 0x000fe20000000800 */
[----:B------:R-:W-:Y:S02]  /*1deb0*/  ISETP.LT.OR P1, PT, R179, 0x7a, P1 ;  /* 0x0000007ab300780c */ /* 0x000fe40000f21670 */
[----:B------:R-:W-:Y:S02]  /*1dec0*/  FMNMX.FTZ R179, R9, R11, !PT ;  /* 0x0000000b09b37209 */ /* 0x000fe40007810000 */
[----:B------:R-:W-:-:S02]  /*1ded0*/  FSEL R171, R171, -INF , !P2 ;  /* 0xff800000abab7808 */ /* 0x000fc40005000000 */
[----:B------:R-:W-:Y:S01]  /*1dee0*/  FMNMX.FTZ R14, R12, R179, !PT ;  /* 0x000000b30c0e7209 */ /* 0x000fe20007810000 */
[----:B------:R-:W-:Y:S01]  /*1def0*/  MUFU.EX2 R160, R160 ;  /* 0x000000a000a07308 */ /* 0x000fe20000000800 */
[----:B------:R-:W-:Y:S02]  /*1df00*/  FSEL R173, R173, -INF , !P3 ;  /* 0xff800000adad7808 */ /* 0x000fe40005800000 */
[----:B------:R-:W-:Y:S02]  /*1df10*/  FMNMX.FTZ R14, R15, R14, !PT ;  /* 0x0000000e0f0e7209 */ /* 0x000fe40007810000 */
[----:B------:R-:W-:Y:S02]  /*1df20*/  FSEL R175, R175, -INF , !P1 ;  /* 0xff800000afaf7808 */ /* 0x000fe40004800000 */
[----:B------:R-:W-:Y:S01]  /*1df30*/  FMNMX.FTZ R14, R21, R14, !PT ;  /* 0x0000000e150e7209 */ /* 0x000fe20007810000 */
[----:B------:R-:W-:Y:S03]  /*1df40*/  MUFU.EX2 R162, R162 ;  /* 0x000000a200a27308 */ /* 0x000fe60000000800 */
[----:B------:R-:W-:-:S04]  /*1df50*/  FMNMX.FTZ R14, R121, R14, !PT ;  /* 0x0000000e790e7209 */ /* 0x000fc80007810000 */
        /* <DEDUP_REMOVED lines=175> */
.L_x_1776:
[----:B------:R-:W-:Y:S01]  /*1ea50*/  IMAD R13, R13, 0x8, R16 ;  /* 0x000000080d0d7824 */ /* 0x000fe200078e0210 */
[----:B------:R-:W-:Y:S01]  /*1ea60*/  MOV R176, UR38 ;  /* 0x0000002600b07c02 */ /* 0x000fe20008000f00 */
[-C--:B------:R-:W-:Y:S01]  /*1ea70*/  FMUL.FTZ R24, R24, R6.reuse ;  /* 0x0000000618187220 */ /* 0x080fe20000410000 */
[----:B------:R-:W-:Y:S01]  /*1ea80*/  ISETP.GT.AND P1, PT, R0, R229, PT ;  /* 0x000000e50000720c */ /* 0x000fe20003f24270 */
        /* <DEDUP_REMOVED lines=18> */
[----:B0-----:R-:W-:Y:S01]  /*1ebb0*/  F2FP.SATFINITE.E4M3.F32.PACK_AB_MERGE_C R13, R128, R126, RZ ;  /* 0x0000007e800d723e */ /* 0x001fe200048070ff */
        /* <DEDUP_REMOVED lines=116> */
[----:B------:R-:W-:Y:S06]  /*1f300*/  @P1 BRA `(.L_x_1777) ;  /* 0xffffffc400741947 */ /* 0x000fec000383ffff */
.L_x_1757:
[----:B------:R-:W-:Y:S05]  /*1f310*/  WARPSYNC.ALL ;  /* 0x0000000000007948 */ /* 0x000fea0003800000 */
[----:B------:R-:W-:Y:S06]  /*1f320*/  BAR.ARV 0x8, 0x180 ;  /* 0x0206000000007b1d */ /* 0x000fec0000002000 */
[----:B------:R-:W-:Y:S05]  /*1f330*/  @!P0 BRA `(.L_x_1778) ;  /* 0x0000000000048947 */ /* 0x000fea0003800000 */
[----:B------:R-:W-:Y:S01]  /*1f340*/  BPT.TRAP 0x1 ;  /* 0x000000040000795c */ /* 0x000fe20000300000 */
.L_x_1778:
[----:B------:R-:W-:Y:S01]  /*1f350*/  IMAD R11, R17, 0x8, R16 ;  /* 0x00000008110b7824 */ /* 0x000fe200078e0210 */
[----:B------:R-:W-:-:S04]  /*1f360*/  SHF.L.U32 R0, R201, 0x1f, RZ ;  /* 0x0000001fc9007819 */ /* 0x000fc800000006ff */
[----:B------:R0:W1:Y:S01]  /*1f370*/  SYNCS.PHASECHK.TRANS64.TRYWAIT P1, [R11+URZ+0x2a850], R0 ;  /* 0x02a850000b0075a7 */ /* 0x000062000802017f */
[----:B------:R-:W-:Y:S05]  /*1f380*/  @!P0 BRA `(.L_x_1779) ;  /* 0x0000000000048947 */ /* 0x000fea0003800000 */
[----:B------:R-:W-:Y:S01]  /*1f390*/  BPT.TRAP 0x1 ;  /* 0x000000040000795c */ /* 0x000fe20000300000 */
.L_x_1779:
[----:B------:R-:W-:-:S05]  /*1f3a0*/  VIADD R16, R16, 0x400 ;  /* 0x0000040010107836 */ /* 0x000fca0000000000 */
[----:B------:R-:W-:-:S04]  /*1f3b0*/  SHF.R.U32.HI R16, RZ, 0x4, R16 ;  /* 0x00000004ff107819 */ /* 0x000fc80000011610 */
[----:B------:R-:W-:-:S04]  /*1f3c0*/  LOP3.LUT R16, R16, 0x3fff, RZ, 0xc0, !PT ;  /* 0x00003fff10107812 */ /* 0x000fc800078ec0ff */
[----:B------:R-:W-:Y:S01]  /*1f3d0*/  LOP3.LUT R16, R16, 0x10000, RZ, 0xfc, !PT ;  /* 0x0001000010107812 */ /* 0x000fe200078efcff */
[----:B-1----:R-:W-:Y:S06]  /*1f3e0*/  @P1 BRA `(.L_x_1780) ;  /* 0x0000000000081947 */ /* 0x002fec0003800000 */
[----:B------:R-:W1:Y:S02]  /*1f3f0*/  SYNCS.PHASECHK.TRANS64.TRYWAIT P1, [R11+URZ+0x2a850], R0 ;  /* 0x02a850000b0075a7 */ /* 0x000e64000802017f */
[----:B-1----:R-:W-:Y:S05]  /*1f400*/  @!P1 BRA `(.L_x_1781) ;  /* 0x000000c800a89947 */ /* 0x002fea0003800000 */
.L_x_1780:
[----:B------:R-:W-:Y:S01]  /*1f410*/  IMAD R6, R17, 0x600, R16 ;  /* 0x0000060011067824 */ /* 0x000fe200078e0210 */
[----:B------:R-:W-:Y:S05]  /*1f420*/  WARPSYNC.ALL ;  /* 0x0000000000007948 */ /* 0x000fea0003800000 */
[----:B------:R-:W-:Y:S01]  /*1f430*/  IMAD.MOV.U32 R7, RZ, RZ, 0x40000040 ;  /* 0x40000040ff077424 */ /* 0x000fe200078e00ff */
[C---:B------:R-:W-:Y:S01]  /*1f440*/  R2UR UR6, R6.reuse ;  /* 0x00000000060672ca */ /* 0x040fe200000e0000 */
[----:B------:R-:W-:Y:S01]  /*1f450*/  WARPGROUP.ARRIVE ;  /* 0x00000000000079c5 */ /* 0x000fe20000000000 */
[----:B------:R-:W-:Y:S01]  /*1f460*/  VIADD R8, R6, 0x2 ;  /* 0x0000000206087836 */ /* 0x000fe20000000000 */
[----:B------:R-:W-:Y:S01]  /*1f470*/  ULDC.64 UR4, c[0x0][0x9a0] ;  /* 0x0002680000047ab9 */ /* 0x000fe20000000a00 */
[----:B------:R-:W-:Y:S01]  /*1f480*/  R2UR UR7, R7 ;  /* 0x00000000070772ca */ /* 0x000fe200000e0000 */
[----:B------:R-:W-:Y:S01]  /*1f490*/  IMAD.MOV.U32 R9, RZ, RZ, 0x40000040 ;  /* 0x40000040ff097424 */ /* 0x000fe200078e00ff */
[----:B------:R-:W-:-:S04]  /*1f4a0*/  ISETP.NE.U32.AND P1, PT, RZ, UR4, PT ;  /* 0x00000004ff007c0c */ /* 0x000fc8000bf25070 */
[----:B------:R-:W-:-:S07]  /*1f4b0*/  ISETP.NE.AND.EX P1, PT, RZ, UR5, PT, P1 ;  /* 0x00000005ff007c0c */ /* 0x000fce000bf25310 */
[----:B------:R-:W-:Y:S01]  /*1f4c0*/  QGMMA.64x192x32.F32.E4M3.E4M3 R24, R196, gdesc[UR4], R24, gsb0 ;  /* 0x02e00004c4187df3 */ /* 0x000fe20008000818 */
[----:B------:R-:W-:Y:S02]  /*1f4d0*/  R2UR UR6, R8 ;  /* 0x00000000080672ca */ /* 0x000fe400000e0000 */
[----:B------:R-:W-:-:S03]  /*1f4e0*/  R2UR UR7, R9 ;  /* 0x00000000090772ca */ /* 0x000fc600000e0000 */
[----:B------:R-:W0:Y:S01]  /*1f4f0*/  @P1 LDC.64 R12, c[0x0][0x9c8] ;  /* 0x00027200ff0c1b82 */ /* 0x000e220000000a00 */
[----:B------:R-:W-:Y:S02]  /*1f500*/  @P1 SHF.R.S32.HI R5, RZ, 0x1f, R23 ;  /* 0x0000001fff051819 */ /* 0x000fe40000011417 */
[----:B------:R-:W-:-:S05]  /*1f510*/  @P1 SHF.R.S32.HI R7, RZ, 0x1f, R22 ;  /* 0x0000001fff071819 */ /* 0x000fca0000011416 */
[----:B------:R-:W2:Y:S01]  /*1f520*/  @P1 LDC.64 R8, c[0x0][0x9d0] ;  /* 0x00027400ff081b82 */ /* 0x000ea20000000a00 */
[----:B01----:R-:W-:-:S04]  /*1f530*/  @P1 IMAD R0, R5, R12, RZ ;  /* 0x0000000c05001224 */ /* 0x003fc800078e02ff */
[C---:B------:R-:W-:Y:S02]  /*1f540*/  @P1 IMAD R5, R23.reuse, R13, R0 ;  /* 0x0000000d17051224 */ /* 0x040fe400078e0200 */
[----:B------:R-:W-:-:S04]  /*1f550*/  @P1 IMAD.WIDE.U32 R12, R23, R12, RZ ;  /* 0x0000000c170c1225 */ /* 0x000fc800078e00ff */
[-C--:B--2---:R-:W-:Y:S02]  /*1f560*/  @P1 IMAD R0, R7, R8.reuse, RZ ;  /* 0x0000000807001224 */ /* 0x084fe400078e02ff */
[----:B------:R-:W-:Y:S02]  /*1f570*/  @P1 IMAD.IADD R13, R13, 0x1, R5 ;  /* 0x000000010d0d1824 */ /* 0x000fe400078e0205 */
[C---:B------:R-:W-:Y:S02]  /*1f580*/  @P1 IMAD R5, R22.reuse, R9, R0 ;  /* 0x0000000916051224 */ /* 0x040fe400078e0200 */
[----:B------:R-:W-:-:S04]  /*1f590*/  @P1 IMAD.WIDE.U32 R8, R22, R8, R12 ;  /* 0x0000000816081225 */ /* 0x000fc800078e000c */
[----:B------:R-:W-:Y:S01]  /*1f5a0*/  @P1 IMAD.IADD R5, R9, 0x1, R5 ;  /* 0x0000000109051824 */ /* 0x000fe200078e0205 */
[----:B------:R-:W-:Y:S01]  /*1f5b0*/  @P1 LEA R12, P2, R8, UR4, 0x2 ;  /* 0x00000004080c1c11 */ /* 0x000fe2000f8410ff */
[----:B------:R-:W-:-:S03]  /*1f5c0*/  IMAD.MOV.U32 R0, RZ, RZ, 0x3f800000 ;  /* 0x3f800000ff007424 */ /* 0x000fc600078e00ff */
[----:B------:R-:W-:-:S05]  /*1f5d0*/  @P1 LEA.HI.X R13, R8, UR5, R5, 0x2, P2 ;  /* 0x00000005080d1c11 */ /* 0x000fca00090f1405 */
[----:B------:R0:W2:Y:S01]  /*1f5e0*/  @P1 LDG.E R0, desc[UR42][R12.64] ;  /* 0x0000002a0c001981 */ /* 0x0000a2000c1e1900 */
[----:B------:R-:W-:Y:S02]  /*1f5f0*/  VIADD R8, R6, 0x4 ;  /* 0x0000000406087836 */ /* 0x000fe40000000000 */
[----:B------:R-:W-:Y:S01]  /*1f600*/  IMAD.MOV.U32 R9, RZ, RZ, 0x40000040 ;  /* 0x40000040ff097424 */ /* 0x000fe200078e00ff */
[----:B------:R-:W-:Y:S02]  /*1f610*/  WARPGROUP.DEPBAR.LE gsb0, 0x0 ;  /* 0x00008000000079c5 */ /* 0x000fe40000010000 */
[----:B------:R-:W-:-:S06]  /*1f620*/  WARPGROUP.ARRIVE ;  /* 0x00000000000079c5 */ /* 0x000fcc0000000000 */
[----:B------:R-:W-:Y:S01]  /*1f630*/  QGMMA.64x192x32.F32.E4M3.E4M3 R24, R192, gdesc[UR4], R24, gsb0 ;  /* 0x02e00004c0187df3 */ /* 0x000fe20008000818 */
[----:B------:R-:W-:Y:S02]  /*1f640*/  R2UR UR6, R8 ;  /* 0x00000000080672ca */ /* 0x000fe400000e0000 */
[----:B------:R-:W-:Y:S01]  /*1f650*/  R2UR UR7, R9 ;  /* 0x00000000090772ca */ /* 0x000fe200000e0000 */
[----:B------:R-:W-:Y:S02]  /*1f660*/  VIADD R6, R6, 0x6 ;  /* 0x0000000606067836 */ /* 0x000fe40000000000 */
[----:B------:R-:W-:Y:S01]  /*1f670*/  IMAD.MOV.U32 R7, RZ, RZ, 0x40000040 ;  /* 0x40000040ff077424 */ /* 0x000fe200078e00ff */
[----:B------:R-:W1:Y:S01]  /*1f680*/  SHFL.BFLY PT, R5, R4, 0x2, 0x1f ;  /* 0x0c401f0004057f89 */ /* 0x000e6200000e0000 */
[----:B------:R-:W-:Y:S02]  /*1f690*/  WARPGROUP.DEPBAR.LE gsb0, 0x0 ;  /* 0x00008000000079c5 */ /* 0x000fe40000010000 */
[----:B------:R-:W-:-:S10]  /*1f6a0*/  WARPGROUP.ARRIVE ;  /* 0x00000000000079c5 */ /* 0x000fd40000000000 */
[----:B------:R-:W-:Y:S01]  /*1f6b0*/  QGMMA.64x192x32.F32.E4M3.E4M3 R24, R188, gdesc[UR4], R24, gsb0 ;  /* 0x02e00004bc187df3 */ /* 0x000fe20008000818 */
[----:B------:R-:W-:Y:S02]  /*1f6c0*/  R2UR UR6, R6 ;  /* 0x00000000060672ca */ /* 0x000fe400000e0000 */
[----:B------:R-:W-:Y:S01]  /*1f6d0*/  R2UR UR7, R7 ;  /* 0x00000000070772ca */ /* 0x000fe200000e0000 */
[----:B------:R-:W3:Y:S01]  /*1f6e0*/  SHFL.BFLY PT, R6, R3, 0x2, 0x1f ;  /* 0x0c401f0003067f89 */ /* 0x000ee200000e0000 */
[----:B-1----:R-:W-:-:S05]  /*1f6f0*/  FADD.FTZ R5, R5, R4 ;  /* 0x0000000405057221 */ /* 0x002fca0000010000 */
[----:B------:R-:W1:Y:S01]  /*1f700*/  SHFL.BFLY PT, R2, R5, 0x1, 0x1f ;  /* 0x0c201f0005027f89 */ /* 0x000e6200000e0000 */
[----:B---3--:R-:W-:-:S05]  /*1f710*/  FADD.FTZ R6, R6, R3 ;  /* 0x0000000306067221 */ /* 0x008fca0000010000 */
[----:B------:R-:W0:Y:S01]  /*1f720*/  SHFL.BFLY PT, R7, R6, 0x1, 0x1f ;  /* 0x0c201f0006077f89 */ /* 0x000e2200000e0000 */
[----:B-1----:R-:W-:-:S05]  /*1f730*/  FADD.FTZ R8, R5, R2 ;  /* 0x0000000205087221 */ /* 0x002fca0000010000 */
[C---:B------:R-:W-:Y:S01]  /*1f740*/  FSETP.NE.FTZ.AND P1, PT, R8.reuse, RZ, PT ;  /* 0x000000ff0800720b */ /* 0x040fe20003f35000 */
[----:B------:R-:W-:-:S05]  /*1f750*/  FMUL.FTZ R2, R8, 0.00390625 ;  /* 0x3b80000008027820 */ /* 0x000fca0000410000 */
[----:B------:R-:W-:Y:S01]  /*1f760*/  FSETP.NE.FTZ.AND P2, PT, R2, RZ, PT ;  /* 0x000000ff0200720b */ /* 0x000fe20003f55000 */
[----:B0-----:R-:W-:-:S01]  /*1f770*/  FADD.FTZ R12, R6, R7 ;  /* 0x00000007060c7221 */ /* 0x001fc20000010000 */
[----:B------:R-:W-:-:S03]  /*1f780*/  MOV R7, RZ ;  /* 0x000000ff00077202 */ /* 0x000fc60000000f00 */
[----:B------:R-:W-:-:S05]  /*1f790*/  FMUL.FTZ R4, R12, 0.00390625 ;  /* 0x3b8000000c047820 */ /* 0x000fca0000410000 */
[----:B------:R-:W-:Y:S01]  /*1f7a0*/  FSETP.NE.FTZ.AND P3, PT, R4, RZ, PT ;  /* 0x000000ff0400720b */ /* 0x000fe20003f75000 */
[----:B------:R-:W-:Y:S01]  /*1f7b0*/  @P1 MUFU.RCP R7, R8 ;  /* 0x0000000800071308 */ /* 0x000fe20000001000 */
[----:B------:R-:W-:Y:S01]  /*1f7c0*/  FSETP.NE.FTZ.AND P1, PT, R12, RZ, PT ;  /* 0x000000ff0c00720b */ /* 0x000fe20003f35000 */
[----:B------:R-:W-:-:S06]  /*1f7d0*/  IMAD.MOV.U32 R5, RZ, RZ, RZ ;  /* 0x000000ffff057224 */ /* 0x000fcc00078e00ff */
[----:B------:R-:W0:Y:S08]  /*1f7e0*/  @P2 MUFU.LG2 R2, R2 ;  /* 0x0000000200022308 */ /* 0x000e300000000c00 */
[----:B------:R-:W1:Y:S01]  /*1f7f0*/  @P3 MUFU.LG2 R4, R4 ;  /* 0x0000000400043308 */ /* 0x000e620000000c00 */
[----:B------:R-:W-:Y:S02]  /*1f800*/  WARPGROUP.DEPBAR.LE gsb0, 0x0 ;  /* 0x00008000000079c5 */ /* 0x000fe40000010000 */
[----:B------:R-:W-:-:S06]  /*1f810*/  WARPGROUP.ARRIVE ;  /* 0x00000000000079c5 */ /* 0x000fcc0000000000 */
[----:B------:R-:W-:Y:S01]  /*1f820*/  QGMMA.64x192x32.F32.E4M3.E4M3 R24, R184, gdesc[UR4], R24, gsb0 ;  /* 0x02e00004b8187df3 */ /* 0x000fe20008000818 */
[----:B------:R-:W3:Y:S01]  /*1f830*/  @P1 MUFU.RCP R5, R12 ;  /* 0x0000000c00051308 */ /* 0x000ee20000001000 */
[----:B------:R-:W-:Y:S02]  /*1f840*/  IMAD.U32 R3, RZ, RZ, UR35 ;  /* 0x00000023ff037e24 */ /* 0x000fe4000f8e00ff */
[----:B------:R-:W-:Y:S02]  /*1f850*/  IMAD.U32 R6, RZ, RZ, UR35 ;  /* 0x00000023ff067e24 */ /* 0x000fe4000f8e00ff */
[----:B0-----:R-:W-:Y:S01]  /*1f860*/  @P2 FMUL.FTZ R2, R2, 0.69314718246459960938 ;  /* 0x3f31721802022820 */ /* 0x001fe20000410000 */
[----:B------:R-:W-:Y:S01]  /*1f870*/  @P2 FMUL.FTZ R3, R3, 0.69314718246459960938 ;  /* 0x3f31721803032820 */ /* 0x000fe20000410000 */
[----:B-1----:R-:W-:Y:S01]  /*1f880*/  @P3 FMUL.FTZ R9, R4, 0.69314718246459960938 ;  /* 0x3f31721804093820 */ /* 0x002fe20000410000 */
[----:B------:R-:W-:Y:S01]  /*1f890*/  @P3 FMUL.FTZ R6, R6, 0.69314718246459960938 ;  /* 0x3f31721806063820 */ /* 0x000fe20000410000 */
[----:B------:R-:W-:-:S02]  /*1f8a0*/  IMAD.MOV.U32 R120, RZ, RZ, -0x800000 ;  /* 0xff800000ff787424 */ /* 0x000fc400078e00ff */
[----:B------:R-:W-:Y:S01]  /*1f8b0*/  @P2 FFMA.FTZ R120, R3, R10, R2 ;  /* 0x0000000a03782223 */ /* 0x000fe20000010002 */
[----:B------:R-:W-:Y:S02]  /*1f8c0*/  IMAD.MOV.U32 R121, RZ, RZ, -0x800000 ;  /* 0xff800000ff797424 */ /* 0x000fe400078e00ff */
[----:B--2---:R-:W-:Y:S01]  /*1f8d0*/  FMUL.FTZ R3, R7, R0 ;  /* 0x0000000007037220 */ /* 0x004fe20000410000 */
[----:B------:R-:W-:-:S01]  /*1f8e0*/  @P3 FFMA.FTZ R121, R6, R14, R9 ;  /* 0x0000000e06793223 */ /* 0x000fc20000010009 */
[----:B---3--:R-:W-:Y:S01]  /*1f8f0*/  FMUL.FTZ R0, R5, R0 ;  /* 0x0000000005007220 */ /* 0x008fe20000410000 */
[----:B------:R-:W-:Y:S02]  /*1f900*/  WARPGROUP.DEPBAR.LE gsb0, 0x0 ;  /* 0x00008000000079c5 */ /* 0x000fe40000010000 */
[----:B------:R-:W-:Y:S05]  /*1f910*/  @!P0 BRA `(.L_x_1782) ;  /* 0x0000000000048947 */ /* 0x000fea0003800000 */
[----:B------:R-:W-:Y:S01]  /*1f920*/  BPT.TRAP 0x1 ;  /* 0x000000040000795c */ /* 0x000fe20000300000 */
.L_x_1782:
[----:B------:R-:W-:Y:S02]  /*1f930*/  VIADD R2, R11, 0x2a860 ;  /* 0x0002a8600b027836 */ /* 0x000fe40000000000 */
[-C--:B------:R-:W-:Y:S01]  /*1f940*/  FMUL.FTZ R123, R36, R3.reuse ;  /* 0x00000003247b7220 */ /* 0x080fe20000410000 */
[----:B------:R-:W-:Y:S02]  /*1f950*/  IMAD.U32 R5, RZ, RZ, UR38 ;  /* 0x00000026ff057e24 */ /* 0x000fe4000f8e00ff */
[-C--:B------:R-:W-:Y:S01]  /*1f960*/  FMUL.FTZ R36, R37, R3.reuse ;  /* 0x0000000325247220 */ /* 0x080fe20000410000 */
[----:B------:R-:W-:Y:S02]  /*1f970*/  VIADD R17, R17, 0x1 ;  /* 0x0000000111117836 */ /* 0x000fe40000000000 */
[-C--:B------:R-:W-:Y:S01]  /*1f980*/  FMUL.FTZ R37, R44, R3.reuse ;  /* 0x000000032c257220 */ /* 0x080fe20000410000 */
[-C--:B------:R-:W-:Y:S01]  /*1f990*/  FMUL.FTZ R11, R76, R3.reuse ;  /* 0x000000034c0b7220 */ /* 0x080fe20000410000 */
[----:B------:R-:W-:Y:S01]  /*1f9a0*/  PRMT R2, R5, 0x654, R2 ;  /* 0x0000065405027816 */ /* 0x000fe20000000002 */
[-C--:B------:R-:W-:Y:S01]  /*1f9b0*/  FMUL.FTZ R124, R29, R3.reuse ;  /* 0x000000031d7c7220 */ /* 0x080fe20000410000 */
[----:B------:R-:W-:Y:S01]  /*1f9c0*/  ISETP.NE.AND P1, PT, R17, 0x2, PT ;  /* 0x000000021100780c */ /* 0x000fe20003f25270 */
        /* <DEDUP_REMOVED lines=8> */
[-C--:B------:R-:W-:Y:S01]  /*1fa50*/  FMUL.FTZ R101, R58, R0.reuse ;  /* 0x000000003a657220 */ /* 0x080fe20000410000 */
[----:B0-----:R-:W-:Y:S01]  /*1fa60*/  SEL R2, RZ, 0x1, P1 ;  /* 0x00000001ff027807 */ /* 0x001fe20000800000 */
        /* <DEDUP_REMOVED lines=83> */
[----:B------:R-:W-:Y:S01]  /*1ffa0*/  FMUL.FTZ R95, R119, R0 ;  /* 0x00000000775f7220 */ /* 0x000fe20000410000 */
[----:B------:R-:W-:Y:S01]  /*1ffb0*/  LOP3.LUT R201, R201, R2, RZ, 0x3c, !PT ;  /* 0x00000002c9c97212 */ /* 0x000fe200078e3cff */
[----:B------:R-:W-:Y:S01]  /*1ffc0*/  UIADD3 UR37, UR37, 0x1, URZ ;  /* 0x0000000125257890 */ /* 0x000fe2000fffe03f */
[----:B------:R-:W-:-:S11]  /*1ffd0*/  SEL R17, R17, RZ, P1 ;  /* 0x000000ff11117207 */ /* 0x000fd60000800000 */
.L_x_1666:
[----:B------:R-:W-:Y:S05]  /*1ffe0*/  WARPSYNC.ALL ;  /* 0x0000000000007948 */ /* 0x000fea0003800000 */
[----:B------:R-:W0:Y:S08]  /*1fff0*/  S2UR UR38, SR_CgaCtaId ;  /* 0x00000000002679c3 */ /* 0x000e300000008800 */
[----:B------:R-:W-:Y:S06]  /*20000*/  BAR.SYNC.DEFER_BLOCKING 0x5, 0x180 ;  /* 0x0146000000007b1d */ /* 0x000fec0000010000 */
[----:B------:R-:W-:Y:S01]  /*20010*/  UMOV UR4, 0x400 ;  /* 0x0000040000047882 */ /* 0x000fe20000000000 */
[----:B------:R-:W-:Y:S01]  /*20020*/  BSSY B0, `(.L_x_1783) ;  /* 0x000033b000007945 */ /* 0x000fe20003800000 */
[----:B0-----:R-:W-:-:S06]  /*20030*/  ULEA UR4, UR38, UR4, 0x18 ;  /* 0x0000000426047291 */ /* 0x001fcc000f8ec03f */
[----:B------:R-:W-:-:S05]  /*20040*/  IMAD.U32 R16, RZ, RZ, UR4 ;  /* 0x00000004ff107e24 */ /* 0x000fca000f8e00ff */
[----:B------:R0:W1:Y:S01]  /*20050*/  LDS.128 R20, [R16+0x2a8d0] ;  /* 0x02a8d00010147984 */ /* 0x0000620000000c00 */
[----:B------:R-:W-:Y:S06]  /*20060*/  BAR.ARV 0x4, 0x180 ;  /* 0x0106000000007b1d */ /* 0x000fec0000002000 */
[----:B------:R-:W-:Y:S05]  /*20070*/  @P0 BRA `(.L_x_1784) ;  /* 0x00000024002c0947 */ /* 0x000fea0003800000 */
[----:B-----5:R-:W2:Y:S01]  /*20080*/  LDL R24, [R1+0x40] ;  /* 0x0000400001187983 */ /* 0x020ea20000100800 */
[----:B------:R-:W-:Y:S01]  /*20090*/  ULDC.64 UR4, c[0x4][0x38] ;  /* 0x01000e0000047ab9 */ /* 0x000fe20000000a00 */
[----:B------:R-:W3:Y:S02]  /*200a0*/  S2R R90, SR_TID.X ;  /* 0x00000000005a7919 */ /* 0x000ee40000002100 */
[----:B---3--:R-:W-:-:S05]  /*200b0*/  IMAD.SHL.U32 R0, R90, 0x4, RZ ;  /* 0x000000045a007824 */ /* 0x008fca00078e00ff */
[----:B------:R-:W-:-:S04]  /*200c0*/  LOP3.LUT R0, R0, 0xc, RZ, 0xc0, !PT ;  /* 0x0000000c00007812 */ /* 0x000fc800078ec0ff */
[----:B------:R-:W-:-:S05]  /*200d0*/  IADD3 R2, P0, R0, UR4, RZ ;  /* 0x0000000400027c10 */ /* 0x000fca000ff1e0ff */
[----:B------:R-:W-:-:S05]  /*200e0*/  IMAD.X R3, RZ, RZ, UR5, P0 ;  /* 0x00000005ff037e24 */ /* 0x000fca00080e06ff */
[----:B------:R3:W4:Y:S01]  /*200f0*/  LDG.E.CONSTANT R0, desc[UR42][R2.64] ;  /* 0x0000002a02007981 */ /* 0x000722000c1e9900 */
[----:B-1----:R-:W-:Y:S01]  /*20100*/  F2FP.BF16.F32.PACK_AB R20, R37, R40 ;  /* 0x000000282514723e */ /* 0x002fe200000010ff */
[----:B------:R-:W-:Y:S01]  /*20110*/  UMOV UR4, 0xffffffff ;  /* 0xffffffff00047882 */ /* 0x000fe20000000000 */
[----:B------:R-:W-:Y:S02]  /*20120*/  F2FP.BF16.F32.PACK_AB R37, R14, R57 ;  /* 0x000000390e25723e */ /* 0x000fe400000010ff */
[----:B------:R-:W-:Y:S02]  /*20130*/  F2FP.BF16.F32.PACK_AB R57, R60, R85 ;  /* 0x000000553c39723e */ /* 0x000fe400000010ff */
[----:B------:R-:W-:Y:S02]  /*20140*/  F2FP.BF16.F32.PACK_AB R104, R61, R104 ;  /* 0x000000683d68723e */ /* 0x000fe400000010ff */
[----:B------:R-:W-:Y:S01]  /*20150*/  F2FP.BF16.F32.PACK_AB R70, R100, R101 ;  /* 0x000000656446723e */ /* 0x000fe200000010ff */
[----:B---3--:R-:W1:Y:S01]  /*20160*/  S2R R3, SR_SWINHI ;  /* 0x0000000000037919 */ /* 0x008e620000002f00 */
        /* <DEDUP_REMOVED lines=15> */
[----:B------:R-:W-:Y:S02]  /*20260*/  LOP3.LUT P0, R2, R90, 0x3, RZ, 0xc0, !PT ;  /* 0x000000035a027812 */ /* 0x000fe4000780c0ff */
[----:B------:R-:W-:Y:S02]  /*20270*/  MOV R60, R16 ;  /* 0x00000010003c7202 */ /* 0x000fe40000000f00 */
[----:B-1----:R-:W-:Y:S02]  /*20280*/  MOV R61, R3 ;  /* 0x00000003003d7202 */ /* 0x002fe40000000f00 */
[----:B------:R-:W-:-:S02]  /*20290*/  F2FP.BF16.F32.PACK_AB R7, R126, R7 ;  /* 0x000000077e07723e */ /* 0x000fc400000010ff */
[----:B------:R-:W-:Y:S02]  /*202a0*/  ISETP.EQ.OR P0, PT, R2, 0x3, !P0 ;  /* 0x000000030200780c */ /* 0x000fe40004702670 */
[----:B------:R-:W-:Y:S02]  /*202b0*/  F2FP.BF16.F32.PACK_AB R30, R30, R39 ;  /* 0x000000271e1e723e */ /* 0x000fe400000010ff */
[----:B------:R-:W-:Y:S02]  /*202c0*/  F2FP.BF16.F32.PACK_AB R39, R12, R65 ;  /* 0x000000410c27723e */ /* 0x000fe400000010ff */
[----:B------:R-:W-:Y:S02]  /*202d0*/  F2FP.BF16.F32.PACK_AB R36, R13, R6 ;  /* 0x000000060d24723e */ /* 0x000fe400000010ff */
[----:B------:R-:W-:Y:S02]  /*202e0*/  F2FP.BF16.F32.PACK_AB R65, R87, R50 ;  /* 0x000000325741723e */ /* 0x000fe400000010ff */
[----:B------:R-:W-:-:S02]  /*202f0*/  F2FP.BF16.F32.PACK_AB R92, R92, R5 ;  /* 0x000000055c5c723e */ /* 0x000fc400000010ff */
[----:B------:R-:W-:Y:S02]  /*20300*/  SEL R13, R7, R124, P0 ;  /* 0x0000007c070d7207 */ /* 0x000fe40000000000 */
[----:B------:R-:W-:Y:S02]  /*20310*/  SEL R2, R124, R7, P0 ;  /* 0x000000077c027207 */ /* 0x000fe40000000000 */
        /* <DEDUP_REMOVED lines=22> */
[----:B--2---:R-:W-:-:S03]  /*20480*/  IMAD.WIDE R26, R24, 0x2, R60 ;  /* 0x00000002181a7825 */ /* 0x004fc600078e023c */
[C---:B------:R-:W-:Y:S02]  /*20490*/  IADD3 R35, P3, R26.reuse, 0x8060, RZ ;  /* 0x000080601a237810 */ /* 0x040fe40007f7e0ff */
[C---:B------:R-:W-:Y:S02]  /*204a0*/  IADD3 R25, P5, R26.reuse, 0x8000, RZ ;  /* 0x000080001a197810 */ /* 0x040fe40007fbe0ff */
[----:B------:R-:W-:Y:S02]  /*204b0*/  LOP3.LUT R34, R35, 0x380, RZ, 0xc0, !PT ;  /* 0x0000038023227812 */ /* 0x000fe400078ec0ff */
[----:B------:R-:W-:Y:S02]  /*204c0*/  IADD3 R29, P1, R26, 0x8020, RZ ;  /* 0x000080201a1d7810 */ /* 0x000fe40007f3e0ff */
[----:B------:R-:W-:Y:S02]  /*204d0*/  SHF.R.U64 R34, R34, 0x3, RZ ;  /* 0x0000000322227819 */ /* 0x000fe400000012ff */
[----:B------:R-:W-:-:S02]  /*204e0*/  IADD3 R15, P4, R26, 0x4060, RZ ;  /* 0x000040601a0f7810 */ /* 0x000fc40007f9e0ff */
[----:B------:R-:W-:Y:S01]  /*204f0*/  LOP3.LUT R34, R34, R35, RZ, 0x3c, !PT ;  /* 0x0000002322227212 */ /* 0x000fe200078e3cff */
[----:B------:R-:W-:Y:S01]  /*20500*/  IMAD.X R35, RZ, RZ, R27, P3 ;  /* 0x000000ffff237224 */ /* 0x000fe200018e061b */
[C---:B------:R-:W-:Y:S02]  /*20510*/  IADD3 R11, P3, R26.reuse, 0x4040, RZ ;  /* 0x000040401a0b7810 */ /* 0x040fe40007f7e0ff */
[----:B------:R-:W-:Y:S02]  /*20520*/  IADD3 R33, P2, R26, 0x8040, RZ ;  /* 0x000080401a217810 */ /* 0x000fe40007f5e0ff */
[----:B------:R-:W-:Y:S02]  /*20530*/  LOP3.LUT R24, R25, 0x380, RZ, 0xc0, !PT ;  /* 0x0000038019187812 */ /* 0x000fe400078ec0ff */
[----:B------:R-:W-:Y:S02]  /*20540*/  LOP3.LUT R28, R29, 0x380, RZ, 0xc0, !PT ;  /* 0x000003801d1c7812 */ /* 0x000fe400078ec0ff */
[----:B------:R-:W-:-:S02]  /*20550*/  LOP3.LUT R14, R15, 0x380, RZ, 0xc0, !PT ;  /* 0x000003800f0e7812 */ /* 0x000fc400078ec0ff */
[----:B------:R-:W-:Y:S02]  /*20560*/  LOP3.LUT R10, R11, 0x380, RZ, 0xc0, !PT ;  /* 0x000003800b0a7812 */ /* 0x000fe400078ec0ff */
[----:B------:R-:W-:Y:S02]  /*20570*/  LOP3.LUT R32, R33, 0x380, RZ, 0xc0, !PT ;  /* 0x0000038021207812 */ /* 0x000fe400078ec0ff */
[----:B------:R-:W-:Y:S02]  /*20580*/  SHF.R.U64 R24, R24, 0x3, RZ ;  /* 0x0000000318187819 */ /* 0x000fe400000012ff */
[----:B------:R-:W-:Y:S02]  /*20590*/  SHF.R.U64 R28, R28, 0x3, RZ ;  /* 0x000000031c1c7819 */ /* 0x000fe400000012ff */
[----:B------:R-:W-:Y:S02]  /*205a0*/  SHF.R.U64 R14, R14, 0x3, RZ ;  /* 0x000000030e0e7819 */ /* 0x000fe400000012ff */
[----:B------:R-:W-:-:S02]  /*205b0*/  SHF.R.U64 R10, R10, 0x3, RZ ;  /* 0x000000030a0a7819 */ /* 0x000fc400000012ff */
        /* <DEDUP_REMOVED lines=11> */
[----:B------:R-:W-:-:S02]  /*20670*/  IADD3 R87, P5, R26, 0x60, RZ ;  /* 0x000000601a577810 */ /* 0x000fc40007fbe0ff */
[C---:B------:R-:W-:Y:S02]  /*20680*/  IADD3 R7, P1, R26.reuse, 0x4000, RZ ;  /* 0x000040001a077810 */ /* 0x040fe40007f3e0ff */
[C---:B------:R-:W-:Y:S02]  /*20690*/  IADD3 R5, P4, R26.reuse, 0x40, RZ ;  /* 0x000000401a057810 */ /* 0x040fe40007f9e0ff */
[C---:B------:R-:W-:Y:S02]  /*206a0*/  IADD3 R89, P3, R26.reuse, 0x20, RZ ;  /* 0x000000201a597810 */ /* 0x040fe40007f7e0ff */
[----:B------:R-:W-:Y:S02]  /*206b0*/  IADD3 R9, P2, R26, 0x4020, RZ ;  /* 0x000040201a097810 */ /* 0x000fe40007f5e0ff */
[----:B------:R-:W-:Y:S02]  /*206c0*/  LOP3.LUT R86, R87, 0x380, RZ, 0xc0, !PT ;  /* 0x0000038057567812 */ /* 0x000fe400078ec0ff */
[----:B------:R-:W-:-:S02]  /*206d0*/  LOP3.LUT R6, R7, 0x380, RZ, 0xc0, !PT ;  /* 0x0000038007067812 */ /* 0x000fc400078ec0ff */
[----:B------:R-:W-:Y:S02]  /*206e0*/  LOP3.LUT R4, R5, 0x380, RZ, 0xc0, !PT ;  /* 0x0000038005047812 */ /* 0x000fe400078ec0ff */
[----:B------:R-:W-:Y:S02]  /*206f0*/  LOP3.LUT R88, R89, 0x380, RZ, 0xc0, !PT ;  /* 0x0000038059587812 */ /* 0x000fe400078ec0ff */
[----:B------:R-:W-:Y:S02]  /*20700*/  LOP3.LUT R8, R9, 0x380, RZ, 0xc0, !PT ;  /* 0x0000038009087812 */ /* 0x000fe400078ec0ff */
[----:B------:R-:W-:Y:S02]  /*20710*/  LOP3.LUT R3, R26, 0x380, RZ, 0xc0, !PT ;  /* 0x000003801a037812 */ /* 0x000fe400078ec0ff */
[----:B------:R-:W-:Y:S02]  /*20720*/  SHF.R.U64 R86, R86, 0x3, RZ ;  /* 0x0000000356567819 */ /* 0x000fe400000012ff */
[----:B------:R-:W-:-:S02]  /*20730*/  SHF.R.U64 R6, R6, 0x3, RZ ;  /* 0x0000000306067819 */ /* 0x000fc400000012ff */
        /* <DEDUP_REMOVED lines=13> */
[----:B------:R-:W-:Y:S02]  /*20810*/  IADD3.X R9, RZ, R27, RZ, P2, !PT ;  /* 0x0000001bff097210 */ /* 0x000fe400017fe4ff */
[----:B------:R-:W-:Y:S02]  /*20820*/  LOP3.LUT R26, R3, R26, RZ, 0x3c, !PT ;  /* 0x0000001a031a7212 */ /* 0x000fe400078e3cff */
[----:B------:R-:W-:Y:S02]  /*20830*/  MOV R86, R86 ;  /* 0x0000005600567202 */ /* 0x000fe40000000f00 */
[----:B------:R-:W-:Y:S02]  /*20840*/  MOV R81, R26 ;  /* 0x0000001a00517202 */ /* 0x000fe40000000f00 */
        /* <DEDUP_REMOVED lines=10> */
[----:B----4-:R-:W-:Y:S01]  /*208f0*/  LOP3.LUT R3, R0, 0x2, RZ, 0x3c, !PT ;  /* 0x0000000200037812 */ /* 0x010fe200078e3cff */
[----:B------:R-:W-:Y:S06]  /*20900*/  BRA.DIV UR4, `(.L_x_1785) ;  /* 0x000000b6047c7947 */ /* 0x000fec000b800000 */
[----:B------:R-:W-:Y:S01]  /*20910*/  SEL R25, R48, R49, P0 ;  /* 0x0000003130197207 */ /* 0x000fe20000000000 */
[----:B------:R-:W-:Y:S01]  /*20920*/  SHFL.IDX PT, R6, R13, R0, 0x1c1f ;  /* 0x001c1f000d067589 */ /* 0x000fe200000e0000 */
[----:B------:R-:W-:Y:S02]  /*20930*/  SEL R24, R49, R48, P0 ;  /* 0x0000003031187207 */ /* 0x000fe40000000000 */
[----:B------:R-:W-:Y:S01]  /*20940*/  SEL R27, R56, R37, P0 ;  /* 0x00000025381b7207 */ /* 0x000fe20000000000 */
[----:B------:R-:W-:Y:S01]  /*20950*/  SHFL.IDX PT, R26, R25, R0, 0x1c1f ;  /* 0x001c1f00191a7589 */ /* 0x000fe200000e0000 */
[----:B------:R-:W-:Y:S02]  /*20960*/  SEL R28, R37, R56, P0 ;  /* 0x00000038251c7207 */ /* 0x000fe40000000000 */
[----:B------:R-:W-:Y:S01]  /*20970*/  SEL R37, R45, R12, P0 ;  /* 0x0000000c2d257207 */ /* 0x000fe20000000000 */
[----:B------:R-:W1:Y:S01]  /*20980*/  SHFL.IDX PT, R5, R2, R3, 0x1c1f ;  /* 0x001c1f0302057589 */ /* 0x000e6200000e0000 */
        /* <DEDUP_REMOVED lines=14> */
[----:B------:R-:W2:Y:S01]  /*20a70*/  SHFL.IDX PT, R7, R8, R3, 0x1c1f ;  /* 0x001c1f0308077589 */ /* 0x000ea200000e0000 */
[----:B------:R-:W-:Y:S02]  /*20a80*/  SEL R43, R62, R55, P0 ;  /* 0x000000373e2b7207 */ /* 0x000fe40000000000 */
[----:B------:R-:W-:Y:S01]  /*20a90*/  SEL R66, R51, R66, P0 ;  /* 0x0000004233427207 */ /* 0x000fe20000000000 */
[----:B------:R-:W3:Y:S01]  /*20aa0*/  SHFL.IDX PT, R29, R32, R3, 0x1c1f ;  /* 0x001c1f03201d7589 */ /* 0x000ee200000e0000 */
        /* <DEDUP_REMOVED lines=20> */
[----:B------:R-:W4:Y:S01]  /*20bf0*/  SHFL.IDX PT, R33, R40, R3, 0x1c1f ;  /* 0x001c1f0328217589 */ /* 0x000f2200000e0000 */
[----:B------:R-:W-:Y:S02]  /*20c00*/  SEL R41, R112, R113, P0 ;  /* 0x0000007170297207 */ /* 0x000fe40000000000 */
[----:B------:R-:W-:Y:S01]  /*20c10*/  SEL R53, R30, R59, P0 ;  /* 0x0000003b1e357207 */ /* 0x000fe20000000000 */
[----:B------:R-:W5:Y:S01]  /*20c20*/  SHFL.IDX PT, R35, R44, R3, 0x1c1f ;  /* 0x001c1f032c237589 */ /* 0x000f6200000e0000 */
        /* <DEDUP_REMOVED lines=11> */
[----:B------:R-:W0:Y:S01]  /*20ce0*/  SHFL.IDX PT, R27, R28, R3, 0x1c1f ;  /* 0x001c1f031c1b7589 */ /* 0x000e2200000e0000 */
[----:B------:R-:W-:-:S02]  /*20cf0*/  SEL R78, R67, R78, P0 ;  /* 0x0000004e434e7207 */ /* 0x000fc40000000000 */
[----:B------:R-:W-:Y:S01]  /*20d00*/  SEL R80, R91, R80, P0 ;  /* 0x000000505b507207 */ /* 0x000fe20000000000 */
[----:B------:R-:W0:Y:S01]  /*20d10*/  SHFL.IDX PT, R31, R36, R3, 0x1c1f ;  /* 0x001c1f03241f7589 */ /* 0x000e2200000e0000 */
[----:B------:R-:W-:Y:S02]  /*20d20*/  SEL R82, R93, R82, P0 ;  /* 0x000000525d527207 */ /* 0x000fe40000000000 */
[----:B------:R-:W-:Y:S01]  /*20d30*/  SEL R67, R84, R95, P0 ;  /* 0x0000005f54437207 */ /* 0x000fe20000000000 */
[----:B------:R-:W0:Y:S01]  /*20d40*/  SHFL.IDX PT, R39, R52, R3, 0x1c1f ;  /* 0x001c1f0334277589 */ /* 0x000e2200000e0000 */
[----:B------:R-:W-:Y:S02]  /*20d50*/  SEL R84, R95, R84, P0 ;  /* 0x000000545f547207 */ /* 0x000fe40000000000 */
[----:B-1----:R-:W-:Y:S01]  /*20d60*/  SEL R4, R6, R5, P0 ;  /* 0x0000000506047207 */ /* 0x002fe20000000000 */
[----:B------:R-:W1:Y:S01]  /*20d70*/  SHFL.IDX PT, R20, R20, R3, 0x1c1f ;  /* 0x001c1f0314147589 */ /* 0x000e6200000e0000 */
[----:B--2---:R-:W-:-:S02]  /*20d80*/  SEL R8, R10, R7, P0 ;  /* 0x000000070a087207 */ /* 0x004fc40000000000 */
[----:B------:R-:W-:Y:S01]  /*20d90*/  SEL R24, R26, R25, P0 ;  /* 0x000000191a187207 */ /* 0x000fe20000000000 */
[----:B------:R-:W2:Y:S01]  /*20da0*/  SHFL.IDX PT, R41, R56, R3, 0x1c1f ;  /* 0x001c1f0338297589 */ /* 0x000ea200000e0000 */
[----:B---3--:R-:W-:Y:S02]  /*20db0*/  SEL R32, R34, R29, P0 ;  /* 0x0000001d22207207 */ /* 0x008fe40000000000 */
[----:B----4-:R-:W-:Y:S01]  /*20dc0*/  SEL R40, R42, R33, P0 ;  /* 0x000000212a287207 */ /* 0x010fe20000000000 */
[----:B------:R-:W-:Y:S01]  /*20dd0*/  SHFL.IDX PT, R45, R45, R0, 0x1c1f ;  /* 0x001c1f002d2d7589 */ /* 0x000fe200000e0000 */
[----:B-----5:R-:W-:Y:S02]  /*20de0*/  SEL R44, R46, R35, P0 ;  /* 0x000000232e2c7207 */ /* 0x020fe40000000000 */
[----:B------:R-:W-:Y:S01]  /*20df0*/  SEL R48, R50, R37, P0 ;  /* 0x0000002532307207 */ /* 0x000fe20000000000 */
[----:B------:R-:W-:Y:S01]  /*20e00*/  SHFL.IDX PT, R47, R47, R0, 0x1c1f ;  /* 0x001c1f002f2f7589 */ /* 0x000fe200000e0000 */
[----:B0-----:R-:W-:-:S02]  /*20e10*/  SEL R28, R30, R27, P0 ;  /* 0x0000001b1e1c7207 */ /* 0x001fc40000000000 */
        /* <DEDUP_REMOVED lines=8> */
[----:B-1----:R-:W-:-:S02]  /*20ea0*/  SEL R12, R9, R20, P0 ;  /* 0x00000014090c7207 */ /* 0x002fc40000000000 */
[----:B------:R-:W-:Y:S01]  /*20eb0*/  SEL R14, R20, R9, P0 ;  /* 0x00000009140e7207 */ /* 0x000fe20000000000 */
[----:B------:R-:W-:Y:S01]  /*20ec0*/  SHFL.IDX PT, R55, R55, R0, 0x1c1f ;  /* 0x001c1f0037377589 */ /* 0x000fe200000e0000 */
[----:B------:R-:W-:Y:S02]  /*20ed0*/  SEL R30, R27, R30, P0 ;  /* 0x0000001e1b1e7207 */ /* 0x000fe40000000000 */
[----:B------:R-:W-:Y:S01]  /*20ee0*/  SEL R34, R29, R34, P0 ;  /* 0x000000221d227207 */ /* 0x000fe20000000000 */
[----:B------:R-:W0:Y:S01]  /*20ef0*/  SHFL.IDX PT, R62, R62, R3, 0x1c1f ;  /* 0x001c1f033e3e7589 */ /* 0x000e2200000e0000 */
[----:B------:R-:W-:Y:S02]  /*20f00*/  SEL R38, R31, R38, P0 ;  /* 0x000000261f267207 */ /* 0x000fe40000000000 */
[----:B------:R-:W-:Y:S01]  /*20f10*/  SEL R42, R33, R42, P0 ;  /* 0x0000002a212a7207 */ /* 0x000fe20000000000 */
[----:B------:R-:W1:Y:S01]  /*20f20*/  SHFL.IDX PT, R64, R64, R3, 0x1c1f ;  /* 0x001c1f0340407589 */ /* 0x000e6200000e0000 */
[----:B------:R-:W-:-:S02]  /*20f30*/  SEL R46, R35, R46, P0 ;  /* 0x0000002e232e7207 */ /* 0x000fc40000000000 */
[----:B------:R-:W-:Y:S01]  /*20f40*/  SEL R50, R37, R50, P0 ;  /* 0x0000003225327207 */ /* 0x000fe20000000000 */
[----:B------:R-:W3:Y:S01]  /*20f50*/  SHFL.IDX PT, R66, R66, R3, 0x1c1f ;  /* 0x001c1f0342427589 */ /* 0x000ee200000e0000 */
[----:B------:R-:W-:Y:S02]  /*20f60*/  SEL R54, R39, R54, P0 ;  /* 0x0000003627367207 */ /* 0x000fe40000000000 */
[----:B--2---:R-:W-:Y:S01]  /*20f70*/  SEL R56, R58, R41, P0 ;  /* 0x000000293a387207 */ /* 0x004fe20000000000 */
[----:B------:R-:W2:Y:S01]  /*20f80*/  SHFL.IDX PT, R68, R68, R3, 0x1c1f ;  /* 0x001c1f0344447589 */ /* 0x000ea200000e0000 */
[----:B------:R-:W-:-:S03]  /*20f90*/  SEL R58, R41, R58, P0 ;  /* 0x0000003a293a7207 */ /* 0x000fc60000000000 */
[----:B------:R-:W4:Y:S04]  /*20fa0*/  SHFL.IDX PT, R70, R70, R3, 0x1c1f ;  /* 0x001c1f0346467589 */ /* 0x000f2800000e0000 */
[----:B------:R-:W5:Y:S04]  /*20fb0*/  SHFL.IDX PT, R72, R72, R3, 0x1c1f ;  /* 0x001c1f0348487589 */ /* 0x000f6800000e0000 */
[----:B------:R-:W5:Y:S01]  /*20fc0*/  SHFL.IDX PT, R74, R74, R3, 0x1c1f ;  /* 0x001c1f034a4a7589 */ /* 0x000f6200000e0000 */
[----:B0-----:R-:W-:Y:S02]  /*20fd0*/  SEL R5, R43, R62, P0 ;  /* 0x0000003e2b057207 */ /* 0x001fe40000000000 */
[----:B------:R-:W-:Y:S01]  /*20fe0*/  SEL R7, R62, R43, P0 ;  /* 0x0000002b3e077207 */ /* 0x000fe20000000000 */
[----:B------:R-:W-:Y:S01]  /*20ff0*/  SHFL.IDX PT, R57, R57, R0, 0x1c1f ;  /* 0x001c1f0039397589 */ /* 0x000fe200000e0000 */
[----:B-1----:R-:W-:-:S02]  /*21000*/  SEL R9, R45, R64, P0 ;  /* 0x000000402d097207 */ /* 0x002fc40000000000 */
[----:B------:R-:W-:Y:S01]  /*21010*/  SEL R11, R64, R45, P0 ;  /* 0x0000002d400b7207 */ /* 0x000fe20000000000 */
[----:B------:R-:W-:Y:S01]  /*21020*/  SHFL.IDX PT, R59, R59, R0, 0x1c1f ;  /* 0x001c1f003b3b7589 */ /* 0x000fe200000e0000 */
[----:B---3--:R-:W-:Y:S02]  /*21030*/  SEL R13, R47, R66, P0 ;  /* 0x000000422f0d7207 */ /* 0x008fe40000000000 */
[----:B------:R-:W-:Y:S01]  /*21040*/  SEL R15, R66, R47, P0 ;  /* 0x0000002f420f7207 */ /* 0x000fe20000000000 */
[----:B------:R-:W-:Y:S01]  /*21050*/  SHFL.IDX PT, R63, R63, R0, 0x1c1f ;  /* 0x001c1f003f3f7589 */ /* 0x000fe200000e0000 */
[----:B--2---:R-:W-:Y:S02]  /*21060*/  SEL R25, R49, R68, P0 ;  /* 0x0000004431197207 */ /* 0x004fe40000000000 */
[----:B------:R-:W-:Y:S01]  /*21070*/  SEL R27, R68, R49, P0 ;  /* 0x00000031441b7207 */ /* 0x000fe20000000000 */
[----:B------:R-:W-:Y:S01]  /*21080*/  SHFL.IDX PT, R65, R65, R0, 0x1c1f ;  /* 0x001c1f0041417589 */ /* 0x000fe200000e0000 */
[----:B----4-:R-:W-:-:S02]  /*21090*/  SEL R29, R51, R70, P0 ;  /* 0x00000046331d7207 */ /* 0x010fc40000000000 */
[----:B------:R-:W-:Y:S01]  /*210a0*/  SEL R31, R70, R51, P0 ;  /* 0x00000033461f7207 */ /* 0x000fe20000000000 */
[----:B------:R-:W0:Y:S01]  /*210b0*/  SHFL.IDX PT, R76, R76, R3, 0x1c1f ;  /* 0x001c1f034c4c7589 */ /* 0x000e2200000e0000 */
[----:B-----5:R-:W-:Y:S02]  /*210c0*/  SEL R33, R53, R72, P0 ;  /* 0x0000004835217207 */ /* 0x020fe40000000000 */
[----:B------:R-:W-:Y:S01]  /*210d0*/  SEL R35, R72, R53, P0 ;  /* 0x0000003548237207 */ /* 0x000fe20000000000 */
[----:B------:R-:W1:Y:S01]  /*210e0*/  SHFL.IDX PT, R78, R78, R3, 0x1c1f ;  /* 0x001c1f034e4e7589 */ /* 0x000e6200000e0000 */
[----:B------:R-:W-:Y:S02]  /*210f0*/  SEL R37, R55, R74, P0 ;  /* 0x0000004a37257207 */ /* 0x000fe40000000000 */
[----:B------:R-:W-:Y:S01]  /*21100*/  SEL R39, R74, R55, P0 ;  /* 0x000000374a277207 */ /* 0x000fe20000000000 */
[----:B------:R-:W2:Y:S04]  /*21110*/  SHFL.IDX PT, R80, R80, R3, 0x1c1f ;  /* 0x001c1f0350507589 */ /* 0x000ea800000e0000 */
[----:B------:R-:W3:Y:S04]  /*21120*/  SHFL.IDX PT, R82, R82, R3, 0x1c1f ;  /* 0x001c1f0352527589 */ /* 0x000ee800000e0000 */
[----:B------:R-:W4:Y:S04]  /*21130*/  SHFL.IDX PT, R84, R84, R3, 0x1c1f ;  /* 0x001c1f0354547589 */ /* 0x000f2800000e0000 */
[----:B------:R5:W4:Y:S01]  /*21140*/  SHFL.IDX PT, R67, R67, R0, 0x1c1f ;  /* 0x001c1f0043437589 */ /* 0x000b2200000e0000 */
[----:B0-----:R-:W-:-:S02]  /*21150*/  SEL R41, R57, R76, P0 ;  /* 0x0000004c39297207 */ /* 0x001fc40000000000 */
[----:B------:R-:W-:Y:S02]  /*21160*/  SEL R43, R76, R57, P0 ;  /* 0x000000394c2b7207 */ /* 0x000fe40000000000 */
[----:B-1----:R-:W-:Y:S02]  /*21170*/  SEL R45, R59, R78, P0 ;  /* 0x0000004e3b2d7207 */ /* 0x002fe40000000000 */
[----:B------:R-:W-:Y:S01]  /*21180*/  SEL R47, R78, R59, P0 ;  /* 0x0000003b4e2f7207 */ /* 0x000fe20000000000 */
[----:B-----5:R-:W-:Y:S01]  /*21190*/  IMAD.MOV.U32 R0, RZ, RZ, RZ ;  /* 0x000000ffff007224 */ /* 0x020fe200078e00ff */
[----:B--2---:R-:W-:Y:S02]  /*211a0*/  SEL R49, R63, R80, P0 ;  /* 0x000000503f317207 */ /* 0x004fe40000000000 */
[----:B------:R-:W-:Y:S02]  /*211b0*/  SEL R51, R80, R63, P0 ;  /* 0x0000003f50337207 */ /* 0x000fe40000000000 */
[----:B---3--:R-:W-:-:S02]  /*211c0*/  SEL R53, R65, R82, P0 ;  /* 0x0000005241357207 */ /* 0x008fc40000000000 */
[----:B------:R-:W-:-:S07]  /*211d0*/  SEL R55, R82, R65, P0 ;  /* 0x0000004152377207 */ /* 0x000fce0000000000 */
.L_x_2047:
[----:B------:R-:W2:Y:S01]  /*211e0*/  LDL R64, [R1+0x18] ;  /* 0x0000180001407983 */ /* 0x000ea20000100800 */
[----:B------:R-:W-:Y:S05]  /*211f0*/  WARPSYNC.ALL ;  /* 0x0000000000007948 */ /* 0x000fea0003800000 */
[----:B------:R-:W-:Y:S01]  /*21200*/  BAR.SYNC.DEFER_BLOCKING 0x1, 0x100 ;  /* 0x0044000000007b1d */ /* 0x000fe20000010000 */
[----:B----4-:R-:W-:Y:S02]  /*21210*/  SEL R57, R67, R84, P0 ;  /* 0x0000005443397207 */ /* 0x010fe40000000000 */
[----:B------:R-:W-:-:S03]  /*21220*/  SEL R59, R84, R67, P0 ;  /* 0x00000043543b7207 */ /* 0x000fc60000000000 */
[----:B------:R-:W-:Y:S02]  /*21230*/  ULDC.64 UR4, c[0x0][0xc00] ;  /* 0x0003000000047ab9 */ /* 0x000fe40000000a00 */
[----:B------:R-:W2:Y:S01]  /*21240*/  LDC.64 R2, c[0x0][0xc00] ;  /* 0x00030000ff027b82 */ /* 0x000ea20000000a00 */
[----:B------:R-:W-:-:S04]  /*21250*/  ISETP.NE.U32.AND P2, PT, RZ, UR4, PT ;  /* 0x00000004ff007c0c */ /* 0x000fc8000bf45070 */
[----:B------:R-:W-:Y:S01]  /*21260*/  ISETP.NE.AND.EX P2, PT, RZ, UR5, PT, P2 ;  /* 0x00000005ff007c0c */ /* 0x000fe2000bf45320 */
[----:B------:R-:W-:Y:S02]  /*21270*/  ULDC.64 UR4, c[0x0][0xc08] ;  /* 0x0003020000047ab9 */ /* 0x000fe40000000a00 */
[----:B------:R-:W-:Y:S01]  /*21280*/  ISETP.NE.U32.AND P0, PT, RZ, UR4, PT ;  /* 0x00000004ff007c0c */ /* 0x000fe2000bf05070 */
[----:B------:R-:W0:Y:S03]  /*21290*/  LDC R20, c[0x0][0xbe8] ;  /* 0x0002fa00ff147b82 */ /* 0x000e260000000800 */
[----:B------:R-:W-:Y:S01]  /*212a0*/  ISETP.NE.AND.EX P0, PT, RZ, UR5, PT, P0 ;  /* 0x00000005ff007c0c */ /* 0x000fe2000bf05300 */
[----:B------:R1:W-:Y:S04]  /*212b0*/  STSM.16.M88.4 [R81], R4 ;  /* 0x0000000451007844 */ /* 0x0003e80000000200 */
[----:B------:R-:W-:Y:S04]  /*212c0*/  STSM.16.M88.4 [R88], R8 ;  /* 0x0000000858007844 */ /* 0x000fe80000000200 */
[----:B------:R-:W-:Y:S04]  /*212d0*/  STSM.16.M88.4 [R87], R12 ;  /* 0x0000000c57007844 */ /* 0x000fe80000000200 */
[----:B------:R3:W-:Y:S04]  /*212e0*/  STSM.16.M88.4 [R86], R24 ;  /* 0x0000001856007844 */ /* 0x0007e80000000200 */
[----:B------:R4:W-:Y:S04]  /*212f0*/  STSM.16.M88.4 [R85], R28 ;  /* 0x0000001c55007844 */ /* 0x0009e80000000200 */
[----:B------:R4:W-:Y:S04]  /*21300*/  STSM.16.M88.4 [R83], R32 ;  /* 0x0000002053007844 */ /* 0x0009e80000000200 */
[----:B------:R4:W-:Y:S04]  /*21310*/  STSM.16.M88.4 [R77], R36 ;  /* 0x000000244d007844 */ /* 0x0009e80000000200 */
[----:B------:R4:W-:Y:S04]  /*21320*/  STSM.16.M88.4 [R79], R40 ;  /* 0x000000284f007844 */ /* 0x0009e80000000200 */
[----:B------:R4:W-:Y:S04]  /*21330*/  STSM.16.M88.4 [R69], R44 ;  /* 0x0000002c45007844 */ /* 0x0009e80000000200 */
[----:B------:R4:W-:Y:S04]  /*21340*/  STSM.16.M88.4 [R71], R48 ;  /* 0x0000003047007844 */ /* 0x0009e80000000200 */
[----:B------:R4:W-:Y:S04]  /*21350*/  STSM.16.M88.4 [R73], R52 ;  /* 0x0000003449007844 */ /* 0x0009e80000000200 */
[----:B------:R4:W-:Y:S01]  /*21360*/  STSM.16.M88.4 [R75], R56 ;  /* 0x000000384b007844 */ /* 0x0009e20000000200 */
[----:B------:R-:W-:-:S02]  /*21370*/  ULDC UR4, c[0x0][0xa88] ;  /* 0x0002a20000047ab9 */ /* 0x000fc40000000800 */
[----:B-1----:R-:W-:Y:S01]  /*21380*/  IMAD.U32 R7, RZ, RZ, UR4 ;  /* 0x00000004ff077e24 */ /* 0x002fe2000f8e00ff */
[----:B------:R-:W-:Y:S01]  /*21390*/  BAR.SYNC.DEFER_BLOCKING 0x1, 0x100 ;  /* 0x0044000000007b1d */ /* 0x000fe20000010000 */
[----:B--2---:R-:W-:-:S07]  /*213a0*/  IMAD.WIDE R4, R64, 0x4, R2 ;  /* 0x0000000440047825 */ /* 0x004fce00078e0202 */
[----:B------:R-:W1:Y:S01]  /*213b0*/  @P0 LDC.64 R2, c[0x0][0xc08] ;  /* 0x00030200ff020b82 */ /* 0x000e620000000a00 */
[----:B------:R4:W5:Y:S01]  /*213c0*/  @P2 LDG.E R0, desc[UR42][R4.64] ;  /* 0x0000002a04002981 */ /* 0x000962000c1e1900 */
[----:B0-----:R-:W-:Y:S01]  /*213d0*/  ISETP.NE.AND P1, PT, R20, 0x1, PT ;  /* 0x000000011400780c */ /* 0x001fe20003f25270 */
[----:B---3--:R-:W-:-:S12]  /*213e0*/  IMAD.IADD R25, R227, 0x1, R212 ;  /* 0x00000001e3197824 */ /* 0x008fd800078e02d4 */
[----:B------:R-:W0:Y:S01]  /*213f0*/  @P1 LDC R6, c[0x0][0xbec] ;  /* 0x0002fb00ff061b82 */ /* 0x000e220000000800 */
[----:B-1----:R-:W-:-:S07]  /*21400*/  @P0 IMAD.WIDE R2, R64, 0x4, R2 ;  /* 0x0000000440020825 */ /* 0x002fce00078e0202 */
[----:B------:R-:W1:Y:S01]  /*21410*/  @P1 LDC R11, c[0x0][0xbf0] ;  /* 0x0002fc00ff0b1b82 */ /* 0x000e620000000800 */
[----:B------:R4:W5:Y:S01]  /*21420*/  @P0 LDG.E R7, desc[UR42][R2.64] ;  /* 0x0000002a02070981 */ /* 0x000962000c1e1900 */
[----:B------:R-:W-:Y:S05]  /*21430*/  @P0 BRA `(.L_x_1786) ;  /* 0x0000000000100947 */ /* 0x000fea0003800000 */
[----:B------:R-:W-:Y:S05]  /*21440*/  @!P2 BRA `(.L_x_1786) ;  /* 0x00000000000ca947 */ /* 0x000fea0003800000 */
[----:B----4-:R-:W2:Y:S04]  /*21450*/  LDG.E R2, desc[UR42][R4.64] ;  /* 0x0000002a04027981 */ /* 0x010ea8000c1e1900 */
[----:B-----5:R-:W2:Y:S02]  /*21460*/  LDG.E R7, desc[UR42][R4.64+0x4] ;  /* 0x0000042a04077981 */ /* 0x020ea4000c1e1900 */
[----:B--2---:R-:W-:-:S07]  /*21470*/  IMAD.IADD R7, R7, 0x1, -R2 ;  /* 0x0000000107077824 */ /* 0x004fce00078e0a02 */
.L_x_1786:
[----:B------:R-:W2:Y:S01]  /*21480*/  LDL.LU R68, [R1+0x14] ;  /* 0x0000140001447983 */ /* 0x000ea20000300800 */
[----:B0---4-:R-:W-:Y:S01]  /*21490*/  @P1 IMAD.HI.U32 R2, R25, R6, RZ ;  /* 0x0000000619021227 */ /* 0x011fe200078e00ff */
[----:B------:R-:W-:Y:S01]  /*214a0*/  ULDC.64 UR4, c[0x0][0xb90] ;  /* 0x0002e40000047ab9 */ /* 0x000fe20000000a00 */
[----:B-----5:R-:W-:Y:S01]  /*214b0*/  SHF.R.S32.HI R3, RZ, 0x1f, R0 ;  /* 0x0000001fff037819 */ /* 0x020fe20000011400 */
[----:B------:R-:W3:Y:S01]  /*214c0*/  LDL R10, [R1+0x3c] ;  /* 0x00003c00010a7983 */ /* 0x000ee20000100800 */
[----:B------:R-:W-:Y:S01]  /*214d0*/  VIADD R70, R90, 0xffffff80 ;  /* 0xffffff805a467836 */ /* 0x000fe20000000000 */
[----:B------:R-:W-:Y:S01]  /*214e0*/  SHF.R.S32.HI R62, RZ, 0x1f, R64 ;  /* 0x0000001fff3e7819 */ /* 0x000fe20000011440 */
[----:B------:R-:W-:Y:S01]  /*214f0*/  IMAD.MOV.U32 R9, RZ, RZ, R25 ;  /* 0x000000ffff097224 */ /* 0x000fe200078e0019 */
[----:B-1----:R-:W-:Y:S01]  /*21500*/  @P1 SHF.R.U32.HI R9, RZ, R11, R2 ;  /* 0x0000000bff091219 */ /* 0x002fe20000011602 */
[----:B------:R-:W-:Y:S01]  /*21510*/  IMAD.MOV.U32 R2, RZ, RZ, R0 ;  /* 0x000000ffff027224 */ /* 0x000fe200078e0000 */
[----:B------:R-:W-:Y:S01]  /*21520*/  SHF.R.S32.HI R66, RZ, 0x1f, R70 ;  /* 0x0000001fff427819 */ /* 0x000fe20000011446 */
[----:B------:R-:W0:Y:S01]  /*21530*/  S2R R14, SR_TID.X ;  /* 0x00000000000e7919 */ /* 0x000e220000002100 */
[----:B------:R-:W-:Y:S01]  /*21540*/  SEL R62, R62, RZ, !P2 ;  /* 0x000000ff3e3e7207 */ /* 0x000fe20005000000 */
[----:B------:R-:W-:Y:S01]  /*21550*/  IMAD.MOV R15, RZ, RZ, -R9 ;  /* 0x000000ffff0f7224 */ /* 0x000fe200078e0a09 */
[----:B------:R-:W-:-:S02]  /*21560*/  LEA.HI R66, R66, R70, RZ, 0x3 ;  /* 0x0000004642427211 */ /* 0x000fc400078f18ff */
[----:B------:R-:W-:Y:S01]  /*21570*/  SEL R65, R64, RZ, !P2 ;  /* 0x000000ff40417207 */ /* 0x000fe20005000000 */
[----:B------:R-:W-:Y:S01]  /*21580*/  IMAD R67, R7, R20, RZ ;  /* 0x0000001407437224 */ /* 0x000fe200078e02ff */
[----:B------:R-:W-:Y:S01]  /*21590*/  SHF.R.S32.HI R66, RZ, 0x3, R66 ;  /* 0x00000003ff427819 */ /* 0x000fe20000011442 */
[----:B------:R-:W1:Y:S04]  /*215a0*/  @P1 LDC R69, c[0x0][0xbec] ;  /* 0x0002fb00ff451b82 */ /* 0x000e680000000800 */
[----:B------:R-:W-:-:S04]  /*215b0*/  IMAD R13, R66, 0x40, R228 ;  /* 0x00000040420d7824 */ /* 0x000fc800078e02e4 */
[----:B------:R-:W-:Y:S01]  /*215c0*/  IMAD.WIDE R60, R13, 0x2, R60 ;  /* 0x000000020d3c7825 */ /* 0x000fe200078e023c */
[----:B------:R-:W-:Y:S01]  /*215d0*/  SHF.R.S32.HI R13, RZ, 0x1f, R9 ;  /* 0x0000001fff0d7819 */ /* 0x000fe20000011409 */
[----:B------:R-:W4:Y:S02]  /*215e0*/  @P1 LDC R71, c[0x0][0xbf0] ;  /* 0x0002fc00ff471b82 */ /* 0x000f240000000800 */
[----:B0-----:R-:W-:-:S05]  /*215f0*/  VIADD R26, R14, 0xffffff80 ;  /* 0xffffff800e1a7836 */ /* 0x001fca0000000000 */
[----:B------:R-:W-:-:S04]  /*21600*/  SHF.R.S32.HI R14, RZ, 0x1f, R26 ;  /* 0x0000001fff0e7819 */ /* 0x000fc8000001141a */
[----:B------:R-:W-:-:S04]  /*21610*/  LEA.HI R14, R14, R26, RZ, 0x7 ;  /* 0x0000001a0e0e7211 */ /* 0x000fc800078f38ff */
[----:B------:R-:W-:Y:S02]  /*21620*/  LOP3.LUT R14, R14, 0xffffff80, RZ, 0xc0, !PT ;  /* 0xffffff800e0e7812 */ /* 0x000fe400078ec0ff */
[----:B------:R-:W-:-:S03]  /*21630*/  IADD3 R29, P5, R60, 0x4000, RZ ;  /* 0x000040003c1d7810 */ /* 0x000fc60007fbe0ff */
[----:B------:R-:W-:Y:S01]  /*21640*/  IMAD.IADD R14, R26, 0x1, -R14 ;  /* 0x000000011a0e7824 */ /* 0x000fe200078e0a0e */
[----:B------:R-:W-:-:S04]  /*21650*/  LOP3.LUT R28, R29, 0x380, RZ, 0xc0, !PT ;  /* 0x000003801d1c7812 */ /* 0x000fc800078ec0ff */
[----:B------:R-:W-:Y:S02]  /*21660*/  SHF.R.U64 R28, R28, 0x3, RZ ;  /* 0x000000031c1c7819 */ /* 0x000fe400000012ff */
[----:B------:R-:W-:Y:S02]  /*21670*/  LOP3.LUT R7, R60, 0x380, RZ, 0xc0, !PT ;  /* 0x000003803c077812 */ /* 0x000fe400078ec0ff */
[----:B------:R-:W-:Y:S01]  /*21680*/  LOP3.LUT R28, R28, R29, RZ, 0x3c, !PT ;  /* 0x0000001d1c1c7212 */ /* 0x000fe200078e3cff */
[----:B------:R-:W-:Y:S01]  /*21690*/  IMAD.X R29, RZ, RZ, R61, P5 ;  /* 0x000000ffff1d7224 */ /* 0x000fe200028e063d */
[----:B------:R-:W-:Y:S02]  /*216a0*/  IADD3 R49, P5, R60, 0x9000, RZ ;  /* 0x000090003c317810 */ /* 0x000fe40007fbe0ff */
[----:B------:R-:W-:Y:S02]  /*216b0*/  SHF.R.S32.HI R64, RZ, 0x1f, R70 ;  /* 0x0000001fff407819 */ /* 0x000fe40000011446 */
[----:B------:R-:W-:-:S02]  /*216c0*/  LOP3.LUT R48, R49, 0x380, RZ, 0xc0, !PT ;  /* 0x0000038031307812 */ /* 0x000fc400078ec0ff */
[----:B------:R-:W-:Y:S02]  /*216d0*/  SHF.R.U64 R7, R7, 0x3, RZ ;  /* 0x0000000307077819 */ /* 0x000fe400000012ff */
[----:B------:R-:W-:Y:S02]  /*216e0*/  LEA.HI R64, R64, R70, RZ, 0x3 ;  /* 0x0000004640407211 */ /* 0x000fe400078f18ff */
[----:B------:R-:W-:Y:S02]  /*216f0*/  SHF.R.U64 R48, R48, 0x3, RZ ;  /* 0x0000000330307819 */ /* 0x000fe400000012ff */
[----:B------:R-:W-:Y:S02]  /*21700*/  LOP3.LUT R64, R64, 0xfffffff8, RZ, 0xc0, !PT ;  /* 0xfffffff840407812 */ /* 0x000fe400078ec0ff */
[----:B------:R-:W-:Y:S01]  /*21710*/  LOP3.LUT R48, R48, R49, RZ, 0x3c, !PT ;  /* 0x0000003130307212 */ /* 0x000fe200078e3cff */
[----:B------:R-:W-:Y:S02]  /*21720*/  IMAD.X R49, RZ, RZ, R61, P5 ;  /* 0x000000ffff317224 */ /* 0x000fe400028e063d */
[----:B------:R-:W-:Y:S01]  /*21730*/  IMAD.IADD R64, R70, 0x1, -R64 ;  /* 0x0000000146407824 */ /* 0x000fe200078e0a40 */
[----:B------:R-:W-:Y:S01]  /*21740*/  BSSY B1, `(.L_x_1787) ;  /* 0x00000a6000017945 */ /* 0x000fe20003800000 */
[----:B------:R-:W-:Y:S01]  /*21750*/  VIADD R70, R228, 0x40 ;  /* 0x00000040e4467836 */ /* 0x000fe20000000000 */
[----:B--2---:R-:W-:Y:S01]  /*21760*/  SHF.R.S32.HI R63, RZ, 0x1f, R68 ;  /* 0x0000001fff3f7819 */ /* 0x004fe20000011444 */
[----:B------:R-:W-:-:S04]  /*21770*/  IMAD.WIDE.U32 R4, R68, UR4, R2 ;  /* 0x0000000444047c25 */ /* 0x000fc8000f8e0002 */
[----:B------:R-:W-:-:S04]  /*21780*/  IMAD R6, R63, UR4, RZ ;  /* 0x000000043f067c24 */ /* 0x000fc8000f8e02ff */
[----:B------:R-:W-:Y:S01]  /*21790*/  IMAD R11, R68, UR5, R6 ;  /* 0x00000005440b7c24 */ /* 0x000fe2000f8e0206 */
[----:B------:R-:W-:-:S03]  /*217a0*/  ULDC.64 UR4, c[0x0][0xb98] ;  /* 0x0002e60000047ab9 */ /* 0x000fc60000000a00 */
[----:B------:R-:W-:Y:S02]  /*217b0*/  IMAD.IADD R5, R5, 0x1, R11 ;  /* 0x0000000105057824 */ /* 0x000fe400078e020b */
[----:B------:R-:W-:Y:S02]  /*217c0*/  IMAD R11, R20, R15, R25 ;  /* 0x0000000f140b7224 */ /* 0x000fe400078e0219 */
[----:B------:R-:W-:Y:S02]  /*217d0*/  IMAD R2, R62, UR4, RZ ;  /* 0x000000043e027c24 */ /* 0x000fe4000f8e02ff */
[----:B------:R-:W-:-:S04]  /*217e0*/  IMAD.WIDE.U32 R4, R65, UR4, R4 ;  /* 0x0000000441047c25 */ /* 0x000fc8000f8e0004 */
[----:B------:R-:W-:Y:S01]  /*217f0*/  IMAD R6, R65, UR5, R2 ;  /* 0x0000000541067c24 */ /* 0x000fe2000f8e0202 */
[----:B------:R-:W-:Y:S01]  /*21800*/  SHF.R.S32.HI R2, RZ, 0x1f, R11 ;  /* 0x0000001fff027819 */ /* 0x000fe2000001140b */
[----:B------:R-:W-:Y:S01]  /*21810*/  ULDC.64 UR4, c[0x0][0xb88] ;  /* 0x0002e20000047ab9 */ /* 0x000fe20000000a00 */
[----:B------:R-:W-:-:S03]  /*21820*/  IADD3 R4, P0, R9, R4, RZ ;  /* 0x0000000409047210 */ /* 0x000fc60007f1e0ff */
[----:B------:R-:W-:Y:S01]  /*21830*/  IMAD R2, R2, UR4, RZ ;  /* 0x0000000402027c24 */ /* 0x000fe2000f8e02ff */
[----:B------:R-:W-:-:S03]  /*21840*/  IADD3.X R5, R13, R5, R6, P0, !PT ;  /* 0x000000050d057210 */ /* 0x000fc600007fe406 */
[C---:B------:R-:W-:Y:S02]  /*21850*/  IMAD R13, R11.reuse, UR5, R2 ;  /* 0x000000050b0d7c24 */ /* 0x040fe4000f8e0202 */
[----:B------:R-:W-:Y:S01]  /*21860*/  IMAD.WIDE.U32 R4, R11, UR4, R4 ;  /* 0x000000040b047c25 */ /* 0x000fe2000f8e0004 */
[----:B------:R-:W-:-:S03]  /*21870*/  ULDC.64 UR4, c[0x0][0xb50] ;  /* 0x0002d40000047ab9 */ /* 0x000fc60000000a00 */
[----:B------:R-:W-:Y:S01]  /*21880*/  IMAD.IADD R5, R5, 0x1, R13 ;  /* 0x0000000105057824 */ /* 0x000fe200078e020d */
[----:B------:R-:W-:Y:S02]  /*21890*/  IADD3 R13, P2, R60, 0x2000, RZ ;  /* 0x000020003c0d7810 */ /* 0x000fe40007f5e0ff */
[----:B------:R-:W-:Y:S02]  /*218a0*/  LEA R6, P0, R4, UR4, 0x2 ;  /* 0x0000000404067c11 */ /* 0x000fe4000f8010ff */
[----:B------:R-:W-:Y:S02]  /*218b0*/  LOP3.LUT R12, R13, 0x380, RZ, 0xc0, !PT ;  /* 0x000003800d0c7812 */ /* 0x000fe400078ec0ff */
[C---:B------:R-:W-:Y:S02]  /*218c0*/  IADD3 R9, P4, R60.reuse, 0x1000, RZ ;  /* 0x000010003c097810 */ /* 0x040fe40007f9e0ff */
[----:B------:R-:W-:Y:S02]  /*218d0*/  IADD3 R25, P3, R60, 0x3000, RZ ;  /* 0x000030003c197810 */ /* 0x000fe40007f7e0ff */
[----:B------:R-:W-:-:S02]  /*218e0*/  SHF.R.U64 R12, R12, 0x3, RZ ;  /* 0x000000030c0c7819 */ /* 0x000fc400000012ff */
[----:B------:R-:W-:Y:S01]  /*218f0*/  LEA.HI.X R4, R4, UR5, R5, 0x2, P0 ;  /* 0x0000000504047c11 */ /* 0x000fe200080f1405 */
[----:B------:R-:W-:Y:S01]  /*21900*/  SHFL.IDX PT, R50, R6, RZ, 0x1c1f ;  /* 0x001c1fff06327589 */ /* 0x000fe200000e0000 */
[----:B------:R-:W-:Y:S01]  /*21910*/  IADD3 R33, P0, R60, 0x5000, RZ ;  /* 0x000050003c217810 */ /* 0x000fe20007f1e0ff */
[----:B---3--:R-:W-:Y:S01]  /*21920*/  IMAD.IADD R2, R10, 0x1, R212 ;  /* 0x000000010a027824 */ /* 0x008fe200078e02d4 */
[----:B------:R-:W-:Y:S01]  /*21930*/  LOP3.LUT R8, R9, 0x380, RZ, 0xc0, !PT ;  /* 0x0000038009087812 */ /* 0x000fe200078ec0ff */
[----:B------:R-:W-:Y:S01]  /*21940*/  SHFL.IDX PT, R54, R6, 0x1, 0x1c1f ;  /* 0x003c1f0006367f89 */ /* 0x000fe200000e0000 */
[----:B------:R-:W-:Y:S01]  /*21950*/  LOP3.LUT R24, R25, 0x380, RZ, 0xc0, !PT ;  /* 0x0000038019187812 */ /* 0x000fe200078ec0ff */
[----:B------:R-:W-:Y:S01]  /*21960*/  ULDC.64 UR4, c[0x0][0xaa0] ;  /* 0x0002a80000047ab9 */ /* 0x000fe20000000a00 */
[----:B------:R-:W-:Y:S01]  /*21970*/  LOP3.LUT R12, R12, R13, RZ, 0x3c, !PT ;  /* 0x0000000d0c0c7212 */ /* 0x000fe200078e3cff */
[----:B------:R-:W-:Y:S01]  /*21980*/  IMAD.X R13, RZ, RZ, R61, P2 ;  /* 0x000000ffff0d7224 */ /* 0x000fe200010e063d */
[----:B------:R-:W-:-:S02]  /*21990*/  LOP3.LUT R32, R33, 0x380, RZ, 0xc0, !PT ;  /* 0x0000038021207812 */ /* 0x000fc400078ec0ff */
[----:B------:R-:W-:Y:S02]  /*219a0*/  IADD3 R41, P2, R60, 0x7000, RZ ;  /* 0x000070003c297810 */ /* 0x000fe40007f5e0ff */
[----:B------:R-:W-:Y:S02]  /*219b0*/  SHF.R.U64 R8, R8, 0x3, RZ ;  /* 0x0000000308087819 */ /* 0x000fe400000012ff */
[----:B------:R-:W-:Y:S02]  /*219c0*/  SHF.R.U64 R24, R24, 0x3, RZ ;  /* 0x0000000318187819 */ /* 0x000fe400000012ff */
[----:B------:R-:W-:Y:S02]  /*219d0*/  SHF.R.U64 R32, R32, 0x3, RZ ;  /* 0x0000000320207819 */ /* 0x000fe400000012ff */
[----:B------:R-:W-:Y:S02]  /*219e0*/  LOP3.LUT R40, R41, 0x380, RZ, 0xc0, !PT ;  /* 0x0000038029287812 */ /* 0x000fe400078ec0ff */
[----:B------:R-:W-:Y:S01]  /*219f0*/  LOP3.LUT R8, R8, R9, RZ, 0x3c, !PT ;  /* 0x0000000908087212 */ /* 0x000fe200078e3cff */
[----:B------:R-:W-:Y:S01]  /*21a00*/  IMAD.X R9, RZ, RZ, R61, P4 ;  /* 0x000000ffff097224 */ /* 0x000fe200020e063d */
[----:B------:R-:W-:-:S02]  /*21a10*/  LOP3.LUT R24, R24, R25, RZ, 0x3c, !PT ;  /* 0x0000001918187212 */ /* 0x000fc400078e3cff */
[----:B------:R-:W-:Y:S01]  /*21a20*/  IADD3.X R25, RZ, R61, RZ, P3, !PT ;  /* 0x0000003dff197210 */ /* 0x000fe20001ffe4ff */
[----:B------:R-:W0:Y:S01]  /*21a30*/  SHFL.IDX PT, R51, R4, RZ, 0x1c1f ;  /* 0x001c1fff04337589 */ /* 0x000e2200000e0000 */
[C---:B------:R-:W-:Y:S02]  /*21a40*/  IADD3 R37, P4, R60.reuse, 0x6000, RZ ;  /* 0x000060003c257810 */ /* 0x040fe40007f9e0ff */
[----:B------:R-:W-:Y:S01]  /*21a50*/  IADD3 R45, P3, R60, 0x8000, RZ ;  /* 0x000080003c2d7810 */ /* 0x000fe20007f7e0ff */
[----:B------:R-:W2:Y:S01]  /*21a60*/  SHFL.IDX PT, R55, R4, 0x1, 0x1c1f ;  /* 0x003c1f0004377f89 */ /* 0x000ea200000e0000 */
[----:B------:R-:W-:Y:S01]  /*21a70*/  LOP3.LUT R32, R32, R33, RZ, 0x3c, !PT ;  /* 0x0000002120207212 */ /* 0x000fe200078e3cff */
[----:B------:R-:W-:Y:S01]  /*21a80*/  IMAD.X R33, RZ, RZ, R61, P0 ;  /* 0x000000ffff217224 */ /* 0x000fe200000e063d */
[----:B------:R-:W-:Y:S02]  /*21a90*/  SHF.R.U64 R40, R40, 0x3, RZ ;  /* 0x0000000328287819 */ /* 0x000fe400000012ff */
[----:B------:R-:W-:-:S02]  /*21aa0*/  LOP3.LUT P0, RZ, R14, 0x3, RZ, 0xc0, !PT ;  /* 0x000000030eff7812 */ /* 0x000fc4000780c0ff */
[----:B------:R-:W-:Y:S02]  /*21ab0*/  LOP3.LUT R36, R37, 0x380, RZ, 0xc0, !PT ;  /* 0x0000038025247812 */ /* 0x000fe400078ec0ff */
[----:B------:R-:W-:Y:S02]  /*21ac0*/  LOP3.LUT R44, R45, 0x380, RZ, 0xc0, !PT ;  /* 0x000003802d2c7812 */ /* 0x000fe400078ec0ff */
[----:B------:R-:W-:Y:S01]  /*21ad0*/  LOP3.LUT R40, R40, R41, RZ, 0x3c, !PT ;  /* 0x0000002928287212 */ /* 0x000fe200078e3cff */
[----:B------:R-:W-:Y:S01]  /*21ae0*/  IMAD.X R41, RZ, RZ, R61, P2 ;  /* 0x000000ffff297224 */ /* 0x000fe200010e063d */
[C---:B------:R-:W-:Y:S01]  /*21af0*/  ISETP.GE.OR P2, PT, R2.reuse, R67, P0 ;  /* 0x000000430200720c */ /* 0x040fe20000746670 */
[----:B------:R-:W-:Y:S01]  /*21b00*/  VIADD R2, R2, 0x8 ;  /* 0x0000000802027836 */ /* 0x000fe20000000000 */
[----:B------:R-:W-:Y:S02]  /*21b10*/  SHF.R.U64 R36, R36, 0x3, RZ ;  /* 0x0000000324247819 */ /* 0x000fe400000012ff */
[----:B------:R-:W-:-:S02]  /*21b20*/  SHF.R.U64 R44, R44, 0x3, RZ ;  /* 0x000000032c2c7819 */ /* 0x000fc400000012ff */
[----:B------:R-:W-:Y:S01]  /*21b30*/  LOP3.LUT R36, R36, R37, RZ, 0x3c, !PT ;  /* 0x0000002524247212 */ /* 0x000fe200078e3cff */
[--C-:B------:R-:W-:Y:S01]  /*21b40*/  IMAD.X R37, RZ, RZ, R61.reuse, P4 ;  /* 0x000000ffff257224 */ /* 0x100fe200020e063d */
[----:B------:R-:W-:Y:S01]  /*21b50*/  LOP3.LUT R44, R44, R45, RZ, 0x3c, !PT ;  /* 0x0000002d2c2c7212 */ /* 0x000fe200078e3cff */
[----:B------:R-:W-:Y:S01]  /*21b60*/  IMAD.X R45, RZ, RZ, R61, P3 ;  /* 0x000000ffff2d7224 */ /* 0x000fe200018e063d */
[----:B------:R-:W-:Y:S02]  /*21b70*/  ISETP.GE.OR P0, PT, R2, R67, P0 ;  /* 0x000000430200720c */ /* 0x000fe40000706670 */
[C---:B------:R-:W-:Y:S02]  /*21b80*/  IADD3 R53, P4, R60.reuse, 0xa000, RZ ;  /* 0x0000a0003c357810 */ /* 0x040fe40007f9e0ff */
[----:B------:R-:W-:Y:S02]  /*21b90*/  IADD3 R5, P3, R60, 0xb000, RZ ;  /* 0x0000b0003c057810 */ /* 0x000fe40007f7e0ff */
[----:B------:R-:W-:-:S02]  /*21ba0*/  LOP3.LUT R52, R53, 0x380, RZ, 0xc0, !PT ;  /* 0x0000038035347812 */ /* 0x000fc400078ec0ff */
[----:B------:R-:W-:Y:S02]  /*21bb0*/  LOP3.LUT R2, R5, 0x380, RZ, 0xc0, !PT ;  /* 0x0000038005027812 */ /* 0x000fe400078ec0ff */
[----:B------:R-:W-:Y:S02]  /*21bc0*/  SHF.R.U64 R52, R52, 0x3, RZ ;  /* 0x0000000334347819 */ /* 0x000fe400000012ff */
[----:B------:R-:W-:Y:S02]  /*21bd0*/  LOP3.LUT R60, R7, R60, RZ, 0x3c, !PT ;  /* 0x0000003c073c7212 */ /* 0x000fe400078e3cff */
[----:B------:R-:W-:Y:S01]  /*21be0*/  SHF.R.U64 R2, R2, 0x3, RZ ;  /* 0x0000000302027819 */ /* 0x000fe200000012ff */
[----:B------:R-:W-:Y:S01]  /*21bf0*/  IMAD R3, R3, UR4, RZ ;  /* 0x0000000403037c24 */ /* 0x000fe2000f8e02ff */
[----:B0-----:R0:W-:Y:S01]  /*21c00*/  @!P2 ST.E desc[UR42][R50.64], R120 ;  /* 0x000000783200a985 */ /* 0x0011e2000c10192a */
[----:B------:R-:W-:Y:S01]  /*21c10*/  LOP3.LUT R52, R52, R53, RZ, 0x3c, !PT ;  /* 0x0000003534347212 */ /* 0x000fe200078e3cff */
[--C-:B------:R-:W-:Y:S01]  /*21c20*/  IMAD.X R53, RZ, RZ, R61.reuse, P4 ;  /* 0x000000ffff357224 */ /* 0x100fe200020e063d */
[----:B------:R-:W-:Y:S01]  /*21c30*/  LOP3.LUT R56, R2, R5, RZ, 0x3c, !PT ;  /* 0x0000000502387212 */ /* 0x000fe200078e3cff */
[----:B--2---:R2:W-:Y:S01]  /*21c40*/  @!P0 ST.E desc[UR42][R54.64], R121 ;  /* 0x0000007936008985 */ /* 0x0045e2000c10192a */
[----:B------:R-:W-:-:S03]  /*21c50*/  IMAD.X R57, RZ, RZ, R61, P3 ;  /* 0x000000ffff397224 */ /* 0x000fc600018e063d */
[----:B------:R3:W5:Y:S04]  /*21c60*/  LD.E.128 R4, desc[UR42][R60.64] ;  /* 0x0000002a3c047980 */ /* 0x000768000c101d00 */
[----:B------:R-:W5:Y:S04]  /*21c70*/  LD.E.128 R8, desc[UR42][R8.64] ;  /* 0x0000002a08087980 */ /* 0x000f68000c101d00 */
[----:B------:R-:W5:Y:S01]  /*21c80*/  LD.E.128 R12, desc[UR42][R12.64] ;  /* 0x0000002a0c0c7980 */ /* 0x000f62000c101d00 */
[C---:B---3--:R-:W-:Y:S02]  /*21c90*/  IMAD R61, R0.reuse, UR5, R3 ;  /* 0x00000005003d7c24 */ /* 0x048fe4000f8e0203 */
[----:B------:R-:W-:Y:S01]  /*21ca0*/  IMAD.WIDE.U32 R2, R0, UR4, RZ ;  /* 0x0000000400027c25 */ /* 0x000fe2000f8e00ff */
[----:B------:R-:W-:Y:S01]  /*21cb0*/  ULDC.64 UR4, c[0x0][0xae8] ;  /* 0x0002ba0000047ab9 */ /* 0x000fe20000000a00 */
[----:B------:R-:W5:Y:S02]  /*21cc0*/  LD.E.128 R24, desc[UR42][R24.64] ;  /* 0x0000002a18187980 */ /* 0x000f64000c101d00 */
[----:B------:R-:W-:-:S02]  /*21cd0*/  IMAD.IADD R3, R3, 0x1, R61 ;  /* 0x0000000103037824 */ /* 0x000fc400078e023d */
[----:B------:R-:W-:Y:S01]  /*21ce0*/  IMAD R61, R64, 0x20, R66 ;  /* 0x00000020403d7824 */ /* 0x000fe200078e0242 */
[----:B------:R-:W5:Y:S01]  /*21cf0*/  LD.E.128 R28, desc[UR42][R28.64] ;  /* 0x0000002a1c1c7980 */ /* 0x000f62000c101d00 */
[----:B------:R-:W-:Y:S02]  /*21d00*/  IMAD R0, R63, UR4, RZ ;  /* 0x000000043f007c24 */ /* 0x000fe4000f8e02ff */
[----:B------:R-:W-:Y:S01]  /*21d10*/  IMAD.IADD R64, R212, 0x1, R61 ;  /* 0x00000001d4407824 */ /* 0x000fe200078e023d */
[----:B------:R-:W5:Y:S01]  /*21d20*/  LD.E.128 R32, desc[UR42][R32.64] ;  /* 0x0000002a20207980 */ /* 0x000f62000c101d00 */
[C---:B------:R-:W-:Y:S02]  /*21d30*/  IMAD R61, R68.reuse, UR5, R0 ;  /* 0x00000005443d7c24 */ /* 0x040fe4000f8e0200 */
[----:B------:R-:W-:Y:S01]  /*21d40*/  IMAD.WIDE.U32 R2, R68, UR4, R2 ;  /* 0x0000000444027c25 */ /* 0x000fe2000f8e0002 */
[----:B------:R-:W-:Y:S01]  /*21d50*/  ULDC.64 UR4, c[0x0][0xaf0] ;  /* 0x0002bc0000047ab9 */ /* 0x000fe20000000a00 */
[----:B------:R-:W5:Y:S02]  /*21d60*/  LD.E.128 R36, desc[UR42][R36.64] ;  /* 0x0000002a24247980 */ /* 0x000f64000c101d00 */
[----:B-1----:R-:W-:-:S02]  /*21d70*/  @P1 IMAD.HI.U32 R0, R64, R69, RZ ;  /* 0x0000004540001227 */ /* 0x002fc400078e00ff */
[----:B------:R-:W5:Y:S02]  /*21d80*/  LD.E.128 R40, desc[UR42][R40.64] ;  /* 0x0000002a28287980 */ /* 0x000f64000c101d00 */
[----:B------:R-:W-:Y:S01]  /*21d90*/  IMAD.IADD R3, R3, 0x1, R61 ;  /* 0x0000000103037824 */ /* 0x000fe200078e023d */
[----:B------:R-:W-:Y:S01]  /*21da0*/  MOV R61, R64 ;  /* 0x00000040003d7202 */ /* 0x000fe20000000f00 */
[----:B------:R-:W-:Y:S01]  /*21db0*/  IMAD R60, R62, UR4, RZ ;  /* 0x000000043e3c7c24 */ /* 0x000fe2000f8e02ff */
[----:B----4-:R-:W-:Y:S01]  /*21dc0*/  @P1 SHF.R.U32.HI R61, RZ, R71, R0 ;  /* 0x00000047ff3d1219 */ /* 0x010fe20000011600 */
[C---:B------:R-:W-:Y:S01]  /*21dd0*/  IMAD.WIDE.U32 R2, R65.reuse, UR4, R2 ;  /* 0x0000000441027c25 */ /* 0x040fe2000f8e0002 */
[----:B------:R-:W5:Y:S02]  /*21de0*/  LD.E.128 R44, desc[UR42][R44.64] ;  /* 0x0000002a2c2c7980 */ /* 0x000f64000c101d00 */
[--C-:B------:R-:W-:Y:S01]  /*21df0*/  SHF.R.S32.HI R0, RZ, 0x1f, R61.reuse ;  /* 0x0000001fff007819 */ /* 0x100fe2000001143d */
[----:B------:R-:W-:Y:S01]  /*21e00*/  IMAD R63, R65, UR5, R60 ;  /* 0x00000005413f7c24 */ /* 0x000fe2000f8e023c */
[----:B------:R-:W-:Y:S01]  /*21e10*/  ULDC.64 UR4, c[0x0][0xae0] ;  /* 0x0002b80000047ab9 */ /* 0x000fe20000000a00 */
[----:B------:R-:W-:Y:S01]  /*21e20*/  IMAD.MOV R65, RZ, RZ, -R61 ;  /* 0x000000ffff417224 */ /* 0x000fe200078e0a3d */
[----:B0-----:R-:W5:Y:S01]  /*21e30*/  LD.E.128 R48, desc[UR42][R48.64] ;  /* 0x0000002a30307980 */ /* 0x001f62000c101d00 */
[----:B------:R-:W-:-:S02]  /*21e40*/  IMAD.IADD R3, R3, 0x1, R63 ;  /* 0x0000000103037824 */ /* 0x000fc400078e023f */
[----:B------:R-:W-:Y:S01]  /*21e50*/  IMAD R0, R0, UR4, RZ ;  /* 0x0000000400007c24 */ /* 0x000fe2000f8e02ff */
[----:B--2---:R-:W5:Y:S01]  /*21e60*/  LD.E.128 R52, desc[UR42][R52.64] ;  /* 0x0000002a34347980 */ /* 0x004f62000c101d00 */
[----:B------:R-:W-:Y:S02]  /*21e70*/  IMAD R63, R20, R65, R64 ;  /* 0x00000041143f7224 */ /* 0x000fe400078e0240 */
[C---:B------:R-:W-:Y:S01]  /*21e80*/  IMAD R65, R61.reuse, UR5, R0 ;  /* 0x000000053d417c24 */ /* 0x040fe2000f8e0200 */
[----:B------:R-:W5:Y:S01]  /*21e90*/  LD.E.128 R56, desc[UR42][R56.64] ;  /* 0x0000002a38387980 */ /* 0x000f62000c101d00 */
[----:B------:R-:W-:Y:S01]  /*21ea0*/  IMAD.WIDE.U32 R2, R61, UR4, R2 ;  /* 0x000000043d027c25 */ /* 0x000fe2000f8e0002 */
[----:B------:R-:W-:Y:S01]  /*21eb0*/  SHF.R.S32.HI R0, RZ, 0x1f, R63 ;  /* 0x0000001fff007819 */ /* 0x000fe2000001143f */
[----:B------:R-:W-:Y:S01]  /*21ec0*/  ULDC.64 UR4, c[0x0][0xad8] ;  /* 0x0002b60000047ab9 */ /* 0x000fe20000000a00 */
[----:B------:R-:W-:Y:S01]  /*21ed0*/  @!PT LDS RZ, [RZ] ;  /* 0x00000000fffff984 */ /* 0x000fe20000000800 */
[----:B------:R-:W-:Y:S01]  /*21ee0*/  @!PT LDS RZ, [RZ] ;  /* 0x00000000fffff984 */ /* 0x000fe20000000800 */
[----:B------:R-:W-:Y:S01]  /*21ef0*/  @!PT LDS RZ, [RZ] ;  /* 0x00000000fffff984 */ /* 0x000fe20000000800 */
[----:B------:R-:W-:Y:S01]  /*21f00*/  @!PT LDS RZ, [RZ] ;  /* 0x00000000fffff984 */ /* 0x000fe20000000800 */
[----:B------:R0:W-:Y:S06]  /*21f10*/  MEMBAR.ALL.CTA ;  /* 0x0000000000007992 */ /* 0x0001ec0000008000 */
[----:B0-----:R-:W0:Y:S01]  /*21f20*/  FENCE.VIEW.ASYNC.S ;  /* 0x00000000000073c6 */ /* 0x001e220000000000 */
[----:B------:R-:W-:-:S02]  /*21f30*/  IMAD.IADD R212, R66, 0x1, R212 ;  /* 0x0000000142d47824 */ /* 0x000fc400078e02d4 */
[----:B------:R-:W-:Y:S02]  /*21f40*/  IMAD.IADD R3, R3, 0x1, R65 ;  /* 0x0000000103037824 */ /* 0x000fe400078e0241 */
[----:B------:R-:W-:Y:S02]  /*21f50*/  IMAD R20, R0, UR4, RZ ;  /* 0x0000000400147c24 */ /* 0x000fe4000f8e02ff */
[C---:B------:R-:W-:Y:S02]  /*21f60*/  VIADD R0, R212.reuse, 0x20 ;  /* 0x00000020d4007836 */ /* 0x040fe40000000000 */
[C---:B------:R-:W-:Y:S02]  /*21f70*/  IMAD R61, R63.reuse, UR5, R20 ;  /* 0x000000053f3d7c24 */ /* 0x040fe4000f8e0214 */
[----:B------:R-:W-:Y:S01]  /*21f80*/  IMAD.WIDE.U32 R2, R63, UR4, R2 ;  /* 0x000000043f027c25 */ /* 0x000fe2000f8e0002 */
[-C--:B------:R-:W-:Y:S01]  /*21f90*/  ISETP.GE.AND P2, PT, R212, R67.reuse, PT ;  /* 0x00000043d400720c */ /* 0x080fe20003f46270 */
[----:B------:R-:W-:Y:S01]  /*21fa0*/  ULDC.64 UR4, c[0x0][0xa80] ;  /* 0x0002a00000047ab9 */ /* 0x000fe20000000a00 */
[----:B------:R-:W-:Y:S01]  /*21fb0*/  ISETP.GE.AND P1, PT, R0, R67, PT ;  /* 0x000000430000720c */ /* 0x000fe20003f26270 */
[----:B------:R-:W-:Y:S01]  /*21fc0*/  VIADD R20, R212, 0x40 ;  /* 0x00000040d4147836 */ /* 0x000fe20000000000 */
[----:B------:R-:W-:Y:S01]  /*21fd0*/  LEA R64, P3, R2, UR4, 0x1 ;  /* 0x0000000402407c11 */ /* 0x000fe2000f8608ff */
[----:B------:R-:W-:-:S02]  /*21fe0*/  IMAD.IADD R3, R3, 0x1, R61 ;  /* 0x0000000103037824 */ /* 0x000fc400078e023d */
[----:B------:R-:W-:Y:S01]  /*21ff0*/  VIADD R0, R16, 0x2a820 ;  /* 0x0002a82010007836 */ /* 0x000fe20000000000 */
[----:B------:R-:W-:Y:S02]  /*22000*/  ISETP.GE.AND P0, PT, R20, R67, PT ;  /* 0x000000431400720c */ /* 0x000fe40003f06270 */
[----:B------:R-:W-:Y:S02]  /*22010*/  LEA.HI.X R20, R2, UR5, R3, 0x1, P3 ;  /* 0x0000000502147c11 */ /* 0x000fe400098f0c03 */
[----:B------:R-:W-:Y:S01]  /*22020*/  PRMT R0, RZ, 0x654, R0 ;  /* 0x00000654ff007816 */ /* 0x000fe20000000000 */
[C---:B------:R-:W-:Y:S02]  /*22030*/  VIADD R68, R228.reuse, 0x80 ;  /* 0x00000080e4447836 */ /* 0x040fe40000000000 */
[C---:B------:R-:W-:Y:S01]  /*22040*/  VIADD R69, R228.reuse, 0x40 ;  /* 0x00000040e4457836 */ /* 0x040fe20000000000 */
[----:B0-----:R0:W-:Y:S01]  /*22050*/  SYNCS.ARRIVE.TRANS64.RED.A1T0 RZ, [R0+URZ], RZ ;  /* 0x000000ff00ff79a7 */ /* 0x0011e2000810043f */
[----:B------:R0:W1:Y:S01]  /*22060*/  SHFL.IDX PT, R65, R64, RZ, 0x181f ;  /* 0x00181fff40417589 */ /* 0x00006200000e0000 */
[----:B------:R-:W-:-:S03]  /*22070*/  VIADD R66, R228, 0x80 ;  /* 0x00000080e4427836 */ /* 0x000fc60000000000 */
[----:B------:R0:W2:Y:S01]  /*22080*/  SHFL.IDX PT, R63, R20, RZ, 0x181f ;  /* 0x00181fff143f7589 */ /* 0x0000a200000e0000 */
[----:B------:R-:W-:Y:S02]  /*22090*/  SHF.R.S32.HI R68, RZ, 0x1f, R68 ;  /* 0x0000001fff447819 */ /* 0x000fe40000011444 */
[----:B------:R-:W-:Y:S02]  /*220a0*/  SHF.R.S32.HI R69, RZ, 0x1f, R69 ;  /* 0x0000001fff457819 */ /* 0x000fe40000011445 */
[----:B------:R-:W-:Y:S01]  /*220b0*/  SHF.R.S32.HI R71, RZ, 0x1f, R228 ;  /* 0x0000001fff477819 */ /* 0x000fe200000114e4 */
[----:B------:R-:W-:Y:S06]  /*220c0*/  @P2 BRA `(.L_x_1788) ;  /* 0x0000000000342947 */ /* 0x000fec0003800000 */
        /* <DEDUP_REMOVED lines=13> */
.L_x_1788:
[----:B------:R-:W-:Y:S05]  /*221a0*/  BSYNC B1 ;  /* 0x0000000000017941 */ /* 0x000fea0003800000 */
.L_x_1787:
[----:B---3-5:R3:W4:Y:S01]  /*221b0*/  SHFL.IDX PT, R7, R20, 0x1, 0x181f ;  /* 0x00381f0014077f89 */ /* 0x02872200000e0000 */
        /* <DEDUP_REMOVED lines=16> */
.L_x_1790:
[----:B------:R-:W-:Y:S05]  /*222c0*/  BSYNC B1 ;  /* 0x0000000000017941 */ /* 0x000fea0003800000 */
.L_x_1789:
[----:B0---4-:R0:W4:Y:S01]  /*222d0*/  SHFL.IDX PT, R7, R20, 0x2, 0x181f ;  /* 0x00581f0014077f89 */ /* 0x01112200000e0000 */
        /* <DEDUP_REMOVED lines=10> */
[-C--:B----4-:R-:W-:Y:S02]  /*22380*/  @!P3 LEA.HI.X R3, R228, R7.reuse, R71, 0x1, P0 ;  /* 0x00000007e403b211 */ /* 0x090fe400000f0c47 */
[-C--:B------:R-:W-:Y:S02]  /*22390*/  @!P4 LEA.HI.X R5, R70, R7.reuse, R69, 0x1, P1 ;  /* 0x000000074605c211 */ /* 0x080fe400008f0c45 */
[----:B------:R-:W-:Y:S01]  /*223a0*/  @!P5 LEA.HI.X R7, R66, R7, R68, 0x1, P2 ;  /* 0x000000074207d211 */ /* 0x000fe200010f0c44 */
[----:B------:R0:W-:Y:S04]  /*223b0*/  @!P3 ST.E.128 desc[UR42][R2.64], R12 ;  /* 0x0000000c0200b985 */ /* 0x0001e8000c101d2a */
[----:B------:R0:W-:Y:S04]  /*223c0*/  @!P4 ST.E.128 desc[UR42][R4.64], R36 ;  /* 0x000000240400c985 */ /* 0x0001e8000c101d2a */
[----:B------:R0:W-:Y:S02]  /*223d0*/  @!P5 ST.E.128 desc[UR42][R6.64], R52 ;  /* 0x000000340600d985 */ /* 0x0001e4000c101d2a */
.L_x_1792:
[----:B------:R-:W-:Y:S05]  /*223e0*/  BSYNC B1 ;  /* 0x0000000000017941 */ /* 0x000fea0003800000 */
.L_x_1791:
[----:B------:R-:W-:Y:S01]  /*223f0*/  VIADD R0, R212, 0x60 ;  /* 0x00000060d4007836 */ /* 0x000fe20000000000 */
[----:B0---4-:R0:W4:Y:S04]  /*22400*/  SHFL.IDX PT, R7, R20, 0x3, 0x181f ;  /* 0x00781f0014077f89 */ /* 0x01112800000e0000 */
[----:B------:R-:W-:Y:S01]  /*22410*/  ISETP.GE.AND P0, PT, R0, R67, PT ;  /* 0x000000430000720c */ /* 0x000fe20003f06270 */
[----:B------:R0:W0:-:S12]  /*22420*/  SHFL.IDX PT, R9, R64, 0x3, 0x181f ;  /* 0x00781f0040097f89 */ /* 0x00001800000e0000 */
[----:B------:R-:W-:Y:S05]  /*22430*/  @P0 BRA `(.L_x_1793) ;  /* 0x0000000c00e40947 */ /* 0x000fea0003800000 */
[----:B------:R-:W-:Y:S02]  /*22440*/  ULDC UR4, c[0x0][0xac8] ;  /* 0x0002b20000047ab9 */ /* 0x000fe40000000800 */
[----:B------:R-:W-:Y:S02]  /*22450*/  ISETP.GE.AND P2, PT, R228, UR4, PT ;  /* 0x00000004e4007c0c */ /* 0x000fe4000bf46270 */
[----:B------:R-:W-:-:S11]  /*22460*/  ISETP.GE.AND P3, PT, R70, UR4, PT ;  /* 0x0000000446007c0c */ /* 0x000fd6000bf66270 */
[-C--:B0-----:R-:W-:Y:S02]  /*22470*/  @!P2 LEA R2, P0, R228, R9.reuse, 0x1 ;  /* 0x00000009e402a211 */ /* 0x081fe400078008ff */
[----:B------:R-:W-:Y:S02]  /*22480*/  @!P3 LEA R4, P1, R70, R9, 0x1 ;  /* 0x000000094604b211 */ /* 0x000fe400078208ff */
        /* <DEDUP_REMOVED lines=10> */
.L_x_1784:
[----:B------:R-:W2:Y:S01]  /*22530*/  LDL R9, [R1+0x18] ;  /* 0x0000180001097983 */ /* 0x000ea20000100800 */
[----:B------:R-:W-:Y:S01]  /*22540*/  ULDC.64 UR4, c[0x0][0xc00] ;  /* 0x0003000000047ab9 */ /* 0x000fe20000000a00 */
[----:B------:R-:W2:Y:S01]  /*22550*/  LDC.64 R2, c[0x0][0xc00] ;  /* 0x00030000ff027b82 */ /* 0x000ea20000000a00 */
[----:B------:R-:W-:Y:S01]  /*22560*/  ISETP.NE.U32.AND P0, PT, RZ, UR4, PT ;  /* 0x00000004ff007c0c */ /* 0x000fe2000bf05070 */
[----:B------:R-:W-:-:S03]  /*22570*/  IMAD.MOV.U32 R0, RZ, RZ, RZ ;  /* 0x000000ffff007224 */ /* 0x000fc600078e00ff */
[----:B------:R-:W-:Y:S01]  /*22580*/  ISETP.NE.AND.EX P0, PT, RZ, UR5, PT, P0 ;  /* 0x00000005ff007c0c */ /* 0x000fe2000bf05300 */
[----:B------:R-:W-:Y:S02]  /*22590*/  ULDC.64 UR4, c[0x0][0xc08] ;  /* 0x0003020000047ab9 */ /* 0x000fe40000000a00 */
[----:B------:R-:W-:Y:S01]  /*225a0*/  ISETP.NE.U32.AND P1, PT, RZ, UR4, PT ;  /* 0x00000004ff007c0c */ /* 0x000fe2000bf25070 */
[----:B------:R-:W3:Y:S03]  /*225b0*/  LDC R27, c[0x0][0xbe8] ;  /* 0x0002fa00ff1b7b82 */ /* 0x000ee60000000800 */
[----:B------:R-:W-:-:S13]  /*225c0*/  ISETP.NE.AND.EX P1, PT, RZ, UR5, PT, P1 ;  /* 0x00000005ff007c0c */ /* 0x000fda000bf25310 */
[----:B------:R-:W4:Y:S01]  /*225d0*/  @P1 LDC.64 R4, c[0x0][0xc08] ;  /* 0x00030200ff041b82 */ /* 0x000f220000000a00 */
[----:B------:R-:W-:Y:S02]  /*225e0*/  ULDC UR4, c[0x0][0xa88] ;  /* 0x0002a20000047ab9 */ /* 0x000fe40000000800 */
[----:B------:R-:W-:Y:S01]  /*225f0*/  IMAD.U32 R6, RZ, RZ, UR4 ;  /* 0x00000004ff067e24 */ /* 0x000fe2000f8e00ff */
[----:B------:R-:W0:Y:S01]  /*22600*/  S2R R8, SR_TID.X ;  /* 0x0000000000087919 */ /* 0x000e220000002100 */
[----:B--2---:R-:W-:-:S04]  /*22610*/  IMAD.WIDE R2, R9, 0x4, R2 ;  /* 0x0000000409027825 */ /* 0x004fc800078e0202 */
[----:B----4-:R-:W-:Y:S01]  /*22620*/  @P1 IMAD.WIDE R4, R9, 0x4, R4 ;  /* 0x0000000409041825 */ /* 0x010fe200078e0204 */
[----:B------:R2:W5:Y:S04]  /*22630*/  @P0 LDG.E R0, desc[UR42][R2.64] ;  /* 0x0000002a02000981 */ /* 0x000568000c1e1900 */
[----:B------:R2:W5:Y:S01]  /*22640*/  @P1 LDG.E R6, desc[UR42][R4.64] ;  /* 0x0000002a04061981 */ /* 0x000562000c1e1900 */
[----:B---3--:R-:W-:Y:S01]  /*22650*/  ISETP.NE.AND P2, PT, R27, 0x1, PT ;  /* 0x000000011b00780c */ /* 0x008fe20003f45270 */
[----:B0----5:R-:W-:Y:S01]  /*22660*/  VIADD R24, R8, 0xffffff80 ;  /* 0xffffff8008187836 */ /* 0x021fe20000000000 */
[----:B------:R-:W-:-:S04]  /*22670*/  SHF.R.S32.HI R7, RZ, 0x1f, R9 ;  /* 0x0000001fff077819 */ /* 0x000fc80000011409 */
[----:B------:R-:W-:-:S07]  /*22680*/  ISETP.GE.AND P3, PT, R24, 0x80, PT ;  /* 0x000000801800780c */ /* 0x000fce0003f66270 */
[----:B------:R-:W0:Y:S08]  /*22690*/  @P2 LDC R14, c[0x0][0xbec] ;  /* 0x0002fb00ff0e2b82 */ /* 0x000e300000000800 */
[----:B------:R-:W3:Y:S01]  /*226a0*/  @P2 LDC R29, c[0x0][0xbf0] ;  /* 0x0002fc00ff1d2b82 */ /* 0x000ee20000000800 */
[----:B--2---:R-:W-:Y:S05]  /*226b0*/  @P1 BRA `(.L_x_1794) ;  /* 0x0000000000101947 */ /* 0x004fea0003800000 */
[----:B------:R-:W-:Y:S05]  /*226c0*/  @!P0 BRA `(.L_x_1794) ;  /* 0x00000000000c8947 */ /* 0x000fea0003800000 */
[----:B------:R-:W2:Y:S04]  /*226d0*/  LDG.E R5, desc[UR42][R2.64] ;  /* 0x0000002a02057981 */ /* 0x000ea8000c1e1900 */
[----:B------:R-:W2:Y:S02]  /*226e0*/  LDG.E R6, desc[UR42][R2.64+0x4] ;  /* 0x0000042a02067981 */ /* 0x000ea4000c1e1900 */
[----:B--2---:R-:W-:-:S07]  /*226f0*/  IMAD.IADD R6, R6, 0x1, -R5 ;  /* 0x0000000106067824 */ /* 0x004fce00078e0a05 */
.L_x_1794:
[----:B-1----:R-:W2:Y:S01]  /*22700*/  LDL R20, [R1+0x14] ;  /* 0x0000140001147983 */ /* 0x002ea20000100800 */
[----:B------:R-:W-:Y:S01]  /*22710*/  BSSY B1, `(.L_x_1795) ;  /* 0x000002c000017945 */ /* 0x000fe20003800000 */
[----:B------:R-:W-:Y:S02]  /*22720*/  SEL R13, R9, RZ, !P0 ;  /* 0x000000ff090d7207 */ /* 0x000fe40004000000 */
[----:B------:R-:W-:Y:S02]  /*22730*/  SEL R12, R7, RZ, !P0 ;  /* 0x000000ff070c7207 */ /* 0x000fe40004000000 */
[----:B------:R-:W-:Y:S02]  /*22740*/  SHF.R.S32.HI R11, RZ, 0x1f, R0 ;  /* 0x0000001fff0b7819 */ /* 0x000fe40000011400 */
[----:B--2---:R-:W-:Y:S01]  /*22750*/  SHF.R.S32.HI R10, RZ, 0x1f, R20 ;  /* 0x0000001fff0a7819 */ /* 0x004fe20000011414 */
[----:B------:R-:W-:Y:S06]  /*22760*/  @P3 BRA `(.L_x_1796) ;  /* 0x0000000000983947 */ /* 0x000fec0003800000 */
[----:B------:R-:W1:Y:S01]  /*22770*/  LDC R9, c[0x0][0xbe8] ;  /* 0x0002fa00ff097b82 */ /* 0x000e620000000800 */
[----:B------:R-:W-:Y:S01]  /*22780*/  IADD3 R8, R212, -0x80, R8 ;  /* 0xffffff80d4087810 */ /* 0x000fe20007ffe008 */
[----:B-1----:R-:W-:-:S05]  /*22790*/  IMAD R2, R6, R9, RZ ;  /* 0x0000000906027224 */ /* 0x002fca00078e02ff */
[----:B------:R-:W-:-:S13]  /*227a0*/  ISETP.GE.AND P0, PT, R8, R2, PT ;  /* 0x000000020800720c */ /* 0x000fda0003f06270 */
[----:B------:R-:W-:Y:S05]  /*227b0*/  @P0 BRA `(.L_x_1796) ;  /* 0x0000000000840947 */ /* 0x000fea0003800000 */
[----:B------:R-:W-:Y:S01]  /*227c0*/  ISETP.NE.AND P0, PT, R9, 0x1, PT ;  /* 0x000000010900780c */ /* 0x000fe20003f05270 */
[----:B------:R-:W-:Y:S01]  /*227d0*/  ULDC.64 UR4, c[0x0][0xb90] ;  /* 0x0002e40000047ab9 */ /* 0x000fe20000000a00 */
[----:B------:R-:W-:Y:S01]  /*227e0*/  IMAD.MOV.U32 R2, RZ, RZ, R0 ;  /* 0x000000ffff027224 */ /* 0x000fe200078e0000 */
[----:B------:R-:W-:Y:S01]  /*227f0*/  MOV R5, R8 ;  /* 0x0000000800057202 */ /* 0x000fe20000000f00 */
[----:B------:R-:W-:Y:S02]  /*22800*/  IMAD R7, R10, UR4, RZ ;  /* 0x000000040a077c24 */ /* 0x000fe4000f8e02ff */
[----:B------:R-:W-:Y:S02]  /*22810*/  IMAD.MOV.U32 R3, RZ, RZ, R11 ;  /* 0x000000ffff037224 */ /* 0x000fe400078e000b */
[C---:B------:R-:W-:Y:S02]  /*22820*/  IMAD R7, R20.reuse, UR5, R7 ;  /* 0x0000000514077c24 */ /* 0x040fe4000f8e0207 */
[----:B------:R-:W-:Y:S01]  /*22830*/  IMAD.WIDE.U32 R2, R20, UR4, R2 ;  /* 0x0000000414027c25 */ /* 0x000fe2000f8e0002 */
[----:B------:R-:W-:-:S02]  /*22840*/  ULDC.64 UR4, c[0x0][0xb98] ;  /* 0x0002e60000047ab9 */ /* 0x000fc40000000a00 */
[----:B------:R-:W1:Y:S01]  /*22850*/  @P0 LDC R15, c[0x0][0xbec] ;  /* 0x0002fb00ff0f0b82 */ /* 0x000e620000000800 */
[----:B------:R-:W-:Y:S02]  /*22860*/  IMAD.IADD R3, R3, 0x1, R7 ;  /* 0x0000000103037824 */ /* 0x000fe400078e0207 */
[----:B------:R-:W-:-:S05]  /*22870*/  IMAD.WIDE.U32 R2, R13, UR4, R2 ;  /* 0x000000040d027c25 */ /* 0x000fca000f8e0002 */
[----:B------:R-:W2:Y:S01]  /*22880*/  @P0 LDC R25, c[0x0][0xbf0] ;  /* 0x0002fc00ff190b82 */ /* 0x000ea20000000800 */
[----:B-1----:R-:W-:-:S05]  /*22890*/  @P0 IMAD.HI.U32 R4, R8, R15, RZ ;  /* 0x0000000f08040227 */ /* 0x002fca00078e00ff */
[----:B--2---:R-:W-:Y:S01]  /*228a0*/  @P0 SHF.R.U32.HI R5, RZ, R25, R4 ;  /* 0x00000019ff050219 */ /* 0x004fe20000011604 */
        /* <DEDUP_REMOVED lines=15> */
[----:B------:R-:W-:Y:S01]  /*229a0*/  LEA.HI.X R5, R2, UR5, R3, 0x2, P0 ;  /* 0x0000000502057c11 */ /* 0x000fe200080f1403 */
[----:B------:R-:W-:-:S05]  /*229b0*/  IMAD.MOV.U32 R3, RZ, RZ, -0x800000 ;  /* 0xff800000ff037424 */ /* 0x000fca00078e00ff */
[----:B------:R1:W-:Y:S02]  /*229c0*/  STG.E desc[UR42][R4.64], R3 ;  /* 0x0000000304007986 */ /* 0x0003e4000c10192a */
.L_x_1796:
[----:B------:R-:W-:Y:S05]  /*229d0*/  BSYNC B1 ;  /* 0x0000000000017941 */ /* 0x000fea0003800000 */
.L_x_1795:
[--C-:B-1----:R-:W-:Y:S01]  /*229e0*/  SHF.R.S32.HI R4, RZ, 0x1f, R24.reuse ;  /* 0x0000001fff047819 */ /* 0x102fe20000011418 */
[----:B------:R-:W-:Y:S01]  /*229f0*/  ULDC.64 UR4, c[0x0][0xaa0] ;  /* 0x0002a80000047ab9 */ /* 0x000fe20000000a00 */
[----:B------:R-:W-:Y:S01]  /*22a00*/  SHF.R.S32.HI R8, RZ, 0x1f, R24 ;  /* 0x0000001fff087819 */ /* 0x000fe20000011418 */
[----:B------:R-:W-:Y:S01]  /*22a10*/  IMAD R3, R11, UR4, RZ ;  /* 0x000000040b037c24 */ /* 0x000fe2000f8e02ff */
[-C--:B------:R-:W-:Y:S02]  /*22a20*/  LEA.HI R4, R4, R24.reuse, RZ, 0x3 ;  /* 0x0000001804047211 */ /* 0x080fe400078f18ff */
[----:B------:R-:W-:Y:S01]  /*22a30*/  LEA.HI R8, R8, R24, RZ, 0x3 ;  /* 0x0000001808087211 */ /* 0x000fe200078f18ff */
[----:B------:R-:W-:Y:S01]  /*22a40*/  IMAD R5, R0, UR5, R3 ;  /* 0x0000000500057c24 */ /* 0x000fe2000f8e0203 */
[----:B------:R-:W-:Y:S01]  /*22a50*/  LOP3.LUT R4, R4, 0xfffffff8, RZ, 0xc0, !PT ;  /* 0xfffffff804047812 */ /* 0x000fe200078ec0ff */
[----:B------:R-:W-:Y:S01]  /*22a60*/  IMAD.WIDE.U32 R2, R0, UR4, RZ ;  /* 0x0000000400027c25 */ /* 0x000fe2000f8e00ff */
[----:B------:R-:W-:Y:S01]  /*22a70*/  SHF.R.S32.HI R8, RZ, 0x3, R8 ;  /* 0x00000003ff087819 */ /* 0x000fe20000011408 */
[----:B------:R-:W-:-:S02]  /*22a80*/  ULDC.64 UR4, c[0x0][0xae8] ;  /* 0x0002ba0000047ab9 */ /* 0x000fc40000000a00 */
[----:B------:R-:W-:Y:S02]  /*22a90*/  IMAD.IADD R4, R24, 0x1, -R4 ;  /* 0x0000000118047824 */ /* 0x000fe400078e0a04 */
[----:B------:R-:W-:Y:S02]  /*22aa0*/  IMAD.IADD R3, R3, 0x1, R5 ;  /* 0x0000000103037824 */ /* 0x000fe400078e0205 */
[----:B------:R-:W-:Y:S02]  /*22ab0*/  IMAD R7, R4, 0x20, R8 ;  /* 0x0000002004077824 */ /* 0x000fe400078e0208 */
[----:B------:R-:W-:Y:S02]  /*22ac0*/  IMAD R4, R10, UR4, RZ ;  /* 0x000000040a047c24 */ /* 0x000fe4000f8e02ff */
[----:B------:R-:W-:Y:S02]  /*22ad0*/  IMAD.IADD R9, R212, 0x1, R7 ;  /* 0x00000001d4097824 */ /* 0x000fe400078e0207 */
[----:B------:R-:W-:-:S02]  /*22ae0*/  IMAD R7, R20, UR5, R4 ;  /* 0x0000000514077c24 */ /* 0x000fc4000f8e0204 */
[----:B0-----:R-:W-:-:S04]  /*22af0*/  @P2 IMAD.HI.U32 R0, R9, R14, RZ ;  /* 0x0000000e09002227 */ /* 0x001fc800078e00ff */
[----:B------:R-:W-:Y:S01]  /*22b00*/  IMAD.WIDE.U32 R2, R20, UR4, R2 ;  /* 0x0000000414027c25 */ /* 0x000fe2000f8e0002 */
[----:B------:R-:W-:-:S03]  /*22b10*/  ULDC.64 UR4, c[0x0][0xaf0] ;  /* 0x0002bc0000047ab9 */ /* 0x000fc60000000a00 */
[----:B------:R-:W-:Y:S01]  /*22b20*/  IMAD.MOV.U32 R5, RZ, RZ, R9 ;  /* 0x000000ffff057224 */ /* 0x000fe200078e0009 */
[----:B---3--:R-:W-:Y:S01]  /*22b30*/  @P2 SHF.R.U32.HI R5, RZ, R29, R0 ;  /* 0x0000001dff052219 */ /* 0x008fe20000011600 */
[----:B------:R-:W-:Y:S02]  /*22b40*/  IMAD R4, R12, UR4, RZ ;  /* 0x000000040c047c24 */ /* 0x000fe4000f8e02ff */
[----:B------:R-:W-:Y:S01]  /*22b50*/  IMAD.IADD R3, R3, 0x1, R7 ;  /* 0x0000000103037824 */ /* 0x000fe200078e0207 */
[----:B------:R-:W-:Y:S01]  /*22b60*/  SHF.R.S32.HI R0, RZ, 0x1f, R5 ;  /* 0x0000001fff007819 */ /* 0x000fe20000011405 */
[C---:B------:R-:W-:Y:S02]  /*22b70*/  IMAD R7, R13.reuse, UR5, R4 ;  /* 0x000000050d077c24 */ /* 0x040fe4000f8e0204 */
[----:B------:R-:W-:Y:S01]  /*22b80*/  IMAD.WIDE.U32 R2, R13, UR4, R2 ;  /* 0x000000040d027c25 */ /* 0x000fe2000f8e0002 */
[----:B------:R-:W-:-:S03]  /*22b90*/  ULDC.64 UR4, c[0x0][0xae0] ;  /* 0x0002b80000047ab9 */ /* 0x000fc60000000a00 */
[----:B------:R-:W-:Y:S02]  /*22ba0*/  IMAD.MOV R4, RZ, RZ, -R5 ;  /* 0x000000ffff047224 */ /* 0x000fe400078e0a05 */
[----:B------:R-:W-:Y:S02]  /*22bb0*/  IMAD.IADD R3, R3, 0x1, R7 ;  /* 0x0000000103037824 */ /* 0x000fe400078e0207 */
[----:B------:R-:W-:Y:S02]  /*22bc0*/  IMAD R0, R0, UR4, RZ ;  /* 0x0000000400007c24 */ /* 0x000fe4000f8e02ff */
[----:B------:R-:W-:Y:S02]  /*22bd0*/  IMAD R7, R27, R4, R9 ;  /* 0x000000041b077224 */ /* 0x000fe400078e0209 */
[C---:B------:R-:W-:Y:S02]  /*22be0*/  IMAD R9, R5.reuse, UR5, R0 ;  /* 0x0000000505097c24 */ /* 0x040fe4000f8e0200 */
[----:B------:R-:W-:Y:S01]  /*22bf0*/  IMAD.WIDE.U32 R2, R5, UR4, R2 ;  /* 0x0000000405027c25 */ /* 0x000fe2000f8e0002 */
[----:B------:R-:W-:Y:S01]  /*22c00*/  SHF.R.S32.HI R0, RZ, 0x1f, R7 ;  /* 0x0000001fff007819 */ /* 0x000fe20000011407 */
[----:B------:R-:W-:-:S02]  /*22c10*/  ULDC.64 UR4, c[0x0][0xad8] ;  /* 0x0002b60000047ab9 */ /* 0x000fc40000000a00 */
[----:B------:R-:W-:Y:S02]  /*22c20*/  IMAD.IADD R3, R3, 0x1, R9 ;  /* 0x0000000103037824 */ /* 0x000fe400078e0209 */
[----:B------:R-:W-:Y:S02]  /*22c30*/  IMAD R0, R0, UR4, RZ ;  /* 0x0000000400007c24 */ /* 0x000fe4000f8e02ff */
[----:B------:R-:W-:-:S04]  /*22c40*/  IMAD.WIDE.U32 R2, R7, UR4, R2 ;  /* 0x0000000407027c25 */ /* 0x000fc8000f8e0002 */
[----:B------:R-:W-:Y:S01]  /*22c50*/  IMAD R7, R7, UR5, R0 ;  /* 0x0000000507077c24 */ /* 0x000fe2000f8e0200 */
[----:B------:R-:W-:Y:S02]  /*22c60*/  ULDC.64 UR4, c[0x0][0xa80] ;  /* 0x0002a00000047ab9 */ /* 0x000fe40000000a00 */
[----:B------:R-:W-:Y:S01]  /*22c70*/  LEA R0, P0, R2, UR4, 0x1 ;  /* 0x0000000402007c11 */ /* 0x000fe2000f8008ff */
[----:B------:R-:W-:Y:S01]  /*22c80*/  IMAD.IADD R3, R3, 0x1, R7 ;  /* 0x0000000103037824 */ /* 0x000fe200078e0207 */
[----:B------:R-:W-:-:S04]  /*22c90*/  UMOV UR4, 0xffffffff ;  /* 0xffffffff00047882 */ /* 0x000fc80000000000 */
[----:B------:R-:W-:Y:S01]  /*22ca0*/  LEA.HI.X R2, R2, UR5, R3, 0x1, P0 ;  /* 0x0000000502027c11 */ /* 0x000fe200080f0c03 */
[----:B------:R-:W-:Y:S06]  /*22cb0*/  BRA.DIV UR4, `(.L_x_1797) ;  /* 0x000000aa048c7947 */ /* 0x000fec000b800000 */
[----:B------:R0:W1:Y:S04]  /*22cc0*/  SHFL.IDX PT, R3, R2, RZ, 0x181f ;  /* 0x00181fff02037589 */ /* 0x00006800000e0000 */
[----:B------:R0:W2:Y:S02]  /*22cd0*/  SHFL.IDX PT, R14, R0, RZ, 0x181f ;  /* 0x00181fff000e7589 */ /* 0x0000a400000e0000 */
.L_x_2050:
[----:B------:R-:W-:Y:S01]  /*22ce0*/  IMAD R27, R6, R27, RZ ;  /* 0x0000001b061b7224 */ /* 0x000fe200078e02ff */
[----:B------:R-:W-:Y:S01]  /*22cf0*/  BSSY B1, `(.L_x_1798) ;  /* 0x0000018000017945 */ /* 0x000fe20003800000 */
[----:B------:R-:W-:-:S05]  /*22d00*/  IMAD.IADD R212, R8, 0x1, R212 ;  /* 0x0000000108d47824 */ /* 0x000fca00078e02d4 */
[----:B------:R-:W-:-:S13]  /*22d10*/  ISETP.GE.AND P0, PT, R212, R27, PT ;  /* 0x0000001bd400720c */ /* 0x000fda0003f06270 */
[----:B------:R-:W-:Y:S05]  /*22d20*/  @P0 BRA `(.L_x_1799) ;  /* 0x0000000000500947 */ /* 0x000fea0003800000 */
[C---:B------:R-:W-:Y:S01]  /*22d30*/  IADD3 R10, R228.reuse, 0x40, RZ ;  /* 0x00000040e40a7810 */ /* 0x040fe20007ffe0ff */
[C---:B------:R-:W-:Y:S01]  /*22d40*/  VIADD R8, R228.reuse, 0x80 ;  /* 0x00000080e4087836 */ /* 0x040fe20000000000 */
[----:B------:R-:W-:Y:S01]  /*22d50*/  ULDC UR4, c[0x0][0xac8] ;  /* 0x0002b20000047ab9 */ /* 0x000fe20000000800 */
[C---:B------:R-:W-:Y:S01]  /*22d60*/  VIADD R11, R228.reuse, 0x40 ;  /* 0x00000040e40b7836 */ /* 0x040fe20000000000 */
[C---:B------:R-:W-:Y:S01]  /*22d70*/  ISETP.GE.AND P3, PT, R228.reuse, UR4, PT ;  /* 0x00000004e4007c0c */ /* 0x040fe2000bf66270 */
[----:B------:R-:W-:Y:S01]  /*22d80*/  VIADD R9, R228, 0x80 ;  /* 0x00000080e4097836 */ /* 0x000fe20000000000 */
[----:B------:R-:W-:Y:S02]  /*22d90*/  ISETP.GE.AND P4, PT, R10, UR4, PT ;  /* 0x000000040a007c0c */ /* 0x000fe4000bf86270 */
[----:B------:R-:W-:Y:S02]  /*22da0*/  ISETP.GE.AND P5, PT, R8, UR4, PT ;  /* 0x0000000408007c0c */ /* 0x000fe4000bfa6270 */
[----:B------:R-:W-:-:S02]  /*22db0*/  SHF.R.S32.HI R12, RZ, 0x1f, R228 ;  /* 0x0000001fff0c7819 */ /* 0x000fc400000114e4 */
[----:B------:R-:W-:Y:S02]  /*22dc0*/  SHF.R.S32.HI R11, RZ, 0x1f, R11 ;  /* 0x0000001fff0b7819 */ /* 0x000fe4000001140b */
[----:B------:R-:W-:-:S03]  /*22dd0*/  SHF.R.S32.HI R9, RZ, 0x1f, R9 ;  /* 0x0000001fff097819 */ /* 0x000fc60000011409 */
[-C--:B--2---:R-:W-:Y:S02]  /*22de0*/  @!P3 LEA R4, P0, R228, R14.reuse, 0x1 ;  /* 0x0000000ee404b211 */ /* 0x084fe400078008ff */
[-C--:B------:R-:W-:Y:S02]  /*22df0*/  @!P4 LEA R6, P1, R10, R14.reuse, 0x1 ;  /* 0x0000000e0a06c211 */ /* 0x080fe400078208ff */
[----:B------:R-:W-:Y:S02]  /*22e00*/  @!P5 LEA R14, P2, R8, R14, 0x1 ;  /* 0x0000000e080ed211 */ /* 0x000fe400078408ff */
[-C--:B-1----:R-:W-:Y:S02]  /*22e10*/  @!P3 LEA.HI.X R5, R228, R3.reuse, R12, 0x1, P0 ;  /* 0x00000003e405b211 */ /* 0x082fe400000f0c0c */
[-C--:B------:R-:W-:Y:S02]  /*22e20*/  @!P4 LEA.HI.X R7, R10, R3.reuse, R11, 0x1, P1 ;  /* 0x000000030a07c211 */ /* 0x080fe400008f0c0b */
[----:B------:R-:W-:Y:S01]  /*22e30*/  @!P5 LEA.HI.X R15, R8, R3, R9, 0x1, P2 ;  /* 0x00000003080fd211 */ /* 0x000fe200010f0c09 */
[----:B------:R3:W-:Y:S04]  /*22e40*/  @!P3 ST.E.128 desc[UR42][R4.64], RZ ;  /* 0x000000ff0400b985 */ /* 0x0007e8000c101d2a */
[----:B------:R3:W-:Y:S04]  /*22e50*/  @!P4 ST.E.128 desc[UR42][R6.64], RZ ;  /* 0x000000ff0600c985 */ /* 0x0007e8000c101d2a */
[----:B------:R3:W-:Y:S02]  /*22e60*/  @!P5 ST.E.128 desc[UR42][R14.64], RZ ;  /* 0x000000ff0e00d985 */ /* 0x0007e4000c101d2a */
.L_x_1799:
[----:B------:R-:W-:Y:S05]  /*22e70*/  BSYNC B1 ;  /* 0x0000000000017941 */ /* 0x000fea0003800000 */
.L_x_1798:
[----:B------:R-:W-:-:S03]  /*22e80*/  UMOV UR4, 0xffffffff ;  /* 0xffffffff00047882 */ /* 0x000fc60000000000 */
[----:B------:R-:W-:Y:S05]  /*22e90*/  BRA.DIV UR4, `(.L_x_1800) ;  /* 0x000000aa04487947 */ /* 0x000fea000b800000 */
[----:B-1----:R1:W4:Y:S04]  /*22ea0*/  SHFL.IDX PT, R3, R2, 0x1, 0x181f ;  /* 0x00381f0002037f89 */ /* 0x00232800000e0000 */
[----:B--23--:R1:W2:Y:S02]  /*22eb0*/  SHFL.IDX PT, R14, R0, 0x1, 0x181f ;  /* 0x00381f00000e7f89 */ /* 0x00c2a400000e0000 */
.L_x_2054:
[----:B------:R-:W-:Y:S01]  /*22ec0*/  VIADD R4, R212, 0x20 ;  /* 0x00000020d4047836 */ /* 0x000fe20000000000 */
[----:B------:R-:W-:Y:S04]  /*22ed0*/  BSSY B1, `(.L_x_1801) ;  /* 0x0000017000017945 */ /* 0x000fe80003800000 */
[----:B------:R-:W-:-:S13]  /*22ee0*/  ISETP.GE.AND P0, PT, R4, R27, PT ;  /* 0x0000001b0400720c */ /* 0x000fda0003f06270 */
[----:B------:R-:W-:Y:S05]  /*22ef0*/  @P0 BRA `(.L_x_1802) ;  /* 0x0000000000500947 */ /* 0x000fea0003800000 */
[C---:B------:R-:W-:Y:S01]  /*22f00*/  VIADD R10, R228.reuse, 0x40 ;  /* 0x00000040e40a7836 */ /* 0x040fe20000000000 */
[----:B------:R-:W-:Y:S01]  /*22f10*/  ULDC UR4, c[0x0][0xac8] ;  /* 0x0002b20000047ab9 */ /* 0x000fe20000000800 */
[C---:B------:R-:W-:Y:S01]  /*22f20*/  VIADD R8, R228.reuse, 0x80 ;  /* 0x00000080e4087836 */ /* 0x040fe20000000000 */
[C---:B------:R-:W-:Y:S01]  /*22f30*/  ISETP.GE.AND P3, PT, R228.reuse, UR4, PT ;  /* 0x00000004e4007c0c */ /* 0x040fe2000bf66270 */
[----:B------:R-:W-:Y:S01]  /*22f40*/  VIADD R11, R228, 0x40 ;  /* 0x00000040e40b7836 */ /* 0x000fe20000000000 */
[----:B------:R-:W-:Y:S01]  /*22f50*/  ISETP.GE.AND P4, PT, R10, UR4, PT ;  /* 0x000000040a007c0c */ /* 0x000fe2000bf86270 */
[----:B------:R-:W-:Y:S01]  /*22f60*/  VIADD R9, R228, 0x80 ;  /* 0x00000080e4097836 */ /* 0x000fe20000000000 */
[----:B------:R-:W-:Y:S02]  /*22f70*/  ISETP.GE.AND P5, PT, R8, UR4, PT ;  /* 0x0000000408007c0c */ /* 0x000fe4000bfa6270 */
[----:B------:R-:W-:Y:S02]  /*22f80*/  SHF.R.S32.HI R12, RZ, 0x1f, R228 ;  /* 0x0000001fff0c7819 */ /* 0x000fe400000114e4 */
[----:B------:R-:W-:-:S02]  /*22f90*/  SHF.R.S32.HI R11, RZ, 0x1f, R11 ;  /* 0x0000001fff0b7819 */ /* 0x000fc4000001140b */
[----:B------:R-:W-:-:S03]  /*22fa0*/  SHF.R.S32.HI R9, RZ, 0x1f, R9 ;  /* 0x0000001fff097819 */ /* 0x000fc60000011409 */
[-C--:B--2---:R-:W-:Y:S02]  /*22fb0*/  @!P3 LEA R4, P0, R228, R14.reuse, 0x1 ;  /* 0x0000000ee404b211 */ /* 0x084fe400078008ff */
[-C--:B------:R-:W-:Y:S02]  /*22fc0*/  @!P4 LEA R6, P1, R10, R14.reuse, 0x1 ;  /* 0x0000000e0a06c211 */ /* 0x080fe400078208ff */
[----:B------:R-:W-:Y:S02]  /*22fd0*/  @!P5 LEA R14, P2, R8, R14, 0x1 ;  /* 0x0000000e080ed211 */ /* 0x000fe400078408ff */
[-C--:B----4-:R-:W-:Y:S02]  /*22fe0*/  @!P3 LEA.HI.X R5, R228, R3.reuse, R12, 0x1, P0 ;  /* 0x00000003e405b211 */ /* 0x090fe400000f0c0c */
[-C--:B------:R-:W-:Y:S02]  /*22ff0*/  @!P4 LEA.HI.X R7, R10, R3.reuse, R11, 0x1, P1 ;  /* 0x000000030a07c211 */ /* 0x080fe400008f0c0b */
[----:B------:R-:W-:Y:S01]  /*23000*/  @!P5 LEA.HI.X R15, R8, R3, R9, 0x1, P2 ;  /* 0x00000003080fd211 */ /* 0x000fe200010f0c09 */
[----:B------:R3:W-:Y:S04]  /*23010*/  @!P3 ST.E.128 desc[UR42][R4.64], RZ ;  /* 0x000000ff0400b985 */ /* 0x0007e8000c101d2a */
[----:B------:R3:W-:Y:S04]  /*23020*/  @!P4 ST.E.128 desc[UR42][R6.64], RZ ;  /* 0x000000ff0600c985 */ /* 0x0007e8000c101d2a */
[----:B------:R3:W-:Y:S02]  /*23030*/  @!P5 ST.E.128 desc[UR42][R14.64], RZ ;  /* 0x000000ff0e00d985 */ /* 0x0007e4000c101d2a */
.L_x_1802:
[----:B------:R-:W-:Y:S05]  /*23040*/  BSYNC B1 ;  /* 0x0000000000017941 */ /* 0x000fea0003800000 */
.L_x_1801:
[----:B------:R-:W-:-:S03]  /*23050*/  UMOV UR4, 0xffffffff ;  /* 0xffffffff00047882 */ /* 0x000fc60000000000 */
[----:B------:R-:W-:Y:S05]  /*23060*/  BRA.DIV UR4, `(.L_x_1803) ;  /* 0x000000aa041c7947 */ /* 0x000fea000b800000 */
[----:B----4-:R4:W0:Y:S04]  /*23070*/  SHFL.IDX PT, R3, R2, 0x2, 0x181f ;  /* 0x00581f0002037f89 */ /* 0x01082800000e0000 */
[----:B--23--:R4:W2:Y:S02]  /*23080*/  SHFL.IDX PT, R14, R0, 0x2, 0x181f ;  /* 0x00581f00000e7f89 */ /* 0x00c8a400000e0000 */
.L_x_2058:
        /* <DEDUP_REMOVED lines=24> */
.L_x_1805:
[----:B------:R-:W-:Y:S05]  /*23210*/  BSYNC B1 ;  /* 0x0000000000017941 */ /* 0x000fea0003800000 */
.L_x_1804:
[----:B------:R-:W-:-:S03]  /*23220*/  UMOV UR4, 0xffffffff ;  /* 0xffffffff00047882 */ /* 0x000fc60000000000 */
[----:B------:R-:W-:Y:S05]  /*23230*/  BRA.DIV UR4, `(.L_x_1806) ;  /* 0x000000a604f07947 */ /* 0x000fea000b800000 */
[----:B0-----:R0:W0:Y:S04]  /*23240*/  SHFL.IDX PT, R3, R2, 0x3, 0x181f ;  /* 0x00781f0002037f89 */ /* 0x00102800000e0000 */
[----:B--23--:R2:W3:Y:S02]  /*23250*/  SHFL.IDX PT, R14, R0, 0x3, 0x181f ;  /* 0x00781f00000e7f89 */ /* 0x00c4e400000e0000 */
.L_x_2062:
[----:B-12-4-:R-:W-:-:S05]  /*23260*/  VIADD R0, R212, 0x60 ;  /* 0x00000060d4007836 */ /* 0x016fca0000000000 */
[----:B------:R-:W-:-:S13]  /*23270*/  ISETP.GE.AND P0, PT, R0, R27, PT ;  /* 0x0000001b0000720c */ /* 0x000fda0003f06270 */
[----:B------:R-:W-:Y:S05]  /*23280*/  @P0 BRA `(.L_x_1793) ;  /* 0x0000000000500947 */ /* 0x000fea0003800000 */
[C---:B------:R-:W-:Y:S01]  /*23290*/  VIADD R9, R228.reuse, 0x40 ;  /* 0x00000040e4097836 */ /* 0x040fe20000000000 */
[----:B------:R-:W-:Y:S01]  /*232a0*/  ULDC UR4, c[0x0][0xac8] ;  /* 0x0002b20000047ab9 */ /* 0x000fe20000000800 */
[C---:B0-----:R-:W-:Y:S01]  /*232b0*/  VIADD R2, R228.reuse, 0x80 ;  /* 0x00000080e4027836 */ /* 0x041fe20000000000 */
[C---:B------:R-:W-:Y:S01]  /*232c0*/  ISETP.GE.AND P3, PT, R228.reuse, UR4, PT ;  /* 0x00000004e4007c0c */ /* 0x040fe2000bf66270 */
[----:B------:R-:W-:Y:S01]  /*232d0*/  VIADD R8, R228, 0x80 ;  /* 0x00000080e4087836 */ /* 0x000fe20000000000 */
[----:B------:R-:W-:Y:S02]  /*232e0*/  ISETP.GE.AND P4, PT, R9, UR4, PT ;  /* 0x0000000409007c0c */ /* 0x000fe4000bf86270 */
[----:B------:R-:W-:Y:S02]  /*232f0*/  ISETP.GE.AND P5, PT, R2, UR4, PT ;  /* 0x0000000402007c0c */ /* 0x000fe4000bfa6270 */
[----:B------:R-:W-:Y:S02]  /*23300*/  IADD3 R10, R228, 0x40, RZ ;  /* 0x00000040e40a7810 */ /* 0x000fe40007ffe0ff */
[----:B------:R-:W-:-:S02]  /*23310*/  SHF.R.S32.HI R11, RZ, 0x1f, R228 ;  /* 0x0000001fff0b7819 */ /* 0x000fc400000114e4 */
[----:B------:R-:W-:Y:S02]  /*23320*/  SHF.R.S32.HI R10, RZ, 0x1f, R10 ;  /* 0x0000001fff0a7819 */ /* 0x000fe4000001140a */
[----:B------:R-:W-:Y:S02]  /*23330*/  SHF.R.S32.HI R8, RZ, 0x1f, R8 ;  /* 0x0000001fff087819 */ /* 0x000fe40000011408 */
[-C--:B---3--:R-:W-:Y:S02]  /*23340*/  @!P3 LEA R4, P0, R228, R14.reuse, 0x1 ;  /* 0x0000000ee404b211 */ /* 0x088fe400078008ff */
[-C--:B------:R-:W-:Y:S02]  /*23350*/  @!P4 LEA R6, P1, R9, R14.reuse, 0x1 ;  /* 0x0000000e0906c211 */ /* 0x080fe400078208ff */
[----:B------:R-:W-:Y:S02]  /*23360*/  @!P5 LEA R14, P2, R2, R14, 0x1 ;  /* 0x0000000e020ed211 */ /* 0x000fe400078408ff */
[----:B------:R-:W-:-:S02]  /*23370*/  @!P3 LEA.HI.X R5, R228, R3, R11, 0x1, P0 ;  /* 0x00000003e405b211 */ /* 0x000fc400000f0c0b */
[-C--:B------:R-:W-:Y:S02]  /*23380*/  @!P4 LEA.HI.X R7, R9, R3.reuse, R10, 0x1, P1 ;  /* 0x000000030907c211 */ /* 0x080fe400008f0c0a */
[----:B------:R-:W-:Y:S01]  /*23390*/  @!P5 LEA.HI.X R15, R2, R3, R8, 0x1, P2 ;  /* 0x00000003020fd211 */ /* 0x000fe200010f0c08 */
[----:B------:R0:W-:Y:S04]  /*233a0*/  @!P3 ST.E.128 desc[UR42][R4.64], RZ ;  /* 0x000000ff0400b985 */ /* 0x0001e8000c101d2a */
[----:B------:R0:W-:Y:S04]  /*233b0*/  @!P4 ST.E.128 desc[UR42][R6.64], RZ ;  /* 0x000000ff0600c985 */ /* 0x0001e8000c101d2a */
[----:B------:R0:W-:Y:S02]  /*233c0*/  @!P5 ST.E.128 desc[UR42][R14.64], RZ ;  /* 0x000000ff0e00d985 */ /* 0x0001e4000c101d2a */
.L_x_1793:
[----:B------:R-:W-:Y:S05]  /*233d0*/  BSYNC B0 ;  /* 0x0000000000007941 */ /* 0x000fea0003800000 */
.L_x_1783:
[----:B------:R-:W-:Y:S02]  /*233e0*/  ULDC UR4, c[0x0][0xc3c] ;  /* 0x00030f0000047ab9 */ /* 0x000fe40000000800 */
[----:B------:R-:W-:-:S13]  /*233f0*/  ISETP.GE.AND P0, PT, R23, UR4, PT ;  /* 0x0000000417007c0c */ /* 0x000fda000bf06270 */
[----:B------:R-:W-:Y:S05]  /*23400*/  @!P0 BRA `(.L_x_1807) ;  /* 0xfffffddc00a88947 */ /* 0x000fea000383ffff */
[----:B------:R-:W-:Y:S05]  /*23410*/  BRA `(.L_x_1581) ;  /* 0x0000007c00a47947 */ /* 0x000fea0003800000 */
.L_x_1579:
        /* <DEDUP_REMOVED lines=26> */
[C---:B------:R-:W-:Y:S01]  /*235c0*/  ISETP.GE.U32.AND P2, PT, R5.reuse, 0x2, PT ;  /* 0x000000020500780c */ /* 0x040fe20003f46070 */
[----:B-1----:R-:W-:Y:S01]  /*235d0*/  IMAD.MOV.U32 R16, RZ, RZ, RZ ;  /* 0x000000ffff107224 */ /* 0x002fe200078e00ff */
        /* <DEDUP_REMOVED lines=28> */
.L_x_1813:
[----:B------:R-:W-:Y:S01]  /*237a0*/  UIADD3 UR4, UR4, 0x1f, URZ ;  /* 0x0000001f04047890 */ /* 0x000fe2000fffe03f */
[----:B------:R-:W-:-:S05]  /*237b0*/  IMAD.U32 R19, RZ, RZ, UR7 ;  /* 0x00000007ff137e24 */ /* 0x000fca000f8e00ff */
[----:B0-----:R-:W-:-:S13]  /*237c0*/  ISETP.LE.AND P6, PT, R10, UR4, PT ;  /* 0x000000040a007c0c */ /* 0x001fda000bfc3270 */
[----:B------:R-:W-:Y:S05]  /*237d0*/  @P6 BRA `(.L_x_1810) ;  /* 0x0000000400b06947 */ /* 0x000fea0003800000 */
[----:B------:R-:W-:Y:S01]  /*237e0*/  VIADD R7, R5, UR4 ;  /* 0x0000000405077c36 */ /* 0x000fe20008000000 */
[----:B------:R-:W-:Y:S01]  /*237f0*/  BSSY B0, `(.L_x_1811) ;  /* 0x0000007000007945 */ /* 0x000fe20003800000 */
[----:B------:R-:W-:-:S03]  /*23800*/  IMAD.MOV.U32 R0, RZ, RZ, RZ ;  /* 0x000000ffff007224 */ /* 0x000fc600078e00ff */
[----:B------:R-:W-:-:S13]  /*23810*/  ISETP.GE.OR P6, PT, R7, R10, !P0 ;  /* 0x0000000a0700720c */ /* 0x000fda00047c6670 */
[----:B------:R-:W-:Y:S05]  /*23820*/  @P6 BRA `(.L_x_1812) ;  /* 0x00000000000c6947 */ /* 0x000fea0003800000 */
[----:B------:R-:W0:Y:S02]  /*23830*/  LDC.64 R2, c[0x0][0xc80] ;  /* 0x00032000ff027b82 */ /* 0x000e240000000a00 */
[----:B0-----:R-:W-:-:S05]  /*23840*/  IMAD.WIDE R2, R7, 0x4, R2 ;  /* 0x0000000407027825 */ /* 0x001fca00078e0202 */
[----:B------:R0:W5:Y:S02]  /*23850*/  LDG.E R0, desc[UR42][R2.64] ;  /* 0x0000002a02007981 */ /* 0x000164000c1e1900 */
.L_x_1812:
[----:B------:R-:W-:Y:S05]  /*23860*/  BSYNC B0 ;  /* 0x0000000000007941 */ /* 0x000fea0003800000 */
.L_x_1811:
        /* <DEDUP_REMOVED lines=16> */
[----:B0-----:R-:W-:-:S05]  /*23970*/  IMAD R3, R3, UR5, RZ ;  /* 0x0000000503037c24 */ /* 0x001fca000f8e02ff */
[----:B------:R-:W-:-:S04]  /*23980*/  IADD3 R4, R3, R4, RZ ;  /* 0x0000000403047210 */ /* 0x000fc80007ffe0ff */
[----:B------:R-:W-:-:S13]  /*23990*/  ISETP.GT.AND P6, PT, R4, UR6, PT ;  /* 0x0000000604007c0c */ /* 0x000fda000bfc4270 */
[----:B------:R-:W-:Y:S05]  /*239a0*/  @!P6 BRA `(.L_x_1813) ;  /* 0xfffffffc007ce947 */ /* 0x000fea000383ffff */
.L_x_1809:
[----:B------:R-:W-:-:S04]  /*239b0*/  IMAD.IADD R11, R4, 0x1, -R3 ;  /* 0x00000001040b7824 */ /* 0x000fc800078e0a03 */
[----:B------:R-:W-:-:S05]  /*239c0*/  IMAD R2, R6, UR5, R11 ;  /* 0x0000000506027c24 */ /* 0x000fca000f8e020b */
[----:B------:R-:W-:Y:S02]  /*239d0*/  ISETP.GT.AND P0, PT, R2, UR6, PT ;  /* 0x0000000602007c0c */ /* 0x000fe4000bf04270 */
[----:B------:R-:W0:Y:S11]  /*239e0*/  LDC.64 R2, c[0x0][0xc90] ;  /* 0x00032400ff027b82 */ /* 0x000e360000000a00 */
[----:B------:R-:W-:-:S04]  /*239f0*/  VOTE.ANY R8, PT, !P0 ;  /* 0x0000000000087806 */ /* 0x000fc800040e0100 */
[----:B------:R-:W1:Y:S02]  /*23a00*/  POPC R13, R8 ;  /* 0x00000008000d7309 */ /* 0x000e640000000000 */
[----:B-1----:R-:W-:-:S04]  /*23a10*/  VIADD R19, R13, UR4 ;  /* 0x000000040d137c36 */ /* 0x002fc80008000000 */
        /* <DEDUP_REMOVED lines=13> */
.L_x_1814:
[----:B-1----:R-:W-:Y:S02]  /*23af0*/  IMAD.MOV R2, RZ, RZ, -R3 ;  /* 0x000000ffff027224 */ /* 0x002fe400078e0a03 */
[----:B---3--:R-:W-:Y:S02]  /*23b00*/  IMAD R16, R16, UR5, R11 ;  /* 0x0000000510107c24 */ /* 0x008fe4000f8e020b */
[----:B------:R-:W-:Y:S01]  /*23b10*/  IMAD.MOV.U32 R11, RZ, RZ, R2 ;  /* 0x000000ffff0b7224 */ /* 0x000fe200078e0002 */
[----:B------:R-:W-:Y:S02]  /*23b20*/  IABS R2, R4 ;  /* 0x0000000400027213 */ /* 0x000fe40000000000 */
[----:B--2---:R-:W-:Y:S01]  /*23b30*/  IADD3 R9, -R16, UR6, RZ ;  /* 0x0000000610097c10 */ /* 0x004fe2000fffe1ff */
[----:B------:R-:W-:Y:S02]  /*23b40*/  IMAD R11, R11, R12, RZ ;  /* 0x0000000c0b0b7224 */ /* 0x000fe400078e02ff */
[----:B------:R-:W-:Y:S01]  /*23b50*/  IMAD.MOV R8, RZ, RZ, -R2 ;  /* 0x000000ffff087224 */ /* 0x000fe200078e0a02 */
        /* <DEDUP_REMOVED lines=22> */
[----:B------:R-:W-:Y:S02]  /*23cc0*/  VIADDMNMX R13, R6, UR5, R7, PT ;  /* 0x00000005060d7c46 */ /* 0x000fe4000b800107 */
[----:B------:R-:W-:-:S02]  /*23cd0*/  IABS R9, R4 ;  /* 0x0000000400097213 */ /* 0x000fc40000000000 */
[-C--:B------:R-:W-:Y:S01]  /*23ce0*/  IABS R8, R13.reuse ;  /* 0x0000000d00087213 */ /* 0x080fe20000000000 */
[----:B------:R-:W-:Y:S01]  /*23cf0*/  IMAD.MOV R18, RZ, RZ, -R13 ;  /* 0x000000ffff127224 */ /* 0x000fe200078e0a0d */
[----:B0-----:R-:W-:Y:S02]  /*23d00*/  IABS R10, R13 ;  /* 0x0000000d000a7213 */ /* 0x001fe40000000000 */
[----:B------:R-:W0:Y:S08]  /*23d10*/  I2F.RP R6, R8 ;  /* 0x0000000800067306 */ /* 0x000e300000209400 */
[----:B0-----:R-:W0:Y:S02]  /*23d20*/  MUFU.RCP R6, R6 ;  /* 0x0000000600067308 */ /* 0x001e240000001000 */
[----:B0-----:R-:W-:-:S06]  /*23d30*/  VIADD R3, R6, 0xffffffe ;  /* 0x0ffffffe06037836 */ /* 0x001fcc0000000000 */
[----:B------:R-:W0:Y:S02]  /*23d40*/  F2I.FTZ.U32.TRUNC.NTZ R3, R3 ;  /* 0x0000000300037305 */ /* 0x000e24000021f000 */
[----:B0-----:R-:W-:-:S05]  /*23d50*/  IADD3 R7, RZ, -R3, RZ ;  /* 0x80000003ff077210 */ /* 0x001fca0007ffe0ff */
        /* <DEDUP_REMOVED lines=20> */
.L_x_1810:
[----:B------:R-:W-:Y:S02]  /*23ea0*/  IMAD.MOV.U32 R17, RZ, RZ, RZ ;  /* 0x000000ffff117224 */ /* 0x000fe400078e00ff */
[----:B------:R-:W-:Y:S02]  /*23eb0*/  IMAD.U32 R16, RZ, RZ, UR6 ;  /* 0x00000006ff107e24 */ /* 0x000fe4000f8e00ff */
[----:B------:R-:W-:-:S07]  /*23ec0*/  IMAD.MOV.U32 R18, RZ, RZ, RZ ;  /* 0x000000ffff127224 */ /* 0x000fce00078e00ff */
.L_x_1815:
[----:B------:R-:W-:-:S13]  /*23ed0*/  ISETP.NE.AND P0, PT, R5, RZ, PT ;  /* 0x000000ff0500720c */ /* 0x000fda0003f05270 */
[----:B------:R-:W0:Y:S01]  /*23ee0*/  @!P0 S2R R3, SR_CgaCtaId ;  /* 0x0000000000038919 */ /* 0x000e220000008800 */
[----:B------:R-:W-:-:S04]  /*23ef0*/  @!P0 MOV R0, 0x400 ;  /* 0x0000040000008802 */ /* 0x000fc80000000f00 */
[----:B0-----:R-:W-:-:S05]  /*23f00*/  @!P0 LEA R0, R3, R0, 0x18 ;  /* 0x0000000003008211 */ /* 0x001fca00078ec0ff */
[----:B------:R2:W-:Y:S01]  /*23f10*/  @!P0 STS.128 [R0+0x2a8d0], R16 ;  /* 0x02a8d01000008388 */ /* 0x0005e20000000c00 */
[----:B------:R-:W-:Y:S06]  /*23f20*/  BAR.ARV 0x5, 0x180 ;  /* 0x0146000000007b1d */ /* 0x000fec0000002000 */
.L_x_1808:
        /* <DEDUP_REMOVED lines=8> */
[----:B------:R-:W-:Y:S01]  /*23fb0*/  MOV R22, 0x400 ;  /* 0x0000040000167802 */ /* 0x000fe20000000f00 */
[----:B------:R-:W-:Y:S01]  /*23fc0*/  IMAD.MOV.U32 R31, RZ, RZ, 0x20 ;  /* 0x00000020ff1f7424 */ /* 0x000fe200078e00ff */
[----:B------:R-:W-:Y:S01]  /*23fd0*/  BSSY B7, `(.L_x_1816) ;  /* 0x00006ee000077945 */ /* 0x000fe20003800000 */
[----:B------:R-:W-:Y:S01]  /*23fe0*/  IMAD.MOV.U32 R26, RZ, RZ, 0x1 ;  /* 0x00000001ff1a7424 */ /* 0x000fe200078e00ff */
[----:B------:R-:W-:Y:S01]  /*23ff0*/  ULDC.64 UR40, c[0x0][0x198] ;  /* 0x0000660000287ab9 */ /* 0x000fe20000000a00 */
[----:B------:R-:W-:Y:S01]  /*24000*/  IMAD.MOV.U32 R24, RZ, RZ, RZ ;  /* 0x000000ffff187224 */ /* 0x000fe200078e00ff */
[----:B------:R-:W-:Y:S01]  /*24010*/  ULOP3.LUT UR39, UR36, 0x2, URZ, 0xfc, !UPT ;  /* 0x0000000224277892 */ /* 0x000fe2000f8efc3f */
[----:B------:R-:W-:Y:S01]  /*24020*/  IMAD.MOV.U32 R23, RZ, RZ, RZ ;  /* 0x000000ffff177224 */ /* 0x000fe200078e00ff */
[----:B------:R-:W-:Y:S01]  /*24030*/  ULOP3.LUT UR37, UR36, 0x1, URZ, 0xfc, !UPT ;  /* 0x0000000124257892 */ /* 0x000fe2000f8efc3f */
[----:B------:R-:W-:Y:S01]  /*24040*/  IMAD.MOV.U32 R25, RZ, RZ, 0x1 ;  /* 0x00000001ff197424 */ /* 0x000fe200078e00ff */
[----:B------:R-:W-:Y:S01]  /*24050*/  ULDC UR38, c[0x0][0xc] ;  /* 0x0000030000267ab9 */ /* 0x000fe20000000800 */
[----:B---3--:R-:W-:-:S05]  /*24060*/  IMAD.U32 R37, RZ, RZ, UR4 ;  /* 0x00000004ff257e24 */ /* 0x008fca000f8e00ff */
[----:B------:R-:W-:Y:S01]  /*24070*/  LEA R22, R37, R22, 0x18 ;  /* 0x0000001625167211 */ /* 0x000fe200078ec0ff */
[C---:B-1----:R-:W-:Y:S01]  /*24080*/  IMAD.SHL.U32 R30, R12.reuse, 0x10, RZ ;  /* 0x000000100c1e7824 */ /* 0x042fe200078e00ff */
[C---:B------:R-:W-:Y:S01]  /*24090*/  LOP3.LUT R11, R12.reuse, 0x7f, RZ, 0xc0, !PT ;  /* 0x0000007f0c0b7812 */ /* 0x040fe200078ec0ff */
[C---:B0-----:R-:W-:Y:S01]  /*240a0*/  IMAD.SHL.U32 R2, R12.reuse, 0x80, RZ ;  /* 0x000000800c027824 */ /* 0x041fe200078e00ff */
[C---:B------:R-:W-:Y:S01]  /*240b0*/  R2P PR, R12.reuse, 0x6 ;  /* 0x000000060c007804 */ /* 0x040fe20000000000 */
[C---:B--2---:R-:W-:Y:S01]  /*240c0*/  IMAD.SHL.U32 R0, R12.reuse, 0x40, RZ ;  /* 0x000000400c007824 */ /* 0x044fe200078e00ff */
[----:B------:R-:W-:Y:S01]  /*240d0*/  SHF.R.U32.HI R4, RZ, 0x5, R11 ;  /* 0x00000005ff047819 */ /* 0x000fe2000001160b */
[----:B------:R-:W-:Y:S01]  /*240e0*/  IMAD.SHL.U32 R8, R12, 0x2, RZ ;  /* 0x000000020c087824 */ /* 0x000fe200078e00ff */
[----:B------:R-:W-:Y:S02]  /*240f0*/  LOP3.LUT R5, R30, 0x40, RZ, 0xc0, !PT ;  /* 0x000000401e057812 */ /* 0x000fe400078ec0ff */
[----:B------:R-:W-:-:S02]  /*24100*/  LOP3.LUT R3, R2, 0x400, RZ, 0xc0, !PT ;  /* 0x0000040002037812 */ /* 0x000fc400078ec0ff */
[----:B------:R-:W-:Y:S01]  /*24110*/  LOP3.LUT R7, R30, 0x1b0, RZ, 0xc0, !PT ;  /* 0x000001b01e077812 */ /* 0x000fe200078ec0ff */
[C---:B------:R-:W-:Y:S01]  /*24120*/  IMAD R10, R4.reuse, 0x200, R5 ;  /* 0x00000200040a7824 */ /* 0x040fe200078e0205 */
[----:B------:R-:W-:Y:S02]  /*24130*/  LEA R6, R4, R3, 0xb ;  /* 0x0000000304067211 */ /* 0x000fe400078e58ff */
[----:B------:R-:W-:Y:S02]  /*24140*/  LOP3.LUT R4, R2, 0x380, RZ, 0xc0, !PT ;  /* 0x0000038002047812 */ /* 0x000fe400078ec0ff */
[--C-:B------:R-:W-:Y:S02]  /*24150*/  SHF.R.U32.HI R3, RZ, 0x1, R12.reuse ;  /* 0x00000001ff037819 */ /* 0x100fe4000001160c */
[----:B------:R-:W-:Y:S02]  /*24160*/  LOP3.LUT R2, R0, 0x180, RZ, 0xc0, !PT ;  /* 0x0000018000027812 */ /* 0x000fe400078ec0ff */
[----:B------:R-:W-:-:S02]  /*24170*/  LOP3.LUT R5, R4, 0x10, R12, 0xf8, !PT ;  /* 0x0000001004057812 */ /* 0x000fc400078ef80c */
[----:B------:R-:W-:Y:S01]  /*24180*/  LOP3.LUT R2, R2, 0x30, R3, 0xf8, !PT ;  /* 0x0000003002027812 */ /* 0x000fe200078ef803 */
[----:B------:R-:W-:Y:S01]  /*24190*/  IMAD.SHL.U32 R3, R12, 0x8, RZ ;  /* 0x000000080c037824 */ /* 0x000fe200078e00ff */
[----:B------:R-:W-:Y:S02]  /*241a0*/  LOP3.LUT R5, R5, 0x70, R30, 0x78, !PT ;  /* 0x0000007005057812 */ /* 0x000fe400078e781e */
[----:B------:R-:W-:Y:S02]  /*241b0*/  LOP3.LUT R7, R7, 0x30, R8, 0x78, !PT ;  /* 0x0000003007077812 */ /* 0x000fe400078e7808 */
[----:B------:R-:W-:Y:S01]  /*241c0*/  LOP3.LUT R3, R2, 0x30, R3, 0x78, !PT ;  /* 0x0000003002037812 */ /* 0x000fe200078e7803 */
[----:B------:R-:W-:Y:S01]  /*241d0*/  IMAD.IADD R2, R6, 0x1, R5 ;  /* 0x0000000106027824 */ /* 0x000fe200078e0205 */
[----:B------:R-:W-:Y:S01]  /*241e0*/  LOP3.LUT R30, R30, 0x30, RZ, 0xc0, !PT ;  /* 0x000000301e1e7812 */ /* 0x000fe200078ec0ff */
[----:B------:R-:W-:Y:S01]  /*241f0*/  IMAD.IADD R9, R7, 0x1, R10 ;  /* 0x0000000107097824 */ /* 0x000fe200078e020a */
[----:B------:R-:W-:-:S02]  /*24200*/  LOP3.LUT R0, R3, 0x640, R0, 0xf8, !PT ;  /* 0x0000064003007812 */ /* 0x000fc400078ef800 */
[----:B------:R0:W-:Y:S01]  /*24210*/  STL [R1+0x4], R2 ;  /* 0x0000040201007387 */ /* 0x0001e20000100800 */
[----:B------:R-:W-:Y:S02]  /*24220*/  SHF.R.U32.HI R3, RZ, 0x2, R11 ;  /* 0x00000002ff037819 */ /* 0x000fe4000001160b */
[----:B------:R-:W-:Y:S01]  /*24230*/  SEL R31, R31, 0xffffffe0, !P1 ;  /* 0xffffffe01f1f7807 */ /* 0x000fe20004800000 */
[----:B------:R-:W-:Y:S04]  /*24240*/  STL [R1], R9 ;  /* 0x0000000901007387 */ /* 0x000fe80000100800 */
[----:B------:R1:W-:Y:S01]  /*24250*/  STL [R1+0xc], R0 ;  /* 0x00000c0001007387 */ /* 0x0003e20000100800 */
[----:B0-----:R-:W-:-:S03]  /*24260*/  IMAD.MOV.U32 R2, RZ, RZ, 0x40 ;  /* 0x00000040ff027424 */ /* 0x001fc600078e00ff */
[----:B------:R-:W-:Y:S02]  /*24270*/  STL [R1+0x28], RZ ;  /* 0x000028ff01007387 */ /* 0x000fe40000100800 */
[----:B------:R-:W-:Y:S01]  /*24280*/  SEL R2, R2, 0xffffffc0, !P2 ;  /* 0xffffffc002027807 */ /* 0x000fe20005000000 */
[----:B-1----:R-:W-:-:S04]  /*24290*/  IMAD.SHL.U32 R0, R12, 0x20, RZ ;  /* 0x000000200c007824 */ /* 0x002fc800078e00ff */
[----:B------:R0:W-:Y:S01]  /*242a0*/  STL [R1+0x8], R2 ;  /* 0x0000080201007387 */ /* 0x0001e20000100800 */
[----:B------:R-:W-:-:S04]  /*242b0*/  LOP3.LUT R0, R0, 0x60, RZ, 0xc0, !PT ;  /* 0x0000006000007812 */ /* 0x000fc800078ec0ff */
[----:B------:R-:W-:Y:S01]  /*242c0*/  LOP3.LUT R0, R3, R0, RZ, 0xfc, !PT ;  /* 0x0000000003007212 */ /* 0x000fe200078efcff */
[----:B------:R-:W-:Y:S01]  /*242d0*/  IMAD.IADD R0, R22, 0x1, R9 ;  /* 0x0000000116007824 */ /* 0x000fe200078e0209 */
[C---:B------:R-:W-:Y:S02]  /*242e0*/  LOP3.LUT R3, R30.reuse, 0x40, RZ, 0xfc, !PT ;  /* 0x000000401e037812 */ /* 0x040fe400078efcff */
[----:B0-----:R-:W-:Y:S02]  /*242f0*/  LOP3.LUT R2, R30, 0x80, RZ, 0xfc, !PT ;  /* 0x000000801e027812 */ /* 0x001fe400078efcff */
[----:B------:R0:W-:Y:S05]  /*24300*/  STL [R1+0x10], R0 ;  /* 0x0000100001007387 */ /* 0x0001ea0000100800 */
.L_x_1950:
[----:B------:R-:W-:Y:S05]  /*24310*/  YIELD ;  /* 0x0000000000007946 */ /* 0x000fea0003800000 */
[----:B------:R-:W-:Y:S01]  /*24320*/  ULDC.64 UR4, c[0x0][0xa28] ;  /* 0x00028a0000047ab9 */ /* 0x000fe20000000a00 */
[----:B------:R-:W-:Y:S01]  /*24330*/  IMAD.MOV.U32 R33, RZ, RZ, RZ ;  /* 0x000000ffff217224 */ /* 0x000fe200078e00ff */
[----:B------:R-:W-:Y:S01]  /*24340*/  ISETP.NE.U32.AND P0, PT, RZ, UR4, PT ;  /* 0x00000004ff007c0c */ /* 0x000fe2000bf05070 */
[----:B-1----:R-:W1:Y:S01]  /*24350*/  LDC.64 R4, c[0x0][0xa00] ;  /* 0x00028000ff047b82 */ /* 0x002e620000000a00 */
[----:B0-----:R-:W-:Y:S01]  /*24360*/  IMAD.MOV.U32 R8, RZ, RZ, RZ ;  /* 0x000000ffff087224 */ /* 0x001fe200078e00ff */
[----:B------:R-:W-:Y:S01]  /*24370*/  ULDC.64 UR6, c[0x0][0xa10] ;  /* 0x0002840000067ab9 */ /* 0x000fe20000000a00 */
[----:B------:R-:W-:Y:S01]  /*24380*/  ISETP.NE.AND.EX P0, PT, RZ, UR5, PT, P0 ;  /* 0x00000005ff007c0c */ /* 0x000fe2000bf05300 */
[----:B------:R-:W-:-:S12]  /*24390*/  ULDC.64 UR4, c[0x0][0xa18] ;  /* 0x0002860000047ab9 */ /* 0x000fd80000000a00 */
[----:B--2---:R-:W2:Y:S02]  /*243a0*/  @P0 LDC.64 R2, c[0x0][0xa28] ;  /* 0x00028a00ff020b82 */ /* 0x004ea40000000a00 */
[----:B--2---:R-:W-:-:S05]  /*243b0*/  @P0 IMAD.WIDE R2, R19, 0x4, R2 ;  /* 0x0000000413020825 */ /* 0x004fca00078e0202 */
[----:B------:R2:W5:Y:S01]  /*243c0*/  @P0 LDG.E R33, desc[UR42][R2.64] ;  /* 0x0000002a02210981 */ /* 0x000562000c1e1900 */
[----:B------:R-:W-:Y:S01]  /*243d0*/  ISETP.NE.U32.AND P0, PT, RZ, UR4, PT ;  /* 0x00000004ff007c0c */ /* 0x000fe2000bf05070 */
[----:B-1----:R-:W-:Y:S01]  /*243e0*/  IMAD.WIDE R4, R19, 0x4, R4 ;  /* 0x0000000413047825 */ /* 0x002fe200078e0204 */
[----:B------:R-:W-:Y:S02]  /*243f0*/  ISETP.NE.U32.AND P1, PT, RZ, UR6, PT ;  /* 0x00000006ff007c0c */ /* 0x000fe4000bf25070 */
[----:B------:R-:W-:Y:S01]  /*24400*/  ISETP.NE.AND.EX P2, PT, RZ, UR5, PT, P0 ;  /* 0x00000005ff007c0c */ /* 0x000fe2000bf45300 */
[----:B------:R-:W-:Y:S01]  /*24410*/  ULDC.64 UR4, c[0x0][0xa00] ;  /* 0x0002800000047ab9 */ /* 0x000fe20000000a00 */
[----:B------:R-:W-:Y:S01]  /*24420*/  ISETP.NE.AND.EX P1, PT, RZ, UR7, PT, P1 ;  /* 0x00000007ff007c0c */ /* 0x000fe2000bf25310 */
[----:B0-----:R-:W-:Y:S01]  /*24430*/  IMAD.MOV.U32 R0, RZ, RZ, RZ ;  /* 0x000000ffff007224 */ /* 0x001fe200078e00ff */
[----:B------:R-:W-:Y:S01]  /*24440*/  ISETP.NE.U32.AND P0, PT, RZ, UR4, PT ;  /* 0x00000004ff007c0c */ /* 0x000fe2000bf05070 */
[----:B--2---:R-:W0:Y:S03]  /*24450*/  LDC.64 R2, c[0x0][0xa10] ;  /* 0x00028400ff027b82 */ /* 0x004e260000000a00 */
[----:B------:R-:W-:-:S05]  /*24460*/  ISETP.NE.AND.EX P0, PT, RZ, UR5, PT, P0 ;  /* 0x00000005ff007c0c */ /* 0x000fca000bf05300 */
[----:B------:R-:W1:Y:S08]  /*24470*/  @P2 LDC.64 R6, c[0x0][0xa18] ;  /* 0x00028600ff062b82 */ /* 0x000e700000000a00 */
[----:B------:R-:W2:Y:S01]  /*24480*/  @P0 LDG.E R8, desc[UR42][R4.64] ;  /* 0x0000002a04080981 */ /* 0x000ea2000c1e1900 */
[----:B0-----:R-:W-:-:S05]  /*24490*/  IMAD.WIDE R2, R19, 0x4, R2 ;  /* 0x0000000413027825 */ /* 0x001fca00078e0202 */
[----:B------:R-:W5:Y:S01]  /*244a0*/  @P1 LDG.E R0, desc[UR42][R2.64] ;  /* 0x0000002a02001981 */ /* 0x000f62000c1e1900 */
[----:B------:R-:W-:Y:S02]  /*244b0*/  ULDC UR4, c[0x0][0x288] ;  /* 0x0000a20000047ab9 */ /* 0x000fe40000000800 */
[----:B------:R-:W-:Y:S01]  /*244c0*/  MOV R35, UR4 ;  /* 0x0000000400237c02 */ /* 0x000fe20008000f00 */
[----:B------:R-:W-:Y:S02]  /*244d0*/  ULDC.64 UR4, c[0x0][0x418] ;  /* 0x0001060000047ab9 */ /* 0x000fe40000000a00 */
[----:B------:R-:W-:-:S03]  /*244e0*/  UISETP.NE.U32.AND UP0, UPT, UR4, URZ, UPT ;  /* 0x0000003f0400728c */ /* 0x000fc6000bf05070 */
[----:B------:R-:W-:Y:S01]  /*244f0*/  ULDC UR4, c[0x0][0x424] ;  /* 0x0001090000047ab9 */ /* 0x000fe20000000800 */
[----:B------:R-:W-:Y:S01]  /*24500*/  UISETP.NE.AND.EX UP0, UPT, UR5, URZ, UPT, UP0 ;  /* 0x0000003f0500728c */ /* 0x000fe2000bf05300 */
[----:B-1----:R-:W-:Y:S02]  /*24510*/  @P2 IMAD.WIDE R6, R19, 0x4, R6 ;  /* 0x0000000413062825 */ /* 0x002fe400078e0206 */
[----:B------:R-:W-:Y:S01]  /*24520*/  ULDC UR5, c[0x0][0x2f0] ;  /* 0x0000bc0000057ab9 */ /* 0x000fe20000000800 */
[----:B------:R-:W-:Y:S02]  /*24530*/  USEL UR4, UR4, 0x1, UP0 ;  /* 0x0000000104047887 */ /* 0x000fe40008000000 */
[----:B------:R0:W5:Y:S02]  /*24540*/  @P2 LDG.E R35, desc[UR42][R6.64] ;  /* 0x0000002a06232981 */ /* 0x000164000c1e1900 */
[----:B------:R-:W-:-:S03]  /*24550*/  UIMAD UR4, UR4, UR5, URZ ;  /* 0x00000005040472a4 */ /* 0x000fc6000f8e023f */
[----:B------:R-:W-:-:S03]  /*24560*/  ULDC UR5, c[0x0][0x348] ;  /* 0x0000d20000057ab9 */ /* 0x000fc60000000800 */
[----:B------:R-:W-:Y:S02]  /*24570*/  IMAD.U32 R9, RZ, RZ, UR4 ;  /* 0x00000004ff097e24 */ /* 0x000fe4000f8e00ff */
[----:B0-----:R-:W-:Y:S01]  /*24580*/  IMAD.U32 R6, RZ, RZ, UR5 ;  /* 0x00000005ff067e24 */ /* 0x001fe2000f8e00ff */
[----:B--2---:R0:W-:Y:S01]  /*24590*/  STL [R1+0x14], R8 ;  /* 0x0000140801007387 */ /* 0x0041e20000100800 */
[----:B----4-:R-:W-:Y:S05]  /*245a0*/  @P2 BRA `(.L_x_1817) ;  /* 0x0000000000102947 */ /* 0x010fea0003800000 */
[----:B------:R-:W-:Y:S05]  /*245b0*/  @!P0 BRA `(.L_x_1817) ;  /* 0x00000000000c8947 */ /* 0x000fea0003800000 */
[----:B-----5:R-:W2:Y:S04]  /*245c0*/  LDG.E R35, desc[UR42][R4.64] ;  /* 0x0000002a04237981 */ /* 0x020ea8000c1e1900 */
[----:B0-----:R-:W2:Y:S02]  /*245d0*/  LDG.E R8, desc[UR42][R4.64+0x4] ;  /* 0x0000042a04087981 */ /* 0x001ea4000c1e1900 */
[----:B--2---:R-:W-:-:S07]  /*245e0*/  IMAD.IADD R35, R8, 0x1, -R35 ;  /* 0x0000000108237824 */ /* 0x004fce00078e0a23 */
.L_x_1817:
[----:B------:R-:W-:Y:S02]  /*245f0*/  ULDC.64 UR4, c[0x0][0xa20] ;  /* 0x0002880000047ab9 */ /* 0x000fe40000000a00 */
[----:B------:R-:W-:-:S04]  /*24600*/  ISETP.NE.U32.AND P0, PT, RZ, UR4, PT ;  /* 0x00000004ff007c0c */ /* 0x000fc8000bf05070 */
[----:B------:R-:W-:-:S13]  /*24610*/  ISETP.NE.AND.EX P0, PT, RZ, UR5, PT, P0 ;  /* 0x00000005ff007c0c */ /* 0x000fda000bf05300 */
[----:B------:R-:W-:Y:S05]  /*24620*/  @!P0 BRA `(.L_x_1818) ;  /* 0x0000000000108947 */ /* 0x000fea0003800000 */
[----:B------:R-:W1:Y:S02]  /*24630*/  LDC.64 R4, c[0x0][0xa20] ;  /* 0x00028800ff047b82 */ /* 0x000e640000000a00 */
[----:B-1----:R-:W-:-:S05]  /*24640*/  IMAD.WIDE R4, R19, 0x4, R4 ;  /* 0x0000000413047825 */ /* 0x002fca00078e0204 */
[----:B------:R1:W5:Y:S01]  /*24650*/  LDG.E R9, desc[UR42][R4.64] ;  /* 0x0000002a04097981 */ /* 0x000362000c1e1900 */
[----:B------:R-:W-:Y:S05]  /*24660*/  BRA `(.L_x_1819) ;  /* 0x0000000000247947 */ /* 0x000fea0003800000 */
.L_x_1818:
[----:B------:R-:W-:Y:S02]  /*24670*/  ULDC.64 UR4, c[0x0][0xa08] ;  /* 0x0002820000047ab9 */ /* 0x000fe40000000a00 */
[----:B------:R-:W-:-:S04]  /*24680*/  ISETP.NE.U32.AND P0, PT, RZ, UR4, PT ;  /* 0x00000004ff007c0c */ /* 0x000fc8000bf05070 */
[----:B------:R-:W-:-:S13]  /*24690*/  ISETP.NE.AND.EX P0, PT, RZ, UR5, PT, P0 ;  /* 0x00000005ff007c0c */ /* 0x000fda000bf05300 */
[----:B------:R-:W-:Y:S05]  /*246a0*/  @!P0 BRA `(.L_x_1819) ;  /* 0x0000000000148947 */ /* 0x000fea0003800000 */
[----:B------:R-:W1:Y:S02]  /*246b0*/  LDC.64 R4, c[0x0][0xa08] ;  /* 0x00028200ff047b82 */ /* 0x000e640000000a00 */
[----:B-1----:R-:W-:-:S05]  /*246c0*/  IMAD.WIDE R4, R19, 0x4, R4 ;  /* 0x0000000413047825 */ /* 0x002fca00078e0204 */
[----:B------:R-:W2:Y:S04]  /*246d0*/  LDG.E R9, desc[UR42][R4.64] ;  /* 0x0000002a04097981 */ /* 0x000ea8000c1e1900 */
[----:B0-----:R-:W2:Y:S02]  /*246e0*/  LDG.E R8, desc[UR42][R4.64+0x4] ;  /* 0x0000042a04087981 */ /* 0x001ea4000c1e1900 */
[----:B--2---:R-:W-:-:S07]  /*246f0*/  IMAD.IADD R9, R8, 0x1, -R9 ;  /* 0x0000000108097824 */ /* 0x004fce00078e0a09 */
.L_x_1819:
[----:B-1----:R-:W2:Y:S01]  /*24700*/  @P1 LDG.E R4, desc[UR42][R2.64] ;  /* 0x0000002a02041981 */ /* 0x002ea2000c1e1900 */
[----:B------:R-:W1:Y:S03]  /*24710*/  LDC R5, c[0x0][0x448] ;  /* 0x00011200ff057b82 */ /* 0x000e660000000800 */
[----:B------:R-:W2:Y:S01]  /*24720*/  @P1 LDG.E R11, desc[UR42][R2.64+0x4] ;  /* 0x0000042a020b1981 */ /* 0x000ea2000c1e1900 */
[----:B-----5:R-:W-:Y:S02]  /*24730*/  IMAD.IADD R9, R9, 0x1, -R33 ;  /* 0x0000000109097824 */ /* 0x020fe400078e0a21 */
[----:B------:R-:W-:-:S04]  /*24740*/  IMAD.SHL.U32 R17, R17, 0x80, RZ ;  /* 0x0000008011117824 */ /* 0x000fc800078e00ff */
[----:B0-----:R-:W-:Y:S01]  /*24750*/  VIADD R8, R17, 0x7f ;  /* 0x0000007f11087836 */ /* 0x001fe20000000000 */
[----:B-1----:R-:W-:-:S13]  /*24760*/  ISETP.NE.AND P2, PT, R5, 0x1, PT ;  /* 0x000000010500780c */ /* 0x002fda0003f45270 */
[----:B------:R-:W0:Y:S08]  /*24770*/  @P2 LDC R7, c[0x0][0x44c] ;  /* 0x00011300ff072b82 */ /* 0x000e300000000800 */
[----:B------:R-:W1:Y:S01]  /*24780*/  @P2 LDC R5, c[0x0][0x450] ;  /* 0x00011400ff052b82 */ /* 0x000e620000000800 */
[----:B--2---:R-:W-:Y:S02]  /*24790*/  @P1 IMAD.IADD R6, R11, 0x1, -R4 ;  /* 0x000000010b061824 */ /* 0x004fe400078e0a04 */
[----:B0-----:R-:W-:-:S04]  /*247a0*/  @P2 IMAD.HI.U32 R4, R8, R7, RZ ;  /* 0x0000000708042227 */ /* 0x001fc800078e00ff */
[----:B------:R-:W-:Y:S01]  /*247b0*/  IMAD.IADD R27, R9, 0x1, R6 ;  /* 0x00000001091b7824 */ /* 0x000fe200078e0206 */
[----:B-1----:R-:W-:-:S03]  /*247c0*/  @P2 SHF.R.U32.HI R8, RZ, R5, R4 ;  /* 0x00000005ff082219 */ /* 0x002fc60000011604 */
[C---:B------:R-:W-:Y:S01]  /*247d0*/  VIADD R10, R27.reuse, 0x7f ;  /* 0x0000007f1b0a7836 */ /* 0x040fe20000000000 */
[----:B------:R-:W-:-:S04]  /*247e0*/  IADD3 R7, R27, 0x1, -R35 ;  /* 0x000000011b077810 */ /* 0x000fc80007ffe823 */
[----:B------:R-:W-:Y:S01]  /*247f0*/  SHF.R.S32.HI R3, RZ, 0x1f, R10 ;  /* 0x0000001fff037819 */ /* 0x000fe2000001140a */
[----:B------:R-:W-:-:S03]  /*24800*/  IMAD.IADD R8, R7, 0x1, R8 ;  /* 0x0000000107087824 */ /* 0x000fc600078e0208 */
[----:B------:R-:W-:Y:S02]  /*24810*/  LEA.HI R10, R3, R10, RZ, 0x7 ;  /* 0x0000000a030a7211 */ /* 0x000fe400078f38ff */
[----:B------:R-:W0:Y:S02]  /*24820*/  LDC.64 R2, c[0x0][0x9e0] ;  /* 0x00027800ff027b82 */ /* 0x000e240000000a00 */
[----:B------:R-:W-:Y:S02]  /*24830*/  SHF.R.S32.HI R10, RZ, 0x7, R10 ;  /* 0x00000007ff0a7819 */ /* 0x000fe4000001140a */
[----:B0-----:R-:W-:Y:S01]  /*24840*/  ISETP.GE.AND P3, PT, R3, 0x1, PT ;  /* 0x000000010300780c */ /* 0x001fe20003f66270 */
[----:B------:R-:W-:-:S12]  /*24850*/  IMAD.IADD R2, R8, 0x1, R2 ;  /* 0x0000000108027824 */ /* 0x000fd800078e0202 */
[----:B------:R-:W-:Y:S05]  /*24860*/  @!P3 BRA `(.L_x_1820) ;  /* 0x000000000048b947 */ /* 0x000fea0003800000 */
        /* <DEDUP_REMOVED lines=11> */
.L_x_1822:
[----:B------:R-:W-:-:S13]  /*24920*/  ISETP.NE.AND P0, PT, R3, 0x1, PT ;  /* 0x000000010300780c */ /* 0x000fda0003f05270 */
[----:B------:R-:W0:Y:S02]  /*24930*/  @P0 LDC.64 R4, c[0x0][0x9e8] ;  /* 0x00027a00ff040b82 */ /* 0x000e240000000a00 */
[----:B0-----:R-:W-:-:S05]  /*24940*/  @P0 IMAD.HI.U32 R4, R11, R4, RZ ;  /* 0x000000040b040227 */ /* 0x001fca00078e00ff */
[----:B------:R-:W-:-:S07]  /*24950*/  @P0 SHF.R.U32.HI R11, RZ, R5, R4 ;  /* 0x00000005ff0b0219 */ /* 0x000fce0000011604 */
.L_x_1823:
[----:B------:R-:W-:Y:S05]  /*24960*/  BSYNC B0 ;  /* 0x0000000000007941 */ /* 0x000fea0003800000 */
.L_x_1821:
[----:B------:R-:W-:-:S05]  /*24970*/  IMAD R11, R11, R3, R3 ;  /* 0x000000030b0b7224 */ /* 0x000fca00078e0203 */
[----:B------:R-:W-:-:S07]  /*24980*/  VIMNMX R2, R2, R11, PT ;  /* 0x0000000b02027248 */ /* 0x000fce0003fe0100 */
.L_x_1820:
[----:B------:R-:W0:Y:S01]  /*24990*/  @P2 LDC R8, c[0x0][0x44c] ;  /* 0x00011300ff082b82 */ /* 0x000e220000000800 */
[----:B------:R-:W-:Y:S01]  /*249a0*/  IMAD.MOV.U32 R4, RZ, RZ, R17 ;  /* 0x000000ffff047224 */ /* 0x000fe200078e0011 */
[----:B------:R-:W-:-:S06]  /*249b0*/  ULDC UR4, c[0x0][0x9dc] ;  /* 0x0002770000047ab9 */ /* 0x000fcc0000000800 */
[----:B------:R-:W1:Y:S01]  /*249c0*/  @P2 LDC R5, c[0x0][0x450] ;  /* 0x00011400ff052b82 */ /* 0x000e620000000800 */
[----:B0-----:R-:W-:-:S05]  /*249d0*/  @P2 IMAD.HI.U32 R8, R17, R8, RZ ;  /* 0x0000000811082227 */ /* 0x001fca00078e00ff */
[----:B-1----:R-:W-:Y:S01]  /*249e0*/  @P2 SHF.R.U32.HI R4, RZ, R5, R8 ;  /* 0x00000005ff042219 */ /* 0x002fe20000011608 */
[----:B------:R-:W-:-:S04]  /*249f0*/  IMAD.IADD R8, R27, 0x1, -R35 ;  /* 0x000000011b087824 */ /* 0x000fc800078e0a23 */
[----:B------:R-:W-:-:S05]  /*24a00*/  IMAD.IADD R12, R8, 0x1, R4 ;  /* 0x00000001080c7824 */ /* 0x000fca00078e0204 */
[----:B------:R-:W-:Y:S01]  /*24a10*/  IADD3 R11, R12, -UR4, RZ ;  /* 0x800000040c0b7c10 */ /* 0x000fe2000fffe0ff */
        /* <DEDUP_REMOVED lines=11> */
.L_x_1826:
[----:B------:R-:W-:-:S13]  /*24ad0*/  ISETP.NE.AND P0, PT, R3, 0x1, PT ;  /* 0x000000010300780c */ /* 0x000fda0003f05270 */
[----:B------:R-:W0:Y:S02]  /*24ae0*/  @P0 LDC.64 R4, c[0x0][0x9e8] ;  /* 0x00027a00ff040b82 */ /* 0x000e240000000a00 */
[----:B0-----:R-:W-:-:S05]  /*24af0*/  @P0 IMAD.HI.U32 R4, R12, R4, RZ ;  /* 0x000000040c040227 */ /* 0x001fca00078e00ff */
[----:B------:R-:W-:-:S07]  /*24b00*/  @P0 SHF.R.U32.HI R12, RZ, R5, R4 ;  /* 0x00000005ff0c0219 */ /* 0x000fce0000011604 */
.L_x_1827:
[----:B------:R-:W-:Y:S05]  /*24b10*/  BSYNC B0 ;  /* 0x0000000000007941 */ /* 0x000fea0003800000 */
.L_x_1825:
[----:B------:R-:W-:-:S05]  /*24b20*/  IMAD R3, R12, R3, RZ ;  /* 0x000000030c037224 */ /* 0x000fca00078e02ff */
[----:B------:R-:W-:-:S07]  /*24b30*/  VIMNMX R11, R11, R3, !PT ;  /* 0x000000030b0b7248 */ /* 0x000fce0007fe0100 */
.L_x_1824:
[----:B------:R-:W-:Y:S01]  /*24b40*/  VIADD R2, R2, 0x7f ;  /* 0x0000007f02027836 */ /* 0x000fe20000000000 */
[----:B------:R-:W-:Y:S04]  /*24b50*/  BSSY B0, `(.L_x_1828) ;  /* 0x0000157000007945 */ /* 0x000fe80003800000 */
[----:B------:R-:W-:-:S04]  /*24b60*/  SHF.R.S32.HI R3, RZ, 0x1f, R2 ;  /* 0x0000001fff037819 */ /* 0x000fc80000011402 */
[----:B------:R-:W-:Y:S02]  /*24b70*/  LEA.HI R3, R3, R2, RZ, 0x7 ;  /* 0x0000000203037211 */ /* 0x000fe400078f38ff */
[----:B------:R-:W-:Y:S02]  /*24b80*/  SHF.R.S32.HI R2, RZ, 0x1f, R11 ;  /* 0x0000001fff027819 */ /* 0x000fe4000001140b */
[----:B------:R-:W-:Y:S02]  /*24b90*/  SHF.R.S32.HI R3, RZ, 0x7, R3 ;  /* 0x00000007ff037819 */ /* 0x000fe40000011403 */
[----:B------:R-:W-:Y:S02]  /*24ba0*/  LEA.HI R2, R2, R11, RZ, 0x7 ;  /* 0x0000000b02027211 */ /* 0x000fe400078f38ff */
[----:B------:R-:W-:Y:S02]  /*24bb0*/  VIMNMX R3, R10, R3, PT ;  /* 0x000000030a037248 */ /* 0x000fe40003fe0100 */
[----:B------:R-:W-:-:S03]  /*24bc0*/  SHF.R.S32.HI R2, RZ, 0x7, R2 ;  /* 0x00000007ff027819 */ /* 0x000fc60000011402 */
[----:B------:R-:W-:Y:S01]  /*24bd0*/  IMAD R3, R3, 0x80, -R9 ;  /* 0x0000008003037824 */ /* 0x000fe200078e0a09 */
[----:B------:R-:W-:-:S04]  /*24be0*/  VIMNMX R2, RZ, R2, !PT ;  /* 0x00000002ff027248 */ /* 0x000fc80007fe0100 */
[----:B------:R-:W-:Y:S01]  /*24bf0*/  VIMNMX R3, R3, R6, PT ;  /* 0x0000000603037248 */ /* 0x000fe20003fe0100 */
[----:B------:R-:W-:-:S05]  /*24c00*/  IMAD R2, R2, 0x80, -R9 ;  /* 0x0000008002027824 */ /* 0x000fca00078e0a09 */
[----:B------:R-:W-:-:S04]  /*24c10*/  VIMNMX R5, RZ, R2, !PT ;  /* 0x00000002ff057248 */ /* 0x000fc80007fe0100 */
[----:B------:R-:W-:Y:S02]  /*24c20*/  ISETP.GT.AND P0, PT, R3, R5, PT ;  /* 0x000000050300720c */ /* 0x000fe40003f04270 */
[----:B------:R-:W-:-:S11]  /*24c30*/  SHF.R.U32.HI R5, RZ, 0x7, R5 ;  /* 0x00000007ff057819 */ /* 0x000fd60000011605 */
[----:B------:R-:W-:-:S05]  /*24c40*/  @P0 VIADD R2, R3, 0x7f ;  /* 0x0000007f03020836 */ /* 0x000fca0000000000 */
[----:B------:R-:W-:-:S04]  /*24c50*/  @P0 SHF.R.S32.HI R3, RZ, 0x1f, R2 ;  /* 0x0000001fff030819 */ /* 0x000fc80000011402 */
[----:B------:R-:W-:Y:S01]  /*24c60*/  @P0 LEA.HI R3, R3, R2, RZ, 0x7 ;  /* 0x0000000203030211 */ /* 0x000fe200078f38ff */
[----:B------:R-:W-:-:S03]  /*24c70*/  IMAD.MOV.U32 R2, RZ, RZ, R5 ;  /* 0x000000ffff027224 */ /* 0x000fc600078e0005 */
[----:B------:R-:W-:Y:S02]  /*24c80*/  @P0 SHF.R.S32.HI R2, RZ, 0x7, R3 ;  /* 0x00000007ff020819 */ /* 0x000fe40000011403 */
[----:B------:R-:W-:Y:S02]  /*24c90*/  PLOP3.LUT P0, PT, PT, PT, PT, 0x80, 0x0 ;  /* 0x000000000000781c */ /* 0x000fe40003f0f070 */
[----:B------:R-:W-:-:S13]  /*24ca0*/  ISETP.GT.AND P2, PT, R2, R5, PT ;  /* 0x000000050200720c */ /* 0x000fda0003f44270 */
[----:B------:R-:W-:Y:S05]  /*24cb0*/  @!P2 BRA `(.L_x_1829) ;  /* 0x000000140000a947 */ /* 0x000fea0003800000 */
[----:B------:R-:W-:Y:S01]  /*24cc0*/  UMOV UR4, 0xffffffff ;  /* 0xffffffff00047882 */ /* 0x000fe20000000000 */
[----:B------:R-:W-:Y:S02]  /*24cd0*/  SEL R4, R19, RZ, !P1 ;  /* 0x000000ff13047207 */ /* 0x000fe40004800000 */
[----:B------:R-:W-:Y:S05]  /*24ce0*/  BRA.DIV UR4, `(.L_x_1830) ;  /* 0x0000008e048c7947 */ /* 0x000fea000b800000 */
[----:B------:R-:W0:Y:S02]  /*24cf0*/  S2R R3, SR_TID.X ;  /* 0x0000000000037919 */ /* 0x000e240000002100 */
[----:B0-----:R-:W-:-:S04]  /*24d00*/  SHF.R.U32.HI R3, RZ, 0x5, R3 ;  /* 0x00000005ff037819 */ /* 0x001fc80000011603 */
[----:B------:R-:W-:-:S05]  /*24d10*/  LOP3.LUT R3, R3, 0x3, RZ, 0xc0, !PT ;  /* 0x0000000303037812 */ /* 0x000fca00078ec0ff */
[----:B------:R0:W1:Y:S02]  /*24d20*/  SHFL.IDX PT, R14, R3, RZ, 0x1f ;  /* 0x00001fff030e7589 */ /* 0x00006400000e0000 */
.L_x_2065:
[----:B-1----:R-:W-:Y:S02]  /*24d30*/  ISETP.NE.AND P0, PT, R14, RZ, PT ;  /* 0x000000ff0e00720c */ /* 0x002fe40003f05270 */
[----:B------:R-:W-:-:S11]  /*24d40*/  PLOP3.LUT P6, PT, PT, PT, PT, 0x8, 0x0 ;  /* 0x000000000000781c */ /* 0x000fd60003fce170 */
[----:B------:R-:W-:Y:S05]  /*24d50*/  @P0 BRA `(.L_x_1831) ;  /* 0x00000000000c0947 */ /* 0x000fea0003800000 */
[----:B------:R-:W-:-:S03]  /*24d60*/  UMOV UR4, 0xffffffff ;  /* 0xffffffff00047882 */ /* 0x000fc60000000000 */
[----:B------:R-:W-:Y:S05]  /*24d70*/  BRA.DIV UR4, `(.L_x_1832) ;  /* 0x0000008e049c7947 */ /* 0x000fea000b800000 */
[----:B------:R-:W-:-:S13]  /*24d80*/  ELECT P6, URZ, PT ;  /* 0x00000000003f782f */ /* 0x000fda00038c0000 */
.L_x_1831:
[----:B0-----:R-:W2:Y:S01]  /*24d90*/  LDL R3, [R1+0x28] ;  /* 0x0000280001037983 */ /* 0x001ea20000100800 */
[----:B------:R-:W-:Y:S01]  /*24da0*/  BSSY B1, `(.L_x_1833) ;  /* 0x0000008000017945 */ /* 0x000fe20003800000 */
[----:B--2---:R-:W-:-:S05]  /*24db0*/  VIADD R3, R3, 0x1 ;  /* 0x0000000103037836 */ /* 0x004fca0000000000 */
[----:B------:R-:W-:-:S04]  /*24dc0*/  LEA.HI R6, R3, R3, RZ, 0x1 ;  /* 0x0000000303067211 */ /* 0x000fc800078f08ff */
[----:B------:R-:W-:-:S05]  /*24dd0*/  LOP3.LUT R6, R6, 0xfffffffe, RZ, 0xc0, !PT ;  /* 0xfffffffe06067812 */ /* 0x000fca00078ec0ff */
[----:B------:R-:W-:-:S05]  /*24de0*/  IMAD.IADD R3, R3, 0x1, -R6 ;  /* 0x0000000103037824 */ /* 0x000fca00078e0a06 */
[----:B------:R-:W-:-:S04]  /*24df0*/  SHF.L.U32 R3, R3, 0x1f, RZ ;  /* 0x0000001f03037819 */ /* 0x000fc800000006ff */
[----:B------:R-:W0:Y:S02]  /*24e00*/  SYNCS.PHASECHK.TRANS64.TRYWAIT P0, [R22+URZ+0x2a820], R3 ;  /* 0x02a82003160075a7 */ /* 0x000e24000800017f */
[----:B0-----:R-:W-:Y:S05]  /*24e10*/  @!P0 BRA `(.L_x_1834) ;  /* 0x0000008c00948947 */ /* 0x001fea0003800000 */
.L_x_2068:
[----:B------:R-:W-:Y:S05]  /*24e20*/  BSYNC B1 ;  /* 0x0000000000017941 */ /* 0x000fea0003800000 */
.L_x_1833:
[----:B------:R-:W-:Y:S04]  /*24e30*/  BSSY B1, `(.L_x_1835) ;  /* 0x000008b000017945 */ /* 0x000fe80003800000 */
[----:B------:R-:W-:Y:S05]  /*24e40*/  @!P6 BRA `(.L_x_1836) ;  /* 0x000000080024e947 */ /* 0x000fea0003800000 */
[----:B------:R-:W-:Y:S01]  /*24e50*/  IMAD R12, R24, 0x8, R22 ;  /* 0x00000008180c7824 */ /* 0x000fe200078e0216 */
[----:B------:R-:W-:Y:S01]  /*24e60*/  SHF.L.U32 R11, R26, 0x1f, RZ ;  /* 0x0000001f1a0b7819 */ /* 0x000fe200000006ff */
[----:B------:R-:W1:Y:S01]  /*24e70*/  S2R R6, SR_TID.X ;  /* 0x0000000000067919 */ /* 0x000e620000002100 */
[----:B------:R-:W-:Y:S02]  /*24e80*/  BSSY B2, `(.L_x_1837) ;  /* 0x0000005000027945 */ /* 0x000fe40003800000 */
[----:B------:R-:W2:Y:S01]  /*24e90*/  SYNCS.PHASECHK.TRANS64.TRYWAIT P0, [R12+URZ+0x2a8a0], R11 ;  /* 0x02a8a00b0c0075a7 */ /* 0x000ea2000800017f */
[----:B-1----:R-:W-:-:S04]  /*24ea0*/  LOP3.LUT R6, R6, 0x7f, RZ, 0xc0, !PT ;  /* 0x0000007f06067812 */ /* 0x002fc800078ec0ff */
[----:B------:R-:W-:Y:S01]  /*24eb0*/  ISETP.NE.AND P1, PT, R6, RZ, PT ;  /* 0x000000ff0600720c */ /* 0x000fe20003f25270 */
[----:B--2---:R-:W-:-:S12]  /*24ec0*/  @!P0 BRA `(.L_x_1838) ;  /* 0x0000008c007c8947 */ /* 0x004fd80003800000 */
.L_x_2069:
[----:B------:R-:W-:Y:S05]  /*24ed0*/  BSYNC B2 ;  /* 0x0000000000027941 */ /* 0x000fea0003800000 */
.L_x_1837:
[----:B------:R-:W-:Y:S04]  /*24ee0*/  BSSY B2, `(.L_x_1839) ;  /* 0x0000009000027945 */ /* 0x000fe80003800000 */
[----:B------:R-:W-:Y:S05]  /*24ef0*/  @P1 BRA `(.L_x_1840) ;  /* 0x00000000001c1947 */ /* 0x000fea0003800000 */
[----:B0-----:R-:W0:Y:S02]  /*24f00*/  S2R R3, SR_TID.X ;  /* 0x0000000000037919 */ /* 0x001e240000002100 */
[----:B0-----:R-:W-:Y:S01]  /*24f10*/  LOP3.LUT R6, R3, 0x1f, RZ, 0xc0, !PT ;  /* 0x0000001f03067812 */ /* 0x001fe200078ec0ff */
[----:B------:R-:W-:-:S03]  /*24f20*/  IMAD.MOV.U32 R3, RZ, RZ, 0x6000 ;  /* 0x00006000ff037424 */ /* 0x000fc600078e00ff */
[----:B------:R-:W-:Y:S01]  /*24f30*/  ISETP.NE.AND P0, PT, R6, RZ, PT ;  /* 0x000000ff0600720c */ /* 0x000fe20003f05270 */
[----:B------:R2:W-:-:S12]  /*24f40*/  SYNCS.ARRIVE.TRANS64 RZ, [R12+URZ+0x2a890], R3 ;  /* 0x02a890030cff79a7 */ /* 0x0005d8000800003f */
[----:B--2---:R-:W-:Y:S05]  /*24f50*/  @!P0 BRA `(.L_x_1840) ;  /* 0x0000000000048947 */ /* 0x004fea0003800000 */
[----:B------:R-:W-:Y:S01]  /*24f60*/  BPT.TRAP 0x1 ;  /* 0x000000040000795c */ /* 0x000fe20000300000 */
.L_x_1840:
[----:B------:R-:W-:Y:S05]  /*24f70*/  BSYNC B2 ;  /* 0x0000000000027941 */ /* 0x000fea0003800000 */
.L_x_1839:
[----:B------:R-:W-:Y:S01]  /*24f80*/  IMAD.MOV.U32 R28, RZ, RZ, RZ ;  /* 0x000000ffff1c7224 */ /* 0x000fe200078e00ff */
[----:B------:R-:W-:Y:S01]  /*24f90*/  UIADD3 UR4, UP0, UR40, 0x570, URZ ;  /* 0x0000057028047890 */ /* 0x000fe2000ff1e03f */
[----:B------:R-:W-:Y:S01]  /*24fa0*/  IMAD R6, R2, 0x80, R0 ;  /* 0x0000008002067824 */ /* 0x000fe200078e0200 */
[----:B------:R-:W-:Y:S01]  /*24fb0*/  PLOP3.LUT P0, PT, PT, PT, PT, 0x80, 0x0 ;  /* 0x000000000000781c */ /* 0x000fe20003f0f070 */
[----:B------:R-:W-:Y:S01]  /*24fc0*/  IMAD R9, R24, 0x6000, R22 ;  /* 0x0000600018097824 */ /* 0x000fe200078e0216 */
[----:B------:R-:W-:Y:S01]  /*24fd0*/  R2UR UR10, R28 ;  /* 0x000000001c0a72ca */ /* 0x000fe200000e0000 */
[----:B------:R-:W-:Y:S01]  /*24fe0*/  VIADD R6, R6, 0xffffff80 ;  /* 0xffffff8006067836 */ /* 0x000fe20000000000 */
[----:B------:R-:W-:Y:S01]  /*24ff0*/  UIADD3.X UR5, URZ, UR41, URZ, UP0, !UPT ;  /* 0x000000293f057290 */ /* 0x000fe200087fe43f */
[----:B0-----:R-:W-:Y:S01]  /*25000*/  VIADD R3, R12, 0x2a890 ;  /* 0x0002a8900c037836 */ /* 0x001fe20000000000 */
[----:B------:R-:W-:Y:S01]  /*25010*/  UMOV UR6, 0x0 ;  /* 0x0000000000067882 */ /* 0x000fe20000000000 */
[----:B------:R-:W-:Y:S01]  /*25020*/  VIADD R13, R9, 0x1e400 ;  /* 0x0001e400090d7836 */ /* 0x000fe20000000000 */
[----:B------:R-:W-:-:S09]  /*25030*/  UMOV UR7, 0x12f00000 ;  /* 0x12f0000000077882 */ /* 0x000fd20000000000 */
.L_x_1841:
        /* <DEDUP_REMOVED lines=16> */
.L_x_1842:
        /* <DEDUP_REMOVED lines=16> */
.L_x_1843:
        /* <DEDUP_REMOVED lines=13> */
.L_x_2070:
[----:B------:R-:W-:Y:S05]  /*25310*/  BSYNC B2 ;  /* 0x0000000000027941 */ /* 0x000fea0003800000 */
.L_x_1844:
[----:B------:R-:W-:Y:S01]  /*25320*/  BSSY B2, `(.L_x_1846) ;  /* 0x000000b000027945 */ /* 0x000fe20003800000 */
[----:B------:R-:W-:Y:S02]  /*25330*/  IMAD.MOV.U32 R14, RZ, RZ, 0x0 ;  /* 0x00000000ff0e7424 */ /* 0x000fe400078e00ff */
[----:B------:R-:W-:Y:S01]  /*25340*/  IMAD.MOV.U32 R15, RZ, RZ, 0x12f00000 ;  /* 0x12f00000ff0f7424 */ /* 0x000fe200078e00ff */
[----:B------:R-:W-:Y:S06]  /*25350*/  @P1 BRA `(.L_x_1847) ;  /* 0x00000000001c1947 */ /* 0x000fec0003800000 */
[----:B------:R-:W2:Y:S02]  /*25360*/  S2R R3, SR_TID.X ;  /* 0x0000000000037919 */ /* 0x000ea40000002100 */
[----:B--2---:R-:W-:Y:S01]  /*25370*/  LOP3.LUT R13, R3, 0x1f, RZ, 0xc0, !PT ;  /* 0x0000001f030d7812 */ /* 0x004fe200078ec0ff */
[----:B------:R-:W-:-:S03]  /*25380*/  IMAD.MOV.U32 R3, RZ, RZ, 0x6000 ;  /* 0x00006000ff037424 */ /* 0x000fc600078e00ff */
[----:B------:R-:W-:Y:S01]  /*25390*/  ISETP.NE.AND P0, PT, R13, RZ, PT ;  /* 0x000000ff0d00720c */ /* 0x000fe20003f05270 */
[----:B------:R2:W-:-:S12]  /*253a0*/  SYNCS.ARRIVE.TRANS64 RZ, [R12+URZ+0x2a8b0], R3 ;  /* 0x02a8b0030cff79a7 */ /* 0x0005d8000800003f */
[----:B--2---:R-:W-:Y:S05]  /*253b0*/  @!P0 BRA `(.L_x_1847) ;  /* 0x0000000000048947 */ /* 0x004fea0003800000 */
[----:B------:R-:W-:Y:S01]  /*253c0*/  BPT.TRAP 0x1 ;  /* 0x000000040000795c */ /* 0x000fe20000300000 */
.L_x_1847:
[----:B------:R-:W-:Y:S05]  /*253d0*/  BSYNC B2 ;  /* 0x0000000000027941 */ /* 0x000fea0003800000 */
.L_x_1846:
        /* <DEDUP_REMOVED lines=8> */
.L_x_1848:
        /* <DEDUP_REMOVED lines=15> */
.L_x_1849:
        /* <DEDUP_REMOVED lines=15> */
.L_x_1850:
        /* <DEDUP_REMOVED lines=10> */
.L_x_1836:
[----:B------:R-:W-:Y:S05]  /*256e0*/  BSYNC B1 ;  /* 0x0000000000017941 */ /* 0x000fea0003800000 */
.L_x_1835:
        /* <DEDUP_REMOVED lines=9> */
.L_x_1867:
[----:B------:R-:W-:Y:S05]  /*25780*/  YIELD ;  /* 0x0000000000007946 */ /* 0x000fea0003800000 */
[----:B------:R-:W-:Y:S04]  /*25790*/  BSSY B1, `(.L_x_1851) ;  /* 0x000008a000017945 */ /* 0x000fe80003800000 */
[----:B------:R-:W-:Y:S05]  /*257a0*/  @!P6 BRA `(.L_x_1852) ;  /* 0x000000080020e947 */ /* 0x000fea0003800000 */
[----:B------:R-:W-:Y:S01]  /*257b0*/  IMAD R6, R24, 0x8, R22 ;  /* 0x0000000818067824 */ /* 0x000fe200078e0216 */
[----:B0-----:R-:W-:Y:S01]  /*257c0*/  SHF.L.U32 R3, R26, 0x1f, RZ ;  /* 0x0000001f1a037819 */ /* 0x001fe200000006ff */
[----:B------:R-:W0:Y:S01]  /*257d0*/  S2R R2, SR_TID.X ;  /* 0x0000000000027919 */ /* 0x000e220000002100 */
[----:B------:R-:W-:Y:S02]  /*257e0*/  BSSY B2, `(.L_x_1853) ;  /* 0x0000005000027945 */ /* 0x000fe40003800000 */
[----:B------:R-:W1:Y:S01]  /*257f0*/  SYNCS.PHASECHK.TRANS64.TRYWAIT P1, [R6+URZ+0x2a8a0], R3 ;  /* 0x02a8a003060075a7 */ /* 0x000e62000802017f */
[----:B0-----:R-:W-:-:S04]  /*25800*/  LOP3.LUT R2, R2, 0x7f, RZ, 0xc0, !PT ;  /* 0x0000007f02027812 */ /* 0x001fc800078ec0ff */
[----:B------:R-:W-:Y:S01]  /*25810*/  ISETP.NE.AND P2, PT, R2, RZ, PT ;  /* 0x000000ff0200720c */ /* 0x000fe20003f45270 */
[----:B-1----:R-:W-:-:S12]  /*25820*/  @!P1 BRA `(.L_x_1854) ;  /* 0x00000084004c9947 */ /* 0x002fd80003800000 */
.L_x_2071:
[----:B------:R-:W-:Y:S05]  /*25830*/  BSYNC B2 ;  /* 0x0000000000027941 */ /* 0x000fea0003800000 */
.L_x_1853:
[----:B------:R-:W-:Y:S04]  /*25840*/  BSSY B2, `(.L_x_1855) ;  /* 0x0000009000027945 */ /* 0x000fe80003800000 */
[----:B------:R-:W-:Y:S05]  /*25850*/  @P2 BRA `(.L_x_1856) ;  /* 0x00000000001c2947 */ /* 0x000fea0003800000 */
[----:B------:R-:W1:Y:S02]  /*25860*/  S2R R2, SR_TID.X ;  /* 0x0000000000027919 */ /* 0x000e640000002100 */
[----:B-1----:R-:W-:Y:S01]  /*25870*/  LOP3.LUT R11, R2, 0x1f, RZ, 0xc0, !PT ;  /* 0x0000001f020b7812 */ /* 0x002fe200078ec0ff */
[----:B------:R-:W-:-:S03]  /*25880*/  IMAD.MOV.U32 R2, RZ, RZ, 0x6000 ;  /* 0x00006000ff027424 */ /* 0x000fc600078e00ff */
[----:B------:R-:W-:Y:S01]  /*25890*/  ISETP.NE.AND P1, PT, R11, RZ, PT ;  /* 0x000000ff0b00720c */ /* 0x000fe20003f25270 */
[----:B------:R1:W-:-:S12]  /*258a0*/  SYNCS.ARRIVE.TRANS64 RZ, [R6+URZ+0x2a890], R2 ;  /* 0x02a8900206ff79a7 */ /* 0x0003d8000800003f */
[----:B-1----:R-:W-:Y:S05]  /*258b0*/  @!P1 BRA `(.L_x_1856) ;  /* 0x0000000000049947 */ /* 0x002fea0003800000 */
[----:B------:R-:W-:Y:S01]  /*258c0*/  BPT.TRAP 0x1 ;  /* 0x000000040000795c */ /* 0x000fe20000300000 */
.L_x_1856:
[----:B------:R-:W-:Y:S05]  /*258d0*/  BSYNC B2 ;  /* 0x0000000000027941 */ /* 0x000fea0003800000 */
.L_x_1855:
        /* <DEDUP_REMOVED lines=8> */
[----:B------:R-:W-:Y:S01]  /*25960*/  VIADD R13, R11, 0x1e400 ;  /* 0x0001e4000b0d7836 */ /* 0x000fe20000000000 */
[----:B------:R-:W-:Y:S01]  /*25970*/  UMOV UR6, 0x0 ;  /* 0x0000000000067882 */ /* 0x000fe20000000000 */
[----:B------:R-:W-:-:S10]  /*25980*/  UMOV UR7, 0x12f00000 ;  /* 0x12f0000000077882 */ /* 0x000fd40000000000 */
.L_x_1857:
        /* <DEDUP_REMOVED lines=16> */
.L_x_1858:
        /* <DEDUP_REMOVED lines=10> */
[----:B------:R-:W-:Y:S01]  /*25b30*/  MOV R15, 0x80 ;  /* 0x00000080000f7802 */ /* 0x000fe20000000f00 */
[----:B------:R-:W-:Y:S01]  /*25b40*/  VIADD R13, R11, 0x22400 ;  /* 0x000224000b0d7836 */ /* 0x000fe20000000000 */
[----:B------:R-:W-:Y:S01]  /*25b50*/  PLOP3.LUT P1, PT, PT, PT, PT, 0x80, 0x0 ;  /* 0x000000000000781c */ /* 0x000fe20003f2f070 */
[----:B------:R-:W-:Y:S01]  /*25b60*/  UMOV UR6, 0x0 ;  /* 0x0000000000067882 */ /* 0x000fe20000000000 */
[----:B------:R-:W-:Y:S01]  /*25b70*/  R2UR UR10, R15 ;  /* 0x000000000f0a72ca */ /* 0x000fe200000e0000 */
[----:B------:R-:W-:-:S14]  /*25b80*/  UMOV UR7, 0x12f00000 ;  /* 0x12f0000000077882 */ /* 0x000fdc0000000000 */
.L_x_1859:
        /* <DEDUP_REMOVED lines=13> */
.L_x_2072:
[----:B------:R-:W-:Y:S05]  /*25c60*/  BSYNC B2 ;  /* 0x0000000000027941 */ /* 0x000fea0003800000 */
.L_x_1860:
        /* <DEDUP_REMOVED lines=11> */
.L_x_1863:
[----:B------:R-:W-:Y:S05]  /*25d20*/  BSYNC B2 ;  /* 0x0000000000027941 */ /* 0x000fea0003800000 */
.L_x_1862:
[----:B------:R-:W-:Y:S01]  /*25d30*/  R2UR UR10, R14 ;  /* 0x000000000e0a72ca */ /* 0x000fe200000e0000 */
[----:B------:R-:W-:Y:S01]  /*25d40*/  UIADD3 UR4, UP0, UR40, 0x670, URZ ;  /* 0x0000067028047890 */ /* 0x000fe2000ff1e03f */
[----:B------:R-:W-:Y:S01]  /*25d50*/  R2UR UR6, R2 ;  /* 0x00000000020672ca */ /* 0x000fe200000e0000 */
[----:B------:R-:W-:Y:S01]  /*25d60*/  VIADD R6, R6, 0x2a8b0 ;  /* 0x0002a8b006067836 */ /* 0x000fe20000000000 */
[----:B------:R-:W-:Y:S01]  /*25d70*/  R2UR UR7, R3 ;  /* 0x00000000030772ca */ /* 0x000fe200000e0000 */
[----:B------:R-:W-:Y:S01]  /*25d80*/  VIADD R13, R11, 0xc400 ;  /* 0x0000c4000b0d7836 */ /* 0x000fe20000000000 */
[----:B------:R-:W-:Y:S01]  /*25d90*/  PLOP3.LUT P1, PT, PT, PT, PT, 0x80, 0x0 ;  /* 0x000000000000781c */ /* 0x000fe20003f2f070 */
[----:B------:R-:W-:-:S12]  /*25da0*/  UIADD3.X UR5, URZ, UR41, URZ, UP0, !UPT ;  /* 0x000000293f057290 */ /* 0x000fd800087fe43f */
.L_x_1864:
        /* <DEDUP_REMOVED lines=15> */
.L_x_1865:
        /* <DEDUP_REMOVED lines=15> */
.L_x_1866:
        /* <DEDUP_REMOVED lines=10> */
.L_x_1852:
[----:B------:R-:W-:Y:S05]  /*26030*/  BSYNC B1 ;  /* 0x0000000000017941 */ /* 0x000fea0003800000 */
.L_x_1851:
[C---:B------:R-:W-:Y:S01]  /*26040*/  ISETP.GT.AND P2, PT, R9.reuse, R5, PT ;  /* 0x000000050900720c */ /* 0x040fe20003f44270 */
[----:B------:R-:W-:Y:S02]  /*26050*/  VIADD R24, R24, 0x1 ;  /* 0x0000000118187836 */ /* 0x000fe40000000000 */
[----:B------:R-:W-:-:S03]  /*26060*/  VIADD R9, R9, 0xffffffff ;  /* 0xffffffff09097836 */ /* 0x000fc60000000000 */
[----:B------:R-:W-:-:S04]  /*26070*/  ISETP.NE.AND P1, PT, R24, 0x2, PT ;  /* 0x000000021800780c */ /* 0x000fc80003f25270 */
[----:B------:R-:W-:Y:S02]  /*26080*/  SEL R2, RZ, 0x1, P1 ;  /* 0x00000001ff027807 */ /* 0x000fe40000800000 */
[----:B------:R-:W-:Y:S02]  /*26090*/  SEL R24, R24, RZ, P1 ;  /* 0x000000ff18187207 */ /* 0x000fe40000800000 */
[----:B------:R-:W-:Y:S01]  /*260a0*/  LOP3.LUT R26, R26, R2, RZ, 0x3c, !PT ;  /* 0x000000021a1a7212 */ /* 0x000fe200078e3cff */
[----:B------:R-:W-:Y:S06]  /*260b0*/  @P2 BRA `(.L_x_1867) ;  /* 0xfffffff400b02947 */ /* 0x000fec000383ffff */
.L_x_1829:
[----:B------:R-:W-:Y:S05]  /*260c0*/  BSYNC B0 ;  /* 0x0000000000007941 */ /* 0x000fea0003800000 */
.L_x_1828:
[----:B------:R-:W1:Y:S01]  /*260d0*/  LDC R0, c[0x0][0x448] ;  /* 0x00011200ff007b82 */ /* 0x000e620000000800 */
[----:B------:R-:W-:Y:S01]  /*260e0*/  VIADD R2, R17, 0x7f ;  /* 0x0000007f11027836 */ /* 0x000fe20000000000 */
[----:B------:R-:W-:Y:S06]  /*260f0*/  @!P0 WARPSYNC.ALL ;  /* 0x0000000000008948 */ /* 0x000fec0003800000 */
[----:B------:R-:W-:Y:S01]  /*26100*/  @!P0 BAR.SYNC.DEFER_BLOCKING 0xc, 0x180 ;  /* 0x0306000000008b1d */ /* 0x000fe20000010000 */
[----:B-1----:R-:W-:-:S13]  /*26110*/  ISETP.NE.AND P1, PT, R0, 0x1, PT ;  /* 0x000000010000780c */ /* 0x002fda0003f25270 */
[----:B------:R-:W1:Y:S08]  /*26120*/  @P1 LDC R5, c[0x0][0x44c] ;  /* 0x00011300ff051b82 */ /* 0x000e700000000800 */
[----:B0-----:R-:W0:Y:S01]  /*26130*/  @P1 LDC R3, c[0x0][0x450] ;  /* 0x00011400ff031b82 */ /* 0x001e220000000800 */
[----:B-1----:R-:W-:-:S05]  /*26140*/  @P1 IMAD.HI.U32 R0, R2, R5, RZ ;  /* 0x0000000502001227 */ /* 0x002fca00078e00ff */
[----:B0-----:R-:W-:-:S05]  /*26150*/  @P1 SHF.R.U32.HI R2, RZ, R3, R0 ;  /* 0x00000003ff021219 */ /* 0x001fca0000011600 */
[----:B------:R-:W-:Y:S02]  /*26160*/  IMAD.IADD R7, R7, 0x1, R2 ;  /* 0x0000000107077824 */ /* 0x000fe400078e0202 */
[----:B------:R-:W0:Y:S02]  /*26170*/  LDC.64 R2, c[0x0][0x9e0] ;  /* 0x00027800ff027b82 */ /* 0x000e240000000a00 */
        /* <DEDUP_REMOVED lines=14> */
.L_x_1870:
[----:B------:R-:W-:-:S13]  /*26260*/  ISETP.NE.AND P0, PT, R3, 0x1, PT ;  /* 0x000000010300780c */ /* 0x000fda0003f05270 */
[----:B------:R-:W0:Y:S02]  /*26270*/  @P0 LDC.64 R4, c[0x0][0x9e8] ;  /* 0x00027a00ff040b82 */ /* 0x000e240000000a00 */
[----:B0-----:R-:W-:-:S05]  /*26280*/  @P0 IMAD.HI.U32 R4, R0, R4, RZ ;  /* 0x0000000400040227 */ /* 0x001fca00078e00ff */
[----:B------:R-:W-:-:S07]  /*26290*/  @P0 SHF.R.U32.HI R0, RZ, R5, R4 ;  /* 0x00000005ff000219 */ /* 0x000fce0000011604 */
.L_x_1871:
[----:B------:R-:W-:Y:S05]  /*262a0*/  BSYNC B0 ;  /* 0x0000000000007941 */ /* 0x000fea0003800000 */
.L_x_1869:
[----:B------:R-:W-:-:S05]  /*262b0*/  IMAD R5, R0, R3, R3 ;  /* 0x0000000300057224 */ /* 0x000fca00078e0203 */
[----:B------:R-:W-:-:S07]  /*262c0*/  VIMNMX R2, R2, R5, PT ;  /* 0x0000000502027248 */ /* 0x000fce0003fe0100 */
.L_x_1868:
[----:B------:R-:W-:Y:S01]  /*262d0*/  VIADD R2, R2, 0x7f ;  /* 0x0000007f02027836 */ /* 0x000fe20000000000 */
[----:B------:R-:W0:Y:S01]  /*262e0*/  @P1 LDC R0, c[0x0][0x450] ;  /* 0x00011400ff001b82 */ /* 0x000e220000000800 */
[----:B------:R-:W-:-:S03]  /*262f0*/  ULDC UR4, c[0x0][0x9dc] ;  /* 0x0002770000047ab9 */ /* 0x000fc60000000800 */
[----:B------:R-:W-:-:S04]  /*26300*/  SHF.R.S32.HI R5, RZ, 0x1f, R2 ;  /* 0x0000001fff057819 */ /* 0x000fc80000011402 */
[----:B------:R-:W-:Y:S02]  /*26310*/  LEA.HI R5, R5, R2, RZ, 0x7 ;  /* 0x0000000205057211 */ /* 0x000fe400078f38ff */
[----:B------:R-:W1:Y:S02]  /*26320*/  @P1 LDC R2, c[0x0][0x44c] ;  /* 0x00011300ff021b82 */ /* 0x000e640000000800 */
[----:B------:R-:W-:-:S04]  /*26330*/  SHF.R.S32.HI R5, RZ, 0x7, R5 ;  /* 0x00000007ff057819 */ /* 0x000fc80000011405 */
[----:B------:R-:W-:Y:S01]  /*26340*/  VIMNMX R29, R10, R5, PT ;  /* 0x000000050a1d7248 */ /* 0x000fe20003fe0100 */
[----:B------:R-:W-:-:S04]  /*26350*/  IMAD.MOV.U32 R5, RZ, RZ, R17 ;  /* 0x000000ffff057224 */ /* 0x000fc800078e0011 */
[----:B------:R2:W-:Y:S01]  /*26360*/  STL [R1+0x20], R29 ;  /* 0x0000201d01007387 */ /* 0x0005e20000100800 */
[----:B-1----:R-:W-:-:S05]  /*26370*/  @P1 IMAD.HI.U32 R7, R17, R2, RZ ;  /* 0x0000000211071227 */ /* 0x002fca00078e00ff */
[----:B0-----:R-:W-:-:S04]  /*26380*/  @P1 SHF.R.U32.HI R5, RZ, R0, R7 ;  /* 0x00000000ff051219 */ /* 0x001fc80000011607 */
[----:B------:R-:W-:-:S05]  /*26390*/  IADD3 R2, R8, R5, RZ ;  /* 0x0000000508027210 */ /* 0x000fca0007ffe0ff */
[----:B------:R-:W-:Y:S01]  /*263a0*/  VIADD R0, R2, -UR4 ;  /* 0x8000000402007c36 */ /* 0x000fe20008000000 */
[----:B--2---:R-:W-:Y:S06]  /*263b0*/  @!P2 BRA `(.L_x_1872) ;  /* 0x000000000044a947 */ /* 0x004fec0003800000 */
        /* <DEDUP_REMOVED lines=10> */
.L_x_1874:
[----:B------:R-:W-:-:S13]  /*26460*/  ISETP.NE.AND P0, PT, R3, 0x1, PT ;  /* 0x000000010300780c */ /* 0x000fda0003f05270 */
[----:B------:R-:W0:Y:S02]  /*26470*/  @P0 LDC.64 R4, c[0x0][0x9e8] ;  /* 0x00027a00ff040b82 */ /* 0x000e240000000a00 */
[----:B0-----:R-:W-:-:S05]  /*26480*/  @P0 IMAD.HI.U32 R4, R2, R4, RZ ;  /* 0x0000000402040227 */ /* 0x001fca00078e00ff */
[----:B------:R-:W-:-:S07]  /*26490*/  @P0 SHF.R.U32.HI R2, RZ, R5, R4 ;  /* 0x00000005ff020219 */ /* 0x000fce0000011604 */
.L_x_1875:
[----:B------:R-:W-:Y:S05]  /*264a0*/  BSYNC B0 ;  /* 0x0000000000007941 */ /* 0x000fea0003800000 */
.L_x_1873:
[----:B------:R-:W-:-:S05]  /*264b0*/  IMAD R3, R2, R3, RZ ;  /* 0x0000000302037224 */ /* 0x000fca00078e02ff */
[----:B------:R-:W-:-:S07]  /*264c0*/  VIMNMX R0, R0, R3, !PT ;  /* 0x0000000300007248 */ /* 0x000fce0007fe0100 */
.L_x_1872:
[----:B------:R-:W-:-:S04]  /*264d0*/  SHF.R.S32.HI R3, RZ, 0x1f, R0 ;  /* 0x0000001fff037819 */ /* 0x000fc80000011400 */
[----:B------:R-:W-:-:S04]  /*264e0*/  LEA.HI R3, R3, R0, RZ, 0x7 ;  /* 0x0000000003037211 */ /* 0x000fc800078f38ff */
[----:B------:R-:W-:-:S04]  /*264f0*/  SHF.R.S32.HI R3, RZ, 0x7, R3 ;  /* 0x00000007ff037819 */ /* 0x000fc80000011403 */
[----:B------:R-:W-:-:S04]  /*26500*/  VIMNMX R36, RZ, R3, !PT ;  /* 0x00000003ff247248 */ /* 0x000fc80007fe0100 */
[----:B------:R-:W-:-:S13]  /*26510*/  ISETP.GT.AND P0, PT, R29, R36, PT ;  /* 0x000000241d00720c */ /* 0x000fda0003f04270 */
        /* <DEDUP_REMOVED lines=18> */
.L_x_1876:
        /* <DEDUP_REMOVED lines=20> */
.L_x_1879:
[----:B------:R-:W-:Y:S05]  /*26780*/  BSYNC B6 ;  /* 0x0000000000067941 */ /* 0x000fea0003800000 */
.L_x_1878:
        /* <DEDUP_REMOVED lines=22> */
.L_x_1881:
[----:B------:R-:W-:Y:S05]  /*268f0*/  BSYNC B6 ;  /* 0x0000000000067941 */ /* 0x000fea0003800000 */
.L_x_1880:
        /* <DEDUP_REMOVED lines=20> */
.L_x_1883:
[----:B------:R-:W-:Y:S05]  /*26a40*/  BSYNC B6 ;  /* 0x0000000000067941 */ /* 0x000fea0003800000 */
.L_x_1882:
[----:B------:R-:W-:Y:S01]  /*26a50*/  LOP3.LUT P6, RZ, R32, 0x1, RZ, 0xc0, !PT ;  /* 0x0000000120ff7812 */ /* 0x000fe200078cc0ff */
[----:B------:R-:W-:-:S12]  /*26a60*/  BSSY B6, `(.L_x_1884) ;  /* 0x0000012000067945 */ /* 0x000fd80003800000 */
[----:B------:R-:W-:Y:S05]  /*26a70*/  @!P6 BRA `(.L_x_1885) ;  /* 0x000000000040e947 */ /* 0x000fea0003800000 */
        /* <DEDUP_REMOVED lines=16> */
.L_x_1885:
[----:B------:R-:W-:Y:S05]  /*26b80*/  BSYNC B6 ;  /* 0x0000000000067941 */ /* 0x000fea0003800000 */
.L_x_1884:
[----:B------:R-:W-:Y:S01]  /*26b90*/  ULDC.64 UR4, c[0x0][0x9f8] ;  /* 0x00027e0000047ab9 */ /* 0x000fe20000000a00 */
[----:B------:R-:W-:Y:S01]  /*26ba0*/  IMAD.MOV.U32 R28, RZ, RZ, R19 ;  /* 0x000000ffff1c7224 */ /* 0x000fe200078e0013 */
[----:B------:R-:W-:Y:S01]  /*26bb0*/  ISETP.NE.U32.AND P0, PT, RZ, UR4, PT ;  /* 0x00000004ff007c0c */ /* 0x000fe2000bf05070 */
[----:B------:R-:W0:Y:S01]  /*26bc0*/  LDC R6, c[0x0][0x430] ;  /* 0x00010c00ff067b82 */ /* 0x000e220000000800 */
[----:B------:R-:W1:Y:S02]  /*26bd0*/  S2R R20, SR_TID.X ;  /* 0x0000000000147919 */ /* 0x000e640000002100 */
[----:B------:R-:W-:Y:S01]  /*26be0*/  ISETP.NE.AND.EX P0, PT, RZ, UR5, PT, P0 ;  /* 0x00000005ff007c0c */ /* 0x000fe2000bf05300 */
[----:B------:R-:W2:Y:S01]  /*26bf0*/  S2R R21, SR_TID.X ;  /* 0x0000000000157919 */ /* 0x000ea20000002100 */
[----:B------:R-:W-:-:S03]  /*26c00*/  LEA R0, R29, 0xffffff80, 0x7 ;  /* 0xffffff801d007811 */ /* 0x000fc600078e38ff */
[----:B------:R-:W3:Y:S08]  /*26c10*/  LDC R10, c[0x0][0x2f4] ;  /* 0x0000bd00ff0a7b82 */ /* 0x000ef00000000800 */
[----:B------:R-:W4:Y:S02]  /*26c20*/  @P0 LDC.64 R2, c[0x0][0x9f8] ;  /* 0x00027e00ff020b82 */ /* 0x000f240000000a00 */
[----:B----4-:R-:W-:-:S05]  /*26c30*/  @P0 IMAD.WIDE R2, R19, 0x4, R2 ;  /* 0x0000000413020825 */ /* 0x010fca00078e0202 */
[----:B------:R4:W3:Y:S01]  /*26c40*/  @P0 LDG.E R28, desc[UR42][R2.64] ;  /* 0x0000002a021c0981 */ /* 0x0008e2000c1e1900 */
[----:B0-----:R-:W-:Y:S01]  /*26c50*/  ISETP.NE.AND P1, PT, R6, 0x1, PT ;  /* 0x000000010600780c */ /* 0x001fe20003f25270 */
[----:B--2---:R-:W-:Y:S01]  /*26c60*/  IMAD.SHL.U32 R21, R21, 0x20, RZ ;  /* 0x0000002015157824 */ /* 0x004fe200078e00ff */
[----:B-1----:R-:W-:Y:S01]  /*26c70*/  LOP3.LUT R20, R20, 0x7f, RZ, 0xc0, !PT ;  /* 0x0000007f14147812 */ /* 0x002fe200078ec0ff */
[----:B------:R-:W-:-:S03]  /*26c80*/  IMAD.MOV.U32 R7, RZ, RZ, RZ ;  /* 0x000000ffff077224 */ /* 0x000fc600078e00ff */
[----:B------:R-:W-:Y:S02]  /*26c90*/  SHF.R.U32.HI R20, RZ, 0x2, R20 ;  /* 0x00000002ff147819 */ /* 0x000fe40000011614 */
[----:B------:R-:W-:-:S04]  /*26ca0*/  LOP3.LUT R21, R21, 0x60, RZ, 0xc0, !PT ;  /* 0x0000006015157812 */ /* 0x000fc800078ec0ff */
[----:B------:R-:W-:Y:S01]  /*26cb0*/  LOP3.LUT R5, R0, R20, R21, 0xfe, !PT ;  /* 0x0000001400057212 */ /* 0x000fe200078efe15 */
[----:B------:R-:W0:Y:S03]  /*26cc0*/  @P1 LDC R4, c[0x0][0x434] ;  /* 0x00010d00ff041b82 */ /* 0x000e260000000800 */
[C---:B------:R-:W-:Y:S01]  /*26cd0*/  ISETP.GE.AND P0, PT, R5.reuse, R27, PT ;  /* 0x0000001b0500720c */ /* 0x040fe20003f06270 */
[----:B----4-:R-:W-:-:S04]  /*26ce0*/  IMAD.IADD R3, R5, 0x1, R33 ;  /* 0x0000000105037824 */ /* 0x010fc800078e0221 */
[----:B------:R-:W1:Y:S01]  /*26cf0*/  @P1 LDC R2, c[0x0][0x438] ;  /* 0x00010e00ff021b82 */ /* 0x000e620000000800 */
[----:B------:R-:W-:Y:S02]  /*26d00*/  IMAD.MOV.U32 R8, RZ, RZ, R3 ;  /* 0x000000ffff087224 */ /* 0x000fe400078e0003 */
[----:B0-----:R-:W-:-:S05]  /*26d10*/  @P1 IMAD.HI.U32 R4, R3, R4, RZ ;  /* 0x0000000403041227 */ /* 0x001fca00078e00ff */
[----:B-1----:R-:W-:Y:S02]  /*26d20*/  @P1 SHF.R.U32.HI R8, RZ, R2, R4 ;  /* 0x00000002ff081219 */ /* 0x002fe40000011604 */
[----:B------:R-:W0:Y:S02]  /*26d30*/  @!P0 LDC.64 R4, c[0x0][0x418] ;  /* 0x00010600ff048b82 */ /* 0x000e240000000a00 */
[--C-:B------:R-:W-:Y:S01]  /*26d40*/  @!P0 SHF.R.S32.HI R9, RZ, 0x1f, R8.reuse ;  /* 0x0000001fff098819 */ /* 0x100fe20000011408 */
[----:B------:R-:W-:-:S04]  /*26d50*/  IMAD.MOV R2, RZ, RZ, -R8 ;  /* 0x000000ffff027224 */ /* 0x000fc800078e0a08 */
[----:B------:R-:W-:Y:S02]  /*26d60*/  IMAD R6, R6, R2, R3 ;  /* 0x0000000206067224 */ /* 0x000fe400078e0203 */
[----:B------:R-:W1:Y:S01]  /*26d70*/  @!P0 LDC.64 R2, c[0x0][0x428] ;  /* 0x00010a00ff028b82 */ /* 0x000e620000000a00 */
[C---:B---3--:R-:W-:Y:S02]  /*26d80*/  ISETP.GE.AND P3, PT, R30.reuse, R10, PT ;  /* 0x0000000a1e00720c */ /* 0x048fe40003f66270 */
[----:B------:R-:W-:Y:S02]  /*26d90*/  LOP3.LUT R29, R30, 0x40, RZ, 0xfc, !PT ;  /* 0x000000401e1d7812 */ /* 0x000fe400078efcff */
[----:B------:R-:W-:Y:S01]  /*26da0*/  LOP3.LUT R32, R32, 0xfffffffb, RZ, 0xc0, !PT ;  /* 0xfffffffb20207812 */ /* 0x000fe200078ec0ff */
[----:B------:R-:W-:Y:S01]  /*26db0*/  IMAD.U32 R11, RZ, RZ, UR39 ;  /* 0x00000027ff0b7e24 */ /* 0x000fe2000f8e00ff */
[----:B------:R-:W-:-:S04]  /*26dc0*/  LOP3.LUT R21, R30, 0x80, RZ, 0xfc, !PT ;  /* 0x000000801e157812 */ /* 0x000fc800078efcff */
[----:B------:R-:W-:-:S03]  /*26dd0*/  ISETP.NE.AND P2, PT, R11, 0x3, PT ;  /* 0x000000030b00780c */ /* 0x000fc60003f45270 */
[----:B------:R-:W-:-:S04]  /*26de0*/  @P3 LOP3.LUT R32, R32, 0x4, RZ, 0xfc, !PT ;  /* 0x0000000420203812 */ /* 0x000fc800078efcff */
[----:B------:R-:W-:-:S04]  /*26df0*/  LOP3.LUT R32, R32, 0xfffffff7, RZ, 0xc0, !PT ;  /* 0xfffffff720207812 */ /* 0x000fc800078ec0ff */
[----:B------:R-:W-:Y:S01]  /*26e00*/  LOP3.LUT R32, R32, 0xfffffffd, RZ, 0xc0, !PT ;  /* 0xfffffffd20207812 */ /* 0x000fe200078ec0ff */
[----:B------:R-:W-:Y:S01]  /*26e10*/  UMOV UR4, 0xffffffff ;  /* 0xffffffff00047882 */ /* 0x000fe20000000000 */
[----:B------:R-:W-:Y:S01]  /*26e20*/  SHF.R.S32.HI R34, RZ, 0x1f, R28 ;  /* 0x0000001fff227819 */ /* 0x000fe2000001141c */
[----:B-1----:R-:W-:-:S04]  /*26e30*/  @!P0 IMAD.WIDE.U32 R8, R28, R2, R8 ;  /* 0x000000021c088225 */ /* 0x002fc800078e0008 */
[----:B------:R-:W-:Y:S01]  /*26e40*/  @!P0 IMAD R2, R34, R2, RZ ;  /* 0x0000000222028224 */ /* 0x000fe200078e02ff */
[----:B0-----:R-:W-:-:S03]  /*26e50*/  @!P0 LEA R4, P1, R8, R4, 0x2 ;  /* 0x0000000408048211 */ /* 0x001fc600078210ff */
[----:B------:R-:W-:-:S04]  /*26e60*/  @!P0 IMAD R3, R28, R3, R2 ;  /* 0x000000031c038224 */ /* 0x000fc800078e0202 */
[----:B------:R-:W-:-:S05]  /*26e70*/  @!P0 IMAD.IADD R3, R9, 0x1, R3 ;  /* 0x0000000109038824 */ /* 0x000fca00078e0203 */
[----:B------:R-:W-:Y:S02]  /*26e80*/  @!P0 LEA.HI.X R5, R8, R5, R3, 0x2, P1 ;  /* 0x0000000508058211 */ /* 0x000fe400008f1403 */
[----:B------:R-:W-:-:S03]  /*26e90*/  ISETP.GE.AND P1, PT, R29, R10, PT ;  /* 0x0000000a1d00720c */ /* 0x000fc60003f26270 */
[----:B------:R0:W5:Y:S01]  /*26ea0*/  @!P0 LDG.E R7, desc[UR42][R4.64] ;  /* 0x0000002a04078981 */ /* 0x000162000c1e1900 */
[----:B------:R-:W-:-:S09]  /*26eb0*/  ISETP.GE.AND P0, PT, R21, R10, PT ;  /* 0x0000000a1500720c */ /* 0x000fd20003f06270 */
[----:B------:R-:W-:-:S04]  /*26ec0*/  @P1 LOP3.LUT R32, R32, 0x2, RZ, 0xfc, !PT ;  /* 0x0000000220201812 */ /* 0x000fc800078efcff */
[----:B------:R-:W-:-:S04]  /*26ed0*/  @P2 LOP3.LUT R32, R32, 0x8, RZ, 0xfc, !PT ;  /* 0x0000000820202812 */ /* 0x000fc800078efcff */
[----:B------:R-:W-:-:S04]  /*26ee0*/  LOP3.LUT R32, R32, 0xfffffffe, RZ, 0xc0, !PT ;  /* 0xfffffffe20207812 */ /* 0x000fc800078ec0ff */
[----:B------:R-:W-:Y:S01]  /*26ef0*/  @P0 LOP3.LUT R32, R32, 0x1, RZ, 0xfc, !PT ;  /* 0x0000000120200812 */ /* 0x000fe200078efcff */
[----:B0-----:R-:W-:Y:S06]  /*26f00*/  BRA.DIV UR4, `(.L_x_1886) ;  /* 0x0000006e04bc7947 */ /* 0x001fec000b800000 */
.L_x_2075:
[----:B------:R-:W-:Y:S01]  /*26f10*/  SHF.R.S32.HI R29, RZ, 0x1f, R18 ;  /* 0x0000001fff1d7819 */ /* 0x000fe20000011412 */
[----:B------:R-:W-:Y:S06]  /*26f20*/  @!P2 BRA `(.L_x_1887) ;  /* 0x000000000004a947 */ /* 0x000fec0003800000 */
[----:B------:R-:W-:Y:S01]  /*26f30*/  BPT.TRAP 0x1 ;  /* 0x000000040000795c */ /* 0x000fe20000300000 */
.L_x_1887:
[----:B------:R-:W-:Y:S01]  /*26f40*/  IMAD R4, R23, 0x8, R22 ;  /* 0x0000000817047824 */ /* 0x000fe200078e0216 */
[----:B------:R-:W-:Y:S01]  /*26f50*/  SHF.L.U32 R21, R25, 0x1f, RZ ;  /* 0x0000001f19157819 */ /* 0x000fe200000006ff */
[----:B------:R-:W-:Y:S01]  /*26f60*/  BSSY B0, `(.L_x_1888) ;  /* 0x0000005000007945 */ /* 0x000fe20003800000 */
[----:B------:R-:W-:Y:S02]  /*26f70*/  IADD3 R27, -R20, R27, -R0 ;  /* 0x0000001b141b7210 */ /* 0x000fe40007ffe900 */
[----:B------:R-:W0:Y:S01]  /*26f80*/  SYNCS.PHASECHK.TRANS64.TRYWAIT P0, [R4+URZ+0x2a880], R21 ;  /* 0x02a88015040075a7 */ /* 0x000e22000800017f */
[----:B------:R-:W-:Y:S01]  /*26f90*/  SHF.R.S32.HI R10, RZ, 0x1f, R6 ;  /* 0x0000001fff0a7819 */ /* 0x000fe20000011406 */
[----:B0-----:R-:W-:Y:S06]  /*26fa0*/  @!P0 BRA `(.L_x_1889) ;  /* 0x0000006c00c88947 */ /* 0x001fec0003800000 */
.L_x_2076:
[----:B------:R-:W-:Y:S05]  /*26fb0*/  BSYNC B0 ;  /* 0x0000000000007941 */ /* 0x000fea0003800000 */
.L_x_1888:
[----:B------:R-:W2:Y:S01]  /*26fc0*/  LDL R9, [R1] ;  /* 0x0000000001097983 */ /* 0x000ea20000100800 */
[----:B------:R-:W-:Y:S01]  /*26fd0*/  ULDC.64 UR4, c[0x0][0x328] ;  /* 0x0000ca0000047ab9 */ /* 0x000fe20000000a00 */
[----:B-----5:R-:W-:Y:S01]  /*26fe0*/  SHF.R.S32.HI R20, RZ, 0x1f, R7 ;  /* 0x0000001fff147819 */ /* 0x020fe20000011407 */
[----:B------:R-:W-:Y:S01]  /*26ff0*/  IMAD R0, R10, UR4, RZ ;  /* 0x000000040a007c24 */ /* 0x000fe2000f8e02ff */
[----:B------:R-:W-:Y:S01]  /*27000*/  ISETP.GE.AND P5, PT, R27, 0x1, PT ;  /* 0x000000011b00780c */ /* 0x000fe20003fa6270 */
[----:B------:R-:W-:-:S04]  /*27010*/  IMAD.WIDE.U32 R2, R6, UR4, RZ ;  /* 0x0000000406027c25 */ /* 0x000fc8000f8e00ff */
[----:B------:R-:W-:Y:S01]  /*27020*/  IMAD R0, R6, UR5, R0 ;  /* 0x0000000506007c24 */ /* 0x000fe2000f8e0200 */
        /* <DEDUP_REMOVED lines=8> */
[----:B------:R-:W-:-:S04]  /*270b0*/  IMAD.WIDE.U32 R2, R18, UR4, R2 ;  /* 0x0000000412027c25 */ /* 0x000fc8000f8e0002 */
[----:B------:R-:W-:Y:S01]  /*270c0*/  IMAD R0, R18, UR5, R0 ;  /* 0x0000000512007c24 */ /* 0x000fe2000f8e0200 */
[----:B------:R-:W-:Y:S02]  /*270d0*/  ULDC.64 UR4, c[0x0][0x318] ;  /* 0x0000c60000047ab9 */ /* 0x000fe40000000a00 */
[----:B------:R-:W-:Y:S01]  /*270e0*/  IADD3 R5, P0, R2, UR4, RZ ;  /* 0x0000000402057c10 */ /* 0x000fe2000ff1e0ff */
[----:B------:R-:W-:-:S03]  /*270f0*/  UMOV UR4, 0xffffffff ;  /* 0xffffffff00047882 */ /* 0x000fc60000000000 */
[----:B------:R-:W-:Y:S01]  /*27100*/  IADD3.X R8, R3, UR5, R0, P0, !PT ;  /* 0x0000000503087c10 */ /* 0x000fe200087fe400 */
[----:B--2---:R-:W-:Y:S01]  /*27110*/  IMAD R9, R23, 0x6000, R9 ;  /* 0x0000600017097824 */ /* 0x004fe200078e0209 */
[----:B------:R-:W-:Y:S07]  /*27120*/  BRA.DIV UR4, `(.L_x_1890) ;  /* 0x0000006e047c7947 */ /* 0x000fee000b800000 */
[----:B------:R-:W1:Y:S01]  /*27130*/  SHFL.IDX PT, R2, R5, RZ, 0x1c1f ;  /* 0x001c1fff05027589 */ /* 0x000e6200000e0000 */
[----:B------:R-:W2:Y:S01]  /*27140*/  LDC R12, c[0x0][0x2f4] ;  /* 0x0000bd00ff0c7b82 */ /* 0x000ea20000000800 */
[C---:B------:R-:W-:Y:S02]  /*27150*/  LOP3.LUT R13, R30.reuse, 0x40, RZ, 0xfc, !PT ;  /* 0x000000401e0d7812 */ /* 0x040fe400078efcff */
[----:B------:R-:W3:Y:S01]  /*27160*/  SHFL.IDX PT, R0, R8, RZ, 0x1c1f ;  /* 0x001c1fff08007589 */ /* 0x000ee200000e0000 */
[----:B------:R-:W-:Y:S02]  /*27170*/  LOP3.LUT R11, R30, 0x80, RZ, 0xfc, !PT ;  /* 0x000000801e0b7812 */ /* 0x000fe400078efcff */
[C---:B------:R-:W-:Y:S02]  /*27180*/  ISETP.GE.AND P6, PT, R27.reuse, 0x61, PT ;  /* 0x000000611b00780c */ /* 0x040fe40003fc6270 */
        /* <DEDUP_REMOVED lines=18> */
[----:B-1----:R-:W-:-:S04]  /*272b0*/  IADD3 R2, P1, R30, R2, RZ ;  /* 0x000000021e027210 */ /* 0x002fc80007f3e0ff */
[----:B--2---:R-:W-:Y:S02]  /*272c0*/  IADD3.X R3, RZ, R3, RZ, P1, !PT ;  /* 0x00000003ff037210 */ /* 0x004fe40000ffe4ff */
        /* <DEDUP_REMOVED lines=19> */
.L_x_2086:
        /* <DEDUP_REMOVED lines=13> */
.L_x_1891:
        /* <DEDUP_REMOVED lines=11> */
.L_x_1892:
[----:B------:R2:W-:Y:S01]  /*27580*/  SYNCS.ARRIVE.TRANS64.A1T0 RZ, [R4+URZ+0x2a870], RZ ;  /* 0x02a870ff04ff79a7 */ /* 0x0005e2000810003f */
[----:B------:R-:W-:Y:S05]  /*27590*/  @!P3 BRA `(.L_x_1893) ;  /* 0x000000000004b947 */ /* 0x000fea0003800000 */
[----:B------:R-:W-:Y:S01]  /*275a0*/  BPT.TRAP 0x1 ;  /* 0x000000040000795c */ /* 0x000fe20000300000 */
.L_x_1893:
[----:B------:R-:W3:Y:S01]  /*275b0*/  SYNCS.PHASECHK.TRANS64.TRYWAIT P0, [R4+URZ+0x2a840], R21 ;  /* 0x02a84015040075a7 */ /* 0x000ee2000800017f */
[----:B------:R-:W-:Y:S04]  /*275c0*/  BSSY B0, `(.L_x_1894) ;  /* 0x0000002000007945 */ /* 0x000fe80003800000 */
[----:B---3--:R-:W-:Y:S05]  /*275d0*/  @!P0 BRA `(.L_x_1895) ;  /* 0x0000006c00f48947 */ /* 0x008fea0003800000 */
.L_x_2087:
[----:B------:R-:W-:Y:S05]  /*275e0*/  BSYNC B0 ;  /* 0x0000000000007941 */ /* 0x000fea0003800000 */
.L_x_1894:
[----:B------:R-:W-:Y:S01]  /*275f0*/  ULDC.64 UR4, c[0x0][0x300] ;  /* 0x0000c00000047ab9 */ /* 0x000fe20000000a00 */
[----:B------:R-:W4:Y:S01]  /*27600*/  LDC R8, c[0x0][0x2f4] ;  /* 0x0000bd00ff087b82 */ /* 0x000f220000000800 */
[----:B-1----:R-:W-:Y:S01]  /*27610*/  IMAD R5, R10, UR4, RZ ;  /* 0x000000040a057c24 */ /* 0x002fe2000f8e02ff */
[----:B------:R-:W-:Y:S01]  /*27620*/  ULDC.64 UR6, c[0x0][0x2e8] ;  /* 0x0000ba0000067ab9 */ /* 0x000fe20000000a00 */
[----:B------:R-:W-:Y:S01]  /*27630*/  IMAD.WIDE.U32 R2, R6, UR4, RZ ;  /* 0x0000000406027c25 */ /* 0x000fe2000f8e00ff */
        /* <DEDUP_REMOVED lines=22> */
[----:B-1----:R-:W-:-:S05]  /*277a0*/  @P5 IADD3 R3, P0, R30, R3, RZ ;  /* 0x000000031e035210 */ /* 0x002fca0007f1e0ff */
[----:B----4-:R-:W-:-:S05]  /*277b0*/  @P5 IMAD.X R2, RZ, RZ, R2, P0 ;  /* 0x000000ffff025224 */ /* 0x010fca00000e0602 */
[----:B------:R-:W-:-:S04]  /*277c0*/  @P5 LOP3.LUT R3, R3, R2, RZ, 0x3c, !PT ;  /* 0x0000000203035212 */ /* 0x000fc800078e3cff */
[----:B------:R-:W-:-:S04]  /*277d0*/  @P5 LOP3.LUT R2, R3, R2, RZ, 0x3c, !PT ;  /* 0x0000000203025212 */ /* 0x000fc800078e3cff */
[----:B------:R-:W-:-:S05]  /*277e0*/  @P5 LOP3.LUT R3, R3, R2, RZ, 0x3c, !PT ;  /* 0x0000000203035212 */ /* 0x000fca00078e3cff */
[----:B------:R-:W-:Y:S01]  /*277f0*/  @!PT LDS RZ, [RZ] ;  /* 0x00000000fffff984 */ /* 0x000fe20000000800 */
[----:B------:R-:W-:Y:S04]  /*27800*/  @P5 LDGSTS.E.BYPASS.LTC128B.128 [R0+0x1e400], desc[UR42][R2.64], !P6 ;  /* 0x1e40000002005fae */ /* 0x000fe8000f101d6a */
[----:B------:R-:W-:Y:S04]  /*27810*/  @P5 LDGSTS.E.BYPASS.LTC128B.128 [R0+0x20400], desc[UR42][R2.64+0x40], !P3 ;  /* 0x2040004002005fae */ /* 0x000fe8000d901d6a */
[----:B------:R1:W-:Y:S04]  /*27820*/  @P5 LDGSTS.E.BYPASS.LTC128B.128 [R0+0x22400], desc[UR42][R2.64+0x80], !P2 ;  /* 0x2240008002005fae */ /* 0x0003e8000d101d6a */
[----:B-1----:R-:W1:Y:S04]  /*27830*/  SHFL.IDX PT, R3, R5, 0x1, 0x1c1f ;  /* 0x003c1f0005037f89 */ /* 0x002e6800000e0000 */
[----:B------:R-:W4:Y:S01]  /*27840*/  SHFL.IDX PT, R2, R6, 0x1, 0x1c1f ;  /* 0x003c1f0006027f89 */ /* 0x000f2200000e0000 */
[----:B-1----:R-:W-:-:S05]  /*27850*/  @P4 IADD3 R3, P0, R30, R3, RZ ;  /* 0x000000031e034210 */ /* 0x002fca0007f1e0ff */
[----:B----4-:R-:W-:-:S05]  /*27860*/  @P4 IMAD.X R2, RZ, RZ, R2, P0 ;  /* 0x000000ffff024224 */ /* 0x010fca00000e0602 */
[----:B------:R-:W-:-:S04]  /*27870*/  @P4 LOP3.LUT R3, R3, R2, RZ, 0x3c, !PT ;  /* 0x0000000203034212 */ /* 0x000fc800078e3cff */
[----:B------:R-:W-:-:S04]  /*27880*/  @P4 LOP3.LUT R2, R3, R2, RZ, 0x3c, !PT ;  /* 0x0000000203024212 */ /* 0x000fc800078e3cff */
[----:B------:R-:W-:-:S05]  /*27890*/  @P4 LOP3.LUT R3, R3, R2, RZ, 0x3c, !PT ;  /* 0x0000000203034212 */ /* 0x000fca00078e3cff */
[----:B------:R-:W-:Y:S04]  /*278a0*/  @P4 LDGSTS.E.BYPASS.LTC128B.128 [R0+0x1ec00], desc[UR42][R2.64], !P6 ;  /* 0x1ec0000002004fae */ /* 0x000fe8000f101d6a */
[----:B------:R-:W-:Y:S04]  /*278b0*/  @P4 LDGSTS.E.BYPASS.LTC128B.128 [R0+0x20c00], desc[UR42][R2.64+0x40], !P3 ;  /* 0x20c0004002004fae */ /* 0x000fe8000d901d6a */
[----:B------:R1:W-:Y:S04]  /*278c0*/  @P4 LDGSTS.E.BYPASS.LTC128B.128 [R0+0x22c00], desc[UR42][R2.64+0x80], !P2 ;  /* 0x22c0008002004fae */ /* 0x0003e8000d101d6a */
[----:B-1----:R-:W1:Y:S04]  /*278d0*/  SHFL.IDX PT, R3, R5, 0x2, 0x1c1f ;  /* 0x005c1f0005037f89 */ /* 0x002e6800000e0000 */
[----:B------:R-:W4:Y:S04]  /*278e0*/  SHFL.IDX PT, R2, R6, 0x2, 0x1c1f ;  /* 0x005c1f0006027f89 */ /* 0x000f2800000e0000 */
[----:B------:R-:W0:Y:S04]  /*278f0*/  SHFL.IDX PT, R5, R5, 0x3, 0x1c1f ;  /* 0x007c1f0005057f89 */ /* 0x000e2800000e0000 */
[----:B------:R-:W0:Y:S01]  /*27900*/  SHFL.IDX PT, R6, R6, 0x3, 0x1c1f ;  /* 0x007c1f0006067f89 */ /* 0x000e2200000e0000 */
[----:B-1----:R-:W-:-:S05]  /*27910*/  @P1 IADD3 R3, P0, R30, R3, RZ ;  /* 0x000000031e031210 */ /* 0x002fca0007f1e0ff */
[----:B----4-:R-:W-:-:S05]  /*27920*/  @P1 IMAD.X R2, RZ, RZ, R2, P0 ;  /* 0x000000ffff021224 */ /* 0x010fca00000e0602 */
[----:B------:R-:W-:-:S04]  /*27930*/  @P1 LOP3.LUT R3, R3, R2, RZ, 0x3c, !PT ;  /* 0x0000000203031212 */ /* 0x000fc800078e3cff */
[----:B------:R-:W-:-:S04]  /*27940*/  @P1 LOP3.LUT R2, R3, R2, RZ, 0x3c, !PT ;  /* 0x0000000203021212 */ /* 0x000fc800078e3cff */
[----:B------:R-:W-:-:S05]  /*27950*/  @P1 LOP3.LUT R3, R3, R2, RZ, 0x3c, !PT ;  /* 0x0000000203031212 */ /* 0x000fca00078e3cff */
[----:B------:R1:W-:Y:S04]  /*27960*/  @P1 LDGSTS.E.BYPASS.LTC128B.128 [R0+0x1f400], desc[UR42][R2.64], !P6 ;  /* 0x1f40000002001fae */ /* 0x0003e8000f101d6a */
[----:B------:R1:W-:Y:S04]  /*27970*/  @P1 LDGSTS.E.BYPASS.LTC128B.128 [R0+0x21400], desc[UR42][R2.64+0x40], !P3 ;  /* 0x2140004002001fae */ /* 0x0003e8000d901d6a */
[----:B0-----:R1:W-:Y:S02]  /*27980*/  @P1 LDGSTS.E.BYPASS.LTC128B.128 [R0+0x23400], desc[UR42][R2.64+0x80], !P2 ;  /* 0x2340008002001fae */ /* 0x0013e4000d101d6a */
.L_x_2097:
[----:B------:R-:W-:Y:S02]  /*27990*/  LOP3.LUT P1, RZ, R32, 0x10, RZ, 0xc0, !PT ;  /* 0x0000001020ff7812 */ /* 0x000fe4000782c0ff */
[----:B------:R-:W-:-:S11]  /*279a0*/  ISETP.GE.AND P4, PT, R30, R8, PT ;  /* 0x000000081e00720c */ /* 0x000fd60003f86270 */
[----:B01----:R-:W-:-:S05]  /*279b0*/  @P1 IADD3 R2, P0, R30, R5, RZ ;  /* 0x000000051e021210 */ /* 0x003fca0007f1e0ff */
        /* <DEDUP_REMOVED lines=9> */
.L_x_1897:
        /* <DEDUP_REMOVED lines=11> */
.L_x_1898:
[----:B------:R0:W5:Y:S01]  /*27b00*/  LDL.LU R3, [R1+0x14] ;  /* 0x0000140001037983 */ /* 0x0001620000300800 */
[----:B------:R0:W-:Y:S02]  /*27b10*/  SYNCS.ARRIVE.TRANS64.A1T0 RZ, [R4+URZ+0x2a830], RZ ;  /* 0x02a830ff04ff79a7 */ /* 0x0001e4000810003f */
[----:B------:R-:W-:Y:S05]  /*27b20*/  WARPSYNC.ALL ;  /* 0x0000000000007948 */ /* 0x000fea0003800000 */
[----:B------:R-:W-:Y:S01]  /*27b30*/  ULDC.64 UR4, c[0x0][0x298] ;  /* 0x0000a60000047ab9 */ /* 0x000fe20000000a00 */
[----:B------:R-:W-:Y:S01]  /*27b40*/  VIADD R0, R22, 0x18400 ;  /* 0x0001840016007836 */ /* 0x000fe20000000000 */
[----:B------:R-:W-:Y:S01]  /*27b50*/  ULDC.64 UR6, c[0x0][0xa00] ;  /* 0x0002800000067ab9 */ /* 0x000fe20000000a00 */
[----:B------:R-:W-:Y:S01]  /*27b60*/  BSSY B6, `(.L_x_1899) ;  /* 0x0000021000067945 */ /* 0x000fe20003800000 */
[----:B------:R-:W-:Y:S01]  /*27b70*/  BAR.SYNC.DEFER_BLOCKING 0x8, 0x180 ;  /* 0x0206000000007b1d */ /* 0x000fe20000010000 */
[----:B------:R-:W-:-:S02]  /*27b80*/  ISETP.NE.U32.AND P0, PT, RZ, UR6, PT ;  /* 0x00000006ff007c0c */ /* 0x000fc4000bf05070 */
[----:B------:R-:W-:Y:S02]  /*27b90*/  LOP3.LUT P1, RZ, R0, 0x1bf, RZ, 0xc0, !PT ;  /* 0x000001bf00ff7812 */ /* 0x000fe4000782c0ff */
[----:B------:R-:W-:-:S04]  /*27ba0*/  ISETP.NE.AND.EX P0, PT, RZ, UR7, PT, P0 ;  /* 0x00000007ff007c0c */ /* 0x000fc8000bf05300 */
[----:B------:R-:W-:Y:S02]  /*27bb0*/  SEL R27, R19, RZ, !P0 ;  /* 0x000000ff131b7207 */ /* 0x000fe40004000000 */
[----:B-----5:R-:W-:Y:S01]  /*27bc0*/  SHF.R.S32.HI R2, RZ, 0x1f, R3 ;  /* 0x0000001fff027819 */ /* 0x020fe20000011403 */
[----:B0-23--:R-:W-:-:S04]  /*27bd0*/  IMAD.WIDE.U32 R4, R3, UR4, RZ ;  /* 0x0000000403047c25 */ /* 0x00dfc8000f8e00ff */
[----:B------:R-:W-:Y:S01]  /*27be0*/  IMAD R2, R2, UR4, RZ ;  /* 0x0000000402027c24 */ /* 0x000fe2000f8e02ff */
[----:B------:R0:W-:Y:S03]  /*27bf0*/  STL.64 [R1+0x18], R4 ;  /* 0x0000180401007387 */ /* 0x0001e60000100a00 */
[----:B------:R-:W-:Y:S01]  /*27c00*/  IMAD R0, R3, UR5, R2 ;  /* 0x0000000503007c24 */ /* 0x000fe2000f8e0202 */
[----:B------:R-:W-:-:S03]  /*27c10*/  SHF.R.S32.HI R2, RZ, 0x1f, R19 ;  /* 0x0000001fff027819 */ /* 0x000fc60000011413 */
[----:B------:R-:W-:Y:S01]  /*27c20*/  IMAD.IADD R3, R5, 0x1, R0 ;  /* 0x0000000105037824 */ /* 0x000fe200078e0200 */
[----:B------:R-:W-:-:S04]  /*27c30*/  SEL R0, R2, RZ, !P0 ;  /* 0x000000ff02007207 */ /* 0x000fc80004000000 */
[----:B------:R0:W-:Y:S04]  /*27c40*/  STL [R1+0x14], R3 ;  /* 0x0000140301007387 */ /* 0x0001e80000100800 */
[----:B------:R0:W-:Y:S01]  /*27c50*/  STL [R1+0x24], R0 ;  /* 0x0000240001007387 */ /* 0x0001e20000100800 */
[----:B------:R-:W-:Y:S05]  /*27c60*/  @!P1 BRA `(.L_x_1900) ;  /* 0x0000000000409947 */ /* 0x000fea0003800000 */
[----:B------:R-:W-:Y:S01]  /*27c70*/  MOV R2, 0x0 ;  /* 0x0000000000027802 */ /* 0x000fe20000000f00 */
[----:B------:R-:W-:Y:S01]  /*27c80*/  ULDC.64 UR4, c[0x4][0xc0] ;  /* 0x0100300000047ab9 */ /* 0x000fe20000000a00 */
[----:B------:R-:W-:Y:S01]  /*27c90*/  ULDC.64 UR6, c[0x4][0xc8] ;  /* 0x0100320000067ab9 */ /* 0x000fe20000000a00 */
[----:B------:R-:W-:Y:S01]  /*27ca0*/  ULDC.64 UR8, c[0x4][0x28] ;  /* 0x01000a0000087ab9 */ /* 0x000fe20000000a00 */
[----:B0-----:R-:W-:Y:S01]  /*27cb0*/  IMAD.U32 R4, RZ, RZ, UR4 ;  /* 0x00000004ff047e24 */ /* 0x001fe2000f8e00ff */
        /* <DEDUP_REMOVED lines=11> */
.L_x_1900:
[----:B------:R-:W-:Y:S05]  /*27d70*/  BSYNC B6 ;  /* 0x0000000000067941 */ /* 0x000fea0003800000 */
.L_x_1899:
[----:B------:R-:W2:Y:S01]  /*27d80*/  LDL.LU R21, [R1+0x24] ;  /* 0x0000240001157983 */ /* 0x000ea20000300800 */
[----:B------:R-:W-:Y:S01]  /*27d90*/  ULDC.64 UR4, c[0x0][0x2d8] ;  /* 0x0000b60000047ab9 */ /* 0x000fe20000000a00 */
[----:B------:R-:W1:Y:S02]  /*27da0*/  LDC R7, c[0x0][0x448] ;  /* 0x00011200ff077b82 */ /* 0x000e640000000800 */
[----:B------:R-:W3:Y:S04]  /*27db0*/  LDL.LU R20, [R1+0x14] ;  /* 0x0000140001147983 */ /* 0x000ee80000300800 */
[----:B0-----:R-:W3:Y:S01]  /*27dc0*/  LDL.LU.64 R2, [R1+0x18] ;  /* 0x0000180001027983 */ /* 0x001ee20000300a00 */
[----:B------:R-:W-:-:S03]  /*27dd0*/  IMAD R0, R29, UR4, RZ ;  /* 0x000000041d007c24 */ /* 0x000fc6000f8e02ff */
[----:B------:R0:W5:Y:S01]  /*27de0*/  LDL R8, [R1+0x10] ;  /* 0x0000100001087983 */ /* 0x0001620000100800 */
[----:B------:R-:W-:Y:S01]  /*27df0*/  IMAD R0, R18, UR5, R0 ;  /* 0x0000000512007c24 */ /* 0x000fe2000f8e0200 */
[----:B-1----:R-:W-:-:S13]  /*27e00*/  ISETP.NE.AND P0, PT, R7, 0x1, PT ;  /* 0x000000010700780c */ /* 0x002fda0003f05270 */
[----:B------:R-:W1:Y:S01]  /*27e10*/  @P0 LDC R6, c[0x0][0x44c] ;  /* 0x00011300ff060b82 */ /* 0x000e620000000800 */
[C---:B------:R-:W-:Y:S02]  /*27e20*/  LOP3.LUT R9, R30.reuse, 0x40, RZ, 0xfc, !PT ;  /* 0x000000401e097812 */ /* 0x040fe400078efcff */
[----:B------:R-:W-:Y:S01]  /*27e30*/  LOP3.LUT R10, R30, 0x80, RZ, 0xfc, !PT ;  /* 0x000000801e0a7812 */ /* 0x000fe200078efcff */
[----:B---3--:R-:W-:Y:S02]  /*27e40*/  IMAD.MOV.U32 R3, RZ, RZ, R20 ;  /* 0x000000ffff037224 */ /* 0x008fe400078e0014 */
[----:B------:R-:W3:Y:S01]  /*27e50*/  S2R R20, SR_TID.X ;  /* 0x0000000000147919 */ /* 0x000ee20000002100 */
[----:B------:R-:W-:Y:S01]  /*27e60*/  IMAD.WIDE.U32 R2, R18, UR4, R2 ;  /* 0x0000000412027c25 */ /* 0x000fe2000f8e0002 */
[----:B------:R-:W-:-:S03]  /*27e70*/  ULDC.64 UR4, c[0x0][0x2e0] ;  /* 0x0000b80000047ab9 */ /* 0x000fc60000000a00 */
[----:B------:R-:W-:Y:S02]  /*27e80*/  IMAD.IADD R3, R3, 0x1, R0 ;  /* 0x0000000103037824 */ /* 0x000fe400078e0200 */
[----:B--2---:R-:W-:Y:S02]  /*27e90*/  IMAD R0, R21, UR4, RZ ;  /* 0x0000000415007c24 */ /* 0x004fe4000f8e02ff */
[----:B------:R-:W2:Y:S01]  /*27ea0*/  S2R R21, SR_TID.X ;  /* 0x0000000000157919 */ /* 0x000ea20000002100 */
[----:B------:R-:W-:-:S04]  /*27eb0*/  IMAD.WIDE.U32 R2, R27, UR4, R2 ;  /* 0x000000041b027c25 */ /* 0x000fc8000f8e0002 */
[----:B------:R-:W-:Y:S01]  /*27ec0*/  IMAD R0, R27, UR5, R0 ;  /* 0x000000051b007c24 */ /* 0x000fe2000f8e0200 */
[----:B------:R-:W-:-:S03]  /*27ed0*/  ULDC.64 UR4, c[0x0][0x2d0] ;  /* 0x0000b40000047ab9 */ /* 0x000fc60000000a00 */
[----:B------:R-:W-:Y:S02]  /*27ee0*/  IMAD.IADD R3, R3, 0x1, R0 ;  /* 0x0000000103037824 */ /* 0x000fe400078e0200 */
[----:B------:R-:W4:Y:S01]  /*27ef0*/  @P0 LDC R0, c[0x0][0x450] ;  /* 0x00011400ff000b82 */ /* 0x000f220000000800 */
[----:B---3--:R-:W-:-:S04]  /*27f00*/  LOP3.LUT R20, R20, 0x7f, RZ, 0xc0, !PT ;  /* 0x0000007f14147812 */ /* 0x008fc800078ec0ff */
[----:B------:R-:W-:Y:S01]  /*27f10*/  SHF.R.U32.HI R20, RZ, 0x2, R20 ;  /* 0x00000002ff147819 */ /* 0x000fe20000011614 */
[----:B--2---:R-:W-:-:S05]  /*27f20*/  IMAD.SHL.U32 R21, R21, 0x20, RZ ;  /* 0x0000002015157824 */ /* 0x004fca00078e00ff */
[----:B------:R-:W-:-:S04]  /*27f30*/  LOP3.LUT R21, R21, 0x60, RZ, 0xc0, !PT ;  /* 0x0000006015157812 */ /* 0x000fc800078ec0ff */
[----:B------:R-:W-:-:S05]  /*27f40*/  LOP3.LUT R20, R20, R21, RZ, 0xfc, !PT ;  /* 0x0000001514147212 */ /* 0x000fca00078efcff */
[----:B------:R-:W-:-:S04]  /*27f50*/  IMAD.IADD R5, R20, 0x1, R17 ;  /* 0x0000000114057824 */ /* 0x000fc800078e0211 */
[----:B-1----:R-:W-:-:S04]  /*27f60*/  @P0 IMAD.HI.U32 R6, R5, R6, RZ ;  /* 0x0000000605060227 */ /* 0x002fc800078e00ff */
[----:B------:R-:W-:Y:S01]  /*27f70*/  IMAD.MOV.U32 R4, RZ, RZ, R5 ;  /* 0x000000ffff047224 */ /* 0x000fe200078e0005 */
[----:B----4-:R-:W-:Y:S01]  /*27f80*/  @P0 SHF.R.U32.HI R4, RZ, R0, R6 ;  /* 0x00000000ff040219 */ /* 0x010fe20000011606 */
[----:B------:R-:W1:Y:S04]  /*27f90*/  S2R R20, SR_TID.X ;  /* 0x0000000000147919 */ /* 0x000e680000002100 */
[----:B------:R-:W-:-:S04]  /*27fa0*/  IMAD.MOV R0, RZ, RZ, -R4 ;  /* 0x000000ffff007224 */ /* 0x000fc800078e0a04 */
        /* <DEDUP_REMOVED lines=14> */
[----:B-1----:R-:W-:Y:S02]  /*28090*/  LOP3.LUT R20, R20, 0x7f, RZ, 0xc0, !PT ;  /* 0x0000007f14147812 */ /* 0x002fe400078ec0ff */
[----:B------:R-:W-:Y:S01]  /*280a0*/  IADD3.X R4, R3, UR5, R4, P0, !PT ;  /* 0x0000000503047c10 */ /* 0x000fe200087fe404 */
[----:B------:R-:W-:Y:S01]  /*280b0*/  UMOV UR5, 0xffffffff ;  /* 0xffffffff00057882 */ /* 0x000fe20000000000 */
[----:B------:R-:W-:Y:S02]  /*280c0*/  ISETP.GE.AND P3, PT, R30, UR4, PT ;  /* 0x000000041e007c0c */ /* 0x000fe4000bf66270 */
[----:B------:R-:W-:-:S02]  /*280d0*/  ISETP.GE.AND P0, PT, R9, UR4, PT ;  /* 0x0000000409007c0c */ /* 0x000fc4000bf06270 */
[----:B------:R-:W-:Y:S02]  /*280e0*/  ISETP.GE.AND P1, PT, R10, UR4, PT ;  /* 0x000000040a007c0c */ /* 0x000fe4000bf26270 */
[----:B------:R-:W-:Y:S01]  /*280f0*/  SHF.R.U32.HI R9, RZ, 0x2, R20 ;  /* 0x00000002ff097819 */ /* 0x000fe20000011614 */
[----:B0-----:R-:W-:Y:S10]  /*28100*/  BRA.DIV UR5, `(.L_x_1901) ;  /* 0x0000006a05a47947 */ /* 0x001ff4000b800000 */
[----:B------:R-:W0:Y:S01]  /*28110*/  SHFL.IDX PT, R3, R0, RZ, 0x1c1f ;  /* 0x001c1fff00037589 */ /* 0x000e2200000e0000 */
[----:B------:R-:W-:Y:S02]  /*28120*/  IMAD R35, R35, R7, RZ ;  /* 0x0000000723237224 */ /* 0x000fe400078e02ff */
[----:B------:R-:W-:Y:S01]  /*28130*/  IMAD.IADD R17, R9, 0x1, R17 ;  /* 0x0000000109117824 */ /* 0x000fe200078e0211 */
[----:B------:R-:W1:Y:S04]  /*28140*/  SHFL.IDX PT, R2, R4, RZ, 0x1c1f ;  /* 0x001c1fff04027589 */ /* 0x000e6800000e0000 */
[----:B------:R-:W-:-:S13]  /*28150*/  ISETP.GE.AND P2, PT, R17, R35, PT ;  /* 0x000000231100720c */ /* 0x000fda0003f46270 */
[----:B0-----:R-:W-:-:S05]  /*28160*/  @!P2 IADD3 R3, P4, R30, R3, RZ ;  /* 0x000000031e03a210 */ /* 0x001fca0007f9e0ff */
[----:B-1----:R-:W-:-:S05]  /*28170*/  @!P2 IMAD.X R2, RZ, RZ, R2, P4 ;  /* 0x000000ffff02a224 */ /* 0x002fca00020e0602 */
[----:B------:R-:W-:-:S04]  /*28180*/  @!P2 LOP3.LUT R3, R3, R2, RZ, 0x3c, !PT ;  /* 0x000000020303a212 */ /* 0x000fc800078e3cff */
[----:B------:R-:W-:-:S04]  /*28190*/  @!P2 LOP3.LUT R2, R3, R2, RZ, 0x3c, !PT ;  /* 0x000000020302a212 */ /* 0x000fc800078e3cff */
[----:B------:R-:W-:-:S05]  /*281a0*/  @!P2 LOP3.LUT R3, R3, R2, RZ, 0x3c, !PT ;  /* 0x000000020303a212 */ /* 0x000fca00078e3cff */
[----:B------:R-:W-:Y:S01]  /*281b0*/  @!PT LDS RZ, [RZ] ;  /* 0x00000000fffff984 */ /* 0x000fe20000000800 */
[----:B-----5:R-:W-:Y:S04]  /*281c0*/  @!P2 LDGSTS.E.BYPASS.LTC128B.128 [R8+0x18400], desc[UR42][R2.64], !P3 ;  /* 0x184000000208afae */ /* 0x020fe8000d901d6a */
[----:B------:R-:W-:Y:S04]  /*281d0*/  @!P2 LDGSTS.E.BYPASS.LTC128B.128 [R8+0x1a400], desc[UR42][R2.64+0x40], !P0 ;  /* 0x1a4000400208afae */ /* 0x000fe8000c101d6a */
[----:B------:R0:W-:Y:S02]  /*281e0*/  @!P2 LDGSTS.E.BYPASS.LTC128B.128 [R8+0x1c400], desc[UR42][R2.64+0x80], !P1 ;  /* 0x1c4000800208afae */ /* 0x0001e4000c901d6a */
[----:B0-----:R-:W-:-:S02]  /*281f0*/  VIADD R2, R17, 0x20 ;  /* 0x0000002011027836 */ /* 0x001fc40000000000 */
[----:B------:R-:W0:Y:S03]  /*28200*/  SHFL.IDX PT, R3, R0, 0x1, 0x1c1f ;  /* 0x003c1f0000037f89 */ /* 0x000e2600000e0000 */
[----:B------:R-:W-:Y:S02]  /*28210*/  ISETP.GE.AND P2, PT, R2, R35, PT ;  /* 0x000000230200720c */ /* 0x000fe40003f46270 */
[----:B------:R-:W1:Y:S11]  /*28220*/  SHFL.IDX PT, R2, R4, 0x1, 0x1c1f ;  /* 0x003c1f0004027f89 */ /* 0x000e7600000e0000 */
[----:B0-----:R-:W-:-:S05]  /*28230*/  @!P2 IADD3 R3, P4, R30, R3, RZ ;  /* 0x000000031e03a210 */ /* 0x001fca0007f9e0ff */
[----:B-1----:R-:W-:-:S05]  /*28240*/  @!P2 IMAD.X R2, RZ, RZ, R2, P4 ;  /* 0x000000ffff02a224 */ /* 0x002fca00020e0602 */
[----:B------:R-:W-:-:S04]  /*28250*/  @!P2 LOP3.LUT R3, R3, R2, RZ, 0x3c, !PT ;  /* 0x000000020303a212 */ /* 0x000fc800078e3cff */
[----:B------:R-:W-:-:S04]  /*28260*/  @!P2 LOP3.LUT R2, R3, R2, RZ, 0x3c, !PT ;  /* 0x000000020302a212 */ /* 0x000fc800078e3cff */
[----:B------:R-:W-:-:S05]  /*28270*/  @!P2 LOP3.LUT R3, R3, R2, RZ, 0x3c, !PT ;  /* 0x000000020303a212 */ /* 0x000fca00078e3cff */
[----:B------:R-:W-:Y:S04]  /*28280*/  @!P2 LDGSTS.E.BYPASS.LTC128B.128 [R8+0x18c00], desc[UR42][R2.64], !P3 ;  /* 0x18c000000208afae */ /* 0x000fe8000d901d6a */
[----:B------:R-:W-:Y:S04]  /*28290*/  @!P2 LDGSTS.E.BYPASS.LTC128B.128 [R8+0x1ac00], desc[UR42][R2.64+0x40], !P0 ;  /* 0x1ac000400208afae */ /* 0x000fe8000c101d6a */
[----:B------:R0:W-:Y:S02]  /*282a0*/  @!P2 LDGSTS.E.BYPASS.LTC128B.128 [R8+0x1cc00], desc[UR42][R2.64+0x80], !P1 ;  /* 0x1cc000800208afae */ /* 0x0001e4000c901d6a */
[----:B0-----:R-:W-:-:S02]  /*282b0*/  VIADD R2, R17, 0x40 ;  /* 0x0000004011027836 */ /* 0x001fc40000000000 */
[----:B------:R-:W0:Y:S03]  /*282c0*/  SHFL.IDX PT, R3, R0, 0x2, 0x1c1f ;  /* 0x005c1f0000037f89 */ /* 0x000e2600000e0000 */
[----:B------:R-:W-:Y:S01]  /*282d0*/  ISETP.GE.AND P2, PT, R2, R35, PT ;  /* 0x000000230200720c */ /* 0x000fe20003f46270 */
[----:B------:R-:W-:Y:S04]  /*282e0*/  SHFL.IDX PT, R0, R0, 0x3, 0x1c1f ;  /* 0x007c1f0000007f89 */ /* 0x000fe800000e0000 */
[----:B------:R-:W1:Y:S04]  /*282f0*/  SHFL.IDX PT, R2, R4, 0x2, 0x1c1f ;  /* 0x005c1f0004027f89 */ /* 0x000e6800000e0000 */
[----:B------:R-:W2:Y:S04]  /*28300*/  SHFL.IDX PT, R4, R4, 0x3, 0x1c1f ;  /* 0x007c1f0004047f89 */ /* 0x000ea800000e0000 */
        /* <DEDUP_REMOVED lines=8> */
.L_x_2106:
[----:B------:R-:W-:Y:S01]  /*28390*/  IADD3 R17, R17, 0x60, RZ ;  /* 0x0000006011117810 */ /* 0x000fe20007ffe0ff */
[----:B------:R-:W-:Y:S03]  /*283a0*/  BSSY B0, `(.L_x_1902) ;  /* 0x000000b000007945 */ /* 0x000fe60003800000 */
[----:B------:R-:W-:-:S13]  /*283b0*/  ISETP.GE.AND P2, PT, R17, R35, PT ;  /* 0x000000231100720c */ /* 0x000fda0003f46270 */
[----:B------:R-:W-:Y:S05]  /*283c0*/  @P2 BRA `(.L_x_1903) ;  /* 0x0000000000202947 */ /* 0x000fea0003800000 */
[----:B01----:R-:W-:-:S05]  /*283d0*/  IADD3 R2, P2, R30, R0, RZ ;  /* 0x000000001e027210 */ /* 0x003fca0007f5e0ff */
[----:B------:R-:W-:-:S05]  /*283e0*/  IMAD.X R3, RZ, RZ, R4, P2 ;  /* 0x000000ffff037224 */ /* 0x000fca00010e0604 */
[----:B------:R-:W-:Y:S01]  /*283f0*/  @!PT LDS RZ, [RZ] ;  /* 0x00000000fffff984 */ /* 0x000fe20000000800 */
[----:B------:R-:W-:Y:S01]  /*28400*/  @!PT LDS RZ, [RZ] ;  /* 0x00000000fffff984 */ /* 0x000fe20000000800 */
[----:B------:R-:W-:Y:S01]  /*28410*/  @!PT LDS RZ, [RZ] ;  /* 0x00000000fffff984 */ /* 0x000fe20000000800 */
[----:B------:R2:W-:Y:S04]  /*28420*/  LDGSTS.E.BYPASS.LTC128B.128 [R8+0x19c00], desc[UR42][R2.64], !P3 ;  /* 0x19c0000002087fae */ /* 0x0005e8000d901d6a */
[----:B------:R2:W-:Y:S04]  /*28430*/  LDGSTS.E.BYPASS.LTC128B.128 [R8+0x1bc00], desc[UR42][R2.64+0x40], !P0 ;  /* 0x1bc0004002087fae */ /* 0x0005e8000c101d6a */
[----:B------:R2:W-:Y:S02]  /*28440*/  LDGSTS.E.BYPASS.LTC128B.128 [R8+0x1dc00], desc[UR42][R2.64+0x80], !P1 ;  /* 0x1dc0008002087fae */ /* 0x0005e4000c901d6a */
.L_x_1903:
[----:B------:R-:W-:Y:S05]  /*28450*/  BSYNC B0 ;  /* 0x0000000000007941 */ /* 0x000fea0003800000 */
.L_x_1902:
[----:B------:R-:W-:Y:S01]  /*28460*/  NOP ;  /* 0x0000000000007918 */ /* 0x000fe20000000000 */
[----:B------:R-:W-:-:S13]  /*28470*/  PLOP3.LUT P0, PT, PT, PT, PT, 0x80, 0x0 ;  /* 0x000000000000781c */ /* 0x000fda0003f0f070 */
.L_x_1904:
[----:B------:R-:W-:Y:S02]  /*28480*/  PLOP3.LUT P1, PT, P1, P0, PT, 0xa2, 0x0 ;  /* 0x000000000000781c */ /* 0x000fe40000f21472 */
[----:B------:R-:W-:-:S08]  /*28490*/  @P0 R2UR P1, UR4, R22 ;  /* 0x00000000160402ca */ /* 0x000fd00000020000 */
[----:B------:R-:W-:-:S05]  /*284a0*/  @P0 PLOP3.LUT P0, PT, P1, PT, PT, 0x80, 0x0 ;  /* 0x000000000000081c */ /* 0x000fca0000f0f070 */
[----:B------:R-:W-:Y:S01]  /*284b0*/  @!P1 SYNCS.ARRIVE.TRANS64.RED.A0T1 RZ, [UR4+0x2a800], RZ ;  /* 0x02a800ffffff99a7 */ /* 0x000fe20008200404 */
[----:B------:R-:W-:Y:S07]  /*284c0*/  @!P1 ARRIVES.LDGSTSBAR.64.TRANSCNT [UR4+0x2a800] ;  /* 0x02a80000ff0099b0 */ /* 0x000fee0008000a84 */
[----:B------:R-:W-:Y:S05]  /*284d0*/  @P0 BRA.U.ANY `(.L_x_1904) ;  /* 0xfffffffd00e80947 */ /* 0x000fea000393ffff */
[----:B012---:R-:W2:Y:S02]  /*284e0*/  LDL.LU R2, [R1+0x28] ;  /* 0x0000280001027983 */ /* 0x007ea40000300800 */
[----:B--2---:R-:W-:-:S05]  /*284f0*/  VIADD R2, R2, 0x1 ;  /* 0x0000000102027836 */ /* 0x004fca0000000000 */
[----:B------:R0:W-:Y:S01]  /*28500*/  STL [R1+0x28], R2 ;  /* 0x0000280201007387 */ /* 0x0001e20000100800 */
[----:B------:R-:W-:-:S04]  /*28510*/  LEA.HI R0, R2, R2, RZ, 0x1 ;  /* 0x0000000202007211 */ /* 0x000fc800078f08ff */
[----:B------:R-:W-:-:S05]  /*28520*/  LOP3.LUT R0, R0, 0xfffffffe, RZ, 0xc0, !PT ;  /* 0xfffffffe00007812 */ /* 0x000fca00078ec0ff */
[----:B------:R-:W-:-:S05]  /*28530*/  IMAD.IADD R0, R2, 0x1, -R0 ;  /* 0x0000000102007824 */ /* 0x000fca00078e0a00 */
[----:B------:R-:W-:Y:S01]  /*28540*/  SHF.L.U32 R3, R0, 0x1f, RZ ;  /* 0x0000001f00037819 */ /* 0x000fe200000006ff */
[----:B------:R-:W-:Y:S01]  /*28550*/  NOP ;  /* 0x0000000000007918 */ /* 0x000fe20000000000 */
[----:B0-----:R-:W2:Y:S01]  /*28560*/  LDL.LU R2, [R1+0x20] ;  /* 0x0000200001027983 */ /* 0x001ea20000300800 */
[----:B------:R0:W-:Y:S01]  /*28570*/  SYNCS.ARRIVE.TRANS64.A1T0 RZ, [R22+URZ+0x2a800], RZ ;  /* 0x02a800ff16ff79a7 */ /* 0x0001e2000810003f */
[----:B------:R-:W-:Y:S01]  /*28580*/  BSSY B0, `(.L_x_1905) ;  /* 0x0000005000007945 */ /* 0x000fe20003800000 */
[----:B------:R-:W1:Y:S01]  /*28590*/  SYNCS.PHASECHK.TRANS64.TRYWAIT P1, [R22+URZ+0x2a820], R3 ;  /* 0x02a82003160075a7 */ /* 0x000e62000802017f */
[----:B--2---:R-:W-:-:S05]  /*285a0*/  VIADD R20, R2, 0xfffffffe ;  /* 0xfffffffe02147836 */ /* 0x004fca0000000000 */
[----:B------:R-:W-:Y:S01]  /*285b0*/  ISETP.GE.AND P0, PT, R20, R36, PT ;  /* 0x000000241400720c */ /* 0x000fe20003f06270 */
[----:B01----:R-:W-:-:S12]  /*285c0*/  @!P1 BRA `(.L_x_1906) ;  /* 0x0000006800d09947 */ /* 0x003fd80003800000 */
.L_x_2107:
[----:B------:R-:W-:Y:S05]  /*285d0*/  BSYNC B0 ;  /* 0x0000000000007941 */ /* 0x000fea0003800000 */
.L_x_1905:
[----:B------:R-:W-:Y:S05]  /*285e0*/  @!P0 BRA `(.L_x_1907) ;  /* 0x0000001000f88947 */ /* 0x000fea0003800000 */
[----:B------:R-:W-:Y:S02]  /*285f0*/  IMAD.MOV.U32 R5, RZ, RZ, R23 ;  /* 0x000000ffff057224 */ /* 0x000fe400078e0017 */
[----:B------:R-:W-:-:S07]  /*28600*/  IMAD.MOV.U32 R6, RZ, RZ, R25 ;  /* 0x000000ffff067224 */ /* 0x000fce00078e0019 */
.L_x_1927:
[----:B-1----:R-:W1:Y:S01]  /*28610*/  LDC R7, c[0x0][0x430] ;  /* 0x00010c00ff077b82 */ /* 0x002e620000000800 */
[----:B0-2---:R-:W2:Y:S01]  /*28620*/  S2R R2, SR_TID.X ;  /* 0x0000000000027919 */ /* 0x005ea20000002100 */
[----:B------:R-:W-:Y:S05]  /*28630*/  YIELD ;  /* 0x0000000000007946 */ /* 0x000fea0003800000 */
[----:B------:R-:W-:Y:S01]  /*28640*/  ULDC.64 UR4, c[0x0][0x428] ;  /* 0x00010a0000047ab9 */ /* 0x000fe20000000a00 */
[----:B-1----:R-:W-:Y:S02]  /*28650*/  ISETP.NE.AND P0, PT, R7, 0x1, PT ;  /* 0x000000010700780c */ /* 0x002fe40003f05270 */
[C---:B--2---:R-:W-:Y:S01]  /*28660*/  LOP3.LUT R0, R2.reuse, 0x7f, RZ, 0xc0, !PT ;  /* 0x0000007f02007812 */ /* 0x044fe200078ec0ff */
[----:B------:R-:W-:-:S10]  /*28670*/  IMAD.SHL.U32 R2, R2, 0x20, RZ ;  /* 0x0000002002027824 */ /* 0x000fd400078e00ff */
[----:B------:R-:W1:Y:S01]  /*28680*/  @P0 LDC R4, c[0x0][0x434] ;  /* 0x00010d00ff040b82 */ /* 0x000e620000000800 */
[----:B0-----:R-:W-:Y:S02]  /*28690*/  SHF.R.U32.HI R3, RZ, 0x2, R0 ;  /* 0x00000002ff037819 */ /* 0x001fe40000011600 */
[----:B------:R-:W-:-:S03]  /*286a0*/  LOP3.LUT R2, R2, 0x60, RZ, 0xc0, !PT ;  /* 0x0000006002027812 */ /* 0x000fc600078ec0ff */
[----:B------:R-:W-:Y:S02]  /*286b0*/  IMAD R3, R20, 0x80, R3 ;  /* 0x0000008014037824 */ /* 0x000fe400078e0203 */
[----:B------:R-:W0:Y:S03]  /*286c0*/  @P0 LDC R0, c[0x0][0x438] ;  /* 0x00010e00ff000b82 */ /* 0x000e260000000800 */
[----:B------:R-:W-:-:S05]  /*286d0*/  IADD3 R3, R2, R3, R33 ;  /* 0x0000000302037210 */ /* 0x000fca0007ffe021 */
[----:B------:R-:W-:Y:S02]  /*286e0*/  IMAD.MOV.U32 R2, RZ, RZ, R3 ;  /* 0x000000ffff027224 */ /* 0x000fe400078e0003 */
[----:B-1----:R-:W-:-:S05]  /*286f0*/  @P0 IMAD.HI.U32 R4, R3, R4, RZ ;  /* 0x0000000403040227 */ /* 0x002fca00078e00ff */
[----:B0-----:R-:W-:-:S05]  /*28700*/  @P0 SHF.R.U32.HI R2, RZ, R0, R4 ;  /* 0x00000000ff020219 */ /* 0x001fca0000011604 */
[----:B------:R-:W-:-:S04]  /*28710*/  IMAD.MOV R0, RZ, RZ, -R2 ;  /* 0x000000ffff007224 */ /* 0x000fc800078e0a02 */
[----:B------:R-:W-:Y:S01]  /*28720*/  IMAD R7, R7, R0, R3 ;  /* 0x0000000007077224 */ /* 0x000fe200078e0203 */
[----:B------:R-:W-:Y:S01]  /*28730*/  SHF.R.S32.HI R3, RZ, 0x1f, R2 ;  /* 0x0000001fff037819 */ /* 0x000fe20000011402 */
[----:B------:R-:W-:-:S04]  /*28740*/  IMAD R0, R34, UR4, RZ ;  /* 0x0000000422007c24 */ /* 0x000fc8000f8e02ff */
[C---:B------:R-:W-:Y:S02]  /*28750*/  IMAD R0, R28.reuse, UR5, R0 ;  /* 0x000000051c007c24 */ /* 0x040fe4000f8e0200 */
[----:B------:R-:W-:Y:S01]  /*28760*/  IMAD.WIDE.U32 R2, R28, UR4, R2 ;  /* 0x000000041c027c25 */ /* 0x000fe2000f8e0002 */
[----:B------:R-:W-:-:S03]  /*28770*/  ULDC.64 UR4, c[0x0][0x418] ;  /* 0x0001060000047ab9 */ /* 0x000fc60000000a00 */
[----:B------:R-:W-:Y:S01]  /*28780*/  IMAD.IADD R0, R0, 0x1, R3 ;  /* 0x0000000100007824 */ /* 0x000fe200078e0203 */
[----:B------:R-:W-:-:S04]  /*28790*/  LEA R8, P0, R2, UR4, 0x2 ;  /* 0x0000000402087c11 */ /* 0x000fc8000f8010ff */
[----:B------:R-:W-:-:S05]  /*287a0*/  LEA.HI.X R9, R2, UR5, R0, 0x2, P0 ;  /* 0x0000000502097c11 */ /* 0x000fca00080f1400 */
[----:B------:R-:W2:Y:S01]  /*287b0*/  LDG.E R8, desc[UR42][R8.64] ;  /* 0x0000002a08087981 */ /* 0x000ea2000c1e1900 */
[----:B------:R-:W-:Y:S01]  /*287c0*/  IMAD.U32 R10, RZ, RZ, UR39 ;  /* 0x00000027ff0a7e24 */ /* 0x000fe2000f8e00ff */
[C---:B------:R-:W-:Y:S01]  /*287d0*/  ISETP.GT.AND P1, PT, R20.reuse, R36, PT ;  /* 0x000000241400720c */ /* 0x040fe20003f24270 */
[----:B------:R-:W-:Y:S02]  /*287e0*/  VIADD R23, R5, 0x1 ;  /* 0x0000000105177836 */ /* 0x000fe40000000000 */
[----:B------:R-:W-:Y:S01]  /*287f0*/  VIADD R20, R20, 0xffffffff ;  /* 0xffffffff14147836 */ /* 0x000fe20000000000 */
[----:B------:R-:W-:Y:S02]  /*28800*/  ISETP.NE.AND P2, PT, R10, 0x3, PT ;  /* 0x000000030a00780c */ /* 0x000fe40003f45270 */
[----:B------:R-:W-:-:S04]  /*28810*/  ISETP.NE.AND P0, PT, R23, 0x2, PT ;  /* 0x000000021700780c */ /* 0x000fc80003f05270 */
[----:B------:R-:W-:Y:S02]  /*28820*/  SEL R25, RZ, 0x1, P0 ;  /* 0x00000001ff197807 */ /* 0x000fe40000000000 */
[----:B------:R-:W-:Y:S02]  /*28830*/  SEL R23, R23, RZ, P0 ;  /* 0x000000ff17177207 */ /* 0x000fe40000000000 */
[----:B------:R-:W-:Y:S02]  /*28840*/  LOP3.LUT R25, R6, R25, RZ, 0x3c, !PT ;  /* 0x0000001906197212 */ /* 0x000fe400078e3cff */
[----:B--2---:R-:W-:Y:S01]  /*28850*/  SHF.R.S32.HI R10, RZ, 0x1f, R8 ;  /* 0x0000001fff0a7819 */ /* 0x004fe20000011408 */
[----:B------:R-:W-:Y:S06]  /*28860*/  @!P2 BRA `(.L_x_1908) ;  /* 0x000000000004a947 */ /* 0x000fec0003800000 */
[----:B------:R-:W-:Y:S01]  /*28870*/  BPT.TRAP 0x1 ;  /* 0x000000040000795c */ /* 0x000fe20000300000 */
.L_x_1908:
[----:B------:R-:W-:Y:S01]  /*28880*/  IMAD R4, R23, 0x8, R22 ;  /* 0x0000000817047824 */ /* 0x000fe200078e0216 */
[----:B------:R-:W-:Y:S01]  /*28890*/  SHF.L.U32 R17, R25, 0x1f, RZ ;  /* 0x0000001f19117819 */ /* 0x000fe200000006ff */
[----:B------:R-:W-:Y:S01]  /*288a0*/  BSSY B0, `(.L_x_1909) ;  /* 0x0000004000007945 */ /* 0x000fe20003800000 */
[----:B------:R-:W-:Y:S02]  /*288b0*/  SHF.R.S32.HI R9, RZ, 0x1f, R7 ;  /* 0x0000001fff097819 */ /* 0x000fe40000011407 */
[----:B------:R-:W0:Y:S02]  /*288c0*/  SYNCS.PHASECHK.TRANS64.TRYWAIT P0, [R4+URZ+0x2a880], R17 ;  /* 0x02a88011040075a7 */ /* 0x000e24000800017f */
[----:B0-----:R-:W-:Y:S05]  /*288d0*/  @!P0 BRA `(.L_x_1910) ;  /* 0x0000006800208947 */ /* 0x001fea0003800000 */
.L_x_2108:
[----:B------:R-:W-:Y:S05]  /*288e0*/  BSYNC B0 ;  /* 0x0000000000007941 */ /* 0x000fea0003800000 */
.L_x_1909:
[----:B------:R-:W2:Y:S01]  /*288f0*/  LDL R14, [R1] ;  /* 0x00000000010e7983 */ /* 0x000ea20000100800 */
        /* <DEDUP_REMOVED lines=24> */
[----:B--2---:R-:W-:Y:S01]  /*28a80*/  IMAD R35, R23, 0x6000, R14 ;  /* 0x0000600017237824 */ /* 0x004fe200078e020e */
[----:B------:R-:W-:Y:S07]  /*28a90*/  BRA.DIV UR4, `(.L_x_1911) ;  /* 0x0000006604c47947 */ /* 0x000fee000b800000 */
[----:B------:R-:W1:Y:S04]  /*28aa0*/  SHFL.IDX PT, R2, R21, RZ, 0x1c1f ;  /* 0x001c1fff15027589 */ /* 0x000e6800000e0000 */
[----:B------:R-:W2:Y:S01]  /*28ab0*/  SHFL.IDX PT, R0, R27, RZ, 0x1c1f ;  /* 0x001c1fff1b007589 */ /* 0x000ea200000e0000 */
[----:B-1----:R-:W-:-:S04]  /*28ac0*/  IADD3 R2, P0, R30, R2, RZ ;  /* 0x000000021e027210 */ /* 0x002fc80007f1e0ff */
[----:B--2---:R-:W-:Y:S01]  /*28ad0*/  IADD3.X R3, RZ, R0, RZ, P0, !PT ;  /* 0x00000000ff037210 */ /* 0x004fe200007fe4ff */
        /* <DEDUP_REMOVED lines=20> */
.L_x_2118:
        /* <DEDUP_REMOVED lines=10> */
.L_x_1912:
        /* <DEDUP_REMOVED lines=11> */
.L_x_1913:
[----:B------:R2:W-:Y:S01]  /*28d70*/  SYNCS.ARRIVE.TRANS64.A1T0 RZ, [R4+URZ+0x2a870], RZ ;  /* 0x02a870ff04ff79a7 */ /* 0x0005e2000810003f */
[----:B------:R-:W-:Y:S05]  /*28d80*/  @!P3 BRA `(.L_x_1914) ;  /* 0x000000000004b947 */ /* 0x000fea0003800000 */
[----:B------:R-:W-:Y:S01]  /*28d90*/  BPT.TRAP 0x1 ;  /* 0x000000040000795c */ /* 0x000fe20000300000 */
.L_x_1914:
[----:B------:R-:W3:Y:S01]  /*28da0*/  SYNCS.PHASECHK.TRANS64.TRYWAIT P0, [R4+URZ+0x2a840], R17 ;  /* 0x02a84011040075a7 */ /* 0x000ee2000800017f */
[----:B------:R-:W-:Y:S04]  /*28db0*/  BSSY B0, `(.L_x_1915) ;  /* 0x0000002000007945 */ /* 0x000fe80003800000 */
[----:B---3--:R-:W-:Y:S05]  /*28dc0*/  @!P0 BRA `(.L_x_1916) ;  /* 0x00000068002c8947 */ /* 0x008fea0003800000 */
.L_x_2119:
[----:B------:R-:W-:Y:S05]  /*28dd0*/  BSYNC B0 ;  /* 0x0000000000007941 */ /* 0x000fea0003800000 */
.L_x_1915:
[----:B------:R-:W-:Y:S01]  /*28de0*/  ULDC.64 UR4, c[0x0][0x300] ;  /* 0x0000c00000047ab9 */ /* 0x000fe20000000a00 */
[----:B------:R-:W4:Y:S01]  /*28df0*/  LDC R11, c[0x0][0x2f4] ;  /* 0x0000bd00ff0b7b82 */ /* 0x000f220000000800 */
        /* <DEDUP_REMOVED lines=20> */
[----:B------:R-:W-:Y:S02]  /*28f40*/  IADD3.X R8, R8, UR7, R3, P0, !PT ;  /* 0x0000000708087c10 */ /* 0x000fe400087fe403 */
[----:B------:R-:W-:Y:S01]  /*28f50*/  ISETP.GE.AND P4, PT, R30, R11, PT ;  /* 0x0000000b1e00720c */ /* 0x000fe20003f86270 */
[----:B------:R-:W-:-:S12]  /*28f60*/  BRA.DIV UR4, `(.L_x_1917) ;  /* 0x0000006604d87947 */ /* 0x000fd8000b800000 */
[----:B------:R-:W4:Y:S04]  /*28f70*/  SHFL.IDX PT, R2, R7, RZ, 0x1c1f ;  /* 0x001c1fff07027589 */ /* 0x000f2800000e0000 */
[----:B------:R-:W5:Y:S04]  /*28f80*/  SHFL.IDX PT, R3, R8, RZ, 0x1c1f ;  /* 0x001c1fff08037589 */ /* 0x000f6800000e0000 */
[----:B------:R-:W-:Y:S01]  /*28f90*/  SHFL.IDX PT, R9, R8, 0x2, 0x1c1f ;  /* 0x005c1f0008097f89 */ /* 0x000fe200000e0000 */
[----:B----4-:R-:W-:-:S05]  /*28fa0*/  IADD3 R2, P0, R30, R2, RZ ;  /* 0x000000021e027210 */ /* 0x010fca0007f1e0ff */
[----:B-----5:R-:W-:-:S05]  /*28fb0*/  IMAD.X R3, RZ, RZ, R3, P0 ;  /* 0x000000ffff037224 */ /* 0x020fca00000e0603 */
[----:B------:R-:W-:Y:S04]  /*28fc0*/  LDGSTS.E.BYPASS.LTC128B.128 [R0+0x1e400], desc[UR42][R2.64], !P4 ;  /* 0x1e40000002007fae */ /* 0x000fe8000e101d6a */
[----:B------:R-:W-:Y:S04]  /*28fd0*/  LDGSTS.E.BYPASS.LTC128B.128 [R0+0x20400], desc[UR42][R2.64+0x40], !P3 ;  /* 0x2040004002007fae */ /* 0x000fe8000d901d6a */
[----:B------:R4:W-:Y:S04]  /*28fe0*/  LDGSTS.E.BYPASS.LTC128B.128 [R0+0x22400], desc[UR42][R2.64+0x80], !P2 ;  /* 0x2240008002007fae */ /* 0x0009e8000d101d6a */
[----:B----4-:R-:W4:Y:S04]  /*28ff0*/  SHFL.IDX PT, R2, R7, 0x1, 0x1c1f ;  /* 0x003c1f0007027f89 */ /* 0x010f2800000e0000 */
[----:B------:R-:W5:Y:S01]  /*29000*/  SHFL.IDX PT, R3, R8, 0x1, 0x1c1f ;  /* 0x003c1f0008037f89 */ /* 0x000f6200000e0000 */
[----:B----4-:R-:W-:-:S05]  /*29010*/  IADD3 R2, P0, R30, R2, RZ ;  /* 0x000000021e027210 */ /* 0x010fca0007f1e0ff */
[----:B-----5:R-:W-:-:S05]  /*29020*/  IMAD.X R3, RZ, RZ, R3, P0 ;  /* 0x000000ffff037224 */ /* 0x020fca00000e0603 */
[----:B------:R-:W-:Y:S04]  /*29030*/  LDGSTS.E.BYPASS.LTC128B.128 [R0+0x1ec00], desc[UR42][R2.64], !P4 ;  /* 0x1ec0000002007fae */ /* 0x000fe8000e101d6a */
[----:B------:R-:W-:Y:S04]  /*29040*/  LDGSTS.E.BYPASS.LTC128B.128 [R0+0x20c00], desc[UR42][R2.64+0x40], !P3 ;  /* 0x20c0004002007fae */ /* 0x000fe8000d901d6a */
[----:B------:R4:W-:Y:S04]  /*29050*/  LDGSTS.E.BYPASS.LTC128B.128 [R0+0x22c00], desc[UR42][R2.64+0x80], !P2 ;  /* 0x22c0008002007fae */ /* 0x0009e8000d101d6a */
[----:B----4-:R-:W4:Y:S02]  /*29060*/  SHFL.IDX PT, R2, R7, 0x2, 0x1c1f ;  /* 0x005c1f0007027f89 */ /* 0x010f2400000e0000 */
[----:B----4-:R-:W-:-:S05]  /*29070*/  IADD3 R2, P0, R30, R2, RZ ;  /* 0x000000021e027210 */ /* 0x010fca0007f1e0ff */
[----:B------:R-:W-:Y:S02]  /*29080*/  IMAD.X R3, RZ, RZ, R9, P0 ;  /* 0x000000ffff037224 */ /* 0x000fe400000e0609 */
[----:B------:R4:W0:Y:S04]  /*29090*/  SHFL.IDX PT, R9, R8, 0x3, 0x1c1f ;  /* 0x007c1f0008097f89 */ /* 0x00082800000e0000 */
[----:B------:R-:W-:Y:S04]  /*290a0*/  LDGSTS.E.BYPASS.LTC128B.128 [R0+0x1f400], desc[UR42][R2.64], !P4 ;  /* 0x1f40000002007fae */ /* 0x000fe8000e101d6a */
[----:B------:R-:W-:Y:S04]  /*290b0*/  LDGSTS.E.BYPASS.LTC128B.128 [R0+0x21400], desc[UR42][R2.64+0x40], !P3 ;  /* 0x2140004002007fae */ /* 0x000fe8000d901d6a */
[----:B------:R5:W-:Y:S04]  /*290c0*/  LDGSTS.E.BYPASS.LTC128B.128 [R0+0x23400], desc[UR42][R2.64+0x80], !P2 ;  /* 0x2340008002007fae */ /* 0x000be8000d101d6a */
[----:B-----5:R4:W0:Y:S02]  /*290d0*/  SHFL.IDX PT, R2, R7, 0x3, 0x1c1f ;  /* 0x007c1f0007027f89 */ /* 0x02082400000e0000 */
.L_x_2129:
        /* <DEDUP_REMOVED lines=10> */
.L_x_1918:
        /* <DEDUP_REMOVED lines=11> */
.L_x_1919:
[----:B------:R-:W-:Y:S01]  /*29230*/  IMAD.U32 R0, RZ, RZ, UR37 ;  /* 0x00000025ff007e24 */ /* 0x000fe2000f8e00ff */
[----:B------:R0:W-:Y:S04]  /*29240*/  SYNCS.ARRIVE.TRANS64.A1T0 RZ, [R4+URZ+0x2a830], RZ ;  /* 0x02a830ff04ff79a7 */ /* 0x0001e8000810003f */
[----:B------:R-:W-:-:S13]  /*29250*/  ISETP.NE.AND P0, PT, R0, 0x3, PT ;  /* 0x000000030000780c */ /* 0x000fda0003f05270 */
[----:B0-----:R-:W-:Y:S05]  /*29260*/  @!P0 BRA `(.L_x_1920) ;  /* 0x0000000000048947 */ /* 0x001fea0003800000 */
[----:B------:R-:W-:Y:S01]  /*29270*/  BPT.TRAP 0x1 ;  /* 0x000000040000795c */ /* 0x000fe20000300000 */
.L_x_1920:
[----:B------:R-:W-:Y:S01]  /*29280*/  LOP3.LUT R2, R6, 0x1, RZ, 0x3c, !PT ;  /* 0x0000000106027812 */ /* 0x000fe200078e3cff */
[----:B------:R-:W-:Y:S01]  /*29290*/  IMAD R0, R5, 0x8, R22 ;  /* 0x0000000805007824 */ /* 0x000fe200078e0216 */
[----:B------:R-:W-:Y:S02]  /*292a0*/  BSSY B0, `(.L_x_1921) ;  /* 0x0000004000007945 */ /* 0x000fe40003800000 */
[----:B------:R-:W-:-:S04]  /*292b0*/  SHF.L.U32 R2, R2, 0x1f, RZ ;  /* 0x0000001f02027819 */ /* 0x000fc800000006ff */
[----:B------:R-:W0:Y:S02]  /*292c0*/  SYNCS.PHASECHK.TRANS64.TRYWAIT P2, [R0+URZ+0x2a870], R2 ;  /* 0x02a87002000075a7 */ /* 0x000e24000804017f */
[----:B0-----:R-:W-:Y:S05]  /*292d0*/  @!P2 BRA `(.L_x_1922) ;  /* 0x00000068002ca947 */ /* 0x001fea0003800000 */
.L_x_2130:
[----:B------:R-:W-:Y:S05]  /*292e0*/  BSYNC B0 ;  /* 0x0000000000007941 */ /* 0x000fea0003800000 */
.L_x_1921:
[----:B------:R-:W-:-:S05]  /*292f0*/  IMAD.U32 R3, RZ, RZ, UR39 ;  /* 0x00000027ff037e24 */ /* 0x000fca000f8e00ff */
[----:B------:R-:W-:-:S13]  /*29300*/  ISETP.NE.AND P2, PT, R3, 0x3, PT ;  /* 0x000000030300780c */ /* 0x000fda0003f45270 */
[----:B------:R-:W-:Y:S05]  /*29310*/  @!P2 BRA `(.L_x_1923) ;  /* 0x000000000004a947 */ /* 0x000fea0003800000 */
[----:B------:R-:W-:Y:S01]  /*29320*/  BPT.TRAP 0x1 ;  /* 0x000000040000795c */ /* 0x000fe20000300000 */
.L_x_1923:
[----:B------:R-:W-:Y:S01]  /*29330*/  SHF.L.U32 R3, R6, 0x1f, RZ ;  /* 0x0000001f06037819 */ /* 0x000fe200000006ff */
[----:B------:R-:W-:-:S03]  /*29340*/  IMAD R2, R5, 0x6000, RZ ;  /* 0x0000600005027824 */ /* 0x000fc600078e02ff */
[----:B------:R-:W0:Y:S02]  /*29350*/  SYNCS.PHASECHK.TRANS64.TRYWAIT P2, [R0+URZ+0x2a860], R3 ;  /* 0x02a86003000075a7 */ /* 0x000e24000804017f */
[----:B0-----:R-:W-:Y:S05]  /*29360*/  @!P2 BRA `(.L_x_1924) ;  /* 0x00000068001ca947 */ /* 0x001fea0003800000 */
.L_x_2131:
[----:B--23--:R-:W2:Y:S04]  /*29370*/  LDL R4, [R1+0xc] ;  /* 0x00000c0001047983 */ /* 0x00cea80000100800 */
[----:B----4-:R-:W3:Y:S01]  /*29380*/  LDL R8, [R1+0x4] ;  /* 0x0000040001087983 */ /* 0x010ee20000100800 */
[----:B------:R-:W-:Y:S05]  /*29390*/  WARPSYNC.ALL ;  /* 0x0000000000007948 */ /* 0x000fea0003800000 */
[----:B------:R-:W4:Y:S01]  /*293a0*/  LDL R17, [R1+0x8] ;  /* 0x0000080001117983 */ /* 0x000f220000100800 */
[----:B--2---:R-:W-:-:S02]  /*293b0*/  LOP3.LUT R3, R2, R4, RZ, 0xfc, !PT ;  /* 0x0000000402037212 */ /* 0x004fc400078efcff */
[----:B---3--:R-:W-:-:S03]  /*293c0*/  IADD3 R2, R22, R2, R8 ;  /* 0x0000000216027210 */ /* 0x008fc60007ffe008 */
[----:B------:R-:W-:-:S05]  /*293d0*/  IMAD.IADD R3, R22, 0x1, R3 ;  /* 0x0000000116037824 */ /* 0x000fca00078e0203 */
[----:B------:R-:W0:Y:S02]  /*293e0*/  LDSM.16.MT88.4 R4, [R3+0xc400] ;  /* 0x00c400000304783b */ /* 0x000e240000004200 */
        /* <DEDUP_REMOVED lines=17> */
[----:B------:R-:W0:Y:S01]  /*29500*/  LDSM.16.MT88.4 R4, [R3+0xcc00] ;  /* 0x00cc00000304783b */ /* 0x000e220000004200 */
[----:B------:R-:W-:Y:S02]  /*29510*/  IADD3 R12, R31, 0x400, R2 ;  /* 0x000004001f0c7810 */ /* 0x000fe40007ffe002 */
        /* <DEDUP_REMOVED lines=18> */
[----:B----4-:R-:W-:Y:S02]  /*29640*/  IADD3 R2, R17, 0x400, R2 ;  /* 0x0000040011027810 */ /* 0x010fe40007ffe002 */
        /* <DEDUP_REMOVED lines=24> */
[----:B------:R-:W0:Y:S01]  /*297d0*/  LDSM.16.MT88.4 R4, [R3+0xfc00] ;  /* 0x00fc00000304783b */ /* 0x000e220000004200 */
[----:B------:R-:W-:Y:S02]  /*297e0*/  MOV R12, UR39 ;  /* 0x00000027000c7c02 */ /* 0x000fe40008000f00 */
[C-C-:B0-----:R-:W-:Y:S02]  /*297f0*/  PRMT R8, R4.reuse, 0x6420, R5.reuse ;  /* 0x0000642004087816 */ /* 0x141fe40000000005 */
[----:B------:R-:W-:Y:S02]  /*29800*/  PRMT R9, R4, 0x7531, R5 ;  /* 0x0000753104097816 */ /* 0x000fe40000000005 */
[----:B------:R-:W-:-:S02]  /*29810*/  PRMT R10, R6, 0x6420, R7 ;  /* 0x00006420060a7816 */ /* 0x000fc40000000007 */
[----:B------:R-:W-:-:S05]  /*29820*/  PRMT R11, R6, 0x7531, R7 ;  /* 0x00007531060b7816 */ /* 0x000fca0000000007 */
[----:B------:R-:W-:Y:S04]  /*29830*/  STSM.16.M88.4 [R2+0x2000], R8 ;  /* 0x0020000802007844 */ /* 0x000fe80000000200 */
[----:B------:R-:W0:Y:S01]  /*29840*/  LDSM.16.MT88.4 R4, [R3+0x11c00] ;  /* 0x011c00000304783b */ /* 0x000e220000004200 */
[----:B------:R-:W-:Y:S02]  /*29850*/  ISETP.NE.AND P2, PT, R12, 0x3, PT ;  /* 0x000000030c00780c */ /* 0x000fe40003f45270 */
        /* <DEDUP_REMOVED lines=13> */
.L_x_1925:
[----:B--2---:R2:W-:Y:S01]  /*29930*/  SYNCS.ARRIVE.TRANS64.A1T0 RZ, [R0+URZ+0x2a850], RZ ;  /* 0x02a850ff00ff79a7 */ /* 0x0045e2000810003f */
[----:B------:R-:W-:Y:S06]  /*29940*/  BAR.SYNC.DEFER_BLOCKING 0x2, 0x80 ;  /* 0x0082000000007b1d */ /* 0x000fec0000010000 */
[----:B------:R-:W-:Y:S05]  /*29950*/  @!P0 BRA `(.L_x_1926) ;  /* 0x0000000000048947 */ /* 0x000fea0003800000 */
[----:B------:R-:W-:Y:S01]  /*29960*/  BPT.TRAP 0x1 ;  /* 0x000000040000795c */ /* 0x000fe20000300000 */
.L_x_1926:
[----:B--2---:R-:W-:Y:S02]  /*29970*/  VIADD R0, R0, 0x2a880 ;  /* 0x0002a88000007836 */ /* 0x004fe40000000000 */
[----:B------:R-:W-:Y:S02]  /*29980*/  IMAD.MOV.U32 R5, RZ, RZ, R23 ;  /* 0x000000ffff057224 */ /* 0x000fe400078e0017 */
[----:B------:R-:W-:Y:S01]  /*29990*/  IMAD.MOV.U32 R6, RZ, RZ, R25 ;  /* 0x000000ffff067224 */ /* 0x000fe200078e0019 */
[----:B------:R-:W-:-:S04]  /*299a0*/  PRMT R0, R37, 0x654, R0 ;  /* 0x0000065425007816 */ /* 0x000fc80000000000 */
[----:B------:R2:W-:Y:S01]  /*299b0*/  SYNCS.ARRIVE.TRANS64.RED.A1T0 RZ, [R0+URZ], RZ ;  /* 0x000000ff00ff79a7 */ /* 0x0005e2000810043f */
[----:B------:R-:W-:Y:S05]  /*299c0*/  @P1 BRA `(.L_x_1927) ;  /* 0xffffffec00101947 */ /* 0x000fea000383ffff */
.L_x_1907:
        /* <DEDUP_REMOVED lines=19> */
.L_x_1929:
[----:B------:R-:W-:Y:S05]  /*29b00*/  BSYNC B0 ;  /* 0x0000000000007941 */ /* 0x000fea0003800000 */
.L_x_1928:
[----:B------:R-:W-:Y:S05]  /*29b10*/  @!P0 BRA `(.L_x_1930) ;  /* 0x0000000000048947 */ /* 0x000fea0003800000 */
[----:B------:R-:W-:Y:S01]  /*29b20*/  BPT.TRAP 0x1 ;  /* 0x000000040000795c */ /* 0x000fe20000300000 */
.L_x_1930:
[----:B------:R-:W-:Y:S01]  /*29b30*/  LOP3.LUT R3, R25, 0x1, RZ, 0x3c, !PT ;  /* 0x0000000119037812 */ /* 0x000fe200078e3cff */
[----:B------:R-:W-:Y:S01]  /*29b40*/  IMAD R12, R23, 0x8, R22 ;  /* 0x00000008170c7824 */ /* 0x000fe200078e0216 */
[----:B------:R-:W-:Y:S02]  /*29b50*/  BSSY B0, `(.L_x_1931) ;  /* 0x0000004000007945 */ /* 0x000fe40003800000 */
[----:B------:R-:W-:-:S04]  /*29b60*/  SHF.L.U32 R3, R3, 0x1f, RZ ;  /* 0x0000001f03037819 */ /* 0x000fc800000006ff */
[----:B------:R-:W0:Y:S02]  /*29b70*/  SYNCS.PHASECHK.TRANS64.TRYWAIT P1, [R12+URZ+0x2a870], R3 ;  /* 0x02a870030c0075a7 */ /* 0x000e24000802017f */
[----:B0-----:R-:W-:Y:S05]  /*29b80*/  @!P1 BRA `(.L_x_1932) ;  /* 0x0000006000289947 */ /* 0x001fea0003800000 */
.L_x_2132:
[----:B------:R-:W-:Y:S05]  /*29b90*/  BSYNC B0 ;  /* 0x0000000000007941 */ /* 0x000fea0003800000 */
.L_x_1931:
[----:B------:R-:W-:-:S05]  /*29ba0*/  IMAD.U32 R0, RZ, RZ, UR39 ;  /* 0x00000027ff007e24 */ /* 0x000fca000f8e00ff */
[----:B------:R-:W-:-:S13]  /*29bb0*/  ISETP.NE.AND P1, PT, R0, 0x3, PT ;  /* 0x000000030000780c */ /* 0x000fda0003f25270 */
[----:B------:R-:W-:Y:S05]  /*29bc0*/  @!P1 BRA `(.L_x_1933) ;  /* 0x0000000000049947 */ /* 0x000fea0003800000 */
[----:B------:R-:W-:Y:S01]  /*29bd0*/  BPT.TRAP 0x1 ;  /* 0x000000040000795c */ /* 0x000fe20000300000 */
.L_x_1933:
[----:B0-----:R-:W-:-:S04]  /*29be0*/  SHF.L.U32 R3, R25, 0x1f, RZ ;  /* 0x0000001f19037819 */ /* 0x001fc800000006ff */
[----:B------:R-:W0:Y:S02]  /*29bf0*/  SYNCS.PHASECHK.TRANS64.TRYWAIT P1, [R12+URZ+0x2a860], R3 ;  /* 0x02a860030c0075a7 */ /* 0x000e24000802017f */
[----:B0-----:R-:W-:Y:S05]  /*29c00*/  @!P1 BRA `(.L_x_1934) ;  /* 0x00000060001c9947 */ /* 0x001fea0003800000 */
.L_x_2133:
[----:B------:R-:W2:Y:S04]  /*29c10*/  LDL R0, [R1+0xc] ;  /* 0x00000c0001007983 */ /* 0x000ea80000100800 */
[----:B------:R-:W3:Y:S01]  /*29c20*/  LDL R2, [R1+0x4] ;  /* 0x0000040001027983 */ /* 0x000ee20000100800 */
[----:B0-----:R-:W-:Y:S01]  /*29c30*/  IMAD R3, R23, 0x6000, RZ ;  /* 0x0000600017037824 */ /* 0x001fe200078e02ff */
        /* <DEDUP_REMOVED lines=69> */
[----:B------:R-:W-:Y:S01]  /*2a090*/  IMAD.U32 R3, RZ, RZ, UR39 ;  /* 0x00000027ff037e24 */ /* 0x000fe2000f8e00ff */
        /* <DEDUP_REMOVED lines=20> */
.L_x_1935:
[----:B--2---:R2:W-:Y:S01]  /*2a1e0*/  SYNCS.ARRIVE.TRANS64.A1T0 RZ, [R12+URZ+0x2a850], RZ ;  /* 0x02a850ff0cff79a7 */ /* 0x0045e2000810003f */
[----:B------:R-:W-:Y:S06]  /*2a1f0*/  BAR.SYNC.DEFER_BLOCKING 0x2, 0x80 ;  /* 0x0082000000007b1d */ /* 0x000fec0000010000 */
[----:B------:R-:W-:Y:S05]  /*2a200*/  @!P0 BRA `(.L_x_1936) ;  /* 0x0000000000048947 */ /* 0x000fea0003800000 */
[----:B------:R-:W-:Y:S01]  /*2a210*/  BPT.TRAP 0x1 ;  /* 0x000000040000795c */ /* 0x000fe20000300000 */
.L_x_1936:
[----:B--2---:R-:W-:Y:S02]  /*2a220*/  VIADD R12, R12, 0x2a880 ;  /* 0x0002a8800c0c7836 */ /* 0x004fe40000000000 */
[----:B------:R-:W-:-:S03]  /*2a230*/  VIADD R23, R23, 0x1 ;  /* 0x0000000117177836 */ /* 0x000fc60000000000 */
[----:B------:R-:W-:Y:S02]  /*2a240*/  PRMT R12, R37, 0x654, R12 ;  /* 0x00000654250c7816 */ /* 0x000fe4000000000c */
[C---:B------:R-:W-:Y:S02]  /*2a250*/  ISETP.NE.AND P0, PT, R23.reuse, 0x2, PT ;  /* 0x000000021700780c */ /* 0x040fe40003f05270 */
[----:B------:R2:W-:Y:S02]  /*2a260*/  SYNCS.ARRIVE.TRANS64.RED.A1T0 RZ, [R12+URZ], RZ ;  /* 0x000000ff0cff79a7 */ /* 0x0005e4000810043f */
[----:B------:R-:W-:Y:S02]  /*2a270*/  SEL R0, RZ, 0x1, P0 ;  /* 0x00000001ff007807 */ /* 0x000fe40000000000 */
[----:B------:R-:W-:Y:S02]  /*2a280*/  SEL R23, R23, RZ, P0 ;  /* 0x000000ff17177207 */ /* 0x000fe40000000000 */
[----:B------:R-:W-:-:S07]  /*2a290*/  LOP3.LUT R25, R25, R0, RZ, 0x3c, !PT ;  /* 0x0000000019197212 */ /* 0x000fce00078e3cff */
.L_x_1877:
[----:B------:R-:W-:-:S13]  /*2a2a0*/  LOP3.LUT P0, RZ, R32, 0x20, RZ, 0xc0, !PT ;  /* 0x0000002020ff7812 */ /* 0x000fda000780c0ff */
[----:B------:R-:W-:Y:S05]  /*2a2b0*/  @!P0 BRA `(.L_x_1937) ;  /* 0x0000000000248947 */ /* 0x000fea0003800000 */
[----:B------:R-:W-:Y:S05]  /*2a2c0*/  WARPSYNC.ALL ;  /* 0x0000000000007948 */ /* 0x000fea0003800000 */
[----:B------:R-:W3:Y:S08]  /*2a2d0*/  S2UR UR4, SR_CgaCtaId ;  /* 0x00000000000479c3 */ /* 0x000ef00000008800 */
[----:B------:R-:W-:Y:S01]  /*2a2e0*/  BAR.SYNC.DEFER_BLOCKING 0x5, 0x180 ;  /* 0x0146000000007b1d */ /* 0x000fe20000010000 */
[----:B------:R-:W-:Y:S01]  /*2a2f0*/  MOV R22, 0x400 ;  /* 0x0000040000167802 */ /* 0x000fe20000000f00 */
[----:B---3--:R-:W-:-:S05]  /*2a300*/  IMAD.U32 R37, RZ, RZ, UR4 ;  /* 0x00000004ff257e24 */ /* 0x008fca000f8e00ff */
[----:B------:R-:W-:-:S05]  /*2a310*/  LEA R22, R37, R22, 0x18 ;  /* 0x0000001625167211 */ /* 0x000fca00078ec0ff */
[----:B------:R4:W3:Y:S01]  /*2a320*/  LDS.128 R16, [R22+0x2a8d0] ;  /* 0x02a8d00016107984 */ /* 0x0008e20000000c00 */
[----:B------:R-:W-:Y:S06]  /*2a330*/  BAR.ARV 0x4, 0x180 ;  /* 0x0106000000007b1d */ /* 0x000fec0000002000 */
[----:B------:R-:W-:Y:S05]  /*2a340*/  BRA `(.L_x_1938) ;  /* 0x0000000800cc7947 */ /* 0x000fea0003800000 */
.L_x_1937:
        /* <DEDUP_REMOVED lines=8> */
[----:B------:R-:W0:Y:S02]  /*2a3d0*/  @!P1 LDC.64 R2, c[0x0][0xc80] ;  /* 0x00032000ff029b82 */ /* 0x000e240000000a00 */
[----:B0-----:R-:W-:-:S06]  /*2a3e0*/  @!P1 IMAD.WIDE R2, R5, 0x4, R2 ;  /* 0x0000000405029825 */ /* 0x001fcc00078e0202 */
[----:B------:R-:W3:Y:S01]  /*2a3f0*/  @!P1 LDG.E R2, desc[UR42][R2.64] ;  /* 0x0000002a02029981 */ /* 0x000ee2000c1e1900 */
[----:B------:R-:W-:Y:S01]  /*2a400*/  IMAD.MOV.U32 R17, RZ, RZ, RZ ;  /* 0x000000ffff117224 */ /* 0x000fe200078e00ff */
[C---:B------:R-:W-:Y:S02]  /*2a410*/  ISETP.GE.U32.AND P2, PT, R8.reuse, 0x2, PT ;  /* 0x000000020800780c */ /* 0x040fe40003f46070 */
[C---:B------:R-:W-:Y:S01]  /*2a420*/  ISETP.GE.U32.AND P3, PT, R8.reuse, 0x4, PT ;  /* 0x000000040800780c */ /* 0x040fe20003f66070 */
[----:B------:R-:W-:Y:S01]  /*2a430*/  SHFL.IDX PT, R0, R16, RZ, 0x1f ;  /* 0x00001fff10007589 */ /* 0x000fe200000e0000 */
[C---:B------:R-:W-:Y:S02]  /*2a440*/  ISETP.GE.U32.AND P4, PT, R8.reuse, 0x8, PT ;  /* 0x000000080800780c */ /* 0x040fe40003f86070 */
[C---:B------:R-:W-:Y:S01]  /*2a450*/  ISETP.GE.U32.AND P5, PT, R8.reuse, 0x10, PT ;  /* 0x000000100800780c */ /* 0x040fe20003fa6070 */
[----:B---3--:R-:W-:Y:S01]  /*2a460*/  @!P1 IMAD.MOV.U32 R17, RZ, RZ, R2 ;  /* 0x000000ffff119224 */ /* 0x008fe200078e0002 */
[----:B------:R-:W-:-:S04]  /*2a470*/  ISETP.NE.AND P1, PT, R8, RZ, PT ;  /* 0x000000ff0800720c */ /* 0x000fc80003f25270 */
[----:B------:R-:W0:Y:S02]  /*2a480*/  SHFL.UP PT, R14, R17, 0x1, RZ ;  /* 0x04200000110e7989 */ /* 0x000e2400000e00ff */
[----:B0-----:R-:W-:-:S05]  /*2a490*/  SEL R4, R14, RZ, P1 ;  /* 0x000000ff0e047207 */ /* 0x001fca0000800000 */
[----:B------:R-:W-:-:S05]  /*2a4a0*/  IMAD.IADD R4, R17, 0x1, R4 ;  /* 0x0000000111047824 */ /* 0x000fca00078e0204 */
[----:B------:R-:W0:Y:S02]  /*2a4b0*/  SHFL.UP PT, R14, R4, 0x2, RZ ;  /* 0x04400000040e7989 */ /* 0x000e2400000e00ff */
[----:B0-----:R-:W-:-:S05]  /*2a4c0*/  SEL R5, R14, RZ, P2 ;  /* 0x000000ff0e057207 */ /* 0x001fca0001000000 */
[----:B------:R-:W-:Y:S02]  /*2a4d0*/  IMAD.IADD R6, R4, 0x1, R5 ;  /* 0x0000000104067824 */ /* 0x000fe400078e0205 */
[----:B------:R-:W-:Y:S04]  /*2a4e0*/  SHFL.IDX PT, R5, R16, 0x1, 0x1f ;  /* 0x00201f0010057f89 */ /* 0x000fe800000e0000 */
        /* <DEDUP_REMOVED lines=9> */
[----:B------:R0:W3:Y:S02]  /*2a580*/  SHFL.IDX PT, R14, R3, 0x1f, 0x1f ;  /* 0x03e01f00030e7f89 */ /* 0x0000e400000e0000 */
.L_x_2143:
[----:B------:R-:W-:Y:S02]  /*2a590*/  ULDC UR4, c[0x0][0xc38] ;  /* 0x00030e0000047ab9 */ /* 0x000fe40000000800 */
[----:B------:R-:W-:-:S04]  /*2a5a0*/  IMAD.U32 R4, RZ, RZ, UR4 ;  /* 0x00000004ff047e24 */ /* 0x000fc8000f8e00ff */
[----:B---3--:R-:W-:-:S04]  /*2a5b0*/  IMAD R14, R14, R4, RZ ;  /* 0x000000040e0e7224 */ /* 0x008fc800078e02ff */
[----:B------:R-:W-:-:S05]  /*2a5c0*/  IMAD.IADD R5, R5, 0x1, R14 ;  /* 0x0000000105057824 */ /* 0x000fca00078e020e */
[----:B------:R-:W-:-:S13]  /*2a5d0*/  ISETP.GT.AND P6, PT, R5, R0, PT ;  /* 0x000000000500720c */ /* 0x000fda0003fc4270 */
[----:B------:R-:W-:Y:S05]  /*2a5e0*/  @P6 BRA `(.L_x_1940) ;  /* 0x00000000009c6947 */ /* 0x000fea0003800000 */
.L_x_1945:
[----:B------:R-:W3:Y:S01]  /*2a5f0*/  LDC R2, c[0x0][0xc3c] ;  /* 0x00030f00ff027b82 */ /* 0x000ee20000000800 */
[----:B------:R-:W-:-:S05]  /*2a600*/  VIADD R19, R19, 0x1f ;  /* 0x0000001f13137836 */ /* 0x000fca0000000000 */
[----:B---3--:R-:W-:-:S13]  /*2a610*/  ISETP.GE.AND P6, PT, R19, R2, PT ;  /* 0x000000021300720c */ /* 0x008fda0003fc6270 */
[----:B------:R-:W-:Y:S05]  /*2a620*/  @P6 BRA `(.L_x_1941) ;  /* 0x0000000400d06947 */ /* 0x000fea0003800000 */
[----:B0-----:R-:W0:Y:S01]  /*2a630*/  S2R R3, SR_TID.X ;  /* 0x0000000000037919 */ /* 0x001e220000002100 */
        /* <DEDUP_REMOVED lines=9> */
.L_x_1943:
[----:B------:R-:W-:Y:S05]  /*2a6d0*/  BSYNC B0 ;  /* 0x0000000000007941 */ /* 0x000fea0003800000 */
.L_x_1942:
[----:B------:R-:W-:-:S03]  /*2a6e0*/  UMOV UR4, 0xffffffff ;  /* 0xffffffff00047882 */ /* 0x000fc60000000000 */
[----:B------:R-:W-:Y:S05]  /*2a6f0*/  BRA.DIV UR4, `(.L_x_1944) ;  /* 0x0000005a04987947 */ /* 0x000fea000b800000 */
[----:B-----5:R-:W3:Y:S02]  /*2a700*/  SHFL.UP PT, R14, R17, 0x1, RZ ;  /* 0x04200000110e7989 */ /* 0x020ee400000e00ff */
[----:B---3--:R-:W-:-:S05]  /*2a710*/  SEL R14, R14, RZ, P1 ;  /* 0x000000ff0e0e7207 */ /* 0x008fca0000800000 */
        /* <DEDUP_REMOVED lines=13> */
[----:B------:R0:W3:Y:S02]  /*2a7f0*/  SHFL.IDX PT, R14, R3, 0x1f, 0x1f ;  /* 0x03e01f00030e7f89 */ /* 0x0000e400000e0000 */
.L_x_2151:
[----:B------:R-:W-:Y:S02]  /*2a800*/  ULDC UR4, c[0x0][0xc38] ;  /* 0x00030e0000047ab9 */ /* 0x000fe40000000800 */
[----:B------:R-:W-:-:S04]  /*2a810*/  IMAD.U32 R4, RZ, RZ, UR4 ;  /* 0x00000004ff047e24 */ /* 0x000fc8000f8e00ff */
[----:B---3--:R-:W-:-:S04]  /*2a820*/  IMAD R14, R14, R4, RZ ;  /* 0x000000040e0e7224 */ /* 0x008fc800078e02ff */
[----:B------:R-:W-:-:S05]  /*2a830*/  IMAD.IADD R5, R14, 0x1, R5 ;  /* 0x000000010e057824 */ /* 0x000fca00078e0205 */
[----:B------:R-:W-:-:S13]  /*2a840*/  ISETP.GT.AND P6, PT, R5, R0, PT ;  /* 0x000000000500720c */ /* 0x000fda0003fc4270 */
[----:B------:R-:W-:Y:S05]  /*2a850*/  @!P6 BRA `(.L_x_1945) ;  /* 0xfffffffc0064e947 */ /* 0x000fea000383ffff */
.L_x_1940:
[----:B------:R-:W-:Y:S01]  /*2a860*/  IMAD.IADD R16, R5, 0x1, -R14 ;  /* 0x0000000105107824 */ /* 0x000fe200078e0a0e */
[----:B------:R-:W-:-:S03]  /*2a870*/  UMOV UR4, 0xffffffff ;  /* 0xffffffff00047882 */ /* 0x000fc60000000000 */
[----:B------:R-:W-:-:S05]  /*2a880*/  IMAD R5, R3, R4, R16 ;  /* 0x0000000403057224 */ /* 0x000fca00078e0210 */
[----:B------:R-:W-:Y:S01]  /*2a890*/  ISETP.GT.AND P6, PT, R5, R0, PT ;  /* 0x000000000500720c */ /* 0x000fe20003fc4270 */
[----:B------:R-:W-:-:S12]  /*2a8a0*/  BRA.DIV UR4, `(.L_x_1946) ;  /* 0x0000005a04e87947 */ /* 0x000fd8000b800000 */
[----:B------:R-:W-:-:S04]  /*2a8b0*/  VOTE.ANY R2, PT, !P6 ;  /* 0x0000000000027806 */ /* 0x000fc800070e0100 */
[----:B------:R-:W3:Y:S02]  /*2a8c0*/  POPC R6, R2 ;  /* 0x0000000200067309 */ /* 0x000ee40000000000 */
[----:B---3--:R3:W4:Y:S02]  /*2a8d0*/  SHFL.IDX PT, R17, R17, R6, 0x1f ;  /* 0x00001f0611117589 */ /* 0x00872400000e0000 */
.L_x_2155:
[----:B------:R-:W-:Y:S01]  /*2a8e0*/  ISETP.NE.AND P0, PT, R2, RZ, PT ;  /* 0x000000ff0200720c */ /* 0x000fe20003f05270 */
[----:B------:R-:W-:-:S12]  /*2a8f0*/  IMAD.MOV.U32 R14, RZ, RZ, RZ ;  /* 0x000000ffff0e7224 */ /* 0x000fd800078e00ff */
[----:B------:R-:W-:Y:S05]  /*2a900*/  @!P0 BRA `(.L_x_1947) ;  /* 0x0000000000108947 */ /* 0x000fea0003800000 */
[----:B------:R-:W-:Y:S01]  /*2a910*/  UMOV UR4, 0xffffffff ;  /* 0xffffffff00047882 */ /* 0x000fe20000000000 */
[----:B--2---:R-:W-:Y:S02]  /*2a920*/  VIADD R12, R6, 0xffffffff ;  /* 0xffffffff060c7836 */ /* 0x004fe40000000000 */
[----:B------:R-:W-:Y:S05]  /*2a930*/  BRA.DIV UR4, `(.L_x_1948) ;  /* 0x0000005e040c7947 */ /* 0x000fea000b800000 */
[----:B------:R2:W0:Y:S02]  /*2a940*/  SHFL.IDX PT, R14, R3, R12, 0x1f ;  /* 0x00001f0c030e7589 */ /* 0x00042400000e0000 */
.L_x_1947:
[----:B0-2---:R-:W0:Y:S01]  /*2a950*/  LDC.64 R2, c[0x0][0xc90] ;  /* 0x00032400ff027b82 */ /* 0x005e220000000a00 */
[----:B------:R-:W-:-:S05]  /*2a960*/  IADD3 R19, R6, R19, RZ ;  /* 0x0000001306137210 */ /* 0x000fca0007ffe0ff */
[----:B0-----:R-:W-:-:S05]  /*2a970*/  IMAD.WIDE R2, R19, 0x4, R2 ;  /* 0x0000000413027825 */ /* 0x001fca00078e0202 */
[----:B---3--:R0:W4:Y:S01]  /*2a980*/  LDG.E R6, desc[UR42][R2.64] ;  /* 0x0000002a02067981 */ /* 0x008122000c1e1900 */
[----:B------:R-:W-:-:S04]  /*2a990*/  IMAD R16, R14, R4, R16 ;  /* 0x000000040e107224 */ /* 0x000fc800078e0210 */
[----:B------:R-:W-:Y:S02]  /*2a9a0*/  IMAD.IADD R0, R0, 0x1, -R16 ;  /* 0x0000000100007824 */ /* 0x000fe400078e0a10 */
[----:B0-----:R-:W-:Y:S02]  /*2a9b0*/  IMAD.MOV.U32 R2, RZ, RZ, RZ ;  /* 0x000000ffff027224 */ /* 0x001fe400078e00ff */
[----:B----4-:R-:W-:-:S05]  /*2a9c0*/  IMAD R5, R17, R6, RZ ;  /* 0x0000000611057224 */ /* 0x010fca00078e02ff */
[----:B------:R-:W-:-:S04]  /*2a9d0*/  IABS R7, R5 ;  /* 0x0000000500077213 */ /* 0x000fc80000000000 */
[----:B------:R-:W0:Y:S08]  /*2a9e0*/  I2F.RP R8, R7 ;  /* 0x0000000700087306 */ /* 0x000e300000209400 */
[----:B0-----:R-:W0:Y:S02]  /*2a9f0*/  MUFU.RCP R8, R8 ;  /* 0x0000000800087308 */ /* 0x001e240000001000 */
[----:B0-----:R-:W-:Y:S01]  /*2aa00*/  VIADD R9, R8, 0xffffffe ;  /* 0x0ffffffe08097836 */ /* 0x001fe20000000000 */
[----:B------:R-:W-:-:S05]  /*2aa10*/  IABS R8, R5 ;  /* 0x0000000500087213 */ /* 0x000fca0000000000 */
[----:B------:R-:W0:Y:S01]  /*2aa20*/  F2I.FTZ.U32.TRUNC.NTZ R3, R9 ;  /* 0x0000000900037305 */ /* 0x000e22000021f000 */
[----:B------:R-:W-:Y:S02]  /*2aa30*/  IMAD.MOV R8, RZ, RZ, -R8 ;  /* 0x000000ffff087224 */ /* 0x000fe400078e0a08 */
[----:B0-----:R-:W-:-:S04]  /*2aa40*/  IMAD.MOV R10, RZ, RZ, -R3 ;  /* 0x000000ffff0a7224 */ /* 0x001fc800078e0a03 */
[----:B------:R-:W-:-:S04]  /*2aa50*/  IMAD R11, R10, R7, RZ ;  /* 0x000000070a0b7224 */ /* 0x000fc800078e02ff */
[----:B------:R-:W-:Y:S01]  /*2aa60*/  IMAD.HI.U32 R2, R3, R11, R2 ;  /* 0x0000000b03027227 */ /* 0x000fe200078e0002 */
[----:B------:R-:W-:-:S05]  /*2aa70*/  IABS R3, R0 ;  /* 0x0000000000037213 */ /* 0x000fca0000000000 */
        /* <DEDUP_REMOVED lines=18> */
[----:B------:R-:W0:Y:S08]  /*2aba0*/  I2F.RP R8, R6 ;  /* 0x0000000600087306 */ /* 0x000e300000209400 */
[----:B0-----:R-:W0:Y:S02]  /*2abb0*/  MUFU.RCP R8, R8 ;  /* 0x0000000800087308 */ /* 0x001e240000001000 */
[----:B0-----:R-:W-:Y:S01]  /*2abc0*/  VIADD R2, R8, 0xffffffe ;  /* 0x0ffffffe08027836 */ /* 0x001fe20000000000 */
[----:B------:R-:W-:-:S05]  /*2abd0*/  IABS R8, R0 ;  /* 0x0000000000087213 */ /* 0x000fca0000000000 */
[----:B------:R0:W2:Y:S02]  /*2abe0*/  F2I.FTZ.U32.TRUNC.NTZ R3, R2 ;  /* 0x0000000200037305 */ /* 0x0000a4000021f000 */
[----:B0-----:R-:W-:Y:S02]  /*2abf0*/  IMAD.MOV.U32 R2, RZ, RZ, RZ ;  /* 0x000000ffff027224 */ /* 0x001fe400078e00ff */
[----:B--2---:R-:W-:-:S04]  /*2ac00*/  IMAD.MOV R5, RZ, RZ, -R3 ;  /* 0x000000ffff057224 */ /* 0x004fc800078e0a03 */
        /* <DEDUP_REMOVED lines=14> */
[----:B------:R-:W-:-:S05]  /*2acf0*/  @P0 IADD3 R3, R3, 0x1, RZ ;  /* 0x0000000103030810 */ /* 0x000fca0007ffe0ff */
[----:B------:R-:W-:Y:S01]  /*2ad00*/  @!P2 IMAD.MOV R3, RZ, RZ, -R3 ;  /* 0x000000ffff03a224 */ /* 0x000fe200078e0a03 */
[----:B------:R-:W-:Y:S01]  /*2ad10*/  @!P1 LOP3.LUT R3, RZ, R4, RZ, 0x33, !PT ;  /* 0x00000004ff039212 */ /* 0x000fe200078e33ff */
[----:B------:R-:W-:-:S04]  /*2ad20*/  IMAD.MOV R4, RZ, RZ, -R4 ;  /* 0x000000ffff047224 */ /* 0x000fc800078e0a04 */
[----:B------:R-:W-:Y:S01]  /*2ad30*/  IMAD R18, R3, R4, R0 ;  /* 0x0000000403127224 */ /* 0x000fe200078e0200 */
[----:B------:R-:W-:-:S05]  /*2ad40*/  LOP3.LUT R0, RZ, R3, RZ, 0x33, !PT ;  /* 0x00000003ff007212 */ /* 0x000fca00078e33ff */
[----:B------:R-:W-:Y:S01]  /*2ad50*/  IMAD.IADD R17, R17, 0x1, R0 ;  /* 0x0000000111117824 */ /* 0x000fe200078e0200 */
[----:B------:R-:W-:Y:S06]  /*2ad60*/  BRA `(.L_x_1949) ;  /* 0x00000000001c7947 */ /* 0x000fec0003800000 */
.L_x_1941:
[----:B------:R-:W-:Y:S01]  /*2ad70*/  UMOV UR4, URZ ;  /* 0x0000003f00047c82 */ /* 0x000fe20008000000 */
[----:B------:R-:W-:Y:S01]  /*2ad80*/  UMOV UR5, URZ ;  /* 0x0000003f00057c82 */ /* 0x000fe20008000000 */
[----:B------:R-:W-:Y:S01]  /*2ad90*/  ULDC UR6, c[0x0][0xc3c] ;  /* 0x00030f0000067ab9 */ /* 0x000fe20000000800 */
[----:B------:R-:W-:Y:S02]  /*2ada0*/  IMAD.MOV.U32 R16, RZ, RZ, R0 ;  /* 0x000000ffff107224 */ /* 0x000fe400078e0000 */
[----:B------:R-:W-:Y:S02]  /*2adb0*/  IMAD.U32 R17, RZ, RZ, UR4 ;  /* 0x00000004ff117e24 */ /* 0x000fe4000f8e00ff */
[----:B------:R-:W-:Y:S02]  /*2adc0*/  IMAD.U32 R18, RZ, RZ, UR5 ;  /* 0x00000005ff127e24 */ /* 0x000fe4000f8e00ff */
[----:B------:R-:W-:-:S07]  /*2add0*/  IMAD.U32 R19, RZ, RZ, UR6 ;  /* 0x00000006ff137e24 */ /* 0x000fce000f8e00ff */
.L_x_1949:
[----:B------:R-:W3:Y:S01]  /*2ade0*/  S2R R0, SR_TID.X ;  /* 0x0000000000007919 */ /* 0x000ee20000002100 */
[----:B------:R-:W-:Y:S05]  /*2adf0*/  WARPSYNC.ALL ;  /* 0x0000000000007948 */ /* 0x000fea0003800000 */
[----:B------:R-:W-:Y:S01]  /*2ae00*/  BAR.SYNC.DEFER_BLOCKING 0x4, 0x180 ;  /* 0x0106000000007b1d */ /* 0x000fe20000010000 */
[----:B---3--:R-:W-:-:S04]  /*2ae10*/  LOP3.LUT R0, R0, 0x1f, RZ, 0xc0, !PT ;  /* 0x0000001f00007812 */ /* 0x008fc800078ec0ff */
[----:B------:R-:W-:-:S13]  /*2ae20*/  ISETP.NE.AND P0, PT, R0, RZ, PT ;  /* 0x000000ff0000720c */ /* 0x000fda0003f05270 */
[----:B------:R-:W3:Y:S01]  /*2ae30*/  @!P0 S2R R37, SR_CgaCtaId ;  /* 0x0000000000258919 */ /* 0x000ee20000008800 */
[----:B------:R-:W-:-:S04]  /*2ae40*/  @!P0 MOV R0, 0x400 ;  /* 0x0000040000008802 */ /* 0x000fc80000000f00 */
[----:B---3--:R-:W-:-:S05]  /*2ae50*/  @!P0 LEA R22, R37, R0, 0x18 ;  /* 0x0000000025168211 */ /* 0x008fca00078ec0ff */
[----:B------:R3:W-:Y:S01]  /*2ae60*/  @!P0 STS.128 [R22+0x2a8d0], R16 ;  /* 0x02a8d01016008388 */ /* 0x0007e20000000c00 */
[----:B------:R-:W-:Y:S06]  /*2ae70*/  BAR.ARV 0x5, 0x180 ;  /* 0x0146000000007b1d */ /* 0x000fec0000002000 */
.L_x_1938:
[----:B------:R-:W-:Y:S02]  /*2ae80*/  ULDC UR4, c[0x0][0xc3c] ;  /* 0x00030f0000047ab9 */ /* 0x000fe40000000800 */
[----:B---3--:R-:W-:-:S13]  /*2ae90*/  ISETP.GE.AND P0, PT, R19, UR4, PT ;  /* 0x0000000413007c0c */ /* 0x008fda000bf06270 */
[----:B------:R-:W-:Y:S05]  /*2aea0*/  @!P0 BRA `(.L_x_1950) ;  /* 0xffffff9400188947 */ /* 0x000fea000383ffff */
[----:B------:R-:W-:Y:S05]  /*2aeb0*/  BSYNC B7 ;  /* 0x0000000000077941 */ /* 0x000fea0003800000 */
.L_x_1816:
[----:B--2---:R-:W2:Y:S01]  /*2aec0*/  LDL.LU R0, [R1+0x28] ;  /* 0x0000280001007983 */ /* 0x004ea20000300800 */
[----:B------:R-:W-:Y:S01]  /*2aed0*/  BSSY B0, `(.L_x_1951) ;  /* 0x000000b000007945 */ /* 0x000fe20003800000 */
[----:B------:R-:W3:Y:S01]  /*2aee0*/  S2R R5, SR_CgaCtaId ;  /* 0x0000000000057919 */ /* 0x000ee20000008800 */
[----:B--2---:R-:W-:-:S05]  /*2aef0*/  VIADD R0, R0, 0x1 ;  /* 0x0000000100007836 */ /* 0x004fca0000000000 */
[----:B0-----:R-:W-:-:S04]  /*2af00*/  LEA.HI R2, R0, R0, RZ, 0x1 ;  /* 0x0000000000027211 */ /* 0x001fc800078f08ff */
[----:B------:R-:W-:Y:S02]  /*2af10*/  LOP3.LUT R3, R2, 0xfffffffe, RZ, 0xc0, !PT ;  /* 0xfffffffe02037812 */ /* 0x000fe400078ec0ff */
[----:B------:R-:W-:-:S03]  /*2af20*/  MOV R2, 0x400 ;  /* 0x0000040000027802 */ /* 0x000fc60000000f00 */
[----:B------:R-:W-:Y:S01]  /*2af30*/  IMAD.IADD R0, R0, 0x1, -R3 ;  /* 0x0000000100007824 */ /* 0x000fe200078e0a03 */
[----:B---3--:R-:W-:-:S04]  /*2af40*/  LEA R5, R5, R2, 0x18 ;  /* 0x0000000205057211 */ /* 0x008fc800078ec0ff */
[----:B------:R-:W-:-:S04]  /*2af50*/  SHF.L.U32 R0, R0, 0x1f, RZ ;  /* 0x0000001f00007819 */ /* 0x000fc800000006ff */
[----:B------:R-:W0:Y:S02]  /*2af60*/  SYNCS.PHASECHK.TRANS64.TRYWAIT P0, [R5+URZ+0x2a820], R0 ;  /* 0x02a82000050075a7 */ /* 0x000e24000800017f */
[----:B0-----:R-:W-:Y:S05]  /*2af70*/  @!P0 BRA `(.L_x_1952) ;  /* 0x0000005400a08947 */ /* 0x001fea0003800000 */
.L_x_2158:
[----:B------:R-:W-:Y:S05]  /*2af80*/  BSYNC B0 ;  /* 0x0000000000007941 */ /* 0x000fea0003800000 */
.L_x_1951:
[----:B------:R-:W-:-:S03]  /*2af90*/  UMOV UR4, 0xffffffff ;  /* 0xffffffff00047882 */ /* 0x000fc60000000000 */
[----:B------:R-:W-:Y:S05]  /*2afa0*/  BRA.DIV UR4, `(.L_x_1953) ;  /* 0x0000005604a87947 */ /* 0x000fea000b800000 */
[----:B0-----:R-:W0:Y:S02]  /*2afb0*/  S2R R0, SR_TID.X ;  /* 0x0000000000007919 */ /* 0x001e240000002100 */
[----:B0-----:R-:W-:-:S04]  /*2afc0*/  SHF.R.U32.HI R0, RZ, 0x5, R0 ;  /* 0x00000005ff007819 */ /* 0x001fc80000011600 */
[----:B------:R-:W-:-:S05]  /*2afd0*/  LOP3.LUT R0, R0, 0x3, RZ, 0xc0, !PT ;  /* 0x0000000300007812 */ /* 0x000fca00078ec0ff */
[----:B------:R0:W2:Y:S02]  /*2afe0*/  SHFL.IDX PT, R14, R0, RZ, 0x1f ;  /* 0x00001fff000e7589 */ /* 0x0000a400000e0000 */
.L_x_2161:
[----:B--2---:R-:W-:-:S13]  /*2aff0*/  ISETP.NE.AND P0, PT, R14, RZ, PT ;  /* 0x000000ff0e00720c */ /* 0x004fda0003f05270 */
[----:B------:R-:W-:Y:S05]  /*2b000*/  @P0 BRA `(.L_x_1581) ;  /* 0x0000000000a80947 */ /* 0x000fea0003800000 */
[----:B------:R-:W-:-:S03]  /*2b010*/  UMOV UR4, 0xffffffff ;  /* 0xffffffff00047882 */ /* 0x000fc60000000000 */
[----:B------:R-:W-:Y:S05]  /*2b020*/  BRA.DIV UR4, `(.L_x_1954) ;  /* 0x0000005604bc7947 */ /* 0x000fea000b800000 */
[----:B------:R-:W-:-:S13]  /*2b030*/  ELECT P6, URZ, PT ;  /* 0x00000000003f782f */ /* 0x000fda00038c0000 */
.L_x_2164:
[----:B------:R-:W-:Y:S05]  /*2b040*/  @!P6 BRA `(.L_x_1581) ;  /* 0x000000000098e947 */ /* 0x000fea0003800000 */
[----:B------:R-:W-:-:S06]  /*2b050*/  ULOP3.LUT UR4, UR36, 0x2, URZ, 0xfc, !UPT ;  /* 0x0000000224047892 */ /* 0x000fcc000f8efc3f */
[----:B0-----:R-:W-:-:S05]  /*2b060*/  IMAD.U32 R0, RZ, RZ, UR4 ;  /* 0x00000004ff007e24 */ /* 0x001fca000f8e00ff */
[----:B------:R-:W-:-:S13]  /*2b070*/  ISETP.NE.AND P0, PT, R0, 0x3, PT ;  /* 0x000000030000780c */ /* 0x000fda0003f05270 */
[----:B------:R-:W-:Y:S05]  /*2b080*/  @!P0 BRA `(.L_x_1955) ;  /* 0x0000000000048947 */ /* 0x000fea0003800000 */
[----:B------:R-:W-:Y:S01]  /*2b090*/  BPT.TRAP 0x1 ;  /* 0x000000040000795c */ /* 0x000fe20000300000 */
.L_x_1955:
[----:B------:R-:W-:Y:S01]  /*2b0a0*/  IMAD R3, R23, 0x8, R5 ;  /* 0x0000000817037824 */ /* 0x000fe200078e0205 */
[----:B------:R-:W-:Y:S01]  /*2b0b0*/  SHF.L.U32 R2, R25, 0x1f, RZ ;  /* 0x0000001f19027819 */ /* 0x000fe200000006ff */
[----:B------:R-:W-:-:S03]  /*2b0c0*/  VIADD R23, R23, 0x1 ;  /* 0x0000000117177836 */ /* 0x000fc60000000000 */
[----:B------:R-:W0:Y:S02]  /*2b0d0*/  SYNCS.PHASECHK.TRANS64.TRYWAIT P1, [R3+URZ+0x2a840], R2 ;  /* 0x02a84002030075a7 */ /* 0x000e24000802017f */
[----:B------:R-:W-:-:S04]  /*2b0e0*/  ISETP.NE.AND P2, PT, R23, 0x2, PT ;  /* 0x000000021700780c */ /* 0x000fc80003f45270 */
[----:B------:R-:W-:Y:S01]  /*2b0f0*/  SEL R0, RZ, 0x1, P2 ;  /* 0x00000001ff007807 */ /* 0x000fe20001000000 */
[----:B0-----:R-:W-:Y:S08]  /*2b100*/  @!P1 BRA `(.L_x_1956) ;  /* 0x0000005400a49947 */ /* 0x001ff00003800000 */
.L_x_2165:
[----:B------:R-:W-:Y:S02]  /*2b110*/  SEL R23, R23, RZ, P2 ;  /* 0x000000ff17177207 */ /* 0x000fe40001000000 */
[----:B------:R-:W-:Y:S01]  /*2b120*/  LOP3.LUT R0, R25, R0, RZ, 0x3c, !PT ;  /* 0x0000000019007212 */ /* 0x000fe200078e3cff */
[----:B------:R-:W-:Y:S06]  /*2b130*/  @!P0 BRA `(.L_x_1957) ;  /* 0x0000000000048947 */ /* 0x000fec0003800000 */
[----:B------:R-:W-:Y:S01]  /*2b140*/  BPT.TRAP 0x1 ;  /* 0x000000040000795c */ /* 0x000fe20000300000 */
.L_x_1957:
[----:B------:R-:W-:Y:S01]  /*2b150*/  IMAD R23, R23, 0x8, R5 ;  /* 0x0000000817177824 */ /* 0x000fe200078e0205 */
[----:B------:R-:W-:-:S04]  /*2b160*/  SHF.L.U32 R0, R0, 0x1f, RZ ;  /* 0x0000001f00007819 */ /* 0x000fc800000006ff */
[----:B------:R-:W2:Y:S02]  /*2b170*/  SYNCS.PHASECHK.TRANS64.TRYWAIT P1, [R23+URZ+0x2a840], R0 ;  /* 0x02a84000170075a7 */ /* 0x000ea4000802017f */
[----:B--2---:R-:W-:Y:S05]  /*2b180*/  @!P1 BRA `(.L_x_1958) ;  /* 0x0000005400989947 */ /* 0x004fea0003800000 */
.L_x_2166:
[----:B------:R-:W-:Y:S05]  /*2b190*/  @!P0 BRA `(.L_x_1959) ;  /* 0x0000000000048947 */ /* 0x000fea0003800000 */
[----:B------:R-:W-:Y:S01]  /*2b1a0*/  BPT.TRAP 0x1 ;  /* 0x000000040000795c */ /* 0x000fe20000300000 */
.L_x_1959:
[----:B------:R-:W3:Y:S02]  /*2b1b0*/  SYNCS.PHASECHK.TRANS64.TRYWAIT P1, [R3+URZ+0x2a860], R2 ;  /* 0x02a86002030075a7 */ /* 0x000ee4000802017f */
[----:B---3--:R-:W-:Y:S05]  /*2b1c0*/  @!P1 BRA `(.L_x_1960) ;  /* 0x00000054009c9947 */ /* 0x008fea0003800000 */
.L_x_2167:
[----:B------:R-:W-:Y:S05]  /*2b1d0*/  @!P0 BRA `(.L_x_1961) ;  /* 0x0000000000048947 */ /* 0x000fea0003800000 */
[----:B------:R-:W-:Y:S01]  /*2b1e0*/  BPT.TRAP 0x1 ;  /* 0x000000040000795c */ /* 0x000fe20000300000 */
.L_x_1961:
[----:B------:R-:W5:Y:S02]  /*2b1f0*/  SYNCS.PHASECHK.TRANS64.TRYWAIT P1, [R23+URZ+0x2a860], R0 ;  /* 0x02a86000170075a7 */ /* 0x000f64000802017f */
[----:B-----5:R-:W-:Y:S05]  /*2b200*/  @!P1 BRA `(.L_x_1962) ;  /* 0x0000005400a09947 */ /* 0x020fea0003800000 */
.L_x_2168:
[----:B------:R-:W-:Y:S05]  /*2b210*/  @!P0 BRA `(.L_x_1963) ;  /* 0x0000000000048947 */ /* 0x000fea0003800000 */
[----:B------:R-:W-:Y:S01]  /*2b220*/  BPT.TRAP 0x1 ;  /* 0x000000040000795c */ /* 0x000fe20000300000 */
.L_x_1963:
[----:B------:R-:W5:Y:S02]  /*2b230*/  SYNCS.PHASECHK.TRANS64.TRYWAIT P1, [R3+URZ+0x2a880], R2 ;  /* 0x02a88002030075a7 */ /* 0x000f64000802017f */
[----:B-----5:R-:W-:Y:S05]  /*2b240*/  @!P1 BRA `(.L_x_1964) ;  /* 0x0000005400a49947 */ /* 0x020fea0003800000 */
.L_x_2169:
[----:B------:R-:W-:Y:S05]  /*2b250*/  @!P0 BRA `(.L_x_1965) ;  /* 0x0000000000048947 */ /* 0x000fea0003800000 */
[----:B------:R-:W-:Y:S01]  /*2b260*/  BPT.TRAP 0x1 ;  /* 0x000000040000795c */ /* 0x000fe20000300000 */
.L_x_1965:
[----:B------:R0:W0:Y:S02]  /*2b270*/  SYNCS.PHASECHK.TRANS64.TRYWAIT P0, [R23+URZ+0x2a880], R0 ;  /* 0x02a88000170075a7 */ /* 0x000024000800017f */
[----:B0-----:R-:W-:Y:S05]  /*2b280*/  @!P0 NANOSLEEP.SYNCS 0x989680 ;  /* 0x009896800000895d */ /* 0x001fea0003900000 */
[----:B------:R-:W0:Y:S02]  /*2b290*/  @!P0 SYNCS.PHASECHK.TRANS64 P0, [R23+URZ+0x2a880], R0 ;  /* 0x02a88000170085a7 */ /* 0x000e24000800007f */
[----:B0-----:R-:W-:Y:S05]  /*2b2a0*/  @!P0 BRA `(.L_x_1965) ;  /* 0xfffffffc00f08947 */ /* 0x001fea000383ffff */
.L_x_1581:
[----:B------:R-:W-:Y:S05]  /*2b2b0*/  BSYNC B8 ;  /* 0x0000000000087941 */ /* 0x000fea0003800000 */
.L_x_1578:
[----:B------:R-:W-:Y:S05]  /*2b2c0*/  EXIT ;  /* 0x000000000000794d */ /* 0x000fea0003800000 */
.L_x_1605:
[----:B-1----:R1:W2:Y:S02]  /*2b2d0*/  SYNCS.PHASECHK.TRANS64.TRYWAIT P4, [R82+URZ+0x2a890], R93 ;  /* 0x02a8905d520075a7 */ /* 0x0022a4000808017f */
[----:B--2---:R-:W-:Y:S05]  /*2b2e0*/  @!P4 NANOSLEEP.SYNCS 0x989680 ;  /* 0x009896800000c95d */ /* 0x004fea0003900000 */
[----:B------:R-:W2:Y:S02]  /*2b2f0*/  @!P4 SYNCS.PHASECHK.TRANS64 P4, [R82+URZ+0x2a890], R93 ;  /* 0x02a8905d5200c5a7 */ /* 0x000ea4000808007f */
[----:B--2---:R-:W-:Y:S05]  /*2b300*/  @!P4 BRA `(.L_x_1605) ;  /* 0xfffffffc00f0c947 */ /* 0x004fea000383ffff */
[----:B------:R-:W-:Y:S05]  /*2b310*/  BRA `(.L_x_1966) ;  /* 0xfffffd7c00347947 */ /* 0x000fea000383ffff */
.L_x_1606:
[----:B------:R-:W-:Y:S01]  /*2b320*/  BSSY B1, `(.L_x_1967) ;  /* 0x0000008000017945 */ /* 0x000fe20003800000 */
[----:B0-----:R-:W-:Y:S01]  /*2b330*/  IMAD.MOV.U32 R13, RZ, RZ, R97 ;  /* 0x000000ffff0d7224 */ /* 0x001fe200078e0061 */
[----:B------:R-:W-:Y:S01]  /*2b340*/  MOV R15, 0xffffffff ;  /* 0xffffffff000f7802 */ /* 0x000fe20000000f00 */
[----:B------:R-:W-:Y:S02]  /*2b350*/  IMAD.MOV.U32 R12, RZ, RZ, RZ ;  /* 0x000000ffff0c7224 */ /* 0x000fe400078e00ff */
[----:B------:R-:W-:-:S07]  /*2b360*/  IMAD.MOV.U32 R11, RZ, RZ, 0x1e1f ;  /* 0x00001e1fff0b7424 */ /* 0x000fce00078e00ff */
[----:B-1----:R-:W-:Y:S05]  /*2b370*/  WARPSYNC.COLLECTIVE R15, `(.L_x_1968) ;  /* 0x000000000f087348 */ /* 0x002fea0003c00000 */
[----:B------:R0:W2:Y:S02]  /*2b380*/  SHFL.IDX P6, R14, R13, R12, R11 ;  /* 0x0000000c0d0e7389 */ /* 0x0000a400000c000b */
[----:B012---:R-:W-:Y:S01]  /*2b390*/  ENDCOLLECTIVE ;  /* 0x000000000000791b */ /* 0x007fe20003800000 */
.L_x_1968:
[----:B------:R-:W-:Y:S05]  /*2b3a0*/  BSYNC B1 ;  /* 0x0000000000017941 */ /* 0x000fea0003800000 */
.L_x_1967:
        /* <DEDUP_REMOVED lines=8> */
.L_x_1969:
[----:B------:R-:W-:Y:S05]  /*2b430*/  BRA `(.L_x_1970) ;  /* 0xfffffd7c00007947 */ /* 0x000fea000383ffff */
.L_x_1634:
[----:B-1----:R1:W2:Y:S02]  /*2b440*/  SYNCS.PHASECHK.TRANS64.TRYWAIT P4, [R82+URZ+0x2a890], R93 ;  /* 0x02a8905d520075a7 */ /* 0x0022a4000808017f */
[----:B--2---:R-:W-:Y:S05]  /*2b450*/  @!P4 NANOSLEEP.SYNCS 0x989680 ;  /* 0x009896800000c95d */ /* 0x004fea0003900000 */
[----:B------:R-:W2:Y:S02]  /*2b460*/  @!P4 SYNCS.PHASECHK.TRANS64 P4, [R82+URZ+0x2a890], R93 ;  /* 0x02a8905d5200c5a7 */ /* 0x000ea4000808007f */
[----:B--2---:R-:W-:Y:S05]  /*2b470*/  @!P4 BRA `(.L_x_1634) ;  /* 0xfffffffc00f0c947 */ /* 0x004fea000383ffff */
[----:B------:R-:W-:Y:S05]  /*2b480*/  BRA `(.L_x_1971) ;  /* 0xfffffda800d47947 */ /* 0x000fea000383ffff */
.L_x_1635:
[----:B------:R-:W-:Y:S01]  /*2b490*/  BSSY B1, `(.L_x_1972) ;  /* 0x0000008000017945 */ /* 0x000fe20003800000 */
[----:B0-----:R-:W-:Y:S02]  /*2b4a0*/  IMAD.MOV.U32 R13, RZ, RZ, R97 ;  /* 0x000000ffff0d7224 */ /* 0x001fe400078e0061 */
[----:B------:R-:W-:Y:S02]  /*2b4b0*/  IMAD.MOV.U32 R12, RZ, RZ, RZ ;  /* 0x000000ffff0c7224 */ /* 0x000fe400078e00ff */
[----:B------:R-:W-:Y:S02]  /*2b4c0*/  IMAD.MOV.U32 R11, RZ, RZ, 0x1e1f ;  /* 0x00001e1fff0b7424 */ /* 0x000fe400078e00ff */
[----:B------:R-:W-:-:S07]  /*2b4d0*/  IMAD.MOV.U32 R15, RZ, RZ, -0x1 ;  /* 0xffffffffff0f7424 */ /* 0x000fce00078e00ff */
[----:B-1----:R-:W-:Y:S05]  /*2b4e0*/  WARPSYNC.COLLECTIVE R15, `(.L_x_1973) ;  /* 0x000000000f087348 */ /* 0x002fea0003c00000 */
[----:B------:R0:W2:Y:S02]  /*2b4f0*/  SHFL.IDX P6, R14, R13, R12, R11 ;  /* 0x0000000c0d0e7389 */ /* 0x0000a400000c000b */
[----:B012---:R-:W-:Y:S01]  /*2b500*/  ENDCOLLECTIVE ;  /* 0x000000000000791b */ /* 0x007fe20003800000 */
.L_x_1973:
[----:B------:R-:W-:Y:S05]  /*2b510*/  BSYNC B1 ;  /* 0x0000000000017941 */ /* 0x000fea0003800000 */
.L_x_1972:
        /* <DEDUP_REMOVED lines=8> */
.L_x_1974:
[----:B------:R-:W-:Y:S01]  /*2b5a0*/  IMAD.MOV.U32 R99, RZ, RZ, R14 ;  /* 0x000000ffff637224 */ /* 0x000fe200078e000e */
[----:B------:R-:W-:Y:S06]  /*2b5b0*/  BRA `(.L_x_1975) ;  /* 0xfffffda8009c7947 */ /* 0x000fec000383ffff */
.L_x_1648:
[----:B0-----:R0:W1:Y:S02]  /*2b5c0*/  SYNCS.PHASECHK.TRANS64.TRYWAIT P3, [R82+URZ+0x2a890], R93 ;  /* 0x02a8905d520075a7 */ /* 0x001064000806017f */
[----:B-1----:R-:W-:Y:S05]  /*2b5d0*/  @!P3 NANOSLEEP.SYNCS 0x989680 ;  /* 0x009896800000b95d */ /* 0x002fea0003900000 */
[----:B------:R-:W1:Y:S02]  /*2b5e0*/  @!P3 SYNCS.PHASECHK.TRANS64 P3, [R82+URZ+0x2a890], R93 ;  /* 0x02a8905d5200b5a7 */ /* 0x000e64000806007f */
[----:B-1----:R-:W-:Y:S05]  /*2b5f0*/  @!P3 BRA `(.L_x_1648) ;  /* 0xfffffffc00f0b947 */ /* 0x002fea000383ffff */
[----:B------:R-:W-:Y:S05]  /*2b600*/  BRA `(.L_x_1976) ;  /* 0xfffffdd800487947 */ /* 0x000fea000383ffff */
.L_x_1649:
[----:B------:R-:W-:Y:S01]  /*2b610*/  BSSY B1, `(.L_x_1977) ;  /* 0x0000007000017945 */ /* 0x000fe20003800000 */
[----:B------:R-:W-:Y:S01]  /*2b620*/  IMAD.MOV.U32 R12, RZ, RZ, RZ ;  /* 0x000000ffff0c7224 */ /* 0x000fe200078e00ff */
[----:B------:R-:W-:Y:S01]  /*2b630*/  MOV R15, 0xffffffff ;  /* 0xffffffff000f7802 */ /* 0x000fe20000000f00 */
[----:B------:R-:W-:-:S07]  /*2b640*/  IMAD.MOV.U32 R11, RZ, RZ, 0x1e1f ;  /* 0x00001e1fff0b7424 */ /* 0x000fce00078e00ff */
[----:B0-----:R-:W-:Y:S05]  /*2b650*/  WARPSYNC.COLLECTIVE R15, `(.L_x_1978) ;  /* 0x000000000f087348 */ /* 0x001fea0003c00000 */
[----:B------:R1:W2:Y:S02]  /*2b660*/  SHFL.IDX P6, R14, R13, R12, R11 ;  /* 0x0000000c0d0e7389 */ /* 0x0002a400000c000b */
[----:B012---:R-:W-:Y:S01]  /*2b670*/  ENDCOLLECTIVE ;  /* 0x000000000000791b */ /* 0x007fe20003800000 */
.L_x_1978:
[----:B------:R-:W-:Y:S05]  /*2b680*/  BSYNC B1 ;  /* 0x0000000000017941 */ /* 0x000fea0003800000 */
.L_x_1977:
        /* <DEDUP_REMOVED lines=8> */
.L_x_1979:
[----:B------:R-:W-:Y:S05]  /*2b710*/  BRA `(.L_x_1980) ;  /* 0xfffffdd8006c7947 */ /* 0x000fea000383ffff */
.L_x_1653:
[----:B0-----:R0:W2:Y:S02]  /*2b720*/  SYNCS.PHASECHK.TRANS64.TRYWAIT P2, [R82+URZ+0x2a8b0], R93 ;  /* 0x02a8b05d520075a7 */ /* 0x0010a4000804017f */
[----:B--2---:R-:W-:Y:S05]  /*2b730*/  @!P2 NANOSLEEP.SYNCS 0x989680 ;  /* 0x009896800000a95d */ /* 0x004fea0003900000 */
[----:B------:R-:W2:Y:S02]  /*2b740*/  @!P2 SYNCS.PHASECHK.TRANS64 P2, [R82+URZ+0x2a8b0], R93 ;  /* 0x02a8b05d5200a5a7 */ /* 0x000ea4000804007f */
[----:B--2---:R-:W-:Y:S05]  /*2b750*/  @!P2 BRA `(.L_x_1653) ;  /* 0xfffffffc00f0a947 */ /* 0x004fea000383ffff */
[----:B------:R-:W-:Y:S05]  /*2b760*/  BRA `(.L_x_1981) ;  /* 0xfffffddc00347947 */ /* 0x000fea000383ffff */
.L_x_1667:
[----:B------:R-:W0:Y:S01]  /*2b770*/  S2R R2, SR_TID.X ;  /* 0x0000000000027919 */ /* 0x000e220000002100 */
[----:B------:R-:W-:Y:S01]  /*2b780*/  BSSY B0, `(.L_x_1982) ;  /* 0x000000c000007945 */ /* 0x000fe20003800000 */
[----:B------:R-:W-:Y:S02]  /*2b790*/  IMAD.MOV.U32 R12, RZ, RZ, RZ ;  /* 0x000000ffff0c7224 */ /* 0x000fe400078e00ff */
[----:B------:R-:W-:Y:S02]  /*2b7a0*/  IMAD.MOV.U32 R11, RZ, RZ, 0x1f ;  /* 0x0000001fff0b7424 */ /* 0x000fe400078e00ff */
[----:B------:R-:W-:Y:S02]  /*2b7b0*/  IMAD.MOV.U32 R15, RZ, RZ, -0x1 ;  /* 0xffffffffff0f7424 */ /* 0x000fe400078e00ff */
[----:B0-----:R-:W-:-:S05]  /*2b7c0*/  VIADD R20, R2, 0xffffff80 ;  /* 0xffffff8002147836 */ /* 0x001fca0000000000 */
[----:B------:R-:W-:-:S04]  /*2b7d0*/  SHF.R.S32.HI R2, RZ, 0x1f, R20 ;  /* 0x0000001fff027819 */ /* 0x000fc80000011414 */
[----:B------:R-:W-:-:S04]  /*2b7e0*/  LEA.HI R2, R2, R20, RZ, 0x7 ;  /* 0x0000001402027211 */ /* 0x000fc800078f38ff */
[----:B------:R-:W-:-:S05]  /*2b7f0*/  SHF.R.S32.HI R2, RZ, 0x7, R2 ;  /* 0x00000007ff027819 */ /* 0x000fca0000011402 */
[----:B------:R-:W-:-:S07]  /*2b800*/  IMAD.MOV.U32 R13, RZ, RZ, R2 ;  /* 0x000000ffff0d7224 */ /* 0x000fce00078e0002 */
[----:B-----5:R-:W-:Y:S05]  /*2b810*/  WARPSYNC.COLLECTIVE R15, `(.L_x_1983) ;  /* 0x000000000f087348 */ /* 0x020fea0003c00000 */
[----:B------:R0:W1:Y:S02]  /*2b820*/  SHFL.IDX P6, R14, R13, R12, R11 ;  /* 0x0000000c0d0e7389 */ /* 0x00006400000c000b */
[----:B01---5:R-:W-:Y:S01]  /*2b830*/  ENDCOLLECTIVE ;  /* 0x000000000000791b */ /* 0x023fe20003800000 */
.L_x_1983:
[----:B------:R-:W-:Y:S05]  /*2b840*/  BSYNC B0 ;  /* 0x0000000000007941 */ /* 0x000fea0003800000 */
.L_x_1982:
[----:B------:R-:W-:Y:S01]  /*2b850*/  IMAD.MOV.U32 R218, RZ, RZ, R14 ;  /* 0x000000ffffda7224 */ /* 0x000fe200078e000e */
[----:B------:R-:W-:Y:S06]  /*2b860*/  BRA `(.L_x_1984) ;  /* 0xfffffde800547947 */ /* 0x000fec000383ffff */
.L_x_1677:
[----:B------:R-:W-:Y:S01]  /*2b870*/  BSSY B1, `(.L_x_1985) ;  /* 0x0000007000017945 */ /* 0x000fe20003800000 */
[----:B------:R-:W-:Y:S02]  /*2b880*/  IMAD.MOV.U32 R12, RZ, RZ, RZ ;  /* 0x000000ffff0c7224 */ /* 0x000fe400078e00ff */
[----:B------:R-:W-:Y:S02]  /*2b890*/  IMAD.MOV.U32 R11, RZ, RZ, 0x1e1f ;  /* 0x00001e1fff0b7424 */ /* 0x000fe400078e00ff */
[----:B------:R-:W-:-:S07]  /*2b8a0*/  IMAD.MOV.U32 R15, RZ, RZ, -0x1 ;  /* 0xffffffffff0f7424 */ /* 0x000fce00078e00ff */
[----:B------:R-:W-:Y:S05]  /*2b8b0*/  WARPSYNC.COLLECTIVE R15, `(.L_x_1986) ;  /* 0x000000000f087348 */ /* 0x000fea0003c00000 */
[----:B------:R0:W1:Y:S02]  /*2b8c0*/  SHFL.IDX P6, R14, R13, R12, R11 ;  /* 0x0000000c0d0e7389 */ /* 0x00006400000c000b */
[----:B01----:R-:W-:Y:S01]  /*2b8d0*/  ENDCOLLECTIVE ;  /* 0x000000000000791b */ /* 0x003fe20003800000 */
.L_x_1986:
[----:B------:R-:W-:Y:S05]  /*2b8e0*/  BSYNC B1 ;  /* 0x0000000000017941 */ /* 0x000fea0003800000 */
.L_x_1985:
        /* <DEDUP_REMOVED lines=8> */
.L_x_1987:
[----:B------:R-:W-:Y:S02]  /*2b970*/  IMAD.MOV.U32 R13, RZ, RZ, R4 ;  /* 0x000000ffff0d7224 */ /* 0x000fe400078e0004 */
[----:B------:R-:W-:-:S07]  /*2b980*/  IMAD.MOV.U32 R3, RZ, RZ, R14 ;  /* 0x000000ffff037224 */ /* 0x000fce00078e000e */
[----:B------:R-:W-:Y:S05]  /*2b990*/  WARPSYNC.COLLECTIVE R15, `(.L_x_1988) ;  /* 0x000000000f087348 */ /* 0x000fea0003c00000 */
[----:B------:R0:W1:Y:S02]  /*2b9a0*/  SHFL.IDX P6, R14, R13, R12, R11 ;  /* 0x0000000c0d0e7389 */ /* 0x00006400000c000b */
[----:B01----:R-:W-:Y:S01]  /*2b9b0*/  ENDCOLLECTIVE ;  /* 0x000000000000791b */ /* 0x003fe20003800000 */
.L_x_1988:
[----:B------:R-:W-:Y:S02]  /*2b9c0*/  IMAD.MOV.U32 R13, RZ, RZ, R5 ;  /* 0x000000ffff0d7224 */ /* 0x000fe400078e0005 */
[----:B------:R-:W-:-:S07]  /*2b9d0*/  IMAD.MOV.U32 R4, RZ, RZ, R14 ;  /* 0x000000ffff047224 */ /* 0x000fce00078e000e */
[----:B------:R-:W-:Y:S05]  /*2b9e0*/  WARPSYNC.COLLECTIVE R15, `(.L_x_1989) ;  /* 0x000000000f087348 */ /* 0x000fea0003c00000 */
[----:B------:R0:W1:Y:S02]  /*2b9f0*/  SHFL.IDX P6, R14, R13, R12, R11 ;  /* 0x0000000c0d0e7389 */ /* 0x00006400000c000b */
[----:B01----:R-:W-:Y:S01]  /*2ba00*/  ENDCOLLECTIVE ;  /* 0x000000000000791b */ /* 0x003fe20003800000 */
.L_x_1989:
[----:B------:R-:W-:Y:S05]  /*2ba10*/  BRA `(.L_x_1990) ;  /* 0xfffffdf000487947 */ /* 0x000fea000383ffff */
.L_x_1681:
[----:B0-----:R0:W1:Y:S02]  /*2ba20*/  SYNCS.PHASECHK.TRANS64.TRYWAIT P0, [R16+URZ+0x2a800], R3 ;  /* 0x02a80003100075a7 */ /* 0x001064000800017f */
[----:B-1----:R-:W-:Y:S05]  /*2ba30*/  @!P0 NANOSLEEP.SYNCS 0x989680 ;  /* 0x009896800000895d */ /* 0x002fea0003900000 */
[----:B------:R-:W1:Y:S02]  /*2ba40*/  @!P0 SYNCS.PHASECHK.TRANS64 P0, [R16+URZ+0x2a800], R3 ;  /* 0x02a80003100085a7 */ /* 0x000e64000800007f */
[----:B-1----:R-:W-:Y:S05]  /*2ba50*/  @!P0 BRA `(.L_x_1681) ;  /* 0xfffffffc00f08947 */ /* 0x002fea000383ffff */
[----:B------:R-:W-:Y:S05]  /*2ba60*/  BRA `(.L_x_1991) ;  /* 0xfffffdf400947947 */ /* 0x000fea000383ffff */
.L_x_1693:
[----:B------:R-:W-:Y:S01]  /*2ba70*/  BSSY B1, `(.L_x_1992) ;  /* 0x0000007000017945 */ /* 0x000fe20003800000 */
[----:B------:R-:W-:Y:S02]  /*2ba80*/  IMAD.MOV.U32 R12, RZ, RZ, RZ ;  /* 0x000000ffff0c7224 */ /* 0x000fe400078e00ff */
[----:B------:R-:W-:Y:S02]  /*2ba90*/  IMAD.MOV.U32 R11, RZ, RZ, 0x1e1f ;  /* 0x00001e1fff0b7424 */ /* 0x000fe400078e00ff */
[----:B------:R-:W-:-:S07]  /*2baa0*/  IMAD.MOV.U32 R15, RZ, RZ, -0x1 ;  /* 0xffffffffff0f7424 */ /* 0x000fce00078e00ff */
[----:B------:R-:W-:Y:S05]  /*2bab0*/  WARPSYNC.COLLECTIVE R15, `(.L_x_1993) ;  /* 0x000000000f087348 */ /* 0x000fea0003c00000 */
[----:B------:R0:W1:Y:S02]  /*2bac0*/  SHFL.IDX P6, R14, R13, R12, R11 ;  /* 0x0000000c0d0e7389 */ /* 0x00006400000c000b */
[----:B01----:R-:W-:Y:S01]  /*2bad0*/  ENDCOLLECTIVE ;  /* 0x000000000000791b */ /* 0x003fe20003800000 */
.L_x_1993:
[----:B------:R-:W-:Y:S05]  /*2bae0*/  BSYNC B1 ;  /* 0x0000000000017941 */ /* 0x000fea0003800000 */
.L_x_1992:
        /* <DEDUP_REMOVED lines=8> */
.L_x_1994:
[----:B------:R-:W-:Y:S02]  /*2bb70*/  IMAD.MOV.U32 R13, RZ, RZ, R37 ;  /* 0x000000ffff0d7224 */ /* 0x000fe400078e0025 */
[----:B------:R-:W-:-:S07]  /*2bb80*/  IMAD.MOV.U32 R21, RZ, RZ, R14 ;  /* 0x000000ffff157224 */ /* 0x000fce00078e000e */
[----:B------:R-:W-:Y:S05]  /*2bb90*/  WARPSYNC.COLLECTIVE R15, `(.L_x_1995) ;  /* 0x000000000f087348 */ /* 0x000fea0003c00000 */
[----:B------:R0:W1:Y:S02]  /*2bba0*/  SHFL.IDX P6, R14, R13, R12, R11 ;  /* 0x0000000c0d0e7389 */ /* 0x00006400000c000b */
[----:B01----:R-:W-:Y:S01]  /*2bbb0*/  ENDCOLLECTIVE ;  /* 0x000000000000791b */ /* 0x003fe20003800000 */
.L_x_1995:
[----:B------:R-:W-:Y:S02]  /*2bbc0*/  IMAD.MOV.U32 R13, RZ, RZ, R39 ;  /* 0x000000ffff0d7224 */ /* 0x000fe400078e0027 */
[----:B------:R-:W-:-:S07]  /*2bbd0*/  IMAD.MOV.U32 R37, RZ, RZ, R14 ;  /* 0x000000ffff257224 */ /* 0x000fce00078e000e */
[----:B------:R-:W-:Y:S05]  /*2bbe0*/  WARPSYNC.COLLECTIVE R15, `(.L_x_1996) ;  /* 0x000000000f087348 */ /* 0x000fea0003c00000 */
[----:B------:R0:W1:Y:S02]  /*2bbf0*/  SHFL.IDX P6, R14, R13, R12, R11 ;  /* 0x0000000c0d0e7389 */ /* 0x00006400000c000b */
[----:B01----:R-:W-:Y:S01]  /*2bc00*/  ENDCOLLECTIVE ;  /* 0x000000000000791b */ /* 0x003fe20003800000 */
.L_x_1996:
[----:B------:R-:W-:Y:S01]  /*2bc10*/  MOV R39, R14 ;  /* 0x0000000e00277202 */ /* 0x000fe20000000f00 */
[----:B------:R-:W-:Y:S06]  /*2bc20*/  BRA `(.L_x_1997) ;  /* 0xfffffe2400647947 */ /* 0x000fec000383ffff */
.L_x_1697:
[----:B-1----:R1:W0:Y:S02]  /*2bc30*/  SYNCS.PHASECHK.TRANS64.TRYWAIT P0, [R16+URZ+0x2a800], R3 ;  /* 0x02a80003100075a7 */ /* 0x002224000800017f */
[----:B0-----:R-:W-:Y:S05]  /*2bc40*/  @!P0 NANOSLEEP.SYNCS 0x989680 ;  /* 0x009896800000895d */ /* 0x001fea0003900000 */
[----:B------:R-:W0:Y:S02]  /*2bc50*/  @!P0 SYNCS.PHASECHK.TRANS64 P0, [R16+URZ+0x2a800], R3 ;  /* 0x02a80003100085a7 */ /* 0x000e24000800007f */
[----:B0-----:R-:W-:Y:S05]  /*2bc60*/  @!P0 BRA `(.L_x_1697) ;  /* 0xfffffffc00f08947 */ /* 0x001fea000383ffff */
[----:B------:R-:W-:Y:S05]  /*2bc70*/  BRA `(.L_x_1998) ;  /* 0xfffffe28005c7947 */ /* 0x000fea000383ffff */
.L_x_1705:
[----:B-1----:R1:W2:Y:S02]  /*2bc80*/  SYNCS.PHASECHK.TRANS64.TRYWAIT P1, [R8+URZ+0x2a830], R3 ;  /* 0x02a83003080075a7 */ /* 0x0022a4000802017f */
[----:B--2---:R-:W-:Y:S05]  /*2bc90*/  @!P1 NANOSLEEP.SYNCS 0x989680 ;  /* 0x009896800000995d */ /* 0x004fea0003900000 */
[----:B------:R-:W2:Y:S02]  /*2bca0*/  @!P1 SYNCS.PHASECHK.TRANS64 P1, [R8+URZ+0x2a830], R3 ;  /* 0x02a83003080095a7 */ /* 0x000ea4000802007f */
[----:B--2---:R-:W-:Y:S05]  /*2bcb0*/  @!P1 BRA `(.L_x_1705) ;  /* 0xfffffffc00f09947 */ /* 0x004fea000383ffff */
[----:B------:R-:W-:Y:S05]  /*2bcc0*/  BRA `(.L_x_1704) ;  /* 0xfffffe5800a07947 */ /* 0x000fea000383ffff */
.L_x_1724:
[----:B-1----:R1:W2:Y:S02]  /*2bcd0*/  SYNCS.PHASECHK.TRANS64.TRYWAIT P4, [R7+URZ+0x2a830], R6 ;  /* 0x02a83006070075a7 */ /* 0x0022a4000808017f */
[----:B--2---:R-:W-:Y:S05]  /*2bce0*/  @!P4 NANOSLEEP.SYNCS 0x989680 ;  /* 0x009896800000c95d */ /* 0x004fea0003900000 */
[----:B------:R-:W2:Y:S02]  /*2bcf0*/  @!P4 SYNCS.PHASECHK.TRANS64 P4, [R7+URZ+0x2a830], R6 ;  /* 0x02a830060700c5a7 */ /* 0x000ea4000808007f */
[----:B--2---:R-:W-:Y:S05]  /*2bd00*/  @!P4 BRA `(.L_x_1724) ;  /* 0xfffffffc00f0c947 */ /* 0x004fea000383ffff */
[----:B------:R-:W-:Y:S05]  /*2bd10*/  BRA `(.L_x_1723) ;  /* 0xfffffe9400787947 */ /* 0x000fea000383ffff */
.L_x_1728:
[----:B-1----:R1:W2:Y:S02]  /*2bd20*/  SYNCS.PHASECHK.TRANS64.TRYWAIT P3, [R7+URZ+0x2a850], R6 ;  /* 0x02a85006070075a7 */ /* 0x0022a4000806017f */
[----:B--2---:R-:W-:Y:S05]  /*2bd30*/  @!P3 NANOSLEEP.SYNCS 0x989680 ;  /* 0x009896800000b95d */ /* 0x004fea0003900000 */
[----:B------:R-:W2:Y:S02]  /*2bd40*/  @!P3 SYNCS.PHASECHK.TRANS64 P3, [R7+URZ+0x2a850], R6 ;  /* 0x02a850060700b5a7 */ /* 0x000ea4000806007f */
[----:B--2---:R-:W-:Y:S05]  /*2bd50*/  @!P3 BRA `(.L_x_1728) ;  /* 0xfffffffc00f0b947 */ /* 0x004fea000383ffff */
[----:B------:R-:W-:Y:S05]  /*2bd60*/  BRA `(.L_x_1725) ;  /* 0xfffffe9800487947 */ /* 0x000fea000383ffff */
.L_x_1749:
[----:B-1----:R1:W2:Y:S02]  /*2bd70*/  SYNCS.PHASECHK.TRANS64.TRYWAIT P2, [R7+URZ+0x2a830], R8 ;  /* 0x02a83008070075a7 */ /* 0x0022a4000804017f */
[----:B--2---:R-:W-:Y:S05]  /*2bd80*/  @!P2 NANOSLEEP.SYNCS 0x989680 ;  /* 0x009896800000a95d */ /* 0x004fea0003900000 */
[----:B------:R-:W2:Y:S02]  /*2bd90*/  @!P2 SYNCS.PHASECHK.TRANS64 P2, [R7+URZ+0x2a830], R8 ;  /* 0x02a830080700a5a7 */ /* 0x000ea4000804007f */
[----:B--2---:R-:W-:Y:S05]  /*2bda0*/  @!P2 BRA `(.L_x_1749) ;  /* 0xfffffffc00f0a947 */ /* 0x004fea000383ffff */
[----:B------:R-:W-:Y:S05]  /*2bdb0*/  BRA `(.L_x_1748) ;  /* 0xfffffed0008c7947 */ /* 0x000fea000383ffff */
.L_x_1753:
[----:B-1----:R1:W2:Y:S02]  /*2bdc0*/  SYNCS.PHASECHK.TRANS64.TRYWAIT P1, [R7+URZ+0x2a850], R6 ;  /* 0x02a85006070075a7 */ /* 0x0022a4000802017f */
[----:B--2---:R-:W-:Y:S05]  /*2bdd0*/  @!P1 NANOSLEEP.SYNCS 0x989680 ;  /* 0x009896800000995d */ /* 0x004fea0003900000 */
[----:B------:R-:W2:Y:S02]  /*2bde0*/  @!P1 SYNCS.PHASECHK.TRANS64 P1, [R7+URZ+0x2a850], R6 ;  /* 0x02a85006070095a7 */ /* 0x000ea4000802007f */
[----:B--2---:R-:W-:Y:S05]  /*2bdf0*/  @!P1 BRA `(.L_x_1753) ;  /* 0xfffffffc00f09947 */ /* 0x004fea000383ffff */
[----:B------:R-:W-:Y:S05]  /*2be00*/  BRA `(.L_x_1750) ;  /* 0xfffffed400687947 */ /* 0x000fea000383ffff */
.L_x_1762:
[----:B-1----:R1:W2:Y:S02]  /*2be10*/  SYNCS.PHASECHK.TRANS64.TRYWAIT P2, [R7+URZ+0x2a830], R8 ;  /* 0x02a83008070075a7 */ /* 0x0022a4000804017f */
[----:B--2---:R-:W-:Y:S05]  /*2be20*/  @!P2 NANOSLEEP.SYNCS 0x989680 ;  /* 0x009896800000a95d */ /* 0x004fea0003900000 */
[----:B------:R-:W2:Y:S02]  /*2be30*/  @!P2 SYNCS.PHASECHK.TRANS64 P2, [R7+URZ+0x2a830], R8 ;  /* 0x02a830080700a5a7 */ /* 0x000ea4000804007f */
[----:B--2---:R-:W-:Y:S05]  /*2be40*/  @!P2 BRA `(.L_x_1762) ;  /* 0xfffffffc00f0a947 */ /* 0x004fea000383ffff */
[----:B------:R-:W-:Y:S05]  /*2be50*/  BRA `(.L_x_1761) ;  /* 0xfffffef800f07947 */ /* 0x000fea000383ffff */
.L_x_1766:
[----:B-1----:R1:W2:Y:S02]  /*2be60*/  SYNCS.PHASECHK.TRANS64.TRYWAIT P1, [R7+URZ+0x2a850], R6 ;  /* 0x02a85006070075a7 */ /* 0x0022a4000802017f */
[----:B--2---:R-:W-:Y:S05]  /*2be70*/  @!P1 NANOSLEEP.SYNCS 0x989680 ;  /* 0x009896800000995d */ /* 0x004fea0003900000 */
[----:B------:R-:W2:Y:S02]  /*2be80*/  @!P1 SYNCS.PHASECHK.TRANS64 P1, [R7+URZ+0x2a850], R6 ;  /* 0x02a85006070095a7 */ /* 0x000ea4000802007f */
[----:B--2---:R-:W-:Y:S05]  /*2be90*/  @!P1 BRA `(.L_x_1766) ;  /* 0xfffffffc00f09947 */ /* 0x004fea000383ffff */
[----:B------:R-:W-:Y:S05]  /*2bea0*/  BRA `(.L_x_1763) ;  /* 0xfffffefc00cc7947 */ /* 0x000fea000383ffff */
.L_x_1781:
[----:B-1----:R1:W2:Y:S02]  /*2beb0*/  SYNCS.PHASECHK.TRANS64.TRYWAIT P1, [R11+URZ+0x2a850], R0 ;  /* 0x02a850000b0075a7 */ /* 0x0022a4000802017f */
[----:B--2---:R-:W-:Y:S05]  /*2bec0*/  @!P1 NANOSLEEP.SYNCS 0x989680 ;  /* 0x009896800000995d */ /* 0x004fea0003900000 */
[----:B------:R-:W2:Y:S02]  /*2bed0*/  @!P1 SYNCS.PHASECHK.TRANS64 P1, [R11+URZ+0x2a850], R0 ;  /* 0x02a850000b0095a7 */ /* 0x000ea4000802007f */
[----:B--2---:R-:W-:Y:S05]  /*2bee0*/  @!P1 BRA `(.L_x_1781) ;  /* 0xfffffffc00f09947 */ /* 0x004fea000383ffff */
[----:B------:R-:W-:Y:S05]  /*2bef0*/  BRA `(.L_x_1780) ;  /* 0xffffff3400447947 */ /* 0x000fea000383ffff */
.L_x_1785:
[----:B------:R-:W-:Y:S01]  /*2bf00*/  SEL R25, R48, R49, P0 ;  /* 0x0000003130197207 */ /* 0x000fe20000000000 */
[----:B------:R-:W-:Y:S01]  /*2bf10*/  IMAD.MOV.U32 R11, RZ, RZ, 0x1c1f ;  /* 0x00001c1fff0b7424 */ /* 0x000fe200078e00ff */
[----:B------:R-:W-:Y:S01]  /*2bf20*/  SEL R24, R49, R48, P0 ;  /* 0x0000003031187207 */ /* 0x000fe20000000000 */
[----:B------:R-:W-:Y:S01]  /*2bf30*/  IMAD.MOV.U32 R15, RZ, RZ, -0x1 ;  /* 0xffffffffff0f7424 */ /* 0x000fe200078e00ff */
[----:B------:R-:W-:Y:S02]  /*2bf40*/  SEL R27, R56, R37, P0 ;  /* 0x00000025381b7207 */ /* 0x000fe40000000000 */
[----:B------:R-:W-:Y:S02]  /*2bf50*/  SEL R28, R37, R56, P0 ;  /* 0x00000038251c7207 */ /* 0x000fe40000000000 */
[----:B------:R-:W-:Y:S02]  /*2bf60*/  SEL R37, R45, R12, P0 ;  /* 0x0000000c2d257207 */ /* 0x000fe40000000000 */
[----:B------:R-:W-:Y:S01]  /*2bf70*/  SEL R48, R12, R45, P0 ;  /* 0x0000002d0c307207 */ /* 0x000fe20000000000 */
[----:B------:R-:W-:Y:S01]  /*2bf80*/  IMAD.MOV.U32 R12, RZ, RZ, R0 ;  /* 0x000000ffff0c7224 */ /* 0x000fe200078e0000 */
[----:B------:R-:W-:-:S02]  /*2bf90*/  SEL R7, R122, R31, P0 ;  /* 0x0000001f7a077207 */ /* 0x000fc40000000000 */
[----:B------:R-:W-:-:S07]  /*2bfa0*/  SEL R8, R31, R122, P0 ;  /* 0x0000007a1f087207 */ /* 0x000fce0000000000 */
[----:B0-----:R-:W-:Y:S05]  /*2bfb0*/  WARPSYNC.COLLECTIVE R15, `(.L_x_1999) ;  /* 0x000000000f087348 */ /* 0x001fea0003c00000 */
[----:B------:R1:W2:Y:S02]  /*2bfc0*/  SHFL.IDX P6, R14, R13, R12, R11 ;  /* 0x0000000c0d0e7389 */ /* 0x0002a400000c000b */
[----:B012---:R-:W-:Y:S01]  /*2bfd0*/  ENDCOLLECTIVE ;  /* 0x000000000000791b */ /* 0x007fe20003800000 */
.L_x_1999:
        /* <DEDUP_REMOVED lines=19> */
.L_x_2000:
        /* <DEDUP_REMOVED lines=19> */
.L_x_2001:
        /* <DEDUP_REMOVED lines=19> */
.L_x_2002:
[----:B------:R-:W-:Y:S01]  /*2c370*/  SEL R6, R5, R6, P0 ;  /* 0x0000000605067207 */ /* 0x000fe20000000000 */
[----:B------:R-:W-:Y:S02]  /*2c380*/  IMAD.MOV.U32 R13, RZ, RZ, R9 ;  /* 0x000000ffff0d7224 */ /* 0x000fe400078e0009 */
[----:B------:R-:W-:Y:S02]  /*2c390*/  IMAD.MOV.U32 R12, RZ, RZ, R0 ;  /* 0x000000ffff0c7224 */ /* 0x000fe400078e0000 */
[----:B------:R-:W-:-:S07]  /*2c3a0*/  IMAD.MOV.U32 R7, RZ, RZ, R14 ;  /* 0x000000ffff077224 */ /* 0x000fce00078e000e */
[----:B------:R-:W-:Y:S05]  /*2c3b0*/  WARPSYNC.COLLECTIVE R15, `(.L_x_2003) ;  /* 0x000000000f087348 */ /* 0x000fea0003c00000 */
[----:B------:R0:W1:Y:S02]  /*2c3c0*/  SHFL.IDX P6, R14, R13, R12, R11 ;  /* 0x0000000c0d0e7389 */ /* 0x00006400000c000b */
[----:B01----:R-:W-:Y:S01]  /*2c3d0*/  ENDCOLLECTIVE ;  /* 0x000000000000791b */ /* 0x003fe20003800000 */
.L_x_2003:
        /* <DEDUP_REMOVED lines=8> */
.L_x_2004:
[----:B------:R-:W-:Y:S02]  /*2c460*/  IMAD.MOV.U32 R13, RZ, RZ, R25 ;  /* 0x000000ffff0d7224 */ /* 0x000fe400078e0019 */
[----:B------:R-:W-:Y:S02]  /*2c470*/  IMAD.MOV.U32 R12, RZ, RZ, R0 ;  /* 0x000000ffff0c7224 */ /* 0x000fe400078e0000 */
[----:B------:R-:W-:-:S07]  /*2c480*/  IMAD.MOV.U32 R20, RZ, RZ, R14 ;  /* 0x000000ffff147224 */ /* 0x000fce00078e000e */
[----:B------:R-:W-:Y:S05]  /*2c490*/  WARPSYNC.COLLECTIVE R15, `(.L_x_2005) ;  /* 0x000000000f087348 */ /* 0x000fea0003c00000 */
[----:B------:R0:W1:Y:S02]  /*2c4a0*/  SHFL.IDX P6, R14, R13, R12, R11 ;  /* 0x0000000c0d0e7389 */ /* 0x00006400000c000b */
[----:B01----:R-:W-:Y:S01]  /*2c4b0*/  ENDCOLLECTIVE ;  /* 0x000000000000791b */ /* 0x003fe20003800000 */
.L_x_2005:
[----:B------:R-:W-:Y:S02]  /*2c4c0*/  IMAD.MOV.U32 R13, RZ, RZ, R24 ;  /* 0x000000ffff0d7224 */ /* 0x000fe400078e0018 */
[----:B------:R-:W-:Y:S02]  /*2c4d0*/  IMAD.MOV.U32 R12, RZ, RZ, R3 ;  /* 0x000000ffff0c7224 */ /* 0x000fe400078e0003 */
[----:B------:R-:W-:-:S07]  /*2c4e0*/  IMAD.MOV.U32 R26, RZ, RZ, R14 ;  /* 0x000000ffff1a7224 */ /* 0x000fce00078e000e */
[----:B------:R-:W-:Y:S05]  /*2c4f0*/  WARPSYNC.COLLECTIVE R15, `(.L_x_2006) ;  /* 0x000000000f087348 */ /* 0x000fea0003c00000 */
[----:B------:R0:W1:Y:S02]  /*2c500*/  SHFL.IDX P6, R14, R13, R12, R11 ;  /* 0x0000000c0d0e7389 */ /* 0x00006400000c000b */
[----:B01----:R-:W-:Y:S01]  /*2c510*/  ENDCOLLECTIVE ;  /* 0x000000000000791b */ /* 0x003fe20003800000 */
.L_x_2006:
[----:B------:R-:W-:Y:S02]  /*2c520*/  IMAD.MOV.U32 R13, RZ, RZ, R27 ;  /* 0x000000ffff0d7224 */ /* 0x000fe400078e001b */
[----:B------:R-:W-:Y:S02]  /*2c530*/  IMAD.MOV.U32 R12, RZ, RZ, R0 ;  /* 0x000000ffff0c7224 */ /* 0x000fe400078e0000 */
[----:B------:R-:W-:-:S07]  /*2c540*/  IMAD.MOV.U32 R25, RZ, RZ, R14 ;  /* 0x000000ffff197224 */ /* 0x000fce00078e000e */
[----:B------:R-:W-:Y:S05]  /*2c550*/  WARPSYNC.COLLECTIVE R15, `(.L_x_2007) ;  /* 0x000000000f087348 */ /* 0x000fea0003c00000 */
[----:B------:R0:W1:Y:S02]  /*2c560*/  SHFL.IDX P6, R14, R13, R12, R11 ;  /* 0x0000000c0d0e7389 */ /* 0x00006400000c000b */
[----:B01----:R-:W-:Y:S01]  /*2c570*/  ENDCOLLECTIVE ;  /* 0x000000000000791b */ /* 0x003fe20003800000 */
.L_x_2007:
        /* <DEDUP_REMOVED lines=8> */
.L_x_2008:
[----:B------:R-:W-:Y:S02]  /*2c600*/  IMAD.MOV.U32 R13, RZ, RZ, R29 ;  /* 0x000000ffff0d7224 */ /* 0x000fe400078e001d */
[----:B------:R-:W-:Y:S02]  /*2c610*/  IMAD.MOV.U32 R12, RZ, RZ, R0 ;  /* 0x000000ffff0c7224 */ /* 0x000fe400078e0000 */
[----:B------:R-:W-:-:S07]  /*2c620*/  IMAD.MOV.U32 R27, RZ, RZ, R14 ;  /* 0x000000ffff1b7224 */ /* 0x000fce00078e000e */
[----:B------:R-:W-:Y:S05]  /*2c630*/  WARPSYNC.COLLECTIVE R15, `(.L_x_2009) ;  /* 0x000000000f087348 */ /* 0x000fea0003c00000 */
[----:B------:R0:W1:Y:S02]  /*2c640*/  SHFL.IDX P6, R14, R13, R12, R11 ;  /* 0x0000000c0d0e7389 */ /* 0x00006400000c000b */
[----:B01----:R-:W-:Y:S01]  /*2c650*/  ENDCOLLECTIVE ;  /* 0x000000000000791b */ /* 0x003fe20003800000 */
.L_x_2009:
        /* <DEDUP_REMOVED lines=8> */
.L_x_2010:
[----:B------:R-:W-:Y:S02]  /*2c6e0*/  IMAD.MOV.U32 R13, RZ, RZ, R31 ;  /* 0x000000ffff0d7224 */ /* 0x000fe400078e001f */
[----:B------:R-:W-:Y:S02]  /*2c6f0*/  IMAD.MOV.U32 R12, RZ, RZ, R0 ;  /* 0x000000ffff0c7224 */ /* 0x000fe400078e0000 */
[----:B------:R-:W-:-:S07]  /*2c700*/  IMAD.MOV.U32 R29, RZ, RZ, R14 ;  /* 0x000000ffff1d7224 */ /* 0x000fce00078e000e */
[----:B------:R-:W-:Y:S05]  /*2c710*/  WARPSYNC.COLLECTIVE R15, `(.L_x_2011) ;  /* 0x000000000f087348 */ /* 0x000fea0003c00000 */
[----:B------:R0:W1:Y:S02]  /*2c720*/  SHFL.IDX P6, R14, R13, R12, R11 ;  /* 0x0000000c0d0e7389 */ /* 0x00006400000c000b */
[----:B01----:R-:W-:Y:S01]  /*2c730*/  ENDCOLLECTIVE ;  /* 0x000000000000791b */ /* 0x003fe20003800000 */
.L_x_2011:
        /* <DEDUP_REMOVED lines=8> */
.L_x_2012:
[----:B------:R-:W-:Y:S02]  /*2c7c0*/  IMAD.MOV.U32 R13, RZ, RZ, R33 ;  /* 0x000000ffff0d7224 */ /* 0x000fe400078e0021 */
[----:B------:R-:W-:Y:S02]  /*2c7d0*/  IMAD.MOV.U32 R12, RZ, RZ, R0 ;  /* 0x000000ffff0c7224 */ /* 0x000fe400078e0000 */
[----:B------:R-:W-:-:S07]  /*2c7e0*/  IMAD.MOV.U32 R31, RZ, RZ, R14 ;  /* 0x000000ffff1f7224 */ /* 0x000fce00078e000e */
[----:B------:R-:W-:Y:S05]  /*2c7f0*/  WARPSYNC.COLLECTIVE R15, `(.L_x_2013) ;  /* 0x000000000f087348 */ /* 0x000fea0003c00000 */
[----:B------:R0:W1:Y:S02]  /*2c800*/  SHFL.IDX P6, R14, R13, R12, R11 ;  /* 0x0000000c0d0e7389 */ /* 0x00006400000c000b */
[----:B01----:R-:W-:Y:S01]  /*2c810*/  ENDCOLLECTIVE ;  /* 0x000000000000791b */ /* 0x003fe20003800000 */
.L_x_2013:
        /* <DEDUP_REMOVED lines=8> */
.L_x_2014:
[----:B------:R-:W-:Y:S02]  /*2c8a0*/  IMAD.MOV.U32 R13, RZ, RZ, R35 ;  /* 0x000000ffff0d7224 */ /* 0x000fe400078e0023 */
[----:B------:R-:W-:Y:S02]  /*2c8b0*/  IMAD.MOV.U32 R12, RZ, RZ, R0 ;  /* 0x000000ffff0c7224 */ /* 0x000fe400078e0000 */
[----:B------:R-:W-:-:S07]  /*2c8c0*/  IMAD.MOV.U32 R33, RZ, RZ, R14 ;  /* 0x000000ffff217224 */ /* 0x000fce00078e000e */
[----:B------:R-:W-:Y:S05]  /*2c8d0*/  WARPSYNC.COLLECTIVE R15, `(.L_x_2015) ;  /* 0x000000000f087348 */ /* 0x000fea0003c00000 */
[----:B------:R0:W1:Y:S02]  /*2c8e0*/  SHFL.IDX P6, R14, R13, R12, R11 ;  /* 0x0000000c0d0e7389 */ /* 0x00006400000c000b */
[----:B01----:R-:W-:Y:S01]  /*2c8f0*/  ENDCOLLECTIVE ;  /* 0x000000000000791b */ /* 0x003fe20003800000 */
.L_x_2015:
        /* <DEDUP_REMOVED lines=8> */
.L_x_2016:
[----:B------:R-:W-:Y:S02]  /*2c980*/  IMAD.MOV.U32 R13, RZ, RZ, R37 ;  /* 0x000000ffff0d7224 */ /* 0x000fe400078e0025 */
[----:B------:R-:W-:Y:S02]  /*2c990*/  IMAD.MOV.U32 R12, RZ, RZ, R0 ;  /* 0x000000ffff0c7224 */ /* 0x000fe400078e0000 */
[----:B------:R-:W-:-:S07]  /*2c9a0*/  IMAD.MOV.U32 R35, RZ, RZ, R14 ;  /* 0x000000ffff237224 */ /* 0x000fce00078e000e */
[----:B------:R-:W-:Y:S05]  /*2c9b0*/  WARPSYNC.COLLECTIVE R15, `(.L_x_2017) ;  /* 0x000000000f087348 */ /* 0x000fea0003c00000 */
[----:B------:R0:W1:Y:S02]  /*2c9c0*/  SHFL.IDX P6, R14, R13, R12, R11 ;  /* 0x0000000c0d0e7389 */ /* 0x00006400000c000b */
[----:B01----:R-:W-:Y:S01]  /*2c9d0*/  ENDCOLLECTIVE ;  /* 0x000000000000791b */ /* 0x003fe20003800000 */
.L_x_2017:
        /* <DEDUP_REMOVED lines=8> */
.L_x_2018:
[----:B------:R-:W-:Y:S02]  /*2ca60*/  IMAD.MOV.U32 R13, RZ, RZ, R39 ;  /* 0x000000ffff0d7224 */ /* 0x000fe400078e0027 */
[----:B------:R-:W-:Y:S02]  /*2ca70*/  IMAD.MOV.U32 R12, RZ, RZ, R0 ;  /* 0x000000ffff0c7224 */ /* 0x000fe400078e0000 */
[----:B------:R-:W-:-:S07]  /*2ca80*/  IMAD.MOV.U32 R37, RZ, RZ, R14 ;  /* 0x000000ffff257224 */ /* 0x000fce00078e000e */
[----:B------:R-:W-:Y:S05]  /*2ca90*/  WARPSYNC.COLLECTIVE R15, `(.L_x_2019) ;  /* 0x000000000f087348 */ /* 0x000fea0003c00000 */
[----:B------:R0:W1:Y:S02]  /*2caa0*/  SHFL.IDX P6, R14, R13, R12, R11 ;  /* 0x0000000c0d0e7389 */ /* 0x00006400000c000b */
[----:B01----:R-:W-:Y:S01]  /*2cab0*/  ENDCOLLECTIVE ;  /* 0x000000000000791b */ /* 0x003fe20003800000 */
.L_x_2019:
        /* <DEDUP_REMOVED lines=8> */
.L_x_2020:
[----:B------:R-:W-:Y:S02]  /*2cb40*/  IMAD.MOV.U32 R13, RZ, RZ, R41 ;  /* 0x000000ffff0d7224 */ /* 0x000fe400078e0029 */
[----:B------:R-:W-:Y:S02]  /*2cb50*/  IMAD.MOV.U32 R12, RZ, RZ, R0 ;  /* 0x000000ffff0c7224 */ /* 0x000fe400078e0000 */
[----:B------:R-:W-:-:S07]  /*2cb60*/  IMAD.MOV.U32 R39, RZ, RZ, R14 ;  /* 0x000000ffff277224 */ /* 0x000fce00078e000e */
[----:B------:R-:W-:Y:S05]  /*2cb70*/  WARPSYNC.COLLECTIVE R15, `(.L_x_2021) ;  /* 0x000000000f087348 */ /* 0x000fea0003c00000 */
[----:B------:R0:W1:Y:S02]  /*2cb80*/  SHFL.IDX P6, R14, R13, R12, R11 ;  /* 0x0000000c0d0e7389 */ /* 0x00006400000c000b */
[----:B01----:R-:W-:Y:S01]  /*2cb90*/  ENDCOLLECTIVE ;  /* 0x000000000000791b */ /* 0x003fe20003800000 */
.L_x_2021:
        /* <DEDUP_REMOVED lines=8> */
.L_x_2022:
[----:B------:R-:W-:Y:S02]  /*2cc20*/  IMAD.MOV.U32 R13, RZ, RZ, R43 ;  /* 0x000000ffff0d7224 */ /* 0x000fe400078e002b */
[----:B------:R-:W-:Y:S02]  /*2cc30*/  IMAD.MOV.U32 R12, RZ, RZ, R0 ;  /* 0x000000ffff0c7224 */ /* 0x000fe400078e0000 */
[----:B------:R-:W-:-:S07]  /*2cc40*/  IMAD.MOV.U32 R41, RZ, RZ, R14 ;  /* 0x000000ffff297224 */ /* 0x000fce00078e000e */
[----:B------:R-:W-:Y:S05]  /*2cc50*/  WARPSYNC.COLLECTIVE R15, `(.L_x_2023) ;  /* 0x000000000f087348 */ /* 0x000fea0003c00000 */
[----:B------:R0:W1:Y:S02]  /*2cc60*/  SHFL.IDX P6, R14, R13, R12, R11 ;  /* 0x0000000c0d0e7389 */ /* 0x00006400000c000b */
[----:B01----:R-:W-:Y:S01]  /*2cc70*/  ENDCOLLECTIVE ;  /* 0x000000000000791b */ /* 0x003fe20003800000 */
.L_x_2023:
        /* <DEDUP_REMOVED lines=8> */
.L_x_2024:
[----:B------:R-:W-:Y:S02]  /*2cd00*/  IMAD.MOV.U32 R13, RZ, RZ, R45 ;  /* 0x000000ffff0d7224 */ /* 0x000fe400078e002d */
[----:B------:R-:W-:Y:S02]  /*2cd10*/  IMAD.MOV.U32 R12, RZ, RZ, R0 ;  /* 0x000000ffff0c7224 */ /* 0x000fe400078e0000 */
[----:B------:R-:W-:-:S07]  /*2cd20*/  IMAD.MOV.U32 R62, RZ, RZ, R14 ;  /* 0x000000ffff3e7224 */ /* 0x000fce00078e000e */
[----:B------:R-:W-:Y:S05]  /*2cd30*/  WARPSYNC.COLLECTIVE R15, `(.L_x_2025) ;  /* 0x000000000f087348 */ /* 0x000fea0003c00000 */
[----:B------:R0:W1:Y:S02]  /*2cd40*/  SHFL.IDX P6, R14, R13, R12, R11 ;  /* 0x0000000c0d0e7389 */ /* 0x00006400000c000b */
[----:B01----:R-:W-:Y:S01]  /*2cd50*/  ENDCOLLECTIVE ;  /* 0x000000000000791b */ /* 0x003fe20003800000 */
.L_x_2025:
        /* <DEDUP_REMOVED lines=8> */
.L_x_2026:
[----:B------:R-:W-:Y:S02]  /*2cde0*/  IMAD.MOV.U32 R13, RZ, RZ, R47 ;  /* 0x000000ffff0d7224 */ /* 0x000fe400078e002f */
[----:B------:R-:W-:Y:S02]  /*2cdf0*/  IMAD.MOV.U32 R12, RZ, RZ, R0 ;  /* 0x000000ffff0c7224 */ /* 0x000fe400078e0000 */
[----:B------:R-:W-:-:S07]  /*2ce00*/  IMAD.MOV.U32 R64, RZ, RZ, R14 ;  /* 0x000000ffff407224 */ /* 0x000fce00078e000e */
[----:B------:R-:W-:Y:S05]  /*2ce10*/  WARPSYNC.COLLECTIVE R15, `(.L_x_2027) ;  /* 0x000000000f087348 */ /* 0x000fea0003c00000 */
[----:B------:R0:W1:Y:S02]  /*2ce20*/  SHFL.IDX P6, R14, R13, R12, R11 ;  /* 0x0000000c0d0e7389 */ /* 0x00006400000c000b */
[----:B01----:R-:W-:Y:S01]  /*2ce30*/  ENDCOLLECTIVE ;  /* 0x000000000000791b */ /* 0x003fe20003800000 */
.L_x_2027:
[----:B------:R-:W-:Y:S01]  /*2ce40*/  IMAD.MOV.U32 R13, RZ, RZ, R66 ;  /* 0x000000ffff0d7224 */ /* 0x000fe200078e0042 */
[----:B------:R-:W-:Y:S01]  /*2ce50*/  MOV R12, R3 ;  /* 0x00000003000c7202 */ /* 0x000fe20000000f00 */
[----:B------:R-:W-:-:S07]  /*2ce60*/  IMAD.MOV.U32 R47, RZ, RZ, R14 ;  /* 0x000000ffff2f7224 */ /* 0x000fce00078e000e */
[----:B------:R-:W-:Y:S05]  /*2ce70*/  WARPSYNC.COLLECTIVE R15, `(.L_x_2028) ;  /* 0x000000000f087348 */ /* 0x000fea0003c00000 */
[----:B------:R0:W1:Y:S02]  /*2ce80*/  SHFL.IDX P6, R14, R13, R12, R11 ;  /* 0x0000000c0d0e7389 */ /* 0x00006400000c000b */
[----:B01----:R-:W-:Y:S01]  /*2ce90*/  ENDCOLLECTIVE ;  /* 0x000000000000791b */ /* 0x003fe20003800000 */
.L_x_2028:
[----:B------:R-:W-:Y:S02]  /*2cea0*/  IMAD.MOV.U32 R13, RZ, RZ, R49 ;  /* 0x000000ffff0d7224 */ /* 0x000fe400078e0031 */
[----:B------:R-:W-:Y:S02]  /*2ceb0*/  IMAD.MOV.U32 R12, RZ, RZ, R0 ;  /* 0x000000ffff0c7224 */ /* 0x000fe400078e0000 */
[----:B------:R-:W-:-:S07]  /*2cec0*/  IMAD.MOV.U32 R66, RZ, RZ, R14 ;  /* 0x000000ffff427224 */ /* 0x000fce00078e000e */
[----:B------:R-:W-:Y:S05]  /*2ced0*/  WARPSYNC.COLLECTIVE R15, `(.L_x_2029) ;  /* 0x000000000f087348 */ /* 0x000fea0003c00000 */
[----:B------:R0:W1:Y:S02]  /*2cee0*/  SHFL.IDX P6, R14, R13, R12, R11 ;  /* 0x0000000c0d0e7389 */ /* 0x00006400000c000b */
[----:B01----:R-:W-:Y:S01]  /*2cef0*/  ENDCOLLECTIVE ;  /* 0x000000000000791b */ /* 0x003fe20003800000 */
.L_x_2029:
[----:B------:R-:W-:Y:S02]  /*2cf00*/  IMAD.MOV.U32 R13, RZ, RZ, R68 ;  /* 0x000000ffff0d7224 */ /* 0x000fe400078e0044 */
[----:B------:R-:W-:Y:S02]  /*2cf10*/  IMAD.MOV.U32 R12, RZ, RZ, R3 ;  /* 0x000000ffff0c7224 */ /* 0x000fe400078e0003 */
[----:B------:R-:W-:-:S07]  /*2cf20*/  IMAD.MOV.U32 R49, RZ, RZ, R14 ;  /* 0x000000ffff317224 */ /* 0x000fce00078e000e */
[----:B------:R-:W-:Y:S05]  /*2cf30*/  WARPSYNC.COLLECTIVE R15, `(.L_x_2030) ;  /* 0x000000000f087348 */ /* 0x000fea0003c00000 */
[----:B------:R0:W1:Y:S02]  /*2cf40*/  SHFL.IDX P6, R14, R13, R12, R11 ;  /* 0x0000000c0d0e7389 */ /* 0x00006400000c000b */
[----:B01----:R-:W-:Y:S01]  /*2cf50*/  ENDCOLLECTIVE ;  /* 0x000000000000791b */ /* 0x003fe20003800000 */
.L_x_2030:
[----:B------:R-:W-:Y:S02]  /*2cf60*/  IMAD.MOV.U32 R13, RZ, RZ, R51 ;  /* 0x000000ffff0d7224 */ /* 0x000fe400078e0033 */
[----:B------:R-:W-:Y:S02]  /*2cf70*/  IMAD.MOV.U32 R12, RZ, RZ, R0 ;  /* 0x000000ffff0c7224 */ /* 0x000fe400078e0000 */
[----:B------:R-:W-:-:S07]  /*2cf80*/  IMAD.MOV.U32 R68, RZ, RZ, R14 ;  /* 0x000000ffff447224 */ /* 0x000fce00078e000e */
[----:B------:R-:W-:Y:S05]  /*2cf90*/  WARPSYNC.COLLECTIVE R15, `(.L_x_2031) ;  /* 0x000000000f087348 */ /* 0x000fea0003c00000 */
[----:B------:R0:W1:Y:S02]  /*2cfa0*/  SHFL.IDX P6, R14, R13, R12, R11 ;  /* 0x0000000c0d0e7389 */ /* 0x00006400000c000b */
[----:B01----:R-:W-:Y:S01]  /*2cfb0*/  ENDCOLLECTIVE ;  /* 0x000000000000791b */ /* 0x003fe20003800000 */
.L_x_2031:
        /* <DEDUP_REMOVED lines=8> */
.L_x_2032:
[----:B------:R-:W-:Y:S02]  /*2d040*/  IMAD.MOV.U32 R13, RZ, RZ, R53 ;  /* 0x000000ffff0d7224 */ /* 0x000fe400078e0035 */
[----:B------:R-:W-:Y:S02]  /*2d050*/  IMAD.MOV.U32 R12, RZ, RZ, R0 ;  /* 0x000000ffff0c7224 */ /* 0x000fe400078e0000 */
[----:B------:R-:W-:-:S07]  /*2d060*/  IMAD.MOV.U32 R70, RZ, RZ, R14 ;  /* 0x000000ffff467224 */ /* 0x000fce00078e000e */
[----:B------:R-:W-:Y:S05]  /*2d070*/  WARPSYNC.COLLECTIVE R15, `(.L_x_2033) ;  /* 0x000000000f087348 */ /* 0x000fea0003c00000 */
[----:B------:R0:W1:Y:S02]  /*2d080*/  SHFL.IDX P6, R14, R13, R12, R11 ;  /* 0x0000000c0d0e7389 */ /* 0x00006400000c000b */
[----:B01----:R-:W-:Y:S01]  /*2d090*/  ENDCOLLECTIVE ;  /* 0x000000000000791b */ /* 0x003fe20003800000 */
.L_x_2033:
        /* <DEDUP_REMOVED lines=8> */
.L_x_2034:
[----:B------:R-:W-:Y:S02]  /*2d120*/  IMAD.MOV.U32 R13, RZ, RZ, R55 ;  /* 0x000000ffff0d7224 */ /* 0x000fe400078e0037 */
[----:B------:R-:W-:Y:S02]  /*2d130*/  IMAD.MOV.U32 R12, RZ, RZ, R0 ;  /* 0x000000ffff0c7224 */ /* 0x000fe400078e0000 */
[----:B------:R-:W-:-:S07]  /*2d140*/  IMAD.MOV.U32 R72, RZ, RZ, R14 ;  /* 0x000000ffff487224 */ /* 0x000fce00078e000e */
[----:B------:R-:W-:Y:S05]  /*2d150*/  WARPSYNC.COLLECTIVE R15, `(.L_x_2035) ;  /* 0x000000000f087348 */ /* 0x000fea0003c00000 */
[----:B------:R0:W1:Y:S02]  /*2d160*/  SHFL.IDX P6, R14, R13, R12, R11 ;  /* 0x0000000c0d0e7389 */ /* 0x00006400000c000b */
[----:B01----:R-:W-:Y:S01]  /*2d170*/  ENDCOLLECTIVE ;  /* 0x000000000000791b */ /* 0x003fe20003800000 */
.L_x_2035:
        /* <DEDUP_REMOVED lines=8> */
.L_x_2036:
[----:B------:R-:W-:Y:S02]  /*2d200*/  IMAD.MOV.U32 R13, RZ, RZ, R57 ;  /* 0x000000ffff0d7224 */ /* 0x000fe400078e0039 */
[----:B------:R-:W-:Y:S02]  /*2d210*/  IMAD.MOV.U32 R12, RZ, RZ, R0 ;  /* 0x000000ffff0c7224 */ /* 0x000fe400078e0000 */
[----:B------:R-:W-:-:S07]  /*2d220*/  IMAD.MOV.U32 R74, RZ, RZ, R14 ;  /* 0x000000ffff4a7224 */ /* 0x000fce00078e000e */
[----:B------:R-:W-:Y:S05]  /*2d230*/  WARPSYNC.COLLECTIVE R15, `(.L_x_2037) ;  /* 0x000000000f087348 */ /* 0x000fea0003c00000 */
[----:B------:R0:W1:Y:S02]  /*2d240*/  SHFL.IDX P6, R14, R13, R12, R11 ;  /* 0x0000000c0d0e7389 */ /* 0x00006400000c000b */
[----:B01----:R-:W-:Y:S01]  /*2d250*/  ENDCOLLECTIVE ;  /* 0x000000000000791b */ /* 0x003fe20003800000 */
.L_x_2037:
        /* <DEDUP_REMOVED lines=8> */
.L_x_2038:
[----:B------:R-:W-:Y:S02]  /*2d2e0*/  IMAD.MOV.U32 R13, RZ, RZ, R59 ;  /* 0x000000ffff0d7224 */ /* 0x000fe400078e003b */
[----:B------:R-:W-:Y:S02]  /*2d2f0*/  IMAD.MOV.U32 R12, RZ, RZ, R0 ;  /* 0x000000ffff0c7224 */ /* 0x000fe400078e0000 */
[----:B------:R-:W-:-:S07]  /*2d300*/  IMAD.MOV.U32 R76, RZ, RZ, R14 ;  /* 0x000000ffff4c7224 */ /* 0x000fce00078e000e */
[----:B------:R-:W-:Y:S05]  /*2d310*/  WARPSYNC.COLLECTIVE R15, `(.L_x_2039) ;  /* 0x000000000f087348 */ /* 0x000fea0003c00000 */
[----:B------:R0:W1:Y:S02]  /*2d320*/  SHFL.IDX P6, R14, R13, R12, R11 ;  /* 0x0000000c0d0e7389 */ /* 0x00006400000c000b */
[----:B01----:R-:W-:Y:S01]  /*2d330*/  ENDCOLLECTIVE ;  /* 0x000000000000791b */ /* 0x003fe20003800000 */
.L_x_2039:
        /* <DEDUP_REMOVED lines=8> */
.L_x_2040:
[----:B------:R-:W-:Y:S02]  /*2d3c0*/  IMAD.MOV.U32 R13, RZ, RZ, R63 ;  /* 0x000000ffff0d7224 */ /* 0x000fe400078e003f */
[----:B------:R-:W-:Y:S02]  /*2d3d0*/  IMAD.MOV.U32 R12, RZ, RZ, R0 ;  /* 0x000000ffff0c7224 */ /* 0x000fe400078e0000 */
[----:B------:R-:W-:-:S07]  /*2d3e0*/  IMAD.MOV.U32 R78, RZ, RZ, R14 ;  /* 0x000000ffff4e7224 */ /* 0x000fce00078e000e */
[----:B------:R-:W-:Y:S05]  /*2d3f0*/  WARPSYNC.COLLECTIVE R15, `(.L_x_2041) ;  /* 0x000000000f087348 */ /* 0x000fea0003c00000 */
[----:B------:R0:W1:Y:S02]  /*2d400*/  SHFL.IDX P6, R14, R13, R12, R11 ;  /* 0x0000000c0d0e7389 */ /* 0x00006400000c000b */
[----:B01----:R-:W-:Y:S01]  /*2d410*/  ENDCOLLECTIVE ;  /* 0x000000000000791b */ /* 0x003fe20003800000 */
.L_x_2041:
[----:B------:R-:W-:Y:S02]  /*2d420*/  IMAD.MOV.U32 R13, RZ, RZ, R80 ;  /* 0x000000ffff0d7224 */ /* 0x000fe400078e0050 */
[----:B------:R-:W-:Y:S02]  /*2d430*/  IMAD.MOV.U32 R12, RZ, RZ, R3 ;  /* 0x000000ffff0c7224 */ /* 0x000fe400078e0003 */
[----:B------:R-:W-:-:S07]  /*2d440*/  IMAD.MOV.U32 R63, RZ, RZ, R14 ;  /* 0x000000ffff3f7224 */ /* 0x000fce00078e000e */
[----:B------:R-:W-:Y:S05]  /*2d450*/  WARPSYNC.COLLECTIVE R15, `(.L_x_2042) ;  /* 0x000000000f087348 */ /* 0x000fea0003c00000 */
[----:B------:R0:W1:Y:S02]  /*2d460*/  SHFL.IDX P6, R14, R13, R12, R11 ;  /* 0x0000000c0d0e7389 */ /* 0x00006400000c000b */
[----:B01----:R-:W-:Y:S01]  /*2d470*/  ENDCOLLECTIVE ;  /* 0x000000000000791b */ /* 0x003fe20003800000 */
.L_x_2042:
[----:B------:R-:W-:Y:S02]  /*2d480*/  IMAD.MOV.U32 R13, RZ, RZ, R65 ;  /* 0x000000ffff0d7224 */ /* 0x000fe400078e0041 */
[----:B------:R-:W-:Y:S02]  /*2d490*/  IMAD.MOV.U32 R12, RZ, RZ, R0 ;  /* 0x000000ffff0c7224 */ /* 0x000fe400078e0000 */
[----:B------:R-:W-:-:S07]  /*2d4a0*/  IMAD.MOV.U32 R80, RZ, RZ, R14 ;  /* 0x000000ffff507224 */ /* 0x000fce00078e000e */
[----:B------:R-:W-:Y:S05]  /*2d4b0*/  WARPSYNC.COLLECTIVE R15, `(.L_x_2043) ;  /* 0x000000000f087348 */ /* 0x000fea0003c00000 */
[----:B------:R0:W1:Y:S02]  /*2d4c0*/  SHFL.IDX P6, R14, R13, R12, R11 ;  /* 0x0000000c0d0e7389 */ /* 0x00006400000c000b */
[----:B01----:R-:W-:Y:S01]  /*2d4d0*/  ENDCOLLECTIVE ;  /* 0x000000000000791b */ /* 0x003fe20003800000 */
.L_x_2043:
        /* <DEDUP_REMOVED lines=8> */
.L_x_2044:
[----:B------:R-:W-:Y:S02]  /*2d560*/  IMAD.MOV.U32 R13, RZ, RZ, R67 ;  /* 0x000000ffff0d7224 */ /* 0x000fe400078e0043 */
[----:B------:R-:W-:Y:S02]  /*2d570*/  IMAD.MOV.U32 R12, RZ, RZ, R0 ;  /* 0x000000ffff0c7224 */ /* 0x000fe400078e0000 */
[----:B------:R-:W-:Y:S02]  /*2d580*/  IMAD.MOV.U32 R0, RZ, RZ, RZ ;  /* 0x000000ffff007224 */ /* 0x000fe400078e00ff */
[----:B------:R-:W-:-:S07]  /*2d590*/  IMAD.MOV.U32 R82, RZ, RZ, R14 ;  /* 0x000000ffff527224 */ /* 0x000fce00078e000e */
[----:B------:R-:W-:Y:S05]  /*2d5a0*/  WARPSYNC.COLLECTIVE R15, `(.L_x_2045) ;  /* 0x000000000f087348 */ /* 0x000fea0003c00000 */
[----:B------:R0:W1:Y:S02]  /*2d5b0*/  SHFL.IDX P6, R14, R13, R12, R11 ;  /* 0x0000000c0d0e7389 */ /* 0x00006400000c000b */
[----:B01----:R-:W-:Y:S01]  /*2d5c0*/  ENDCOLLECTIVE ;  /* 0x000000000000791b */ /* 0x003fe20003800000 */
.L_x_2045:
        /* <DEDUP_REMOVED lines=8> */
.L_x_2046:
        /* <DEDUP_REMOVED lines=8> */
[----:B------:R-:W-:Y:S01]  /*2d6d0*/  SEL R45, R59, R78, P0 ;  /* 0x0000004e3b2d7207 */ /* 0x000fe20000000000 */
[----:B------:R-:W-:Y:S06]  /*2d6e0*/  BRA `(.L_x_2047) ;  /* 0xffffff3800bc7947 */ /* 0x000fec000383ffff */
.L_x_1797:
[----:B------:R-:W-:Y:S02]  /*2d6f0*/  IMAD.MOV.U32 R13, RZ, RZ, R2 ;  /* 0x000000ffff0d7224 */ /* 0x000fe400078e0002 */
[----:B------:R-:W-:Y:S02]  /*2d700*/  IMAD.MOV.U32 R12, RZ, RZ, RZ ;  /* 0x000000ffff0c7224 */ /* 0x000fe400078e00ff */
[----:B------:R-:W-:Y:S02]  /*2d710*/  IMAD.MOV.U32 R11, RZ, RZ, 0x181f ;  /* 0x0000181fff0b7424 */ /* 0x000fe400078e00ff */
[----:B------:R-:W-:-:S07]  /*2d720*/  IMAD.MOV.U32 R15, RZ, RZ, -0x1 ;  /* 0xffffffffff0f7424 */ /* 0x000fce00078e00ff */
[----:B------:R-:W-:Y:S05]  /*2d730*/  WARPSYNC.COLLECTIVE R15, `(.L_x_2048) ;  /* 0x000000000f087348 */ /* 0x000fea0003c00000 */
[----:B------:R0:W1:Y:S02]  /*2d740*/  SHFL.IDX P6, R14, R13, R12, R11 ;  /* 0x0000000c0d0e7389 */ /* 0x00006400000c000b */
[----:B01----:R-:W-:Y:S01]  /*2d750*/  ENDCOLLECTIVE ;  /* 0x000000000000791b */ /* 0x003fe20003800000 */
.L_x_2048:
[----:B------:R-:W-:Y:S02]  /*2d760*/  IMAD.MOV.U32 R13, RZ, RZ, R0 ;  /* 0x000000ffff0d7224 */ /* 0x000fe400078e0000 */
[----:B------:R-:W-:-:S07]  /*2d770*/  IMAD.MOV.U32 R3, RZ, RZ, R14 ;  /* 0x000000ffff037224 */ /* 0x000fce00078e000e */
[----:B------:R-:W-:Y:S05]  /*2d780*/  WARPSYNC.COLLECTIVE R15, `(.L_x_2049) ;  /* 0x000000000f087348 */ /* 0x000fea0003c00000 */
[----:B------:R0:W1:Y:S02]  /*2d790*/  SHFL.IDX P6, R14, R13, R12, R11 ;  /* 0x0000000c0d0e7389 */ /* 0x00006400000c000b */
[----:B01----:R-:W-:Y:S01]  /*2d7a0*/  ENDCOLLECTIVE ;  /* 0x000000000000791b */ /* 0x003fe20003800000 */
.L_x_2049:
[----:B------:R-:W-:Y:S05]  /*2d7b0*/  BRA `(.L_x_2050) ;  /* 0xffffff5400487947 */ /* 0x000fea000383ffff */
.L_x_1800:
[----:B------:R-:W-:Y:S01]  /*2d7c0*/  BSSY B1, `(.L_x_2051) ;  /* 0x0000008000017945 */ /* 0x000fe20003800000 */
[----:B------:R-:W-:Y:S02]  /*2d7d0*/  IMAD.MOV.U32 R13, RZ, RZ, R2 ;  /* 0x000000ffff0d7224 */ /* 0x000fe400078e0002 */
[----:B------:R-:W-:Y:S02]  /*2d7e0*/  IMAD.MOV.U32 R12, RZ, RZ, 0x1 ;  /* 0x00000001ff0c7424 */ /* 0x000fe400078e00ff */
[----:B------:R-:W-:Y:S02]  /*2d7f0*/  IMAD.MOV.U32 R11, RZ, RZ, 0x181f ;  /* 0x0000181fff0b7424 */ /* 0x000fe400078e00ff */
[----:B---3--:R-:W-:-:S07]  /*2d800*/  IMAD.MOV.U32 R15, RZ, RZ, -0x1 ;  /* 0xffffffffff0f7424 */ /* 0x008fce00078e00ff */
[----:B012---:R-:W-:Y:S05]  /*2d810*/  WARPSYNC.COLLECTIVE R15, `(.L_x_2052) ;  /* 0x000000000f087348 */ /* 0x007fea0003c00000 */
[----:B--2---:R2:W3:Y:S02]  /*2d820*/  SHFL.IDX P6, R14, R13, R12, R11 ;  /* 0x0000000c0d0e7389 */ /* 0x0044e400000c000b */
[----:B0123--:R-:W-:Y:S01]  /*2d830*/  ENDCOLLECTIVE ;  /* 0x000000000000791b */ /* 0x00ffe20003800000 */
.L_x_2052:
[----:B------:R-:W-:Y:S05]  /*2d840*/  BSYNC B1 ;  /* 0x0000000000017941 */ /* 0x000fea0003800000 */
.L_x_2051:
[----:B------:R-:W-:Y:S02]  /*2d850*/  IMAD.MOV.U32 R13, RZ, RZ, R0 ;  /* 0x000000ffff0d7224 */ /* 0x000fe400078e0000 */
[----:B------:R-:W-:Y:S02]  /*2d860*/  IMAD.MOV.U32 R12, RZ, RZ, 0x1 ;  /* 0x00000001ff0c7424 */ /* 0x000fe400078e00ff */
[----:B------:R-:W-:Y:S02]  /*2d870*/  IMAD.MOV.U32 R11, RZ, RZ, 0x181f ;  /* 0x0000181fff0b7424 */ /* 0x000fe400078e00ff */
[----:B------:R-:W-:Y:S02]  /*2d880*/  IMAD.MOV.U32 R15, RZ, RZ, -0x1 ;  /* 0xffffffffff0f7424 */ /* 0x000fe400078e00ff */
[----:B------:R-:W-:-:S07]  /*2d890*/  IMAD.MOV.U32 R3, RZ, RZ, R14 ;  /* 0x000000ffff037224 */ /* 0x000fce00078e000e */
[----:B------:R-:W-:Y:S05]  /*2d8a0*/  WARPSYNC.COLLECTIVE R15, `(.L_x_2053) ;  /* 0x000000000f087348 */ /* 0x000fea0003c00000 */
[----:B------:R0:W1:Y:S02]  /*2d8b0*/  SHFL.IDX P6, R14, R13, R12, R11 ;  /* 0x0000000c0d0e7389 */ /* 0x00006400000c000b */
[----:B01----:R-:W-:Y:S01]  /*2d8c0*/  ENDCOLLECTIVE ;  /* 0x000000000000791b */ /* 0x003fe20003800000 */
.L_x_2053:
[----:B------:R-:W-:Y:S05]  /*2d8d0*/  BRA `(.L_x_2054) ;  /* 0xffffff5400787947 */ /* 0x000fea000383ffff */
.L_x_1803:
[----:B------:R-:W-:Y:S01]  /*2d8e0*/  BSSY B1, `(.L_x_2055) ;  /* 0x0000008000017945 */ /* 0x000fe20003800000 */
[----:B------:R-:W-:Y:S01]  /*2d8f0*/  MOV R13, R2 ;  /* 0x00000002000d7202 */ /* 0x000fe20000000f00 */
[----:B------:R-:W-:Y:S02]  /*2d900*/  IMAD.MOV.U32 R12, RZ, RZ, 0x2 ;  /* 0x00000002ff0c7424 */ /* 0x000fe400078e00ff */
[----:B------:R-:W-:Y:S02]  /*2d910*/  IMAD.MOV.U32 R11, RZ, RZ, 0x181f ;  /* 0x0000181fff0b7424 */ /* 0x000fe400078e00ff */
[----:B---3--:R-:W-:-:S07]  /*2d920*/  IMAD.MOV.U32 R15, RZ, RZ, -0x1 ;  /* 0xffffffffff0f7424 */ /* 0x008fce00078e00ff */
[----:B012-4-:R-:W-:Y:S05]  /*2d930*/  WARPSYNC.COLLECTIVE R15, `(.L_x_2056) ;  /* 0x000000000f087348 */ /* 0x017fea0003c00000 */
[----:B--2---:R2:W3:Y:S02]  /*2d940*/  SHFL.IDX P6, R14, R13, R12, R11 ;  /* 0x0000000c0d0e7389 */ /* 0x0044e400000c000b */
[----:B01234-:R-:W-:Y:S01]  /*2d950*/  ENDCOLLECTIVE ;  /* 0x000000000000791b */ /* 0x01ffe20003800000 */
.L_x_2056:
[----:B------:R-:W-:Y:S05]  /*2d960*/  BSYNC B1 ;  /* 0x0000000000017941 */ /* 0x000fea0003800000 */
.L_x_2055:
        /* <DEDUP_REMOVED lines=8> */
.L_x_2057:
[----:B------:R-:W-:Y:S05]  /*2d9f0*/  BRA `(.L_x_2058) ;  /* 0xffffff5400a47947 */ /* 0x000fea000383ffff */
.L_x_1806:
[----:B------:R-:W-:Y:S01]  /*2da00*/  BSSY B1, `(.L_x_2059) ;  /* 0x0000008000017945 */ /* 0x000fe20003800000 */
[----:B------:R-:W-:Y:S02]  /*2da10*/  IMAD.MOV.U32 R13, RZ, RZ, R2 ;  /* 0x000000ffff0d7224 */ /* 0x000fe400078e0002 */
[----:B------:R-:W-:Y:S02]  /*2da20*/  IMAD.MOV.U32 R12, RZ, RZ, 0x3 ;  /* 0x00000003ff0c7424 */ /* 0x000fe400078e00ff */
[----:B------:R-:W-:Y:S02]  /*2da30*/  IMAD.MOV.U32 R11, RZ, RZ, 0x181f ;  /* 0x0000181fff0b7424 */ /* 0x000fe400078e00ff */
[----:B---3--:R-:W-:-:S07]  /*2da40*/  IMAD.MOV.U32 R15, RZ, RZ, -0x1 ;  /* 0xffffffffff0f7424 */ /* 0x008fce00078e00ff */
[----:B012-4-:R-:W-:Y:S05]  /*2da50*/  WARPSYNC.COLLECTIVE R15, `(.L_x_2060) ;  /* 0x000000000f087348 */ /* 0x017fea0003c00000 */
[----:B--2---:R2:W3:Y:S02]  /*2da60*/  SHFL.IDX P6, R14, R13, R12, R11 ;  /* 0x0000000c0d0e7389 */ /* 0x0044e400000c000b */
[----:B01234-:R-:W-:Y:S01]  /*2da70*/  ENDCOLLECTIVE ;  /* 0x000000000000791b */ /* 0x01ffe20003800000 */
.L_x_2060:
[----:B------:R-:W-:Y:S05]  /*2da80*/  BSYNC B1 ;  /* 0x0000000000017941 */ /* 0x000fea0003800000 */
.L_x_2059:
        /* <DEDUP_REMOVED lines=8> */
.L_x_2061:
[----:B------:R-:W-:Y:S05]  /*2db10*/  BRA `(.L_x_2062) ;  /* 0xffffff5400d07947 */ /* 0x000fea000383ffff */
.L_x_1830:
[----:B------:R-:W0:Y:S01]  /*2db20*/  S2R R12, SR_TID.X ;  /* 0x00000000000c7919 */ /* 0x000e220000002100 */
[----:B------:R-:W-:Y:S01]  /*2db30*/  BSSY B1, `(.L_x_2063) ;  /* 0x000000a000017945 */ /* 0x000fe20003800000 */
[----:B------:R-:W-:Y:S02]  /*2db40*/  IMAD.MOV.U32 R11, RZ, RZ, 0x1f ;  /* 0x0000001fff0b7424 */ /* 0x000fe400078e00ff */
[----:B------:R-:W-:Y:S01]  /*2db50*/  IMAD.MOV.U32 R15, RZ, RZ, -0x1 ;  /* 0xffffffffff0f7424 */ /* 0x000fe200078e00ff */
[----:B0-----:R-:W-:-:S04]  /*2db60*/  SHF.R.U32.HI R12, RZ, 0x5, R12 ;  /* 0x00000005ff0c7819 */ /* 0x001fc8000001160c */
[----:B------:R-:W-:-:S04]  /*2db70*/  LOP3.LUT R12, R12, 0x3, RZ, 0xc0, !PT ;  /* 0x000000030c0c7812 */ /* 0x000fc800078ec0ff */
[----:B------:R-:W-:Y:S01]  /*2db80*/  MOV R13, R12 ;  /* 0x0000000c000d7202 */ /* 0x000fe20000000f00 */
[----:B------:R-:W-:-:S07]  /*2db90*/  IMAD.MOV.U32 R12, RZ, RZ, RZ ;  /* 0x000000ffff0c7224 */ /* 0x000fce00078e00ff */
[----:B------:R-:W-:Y:S05]  /*2dba0*/  WARPSYNC.COLLECTIVE R15, `(.L_x_2064) ;  /* 0x000000000f087348 */ /* 0x000fea0003c00000 */
[----:B------:R0:W1:Y:S02]  /*2dbb0*/  SHFL.IDX P6, R14, R13, R12, R11 ;  /* 0x0000000c0d0e7389 */ /* 0x00006400000c000b */
[----:B01----:R-:W-:Y:S01]  /*2dbc0*/  ENDCOLLECTIVE ;  /* 0x000000000000791b */ /* 0x003fe20003800000 */
.L_x_2064:
[----:B------:R-:W-:Y:S05]  /*2dbd0*/  BSYNC B1 ;  /* 0x0000000000017941 */ /* 0x000fea0003800000 */
.L_x_2063:
[----:B------:R-:W-:Y:S05]  /*2dbe0*/  BRA `(.L_x_2065) ;  /* 0xffffff7000507947 */ /* 0x000fea000383ffff */
.L_x_1832:
[----:B------:R-:W-:Y:S01]  /*2dbf0*/  BSSY B1, `(.L_x_2066) ;  /* 0x0000006000017945 */ /* 0x000fe20003800000 */
[----:B------:R-:W-:-:S07]  /*2dc00*/  IMAD.MOV.U32 R15, RZ, RZ, -0x1 ;  /* 0xffffffffff0f7424 */ /* 0x000fce00078e00ff */
[----:B0-----:R-:W-:Y:S05]  /*2dc10*/  WARPSYNC.COLLECTIVE R15, `(.L_x_2067) ;  /* 0x000000000f0c7348 */ /* 0x001fea0003c00000 */
[----:B------:R-:W-:Y:S02]  /*2dc20*/  ELECT P6, UR62, PT ;  /* 0x00000000003e782f */ /* 0x000fe400038c0000 */
[----:B------:R-:W-:Y:S01]  /*2dc30*/  MOV R14, UR62 ;  /* 0x0000003e000e7c02 */ /* 0x000fe20008000f00 */
[----:B0-----:R-:W-:Y:S10]  /*2dc40*/  ENDCOLLECTIVE ;  /* 0x000000000000791b */ /* 0x001ff40003800000 */
.L_x_2067:
[----:B------:R-:W-:Y:S05]  /*2dc50*/  BSYNC B1 ;  /* 0x0000000000017941 */ /* 0x000fea0003800000 */
.L_x_2066:
[----:B------:R-:W-:Y:S05]  /*2dc60*/  BRA `(.L_x_1831) ;  /* 0xffffff7000487947 */ /* 0x000fea000383ffff */
.L_x_1834:
[----:B0-----:R0:W1:Y:S02]  /*2dc70*/  SYNCS.PHASECHK.TRANS64.TRYWAIT P0, [R22+URZ+0x2a820], R3 ;  /* 0x02a82003160075a7 */ /* 0x001064000800017f */
[----:B-1----:R-:W-:Y:S05]  /*2dc80*/  @!P0 NANOSLEEP.SYNCS 0x989680 ;  /* 0x009896800000895d */ /* 0x002fea0003900000 */
[----:B------:R-:W1:Y:S02]  /*2dc90*/  @!P0 SYNCS.PHASECHK.TRANS64 P0, [R22+URZ+0x2a820], R3 ;  /* 0x02a82003160085a7 */ /* 0x000e64000800007f */
[----:B-1----:R-:W-:Y:S05]  /*2dca0*/  @!P0 BRA `(.L_x_1834) ;  /* 0xfffffffc00f08947 */ /* 0x002fea000383ffff */
[----:B------:R-:W-:Y:S05]  /*2dcb0*/  BRA `(.L_x_2068) ;  /* 0xffffff7000587947 */ /* 0x000fea000383ffff */
.L_x_1838:
[----:B-1----:R1:W2:Y:S02]  /*2dcc0*/  SYNCS.PHASECHK.TRANS64.TRYWAIT P0, [R12+URZ+0x2a8a0], R11 ;  /* 0x02a8a00b0c0075a7 */ /* 0x0022a4000800017f */
[----:B--2---:R-:W-:Y:S05]  /*2dcd0*/  @!P0 NANOSLEEP.SYNCS 0x989680 ;  /* 0x009896800000895d */ /* 0x004fea0003900000 */
[----:B------:R-:W2:Y:S02]  /*2dce0*/  @!P0 SYNCS.PHASECHK.TRANS64 P0, [R12+URZ+0x2a8a0], R11 ;  /* 0x02a8a00b0c0085a7 */ /* 0x000ea4000800007f */
[----:B--2---:R-:W-:Y:S05]  /*2dcf0*/  @!P0 BRA `(.L_x_1838) ;  /* 0xfffffffc00f08947 */ /* 0x004fea000383ffff */
[----:B------:R-:W-:Y:S05]  /*2dd00*/  BRA `(.L_x_2069) ;  /* 0xffffff7000707947 */ /* 0x000fea000383ffff */
.L_x_1845:
[----:B0-----:R0:W2:Y:S02]  /*2dd10*/  SYNCS.PHASECHK.TRANS64.TRYWAIT P0, [R12+URZ+0x2a8c0], R11 ;  /* 0x02a8c00b0c0075a7 */ /* 0x0010a4000800017f */
[----:B--2---:R-:W-:Y:S05]  /*2dd20*/  @!P0 NANOSLEEP.SYNCS 0x989680 ;  /* 0x009896800000895d */ /* 0x004fea0003900000 */
[----:B------:R-:W2:Y:S02]  /*2dd30*/  @!P0 SYNCS.PHASECHK.TRANS64 P0, [R12+URZ+0x2a8c0], R11 ;  /* 0x02a8c00b0c0085a7 */ /* 0x000ea4000800007f */
[----:B--2---:R-:W-:Y:S05]  /*2dd40*/  @!P0 BRA `(.L_x_1845) ;  /* 0xfffffffc00f08947 */ /* 0x004fea000383ffff */
[----:B------:R-:W-:Y:S05]  /*2dd50*/  BRA `(.L_x_2070) ;  /* 0xffffff74006c7947 */ /* 0x000fea000383ffff */
.L_x_1854:
[----:B0-----:R0:W1:Y:S02]  /*2dd60*/  SYNCS.PHASECHK.TRANS64.TRYWAIT P1, [R6+URZ+0x2a8a0], R3 ;  /* 0x02a8a003060075a7 */ /* 0x001064000802017f */
[----:B-1----:R-:W-:Y:S05]  /*2dd70*/  @!P1 NANOSLEEP.SYNCS 0x989680 ;  /* 0x009896800000995d */ /* 0x002fea0003900000 */
[----:B------:R-:W1:Y:S02]  /*2dd80*/  @!P1 SYNCS.PHASECHK.TRANS64 P1, [R6+URZ+0x2a8a0], R3 ;  /* 0x02a8a003060095a7 */ /* 0x000e64000802007f */
[----:B-1----:R-:W-:Y:S05]  /*2dd90*/  @!P1 BRA `(.L_x_1854) ;  /* 0xfffffffc00f09947 */ /* 0x002fea000383ffff */
[----:B------:R-:W-:Y:S05]  /*2dda0*/  BRA `(.L_x_2071) ;  /* 0xffffff7800a07947 */ /* 0x000fea000383ffff */
.L_x_1861:
[----:B-1----:R1:W2:Y:S02]  /*2ddb0*/  SYNCS.PHASECHK.TRANS64.TRYWAIT P1, [R6+URZ+0x2a8c0], R3 ;  /* 0x02a8c003060075a7 */ /* 0x0022a4000802017f */
[----:B--2---:R-:W-:Y:S05]  /*2ddc0*/  @!P1 NANOSLEEP.SYNCS 0x989680 ;  /* 0x009896800000995d */ /* 0x004fea0003900000 */
[----:B------:R-:W2:Y:S02]  /*2ddd0*/  @!P1 SYNCS.PHASECHK.TRANS64 P1, [R6+URZ+0x2a8c0], R3 ;  /* 0x02a8c003060095a7 */ /* 0x000ea4000802007f */
[----:B--2---:R-:W-:Y:S05]  /*2dde0*/  @!P1 BRA `(.L_x_1861) ;  /* 0xfffffffc00f09947 */ /* 0x004fea000383ffff */
[----:B------:R-:W-:Y:S05]  /*2ddf0*/  BRA `(.L_x_2072) ;  /* 0xffffff7c00987947 */ /* 0x000fea000383ffff */
.L_x_1886:
[----:B------:R-:W0:Y:S01]  /*2de00*/  S2R R21, SR_TID.X ;  /* 0x0000000000157919 */ /* 0x000e220000002100 */
[----:B------:R-:W-:Y:S01]  /*2de10*/  BSSY B0, `(.L_x_2073) ;  /* 0x000000a000007945 */ /* 0x000fe20003800000 */
        /* <DEDUP_REMOVED lines=9> */
.L_x_2074:
[----:B------:R-:W-:Y:S05]  /*2deb0*/  BSYNC B0 ;  /* 0x0000000000007941 */ /* 0x000fea0003800000 */
.L_x_2073:
[----:B------:R-:W-:Y:S05]  /*2dec0*/  BRA `(.L_x_2075) ;  /* 0xffffff9000107947 */ /* 0x000fea000383ffff */
.L_x_1889:
[----:B0-----:R0:W1:Y:S02]  /*2ded0*/  SYNCS.PHASECHK.TRANS64.TRYWAIT P0, [R4+URZ+0x2a880], R21 ;  /* 0x02a88015040075a7 */ /* 0x001064000800017f */
[----:B-1----:R-:W-:Y:S05]  /*2dee0*/  @!P0 NANOSLEEP.SYNCS 0x989680 ;  /* 0x009896800000895d */ /* 0x002fea0003900000 */
[----:B------:R-:W1:Y:S02]  /*2def0*/  @!P0 SYNCS.PHASECHK.TRANS64 P0, [R4+URZ+0x2a880], R21 ;  /* 0x02a88015040085a7 */ /* 0x000e64000800007f */
[----:B-1----:R-:W-:Y:S05]  /*2df00*/  @!P0 BRA `(.L_x_1889) ;  /* 0xfffffffc00f08947 */ /* 0x002fea000383ffff */
[----:B------:R-:W-:Y:S05]  /*2df10*/  BRA `(.L_x_2076) ;  /* 0xffffff9000247947 */ /* 0x000fea000383ffff */
.L_x_1890:
        /* <DEDUP_REMOVED lines=8> */
.L_x_2078:
[----:B------:R-:W-:Y:S05]  /*2dfa0*/  BSYNC B0 ;  /* 0x0000000000007941 */ /* 0x000fea0003800000 */
.L_x_2077:
[----:B------:R-:W-:Y:S01]  /*2dfb0*/  IMAD.MOV.U32 R13, RZ, RZ, R5 ;  /* 0x000000ffff0d7224 */ /* 0x000fe200078e0005 */
[----:B------:R-:W-:Y:S01]  /*2dfc0*/  MOV R15, 0xffffffff ;  /* 0xffffffff000f7802 */ /* 0x000fe20000000f00 */
[----:B------:R-:W-:Y:S01]  /*2dfd0*/  IMAD.MOV.U32 R12, RZ, RZ, RZ ;  /* 0x000000ffff0c7224 */ /* 0x000fe200078e00ff */
[----:B------:R-:W-:Y:S01]  /*2dfe0*/  LOP3.LUT R32, R32, 0xffffffef, RZ, 0xc0, !PT ;  /* 0xffffffef20207812 */ /* 0x000fe200078ec0ff */
[----:B------:R-:W-:Y:S01]  /*2dff0*/  IMAD.MOV.U32 R11, RZ, RZ, 0x1c1f ;  /* 0x00001c1fff0b7424 */ /* 0x000fe200078e00ff */
[----:B------:R-:W-:Y:S01]  /*2e000*/  ISETP.GE.AND P4, PT, R27, 0x21, PT ;  /* 0x000000211b00780c */ /* 0x000fe20003f86270 */
[----:B------:R-:W-:-:S12]  /*2e010*/  IMAD.MOV.U32 R0, RZ, RZ, R14 ;  /* 0x000000ffff007224 */ /* 0x000fd800078e000e */
[----:B------:R-:W-:Y:S05]  /*2e020*/  WARPSYNC.COLLECTIVE R15, `(.L_x_2079) ;  /* 0x000000000f087348 */ /* 0x000fea0003c00000 */
[----:B------:R0:W1:Y:S02]  /*2e030*/  SHFL.IDX P6, R14, R13, R12, R11 ;  /* 0x0000000c0d0e7389 */ /* 0x00006400000c000b */
[----:B01----:R-:W-:Y:S01]  /*2e040*/  ENDCOLLECTIVE ;  /* 0x000000000000791b */ /* 0x003fe20003800000 */
.L_x_2079:
        /* <DEDUP_REMOVED lines=25> */
.L_x_2080:
        /* <DEDUP_REMOVED lines=9> */
.L_x_2081:
[----:B------:R-:W-:Y:S02]  /*2e270*/  IMAD.MOV.U32 R13, RZ, RZ, R8 ;  /* 0x000000ffff0d7224 */ /* 0x000fe400078e0008 */
[----:B------:R-:W-:Y:S02]  /*2e280*/  IMAD.MOV.U32 R12, RZ, RZ, 0x2 ;  /* 0x00000002ff0c7424 */ /* 0x000fe400078e00ff */
[----:B------:R-:W-:-:S07]  /*2e290*/  IMAD.MOV.U32 R2, RZ, RZ, R14 ;  /* 0x000000ffff027224 */ /* 0x000fce00078e000e */
[----:B------:R-:W-:Y:S05]  /*2e2a0*/  WARPSYNC.COLLECTIVE R15, `(.L_x_2082) ;  /* 0x000000000f087348 */ /* 0x000fea0003c00000 */
[----:B------:R0:W1:Y:S02]  /*2e2b0*/  SHFL.IDX P6, R14, R13, R12, R11 ;  /* 0x0000000c0d0e7389 */ /* 0x00006400000c000b */
[----:B01----:R-:W-:Y:S01]  /*2e2c0*/  ENDCOLLECTIVE ;  /* 0x000000000000791b */ /* 0x003fe20003800000 */
.L_x_2082:
        /* <DEDUP_REMOVED lines=16> */
.L_x_2083:
[----:B------:R-:W-:Y:S02]  /*2e3d0*/  IMAD.MOV.U32 R13, RZ, RZ, R8 ;  /* 0x000000ffff0d7224 */ /* 0x000fe400078e0008 */
[----:B------:R-:W-:Y:S02]  /*2e3e0*/  IMAD.MOV.U32 R12, RZ, RZ, 0x3 ;  /* 0x00000003ff0c7424 */ /* 0x000fe400078e00ff */
[----:B------:R-:W-:-:S07]  /*2e3f0*/  IMAD.MOV.U32 R2, RZ, RZ, R14 ;  /* 0x000000ffff027224 */ /* 0x000fce00078e000e */
[----:B------:R-:W-:Y:S05]  /*2e400*/  WARPSYNC.COLLECTIVE R15, `(.L_x_2084) ;  /* 0x000000000f087348 */ /* 0x000fea0003c00000 */
[----:B------:R0:W1:Y:S02]  /*2e410*/  SHFL.IDX P6, R14, R13, R12, R11 ;  /* 0x0000000c0d0e7389 */ /* 0x00006400000c000b */
[----:B01----:R-:W-:Y:S01]  /*2e420*/  ENDCOLLECTIVE ;  /* 0x000000000000791b */ /* 0x003fe20003800000 */
.L_x_2084:
[----:B------:R-:W-:-:S04]  /*2e430*/  IADD3 R2, P1, R30, R2, RZ ;  /* 0x000000021e027210 */ /* 0x000fc80007f3e0ff */
[----:B------:R-:W-:Y:S02]  /*2e440*/  IADD3.X R3, RZ, R3, RZ, P1, !PT ;  /* 0x00000003ff037210 */ /* 0x000fe40000ffe4ff */
        /* <DEDUP_REMOVED lines=11> */
.L_x_2085:
        /* <DEDUP_REMOVED lines=11> */
.L_x_1895:
[----:B---3--:R3:W4:Y:S02]  /*2e5b0*/  SYNCS.PHASECHK.TRANS64.TRYWAIT P0, [R4+URZ+0x2a840], R21 ;  /* 0x02a84015040075a7 */ /* 0x008724000800017f */
[----:B----4-:R-:W-:Y:S05]  /*2e5c0*/  @!P0 NANOSLEEP.SYNCS 0x989680 ;  /* 0x009896800000895d */ /* 0x010fea0003900000 */
[----:B------:R-:W4:Y:S02]  /*2e5d0*/  @!P0 SYNCS.PHASECHK.TRANS64 P0, [R4+URZ+0x2a840], R21 ;  /* 0x02a84015040085a7 */ /* 0x000f24000800007f */
[----:B----4-:R-:W-:Y:S05]  /*2e5e0*/  @!P0 BRA `(.L_x_1895) ;  /* 0xfffffffc00f08947 */ /* 0x010fea000383ffff */
[----:B------:R-:W-:Y:S05]  /*2e5f0*/  BRA `(.L_x_2087) ;  /* 0xffffff8c00f87947 */ /* 0x000fea000383ffff */
.L_x_1896:
        /* <DEDUP_REMOVED lines=8> */
.L_x_2089:
[----:B------:R-:W-:Y:S05]  /*2e680*/  BSYNC B0 ;  /* 0x0000000000007941 */ /* 0x000fea0003800000 */
.L_x_2088:
        /* <DEDUP_REMOVED lines=8> */
.L_x_2090:
        /* <DEDUP_REMOVED lines=16> */
.L_x_2091:
        /* <DEDUP_REMOVED lines=11> */
.L_x_2092:
[----:B------:R-:W-:Y:S02]  /*2e8c0*/  IMAD.MOV.U32 R13, RZ, RZ, R6 ;  /* 0x000000ffff0d7224 */ /* 0x000fe400078e0006 */
[----:B------:R-:W-:Y:S02]  /*2e8d0*/  IMAD.MOV.U32 R12, RZ, RZ, 0x2 ;  /* 0x00000002ff0c7424 */ /* 0x000fe400078e00ff */
[----:B------:R-:W-:-:S07]  /*2e8e0*/  IMAD.MOV.U32 R3, RZ, RZ, R14 ;  /* 0x000000ffff037224 */ /* 0x000fce00078e000e */
[----:B------:R-:W-:Y:S05]  /*2e8f0*/  WARPSYNC.COLLECTIVE R15, `(.L_x_2093) ;  /* 0x000000000f087348 */ /* 0x000fea0003c00000 */
[----:B------:R0:W1:Y:S02]  /*2e900*/  SHFL.IDX P6, R14, R13, R12, R11 ;  /* 0x0000000c0d0e7389 */ /* 0x00006400000c000b */
[----:B01----:R-:W-:Y:S01]  /*2e910*/  ENDCOLLECTIVE ;  /* 0x000000000000791b */ /* 0x003fe20003800000 */
.L_x_2093:
[----:B------:R-:W-:-:S05]  /*2e920*/  @P4 IADD3 R3, P0, R30, R3, RZ ;  /* 0x000000031e034210 */ /* 0x000fca0007f1e0ff */
[----:B------:R-:W-:-:S05]  /*2e930*/  @P4 IMAD.X R2, RZ, RZ, R2, P0 ;  /* 0x000000ffff024224 */ /* 0x000fca00000e0602 */
[----:B------:R-:W-:Y:S01]  /*2e940*/  @P4 LOP3.LUT R3, R3, R2, RZ, 0x3c, !PT ;  /* 0x0000000203034212 */ /* 0x000fe200078e3cff */
[----:B------:R-:W-:-:S03]  /*2e950*/  IMAD.MOV.U32 R13, RZ, RZ, R5 ;  /* 0x000000ffff0d7224 */ /* 0x000fc600078e0005 */
[----:B------:R-:W-:-:S04]  /*2e960*/  @P4 LOP3.LUT R2, R3, R2, RZ, 0x3c, !PT ;  /* 0x0000000203024212 */ /* 0x000fc800078e3cff */
[----:B------:R-:W-:-:S05]  /*2e970*/  @P4 LOP3.LUT R3, R3, R2, RZ, 0x3c, !PT ;  /* 0x0000000203034212 */ /* 0x000fca00078e3cff */
[----:B------:R-:W-:Y:S01]  /*2e980*/  @!PT LDS RZ, [RZ] ;  /* 0x00000000fffff984 */ /* 0x000fe20000000800 */
[----:B------:R-:W-:Y:S01]  /*2e990*/  @!PT LDS RZ, [RZ] ;  /* 0x00000000fffff984 */ /* 0x000fe20000000800 */
[----:B------:R-:W-:Y:S01]  /*2e9a0*/  @!PT LDS RZ, [RZ] ;  /* 0x00000000fffff984 */ /* 0x000fe20000000800 */
[----:B------:R-:W-:Y:S04]  /*2e9b0*/  @P4 LDGSTS.E.BYPASS.LTC128B.128 [R0+0x1ec00], desc[UR42][R2.64], !P5 ;  /* 0x1ec0000002004fae */ /* 0x000fe8000e901d6a */
[----:B------:R-:W-:Y:S04]  /*2e9c0*/  @P4 LDGSTS.E.BYPASS.LTC128B.128 [R0+0x20c00], desc[UR42][R2.64+0x40], !P3 ;  /* 0x20c0004002004fae */ /* 0x000fe8000d901d6a */
[----:B------:R0:W-:Y:S02]  /*2e9d0*/  @P4 LDGSTS.E.BYPASS.LTC128B.128 [R0+0x22c00], desc[UR42][R2.64+0x80], !P2 ;  /* 0x22c0008002004fae */ /* 0x0001e4000d101d6a */
[----:B0-----:R-:W-:-:S07]  /*2e9e0*/  IMAD.MOV.U32 R2, RZ, RZ, R14 ;  /* 0x000000ffff027224 */ /* 0x001fce00078e000e */
[----:B------:R-:W-:Y:S05]  /*2e9f0*/  WARPSYNC.COLLECTIVE R15, `(.L_x_2094) ;  /* 0x000000000f087348 */ /* 0x000fea0003c00000 */
[----:B------:R0:W1:Y:S02]  /*2ea00*/  SHFL.IDX P6, R14, R13, R12, R11 ;  /* 0x0000000c0d0e7389 */ /* 0x00006400000c000b */
[----:B01----:R-:W-:Y:S01]  /*2ea10*/  ENDCOLLECTIVE ;  /* 0x000000000000791b */ /* 0x003fe20003800000 */
.L_x_2094:
[----:B------:R-:W-:Y:S02]  /*2ea20*/  IMAD.MOV.U32 R13, RZ, RZ, R6 ;  /* 0x000000ffff0d7224 */ /* 0x000fe400078e0006 */
[----:B------:R-:W-:Y:S02]  /*2ea30*/  IMAD.MOV.U32 R12, RZ, RZ, 0x3 ;  /* 0x00000003ff0c7424 */ /* 0x000fe400078e00ff */
[----:B------:R-:W-:-:S07]  /*2ea40*/  IMAD.MOV.U32 R3, RZ, RZ, R14 ;  /* 0x000000ffff037224 */ /* 0x000fce00078e000e */
[----:B------:R-:W-:Y:S05]  /*2ea50*/  WARPSYNC.COLLECTIVE R15, `(.L_x_2095) ;  /* 0x000000000f087348 */ /* 0x000fea0003c00000 */
[----:B------:R0:W1:Y:S02]  /*2ea60*/  SHFL.IDX P6, R14, R13, R12, R11 ;  /* 0x0000000c0d0e7389 */ /* 0x00006400000c000b */
[----:B01----:R-:W-:Y:S01]  /*2ea70*/  ENDCOLLECTIVE ;  /* 0x000000000000791b */ /* 0x003fe20003800000 */
.L_x_2095:
        /* <DEDUP_REMOVED lines=10> */
.L_x_2096:
[----:B------:R-:W-:Y:S01]  /*2eb20*/  @!PT LDS RZ, [RZ] ;  /* 0x00000000fffff984 */ /* 0x000fe20000000800 */
[----:B------:R-:W-:Y:S01]  /*2eb30*/  @!PT LDS RZ, [RZ] ;  /* 0x00000000fffff984 */ /* 0x000fe20000000800 */
[----:B------:R-:W-:Y:S01]  /*2eb40*/  @!PT LDS RZ, [RZ] ;  /* 0x00000000fffff984 */ /* 0x000fe20000000800 */
[----:B------:R0:W-:Y:S04]  /*2eb50*/  @P1 LDGSTS.E.BYPASS.LTC128B.128 [R0+0x1f400], desc[UR42][R2.64], !P5 ;  /* 0x1f40000002001fae */ /* 0x0001e8000e901d6a */
[----:B------:R0:W-:Y:S04]  /*2eb60*/  @P1 LDGSTS.E.BYPASS.LTC128B.128 [R0+0x21400], desc[UR42][R2.64+0x40], !P3 ;  /* 0x2140004002001fae */ /* 0x0001e8000d901d6a */
[----:B------:R0:W-:Y:S01]  /*2eb70*/  @P1 LDGSTS.E.BYPASS.LTC128B.128 [R0+0x23400], desc[UR42][R2.64+0x80], !P2 ;  /* 0x2340008002001fae */ /* 0x0001e2000d101d6a */
[----:B------:R-:W-:Y:S01]  /*2eb80*/  IMAD.MOV.U32 R5, RZ, RZ, R14 ;  /* 0x000000ffff057224 */ /* 0x000fe200078e000e */
[----:B------:R-:W-:Y:S06]  /*2eb90*/  BRA `(.L_x_2097) ;  /* 0xffffff8c007c7947 */ /* 0x000fec000383ffff */
.L_x_1901:
[----:B------:R-:W-:Y:S01]  /*2eba0*/  MOV R13, R4 ;  /* 0x00000004000d7202 */ /* 0x000fe20000000f00 */
[----:B------:R-:W-:Y:S02]  /*2ebb0*/  IMAD.MOV.U32 R12, RZ, RZ, RZ ;  /* 0x000000ffff0c7224 */ /* 0x000fe400078e00ff */
[----:B------:R-:W-:Y:S02]  /*2ebc0*/  IMAD.MOV.U32 R11, RZ, RZ, 0x1c1f ;  /* 0x00001c1fff0b7424 */ /* 0x000fe400078e00ff */
[----:B------:R-:W-:Y:S02]  /*2ebd0*/  IMAD.MOV.U32 R15, RZ, RZ, -0x1 ;  /* 0xffffffffff0f7424 */ /* 0x000fe400078e00ff */
[----:B------:R-:W-:Y:S02]  /*2ebe0*/  IMAD R35, R35, R7, RZ ;  /* 0x0000000723237224 */ /* 0x000fe400078e02ff */
[----:B------:R-:W-:-:S07]  /*2ebf0*/  IMAD.IADD R17, R9, 0x1, R17 ;  /* 0x0000000109117824 */ /* 0x000fce00078e0211 */
[----:B-----5:R-:W-:Y:S05]  /*2ec00*/  WARPSYNC.COLLECTIVE R15, `(.L_x_2098) ;  /* 0x000000000f087348 */ /* 0x020fea0003c00000 */
[----:B------:R0:W1:Y:S02]  /*2ec10*/  SHFL.IDX P6, R14, R13, R12, R11 ;  /* 0x0000000c0d0e7389 */ /* 0x00006400000c000b */
[----:B01---5:R-:W-:Y:S01]  /*2ec20*/  ENDCOLLECTIVE ;  /* 0x000000000000791b */ /* 0x023fe20003800000 */
.L_x_2098:
[C---:B------:R-:W-:Y:S01]  /*2ec30*/  VIADD R6, R17.reuse, 0x20 ;  /* 0x0000002011067836 */ /* 0x040fe20000000000 */
[----:B------:R-:W-:Y:S01]  /*2ec40*/  ISETP.GE.AND P2, PT, R17, R35, PT ;  /* 0x000000231100720c */ /* 0x000fe20003f46270 */
[----:B------:R-:W-:Y:S02]  /*2ec50*/  IMAD.MOV.U32 R13, RZ, RZ, R0 ;  /* 0x000000ffff0d7224 */ /* 0x000fe400078e0000 */
[----:B------:R-:W-:-:S10]  /*2ec60*/  IMAD.MOV.U32 R2, RZ, RZ, R14 ;  /* 0x000000ffff027224 */ /* 0x000fd400078e000e */
[----:B------:R-:W-:Y:S05]  /*2ec70*/  WARPSYNC.COLLECTIVE R15, `(.L_x_2099) ;  /* 0x000000000f087348 */ /* 0x000fea0003c00000 */
[----:B------:R0:W1:Y:S02]  /*2ec80*/  SHFL.IDX P6, R14, R13, R12, R11 ;  /* 0x0000000c0d0e7389 */ /* 0x00006400000c000b */
[----:B01----:R-:W-:Y:S01]  /*2ec90*/  ENDCOLLECTIVE ;  /* 0x000000000000791b */ /* 0x003fe20003800000 */
.L_x_2099:
[----:B------:R-:W-:Y:S02]  /*2eca0*/  IMAD.MOV.U32 R13, RZ, RZ, R4 ;  /* 0x000000ffff0d7224 */ /* 0x000fe400078e0004 */
[----:B------:R-:W-:Y:S02]  /*2ecb0*/  IMAD.MOV.U32 R12, RZ, RZ, 0x1 ;  /* 0x00000001ff0c7424 */ /* 0x000fe400078e00ff */
[----:B------:R-:W-:-:S07]  /*2ecc0*/  IMAD.MOV.U32 R3, RZ, RZ, R14 ;  /* 0x000000ffff037224 */ /* 0x000fce00078e000e */
[----:B------:R-:W-:Y:S05]  /*2ecd0*/  WARPSYNC.COLLECTIVE R15, `(.L_x_2100) ;  /* 0x000000000f087348 */ /* 0x000fea0003c00000 */
[----:B------:R0:W1:Y:S02]  /*2ece0*/  SHFL.IDX P6, R14, R13, R12, R11 ;  /* 0x0000000c0d0e7389 */ /* 0x00006400000c000b */
[----:B01----:R-:W-:Y:S01]  /*2ecf0*/  ENDCOLLECTIVE ;  /* 0x000000000000791b */ /* 0x003fe20003800000 */
.L_x_2100:
        /* <DEDUP_REMOVED lines=13> */
[----:B0-----:R-:W-:-:S12]  /*2edd0*/  IMAD.MOV.U32 R2, RZ, RZ, R14 ;  /* 0x000000ffff027224 */ /* 0x001fd800078e000e */
[----:B------:R-:W-:Y:S05]  /*2ede0*/  WARPSYNC.COLLECTIVE R15, `(.L_x_2101) ;  /* 0x000000000f087348 */ /* 0x000fea0003c00000 */
[----:B------:R0:W1:Y:S02]  /*2edf0*/  SHFL.IDX P6, R14, R13, R12, R11 ;  /* 0x0000000c0d0e7389 */ /* 0x00006400000c000b */
[----:B01----:R-:W-:Y:S01]  /*2ee00*/  ENDCOLLECTIVE ;  /* 0x000000000000791b */ /* 0x003fe20003800000 */
.L_x_2101:
[----:B------:R-:W-:Y:S01]  /*2ee10*/  MOV R13, R4 ;  /* 0x00000004000d7202 */ /* 0x000fe20000000f00 */
[----:B------:R-:W-:Y:S02]  /*2ee20*/  IMAD.MOV.U32 R12, RZ, RZ, 0x2 ;  /* 0x00000002ff0c7424 */ /* 0x000fe400078e00ff */
[----:B------:R-:W-:-:S07]  /*2ee30*/  IMAD.MOV.U32 R3, RZ, RZ, R14 ;  /* 0x000000ffff037224 */ /* 0x000fce00078e000e */
[----:B------:R-:W-:Y:S05]  /*2ee40*/  WARPSYNC.COLLECTIVE R15, `(.L_x_2102) ;  /* 0x000000000f087348 */ /* 0x000fea0003c00000 */
[----:B------:R0:W1:Y:S02]  /*2ee50*/  SHFL.IDX P6, R14, R13, R12, R11 ;  /* 0x0000000c0d0e7389 */ /* 0x00006400000c000b */
[----:B01----:R-:W-:Y:S01]  /*2ee60*/  ENDCOLLECTIVE ;  /* 0x000000000000791b */ /* 0x003fe20003800000 */
.L_x_2102:
        /* <DEDUP_REMOVED lines=11> */
[----:B------:R0:W-:Y:S02]  /*2ef20*/  @!P2 LDGSTS.E.BYPASS.LTC128B.128 [R8+0x1cc00], desc[UR42][R2.64+0x80], !P1 ;  /* 0x1cc000800208afae */ /* 0x0001e4000c901d6a */
[----:B0-----:R-:W-:-:S05]  /*2ef30*/  VIADD R2, R17, 0x40 ;  /* 0x0000004011027836 */ /* 0x001fca0000000000 */
[----:B------:R-:W-:Y:S01]  /*2ef40*/  ISETP.GE.AND P2, PT, R2, R35, PT ;  /* 0x000000230200720c */ /* 0x000fe20003f46270 */
[----:B------:R-:W-:-:S12]  /*2ef50*/  IMAD.MOV.U32 R2, RZ, RZ, R14 ;  /* 0x000000ffff027224 */ /* 0x000fd800078e000e */
[----:B------:R-:W-:Y:S05]  /*2ef60*/  WARPSYNC.COLLECTIVE R15, `(.L_x_2103) ;  /* 0x000000000f087348 */ /* 0x000fea0003c00000 */
[----:B------:R0:W1:Y:S02]  /*2ef70*/  SHFL.IDX P6, R14, R13, R12, R11 ;  /* 0x0000000c0d0e7389 */ /* 0x00006400000c000b */
[----:B01----:R-:W-:Y:S01]  /*2ef80*/  ENDCOLLECTIVE ;  /* 0x000000000000791b */ /* 0x003fe20003800000 */
.L_x_2103:
[----:B------:R-:W-:Y:S02]  /*2ef90*/  IMAD.MOV.U32 R13, RZ, RZ, R4 ;  /* 0x000000ffff0d7224 */ /* 0x000fe400078e0004 */
[----:B------:R-:W-:Y:S02]  /*2efa0*/  IMAD.MOV.U32 R12, RZ, RZ, 0x3 ;  /* 0x00000003ff0c7424 */ /* 0x000fe400078e00ff */
[----:B------:R-:W-:-:S07]  /*2efb0*/  IMAD.MOV.U32 R3, RZ, RZ, R14 ;  /* 0x000000ffff037224 */ /* 0x000fce00078e000e */
[----:B------:R-:W-:Y:S05]  /*2efc0*/  WARPSYNC.COLLECTIVE R15, `(.L_x_2104) ;  /* 0x000000000f087348 */ /* 0x000fea0003c00000 */
[----:B------:R0:W1:Y:S02]  /*2efd0*/  SHFL.IDX P6, R14, R13, R12, R11 ;  /* 0x0000000c0d0e7389 */ /* 0x00006400000c000b */
[----:B01----:R-:W-:Y:S01]  /*2efe0*/  ENDCOLLECTIVE ;  /* 0x000000000000791b */ /* 0x003fe20003800000 */
.L_x_2104:
[----:B------:R-:W-:-:S05]  /*2eff0*/  @!P2 IADD3 R3, P4, R30, R3, RZ ;  /* 0x000000031e03a210 */ /* 0x000fca0007f9e0ff */
[----:B------:R-:W-:-:S05]  /*2f000*/  @!P2 IMAD.X R2, RZ, RZ, R2, P4 ;  /* 0x000000ffff02a224 */ /* 0x000fca00020e0602 */
[----:B------:R-:W-:Y:S01]  /*2f010*/  @!P2 LOP3.LUT R3, R3, R2, RZ, 0x3c, !PT ;  /* 0x000000020303a212 */ /* 0x000fe200078e3cff */
[----:B------:R-:W-:-:S03]  /*2f020*/  IMAD.MOV.U32 R13, RZ, RZ, R0 ;  /* 0x000000ffff0d7224 */ /* 0x000fc600078e0000 */
[----:B------:R-:W-:-:S04]  /*2f030*/  @!P2 LOP3.LUT R2, R3, R2, RZ, 0x3c, !PT ;  /* 0x000000020302a212 */ /* 0x000fc800078e3cff */
[----:B------:R-:W-:Y:S01]  /*2f040*/  @!P2 LOP3.LUT R3, R3, R2, RZ, 0x3c, !PT ;  /* 0x000000020303a212 */ /* 0x000fe200078e3cff */
[----:B------:R-:W-:-:S07]  /*2f050*/  IMAD.MOV.U32 R4, RZ, RZ, R14 ;  /* 0x000000ffff047224 */ /* 0x000fce00078e000e */
[----:B------:R-:W-:Y:S05]  /*2f060*/  WARPSYNC.COLLECTIVE R15, `(.L_x_2105) ;  /* 0x000000000f087348 */ /* 0x000fea0003c00000 */
[----:B------:R0:W1:Y:S02]  /*2f070*/  SHFL.IDX P6, R14, R13, R12, R11 ;  /* 0x0000000c0d0e7389 */ /* 0x00006400000c000b */
[----:B01----:R-:W-:Y:S01]  /*2f080*/  ENDCOLLECTIVE ;  /* 0x000000000000791b */ /* 0x003fe20003800000 */
.L_x_2105:
[----:B------:R-:W-:Y:S01]  /*2f090*/  @!PT LDS RZ, [RZ] ;  /* 0x00000000fffff984 */ /* 0x000fe20000000800 */
[----:B------:R-:W-:Y:S01]  /*2f0a0*/  @!PT LDS RZ, [RZ] ;  /* 0x00000000fffff984 */ /* 0x000fe20000000800 */
[----:B------:R-:W-:Y:S01]  /*2f0b0*/  @!PT LDS RZ, [RZ] ;  /* 0x00000000fffff984 */ /* 0x000fe20000000800 */
[----:B------:R1:W-:Y:S04]  /*2f0c0*/  @!P2 LDGSTS.E.BYPASS.LTC128B.128 [R8+0x19400], desc[UR42][R2.64], !P3 ;  /* 0x194000000208afae */ /* 0x0003e8000d901d6a */
[----:B------:R1:W-:Y:S04]  /*2f0d0*/  @!P2 LDGSTS.E.BYPASS.LTC128B.128 [R8+0x1b400], desc[UR42][R2.64+0x40], !P0 ;  /* 0x1b4000400208afae */ /* 0x0003e8000c101d6a */
[----:B------:R1:W-:Y:S01]  /*2f0e0*/  @!P2 LDGSTS.E.BYPASS.LTC128B.128 [R8+0x1d400], desc[UR42][R2.64+0x80], !P1 ;  /* 0x1d4000800208afae */ /* 0x0003e2000c901d6a */
[----:B------:R-:W-:Y:S01]  /*2f0f0*/  IMAD.MOV.U32 R0, RZ, RZ, R14 ;  /* 0x000000ffff007224 */ /* 0x000fe200078e000e */
[----:B------:R-:W-:Y:S06]  /*2f100*/  BRA `(.L_x_2106) ;  /* 0xffffff9000a07947 */ /* 0x000fec000383ffff */
.L_x_1906:
[----:B0-----:R0:W1:Y:S02]  /*2f110*/  SYNCS.PHASECHK.TRANS64.TRYWAIT P1, [R22+URZ+0x2a820], R3 ;  /* 0x02a82003160075a7 */ /* 0x001064000802017f */
[----:B-1----:R-:W-:Y:S05]  /*2f120*/  @!P1 NANOSLEEP.SYNCS 0x989680 ;  /* 0x009896800000995d */ /* 0x002fea0003900000 */
[----:B------:R-:W1:Y:S02]  /*2f130*/  @!P1 SYNCS.PHASECHK.TRANS64 P1, [R22+URZ+0x2a820], R3 ;  /* 0x02a82003160095a7 */ /* 0x000e64000802007f */
[----:B-1----:R-:W-:Y:S05]  /*2f140*/  @!P1 BRA `(.L_x_1906) ;  /* 0xfffffffc00f09947 */ /* 0x002fea000383ffff */
[----:B------:R-:W-:Y:S05]  /*2f150*/  BRA `(.L_x_2107) ;  /* 0xffffff94001c7947 */ /* 0x000fea000383ffff */
.L_x_1910:
[----:B0-----:R0:W1:Y:S02]  /*2f160*/  SYNCS.PHASECHK.TRANS64.TRYWAIT P0, [R4+URZ+0x2a880], R17 ;  /* 0x02a88011040075a7 */ /* 0x001064000800017f */
[----:B-1----:R-:W-:Y:S05]  /*2f170*/  @!P0 NANOSLEEP.SYNCS 0x989680 ;  /* 0x009896800000895d */ /* 0x002fea0003900000 */
[----:B------:R-:W1:Y:S02]  /*2f180*/  @!P0 SYNCS.PHASECHK.TRANS64 P0, [R4+URZ+0x2a880], R17 ;  /* 0x02a88011040085a7 */ /* 0x000e64000800007f */
[----:B-1----:R-:W-:Y:S05]  /*2f190*/  @!P0 BRA `(.L_x_1910) ;  /* 0xfffffffc00f08947 */ /* 0x002fea000383ffff */
[----:B------:R-:W-:Y:S05]  /*2f1a0*/  BRA `(.L_x_2108) ;  /* 0xffffff9400cc7947 */ /* 0x000fea000383ffff */
.L_x_1911:
        /* <DEDUP_REMOVED lines=8> */
.L_x_2110:
[----:B------:R-:W-:Y:S05]  /*2f230*/  BSYNC B0 ;  /* 0x0000000000007941 */ /* 0x000fea0003800000 */
.L_x_2109:
[----:B------:R-:W-:Y:S01]  /*2f240*/  IMAD.MOV.U32 R13, RZ, RZ, R21 ;  /* 0x000000ffff0d7224 */ /* 0x000fe200078e0015 */
[----:B------:R-:W-:Y:S01]  /*2f250*/  MOV R12, RZ ;  /* 0x000000ff000c7202 */ /* 0x000fe20000000f00 */
[----:B------:R-:W-:Y:S02]  /*2f260*/  IMAD.MOV.U32 R11, RZ, RZ, 0x1c1f ;  /* 0x00001c1fff0b7424 */ /* 0x000fe400078e00ff */
[----:B------:R-:W-:Y:S02]  /*2f270*/  IMAD.MOV.U32 R15, RZ, RZ, -0x1 ;  /* 0xffffffffff0f7424 */ /* 0x000fe400078e00ff */
[----:B------:R-:W-:-:S07]  /*2f280*/  IMAD.MOV.U32 R0, RZ, RZ, R14 ;  /* 0x000000ffff007224 */ /* 0x000fce00078e000e */
[----:B------:R-:W-:Y:S05]  /*2f290*/  WARPSYNC.COLLECTIVE R15, `(.L_x_2111) ;  /* 0x000000000f087348 */ /* 0x000fea0003c00000 */
[----:B------:R0:W1:Y:S02]  /*2f2a0*/  SHFL.IDX P6, R14, R13, R12, R11 ;  /* 0x0000000c0d0e7389 */ /* 0x00006400000c000b */
[----:B01----:R-:W-:Y:S01]  /*2f2b0*/  ENDCOLLECTIVE ;  /* 0x000000000000791b */ /* 0x003fe20003800000 */
.L_x_2111:
[----:B------:R-:W-:Y:S02]  /*2f2c0*/  IMAD.MOV.U32 R13, RZ, RZ, R27 ;  /* 0x000000ffff0d7224 */ /* 0x000fe400078e001b */
[----:B------:R-:W-:Y:S02]  /*2f2d0*/  IMAD.MOV.U32 R12, RZ, RZ, 0x1 ;  /* 0x00000001ff0c7424 */ /* 0x000fe400078e00ff */
[----:B------:R-:W-:-:S07]  /*2f2e0*/  IMAD.MOV.U32 R2, RZ, RZ, R14 ;  /* 0x000000ffff027224 */ /* 0x000fce00078e000e */
[----:B------:R-:W-:Y:S05]  /*2f2f0*/  WARPSYNC.COLLECTIVE R15, `(.L_x_2112) ;  /* 0x000000000f087348 */ /* 0x000fea0003c00000 */
[----:B------:R0:W1:Y:S02]  /*2f300*/  SHFL.IDX P6, R14, R13, R12, R11 ;  /* 0x0000000c0d0e7389 */ /* 0x00006400000c000b */
[----:B01----:R-:W-:Y:S01]  /*2f310*/  ENDCOLLECTIVE ;  /* 0x000000000000791b */ /* 0x003fe20003800000 */
.L_x_2112:
        /* <DEDUP_REMOVED lines=14> */
.L_x_2113:
[----:B------:R-:W-:Y:S02]  /*2f400*/  IMAD.MOV.U32 R13, RZ, RZ, R27 ;  /* 0x000000ffff0d7224 */ /* 0x000fe400078e001b */
[----:B------:R-:W-:Y:S02]  /*2f410*/  IMAD.MOV.U32 R12, RZ, RZ, 0x2 ;  /* 0x00000002ff0c7424 */ /* 0x000fe400078e00ff */
[----:B------:R-:W-:-:S07]  /*2f420*/  IMAD.MOV.U32 R2, RZ, RZ, R14 ;  /* 0x000000ffff027224 */ /* 0x000fce00078e000e */
[----:B------:R-:W-:Y:S05]  /*2f430*/  WARPSYNC.COLLECTIVE R15, `(.L_x_2114) ;  /* 0x000000000f087348 */ /* 0x000fea0003c00000 */
[----:B------:R0:W1:Y:S02]  /*2f440*/  SHFL.IDX P6, R14, R13, R12, R11 ;  /* 0x0000000c0d0e7389 */ /* 0x00006400000c000b */
[----:B01----:R-:W-:Y:S01]  /*2f450*/  ENDCOLLECTIVE ;  /* 0x000000000000791b */ /* 0x003fe20003800000 */
.L_x_2114:
        /* <DEDUP_REMOVED lines=13> */
.L_x_2115:
[----:B------:R-:W-:Y:S02]  /*2f530*/  IMAD.MOV.U32 R13, RZ, RZ, R27 ;  /* 0x000000ffff0d7224 */ /* 0x000fe400078e001b */
[----:B------:R-:W-:Y:S02]  /*2f540*/  IMAD.MOV.U32 R12, RZ, RZ, 0x3 ;  /* 0x00000003ff0c7424 */ /* 0x000fe400078e00ff */
[----:B------:R-:W-:-:S07]  /*2f550*/  IMAD.MOV.U32 R2, RZ, RZ, R14 ;  /* 0x000000ffff027224 */ /* 0x000fce00078e000e */
[----:B------:R-:W-:Y:S05]  /*2f560*/  WARPSYNC.COLLECTIVE R15, `(.L_x_2116) ;  /* 0x000000000f087348 */ /* 0x000fea0003c00000 */
[----:B------:R0:W1:Y:S02]  /*2f570*/  SHFL.IDX P6, R14, R13, R12, R11 ;  /* 0x0000000c0d0e7389 */ /* 0x00006400000c000b */
[----:B01----:R-:W-:Y:S01]  /*2f580*/  ENDCOLLECTIVE ;  /* 0x000000000000791b */ /* 0x003fe20003800000 */
.L_x_2116:
[----:B------:R-:W-:-:S04]  /*2f590*/  IADD3 R2, P0, R30, R2, RZ ;  /* 0x000000021e027210 */ /* 0x000fc80007f1e0ff */
[----:B------:R-:W-:-:S05]  /*2f5a0*/  IADD3.X R3, RZ, R35, RZ, P0, !PT ;  /* 0x00000023ff037210 */ /* 0x000fca00007fe4ff */
        /* <DEDUP_REMOVED lines=11> */
.L_x_2117:
[----:B------:R-:W-:Y:S01]  /*2f660*/  IMAD.MOV.U32 R2, RZ, RZ, R14 ;  /* 0x000000ffff027224 */ /* 0x000fe200078e000e */
[----:B------:R-:W-:Y:S06]  /*2f670*/  BRA `(.L_x_2118) ;  /* 0xffffff9400687947 */ /* 0x000fec000383ffff */
.L_x_1916:
[----:B---3--:R3:W4:Y:S02]  /*2f680*/  SYNCS.PHASECHK.TRANS64.TRYWAIT P0, [R4+URZ+0x2a840], R17 ;  /* 0x02a84011040075a7 */ /* 0x008724000800017f */
[----:B----4-:R-:W-:Y:S05]  /*2f690*/  @!P0 NANOSLEEP.SYNCS 0x989680 ;  /* 0x009896800000895d */ /* 0x010fea0003900000 */
[----:B------:R-:W4:Y:S02]  /*2f6a0*/  @!P0 SYNCS.PHASECHK.TRANS64 P0, [R4+URZ+0x2a840], R17 ;  /* 0x02a84011040085a7 */ /* 0x000f24000800007f */
[----:B----4-:R-:W-:Y:S05]  /*2f6b0*/  @!P0 BRA `(.L_x_1916) ;  /* 0xfffffffc00f08947 */ /* 0x010fea000383ffff */
[----:B------:R-:W-:Y:S05]  /*2f6c0*/  BRA `(.L_x_2119) ;  /* 0xffffff9400c07947 */ /* 0x000fea000383ffff */
.L_x_1917:
        /* <DEDUP_REMOVED lines=8> */
.L_x_2121:
[----:B------:R-:W-:Y:S05]  /*2f750*/  BSYNC B0 ;  /* 0x0000000000007941 */ /* 0x000fea0003800000 */
.L_x_2120:
        /* <DEDUP_REMOVED lines=8> */
.L_x_2122:
[----:B------:R-:W-:Y:S01]  /*2f7e0*/  MOV R13, R8 ;  /* 0x00000008000d7202 */ /* 0x000fe20000000f00 */
[----:B------:R-:W-:Y:S02]  /*2f7f0*/  IMAD.MOV.U32 R12, RZ, RZ, 0x1 ;  /* 0x00000001ff0c7424 */ /* 0x000fe400078e00ff */
[----:B------:R-:W-:-:S07]  /*2f800*/  IMAD.MOV.U32 R2, RZ, RZ, R14 ;  /* 0x000000ffff027224 */ /* 0x000fce00078e000e */
[----:B------:R-:W-:Y:S05]  /*2f810*/  WARPSYNC.COLLECTIVE R15, `(.L_x_2123) ;  /* 0x000000000f087348 */ /* 0x000fea0003c00000 */
[----:B------:R0:W1:Y:S02]  /*2f820*/  SHFL.IDX P6, R14, R13, R12, R11 ;  /* 0x0000000c0d0e7389 */ /* 0x00006400000c000b */
[----:B01----:R-:W-:Y:S01]  /*2f830*/  ENDCOLLECTIVE ;  /* 0x000000000000791b */ /* 0x003fe20003800000 */
.L_x_2123:
        /* <DEDUP_REMOVED lines=13> */
.L_x_2124:
[----:B------:R-:W-:Y:S02]  /*2f910*/  IMAD.MOV.U32 R13, RZ, RZ, R8 ;  /* 0x000000ffff0d7224 */ /* 0x000fe400078e0008 */
[----:B------:R-:W-:Y:S02]  /*2f920*/  IMAD.MOV.U32 R12, RZ, RZ, 0x2 ;  /* 0x00000002ff0c7424 */ /* 0x000fe400078e00ff */
[----:B------:R-:W-:-:S07]  /*2f930*/  IMAD.MOV.U32 R2, RZ, RZ, R14 ;  /* 0x000000ffff027224 */ /* 0x000fce00078e000e */
[----:B------:R-:W-:Y:S05]  /*2f940*/  WARPSYNC.COLLECTIVE R15, `(.L_x_2125) ;  /* 0x000000000f087348 */ /* 0x000fea0003c00000 */
[----:B------:R0:W1:Y:S02]  /*2f950*/  SHFL.IDX P6, R14, R13, R12, R11 ;  /* 0x0000000c0d0e7389 */ /* 0x00006400000c000b */
[----:B01----:R-:W-:Y:S01]  /*2f960*/  ENDCOLLECTIVE ;  /* 0x000000000000791b */ /* 0x003fe20003800000 */
.L_x_2125:
        /* <DEDUP_REMOVED lines=13> */
.L_x_2126:
[----:B------:R-:W-:Y:S02]  /*2fa40*/  IMAD.MOV.U32 R13, RZ, RZ, R8 ;  /* 0x000000ffff0d7224 */ /* 0x000fe400078e0008 */
[----:B------:R-:W-:Y:S02]  /*2fa50*/  IMAD.MOV.U32 R12, RZ, RZ, 0x3 ;  /* 0x00000003ff0c7424 */ /* 0x000fe400078e00ff */
[----:B------:R-:W-:-:S07]  /*2fa60*/  IMAD.MOV.U32 R2, RZ, RZ, R14 ;  /* 0x000000ffff027224 */ /* 0x000fce00078e000e */
[----:B------:R-:W-:Y:S05]  /*2fa70*/  WARPSYNC.COLLECTIVE R15, `(.L_x_2127) ;  /* 0x000000000f087348 */ /* 0x000fea0003c00000 */
[----:B------:R0:W1:Y:S02]  /*2fa80*/  SHFL.IDX P6, R14, R13, R12, R11 ;  /* 0x0000000c0d0e7389 */ /* 0x00006400000c000b */
[----:B01----:R-:W-:Y:S01]  /*2fa90*/  ENDCOLLECTIVE ;  /* 0x000000000000791b */ /* 0x003fe20003800000 */
.L_x_2127:
        /* <DEDUP_REMOVED lines=13> */
.L_x_2128:
[----:B------:R-:W-:Y:S01]  /*2fb70*/  IMAD.MOV.U32 R2, RZ, RZ, R14 ;  /* 0x000000ffff027224 */ /* 0x000fe200078e000e */
[----:B------:R-:W-:Y:S06]  /*2fb80*/  BRA `(.L_x_2129) ;  /* 0xffffff9400547947 */ /* 0x000fec000383ffff */
.L_x_1922:
[----:B------:R0:W0:Y:S02]  /*2fb90*/  SYNCS.PHASECHK.TRANS64.TRYWAIT P2, [R0+URZ+0x2a870], R2 ;  /* 0x02a87002000075a7 */ /* 0x000024000804017f */
[----:B0-----:R-:W-:Y:S05]  /*2fba0*/  @!P2 NANOSLEEP.SYNCS 0x989680 ;  /* 0x009896800000a95d */ /* 0x001fea0003900000 */
[----:B------:R-:W0:Y:S02]  /*2fbb0*/  @!P2 SYNCS.PHASECHK.TRANS64 P2, [R0+URZ+0x2a870], R2 ;  /* 0x02a870020000a5a7 */ /* 0x000e24000804007f */
[----:B0-----:R-:W-:Y:S05]  /*2fbc0*/  @!P2 BRA `(.L_x_1922) ;  /* 0xfffffffc00f0a947 */ /* 0x001fea000383ffff */
[----:B------:R-:W-:Y:S05]  /*2fbd0*/  BRA `(.L_x_2130) ;  /* 0xffffff9400c07947 */ /* 0x000fea000383ffff */
.L_x_1924:
[----:B------:R0:W0:Y:S02]  /*2fbe0*/  SYNCS.PHASECHK.TRANS64.TRYWAIT P2, [R0+URZ+0x2a860], R3 ;  /* 0x02a86003000075a7 */ /* 0x000024000804017f */
[----:B0-----:R-:W-:Y:S05]  /*2fbf0*/  @!P2 NANOSLEEP.SYNCS 0x989680 ;  /* 0x009896800000a95d */ /* 0x001fea0003900000 */
[----:B------:R-:W0:Y:S02]  /*2fc00*/  @!P2 SYNCS.PHASECHK.TRANS64 P2, [R0+URZ+0x2a860], R3 ;  /* 0x02a860030000a5a7 */ /* 0x000e24000804007f */
[----:B0-----:R-:W-:Y:S05]  /*2fc10*/  @!P2 BRA `(.L_x_1924) ;  /* 0xfffffffc00f0a947 */ /* 0x001fea000383ffff */
[----:B------:R-:W-:Y:S05]  /*2fc20*/  BRA `(.L_x_2131) ;  /* 0xffffff9400d07947 */ /* 0x000fea000383ffff */
.L_x_1932:
[----:B0-----:R0:W2:Y:S02]  /*2fc30*/  SYNCS.PHASECHK.TRANS64.TRYWAIT P1, [R12+URZ+0x2a870], R3 ;  /* 0x02a870030c0075a7 */ /* 0x0010a4000802017f */
[----:B--2---:R-:W-:Y:S05]  /*2fc40*/  @!P1 NANOSLEEP.SYNCS 0x989680 ;  /* 0x009896800000995d */ /* 0x004fea0003900000 */
[----:B------:R-:W2:Y:S02]  /*2fc50*/  @!P1 SYNCS.PHASECHK.TRANS64 P1, [R12+URZ+0x2a870], R3 ;  /* 0x02a870030c0095a7 */ /* 0x000ea4000802007f */
[----:B--2---:R-:W-:Y:S05]  /*2fc60*/  @!P1 BRA `(.L_x_1932) ;  /* 0xfffffffc00f09947 */ /* 0x004fea000383ffff */
[----:B------:R-:W-:Y:S05]  /*2fc70*/  BRA `(.L_x_2132) ;  /* 0xffffff9c00c47947 */ /* 0x000fea000383ffff */
.L_x_1934:
[----:B0-----:R0:W2:Y:S02]  /*2fc80*/  SYNCS.PHASECHK.TRANS64.TRYWAIT P1, [R12+URZ+0x2a860], R3 ;  /* 0x02a860030c0075a7 */ /* 0x0010a4000802017f */
[----:B--2---:R-:W-:Y:S05]  /*2fc90*/  @!P1 NANOSLEEP.SYNCS 0x989680 ;  /* 0x009896800000995d */ /* 0x004fea0003900000 */
[----:B------:R-:W2:Y:S02]  /*2fca0*/  @!P1 SYNCS.PHASECHK.TRANS64 P1, [R12+URZ+0x2a860], R3 ;  /* 0x02a860030c0095a7 */ /* 0x000ea4000802007f */
[----:B--2---:R-:W-:Y:S05]  /*2fcb0*/  @!P1 BRA `(.L_x_1934) ;  /* 0xfffffffc00f09947 */ /* 0x004fea000383ffff */
[----:B------:R-:W-:Y:S05]  /*2fcc0*/  BRA `(.L_x_2133) ;  /* 0xffffff9c00d07947 */ /* 0x000fea000383ffff */
.L_x_1939:
[----:B------:R-:W-:Y:S01]  /*2fcd0*/  BSSY B0, `(.L_x_2134) ;  /* 0x0000008000007945 */ /* 0x000fe20003800000 */
[----:B------:R-:W-:Y:S01]  /*2fce0*/  MOV R13, R16 ;  /* 0x00000010000d7202 */ /* 0x000fe20000000f00 */
[----:B--2---:R-:W-:Y:S02]  /*2fcf0*/  IMAD.MOV.U32 R12, RZ, RZ, RZ ;  /* 0x000000ffff0c7224 */ /* 0x004fe400078e00ff */
[----:B------:R-:W-:Y:S02]  /*2fd00*/  IMAD.MOV.U32 R11, RZ, RZ, 0x1f ;  /* 0x0000001fff0b7424 */ /* 0x000fe400078e00ff */
[----:B------:R-:W-:-:S07]  /*2fd10*/  IMAD.MOV.U32 R15, RZ, RZ, -0x1 ;  /* 0xffffffffff0f7424 */ /* 0x000fce00078e00ff */
[----:B-1----:R-:W-:Y:S05]  /*2fd20*/  WARPSYNC.COLLECTIVE R15, `(.L_x_2135) ;  /* 0x000000000f087348 */ /* 0x002fea0003c00000 */
[----:B------:R0:W2:Y:S02]  /*2fd30*/  SHFL.IDX P6, R14, R13, R12, R11 ;  /* 0x0000000c0d0e7389 */ /* 0x0000a400000c000b */
[----:B012---:R-:W-:Y:S01]  /*2fd40*/  ENDCOLLECTIVE ;  /* 0x000000000000791b */ /* 0x007fe20003800000 */
.L_x_2135:
[----:B------:R-:W-:Y:S05]  /*2fd50*/  BSYNC B0 ;  /* 0x0000000000007941 */ /* 0x000fea0003800000 */
.L_x_2134:
[----:B------:R-:W-:Y:S02]  /*2fd60*/  IMAD.MOV.U32 R13, RZ, RZ, R16 ;  /* 0x000000ffff0d7224 */ /* 0x000fe400078e0010 */
[----:B------:R-:W-:Y:S02]  /*2fd70*/  IMAD.MOV.U32 R12, RZ, RZ, 0x1 ;  /* 0x00000001ff0c7424 */ /* 0x000fe400078e00ff */
[----:B------:R-:W-:Y:S02]  /*2fd80*/  IMAD.MOV.U32 R11, RZ, RZ, 0x1f ;  /* 0x0000001fff0b7424 */ /* 0x000fe400078e00ff */
[----:B------:R-:W-:Y:S02]  /*2fd90*/  IMAD.MOV.U32 R15, RZ, RZ, -0x1 ;  /* 0xffffffffff0f7424 */ /* 0x000fe400078e00ff */
[----:B------:R-:W-:Y:S02]  /*2fda0*/  IMAD.IADD R7, R19, 0x1, R8 ;  /* 0x0000000113077824 */ /* 0x000fe400078e0208 */
[----:B------:R-:W-:-:S07]  /*2fdb0*/  IMAD.MOV.U32 R0, RZ, RZ, R14 ;  /* 0x000000ffff007224 */ /* 0x000fce00078e000e */
[----:B------:R-:W-:Y:S05]  /*2fdc0*/  WARPSYNC.COLLECTIVE R15, `(.L_x_2136) ;  /* 0x000000000f087348 */ /* 0x000fea0003c00000 */
[----:B------:R0:W1:Y:S02]  /*2fdd0*/  SHFL.IDX P6, R14, R13, R12, R11 ;  /* 0x0000000c0d0e7389 */ /* 0x00006400000c000b */
[----:B01----:R-:W-:Y:S01]  /*2fde0*/  ENDCOLLECTIVE ;  /* 0x000000000000791b */ /* 0x003fe20003800000 */
.L_x_2136:
[----:B------:R-:W-:Y:S02]  /*2fdf0*/  ULDC UR4, c[0x0][0xc3c] ;  /* 0x00030f0000047ab9 */ /* 0x000fe40000000800 */
[----:B------:R-:W-:-:S13]  /*2fe00*/  ISETP.GE.OR P1, PT, R7, UR4, !P0 ;  /* 0x0000000407007c0c */ /* 0x000fda000c726670 */
[----:B------:R-:W0:Y:S01]  /*2fe10*/  @!P1 LDC.64 R2, c[0x0][0xc80] ;  /* 0x00032000ff029b82 */ /* 0x000e220000000a00 */
[----:B------:R-:W-:Y:S02]  /*2fe20*/  IMAD.MOV.U32 R17, RZ, RZ, RZ ;  /* 0x000000ffff117224 */ /* 0x000fe400078e00ff */
[----:B------:R-:W-:Y:S02]  /*2fe30*/  IMAD.MOV.U32 R11, RZ, RZ, RZ ;  /* 0x000000ffff0b7224 */ /* 0x000fe400078e00ff */
[----:B------:R-:W-:Y:S02]  /*2fe40*/  IMAD.MOV.U32 R5, RZ, RZ, R14 ;  /* 0x000000ffff057224 */ /* 0x000fe400078e000e */
[----:B0-----:R-:W-:-:S06]  /*2fe50*/  @!P1 IMAD.WIDE R2, R7, 0x4, R2 ;  /* 0x0000000407029825 */ /* 0x001fcc00078e0202 */
[----:B------:R-:W2:Y:S01]  /*2fe60*/  @!P1 LDG.E R2, desc[UR42][R2.64] ;  /* 0x0000002a02029981 */ /* 0x000ea2000c1e1900 */
[C---:B------:R-:W-:Y:S02]  /*2fe70*/  ISETP.GE.U32.AND P2, PT, R8.reuse, 0x2, PT ;  /* 0x000000020800780c */ /* 0x040fe40003f46070 */
[C---:B------:R-:W-:Y:S02]  /*2fe80*/  ISETP.GE.U32.AND P3, PT, R8.reuse, 0x4, PT ;  /* 0x000000040800780c */ /* 0x040fe40003f66070 */
[C---:B------:R-:W-:Y:S02]  /*2fe90*/  ISETP.GE.U32.AND P4, PT, R8.reuse, 0x8, PT ;  /* 0x000000080800780c */ /* 0x040fe40003f86070 */
[C---:B------:R-:W-:Y:S01]  /*2fea0*/  ISETP.GE.U32.AND P5, PT, R8.reuse, 0x10, PT ;  /* 0x000000100800780c */ /* 0x040fe20003fa6070 */
[----:B--2---:R-:W-:Y:S01]  /*2feb0*/  @!P1 IMAD.MOV.U32 R17, RZ, RZ, R2 ;  /* 0x000000ffff119224 */ /* 0x004fe200078e0002 */
[----:B------:R-:W-:-:S03]  /*2fec0*/  ISETP.NE.AND P1, PT, R8, RZ, PT ;  /* 0x000000ff0800720c */ /* 0x000fc60003f25270 */
[----:B------:R-:W-:-:S10]  /*2fed0*/  IMAD.MOV.U32 R13, RZ, RZ, R17 ;  /* 0x000000ffff0d7224 */ /* 0x000fd400078e0011 */
[----:B------:R-:W-:Y:S05]  /*2fee0*/  WARPSYNC.COLLECTIVE R15, `(.L_x_2137) ;  /* 0x000000000f087348 */ /* 0x000fea0003c00000 */
[----:B------:R0:W1:Y:S02]  /*2fef0*/  SHFL.UP P6, R14, R13, R12, R11 ;  /* 0x0400000c0d0e7389 */ /* 0x00006400000c000b */
[----:B01----:R-:W-:Y:S01]  /*2ff00*/  ENDCOLLECTIVE ;  /* 0x000000000000791b */ /* 0x003fe20003800000 */
.L_x_2137:
[----:B------:R-:W-:Y:S02]  /*2ff10*/  MOV R12, 0x2 ;  /* 0x00000002000c7802 */ /* 0x000fe40000000f00 */
[----:B------:R-:W-:-:S05]  /*2ff20*/  SEL R4, R14, RZ, P1 ;  /* 0x000000ff0e047207 */ /* 0x000fca0000800000 */
[----:B------:R-:W-:-:S04]  /*2ff30*/  IMAD.IADD R4, R17, 0x1, R4 ;  /* 0x0000000111047824 */ /* 0x000fc800078e0204 */
[----:B------:R-:W-:-:S07]  /*2ff40*/  IMAD.MOV.U32 R13, RZ, RZ, R4 ;  /* 0x000000ffff0d7224 */ /* 0x000fce00078e0004 */
[----:B------:R-:W-:Y:S05]  /*2ff50*/  WARPSYNC.COLLECTIVE R15, `(.L_x_2138) ;  /* 0x000000000f087348 */ /* 0x000fea0003c00000 */
[----:B------:R0:W1:Y:S02]  /*2ff60*/  SHFL.UP P6, R14, R13, R12, R11 ;  /* 0x0400000c0d0e7389 */ /* 0x00006400000c000b */
[----:B01----:R-:W-:Y:S01]  /*2ff70*/  ENDCOLLECTIVE ;  /* 0x000000000000791b */ /* 0x003fe20003800000 */
.L_x_2138:
[----:B------:R-:W-:Y:S01]  /*2ff80*/  IMAD.MOV.U32 R12, RZ, RZ, 0x4 ;  /* 0x00000004ff0c7424 */ /* 0x000fe200078e00ff */
[----:B------:R-:W-:-:S05]  /*2ff90*/  SEL R3, R14, RZ, P2 ;  /* 0x000000ff0e037207 */ /* 0x000fca0001000000 */
[----:B------:R-:W-:-:S04]  /*2ffa0*/  IMAD.IADD R6, R4, 0x1, R3 ;  /* 0x0000000104067824 */ /* 0x000fc800078e0203 */
[----:B------:R-:W-:-:S07]  /*2ffb0*/  IMAD.MOV.U32 R13, RZ, RZ, R6 ;  /* 0x000000ffff0d7224 */ /* 0x000fce00078e0006 */
[----:B------:R-:W-:Y:S05]  /*2ffc0*/  WARPSYNC.COLLECTIVE R15, `(.L_x_2139) ;  /* 0x000000000f087348 */ /* 0x000fea0003c00000 */
[----:B------:R0:W1:Y:S02]  /*2ffd0*/  SHFL.UP P6, R14, R13, R12, R11 ;  /* 0x0400000c0d0e7389 */ /* 0x00006400000c000b */
[----:B01----:R-:W-:Y:S01]  /*2ffe0*/  ENDCOLLECTIVE ;  /* 0x000000000000791b */ /* 0x003fe20003800000 */
.L_x_2139:
[----:B------:R-:W-:Y:S01]  /*2fff0*/  IMAD.MOV.U32 R12, RZ, RZ, 0x8 ;  /* 0x00000008ff0c7424 */ /* 0x000fe200078e00ff */
[----:B------:R-:W-:-:S05]  /*30000*/  SEL R3, R14, RZ, P3 ;  /* 0x000000ff0e037207 */ /* 0x000fca0001800000 */
[----:B------:R-:W-:-:S04]  /*30010*/  IMAD.IADD R2, R6, 0x1, R3 ;  /* 0x0000000106027824 */ /* 0x000fc800078e0203 */
[----:B------:R-:W-:-:S07]  /*30020*/  IMAD.MOV.U32 R13, RZ, RZ, R2 ;  /* 0x000000ffff0d7224 */ /* 0x000fce00078e0002 */
[----:B------:R-:W-:Y:S05]  /*30030*/  WARPSYNC.COLLECTIVE R15, `(.L_x_2140) ;  /* 0x000000000f087348 */ /* 0x000fea0003c00000 */
[----:B------:R0:W1:Y:S02]  /*30040*/  SHFL.UP P6, R14, R13, R12, R11 ;  /* 0x0400000c0d0e7389 */ /* 0x00006400000c000b */
[----:B01----:R-:W-:Y:S01]  /*30050*/  ENDCOLLECTIVE ;  /* 0x000000000000791b */ /* 0x003fe20003800000 */
.L_x_2140:
[----:B------:R-:W-:Y:S01]  /*30060*/  IMAD.MOV.U32 R12, RZ, RZ, 0x10 ;  /* 0x00000010ff0c7424 */ /* 0x000fe200078e00ff */
[----:B------:R-:W-:-:S05]  /*30070*/  SEL R3, R14, RZ, P4 ;  /* 0x000000ff0e037207 */ /* 0x000fca0002000000 */
[----:B------:R-:W-:-:S04]  /*30080*/  IMAD.IADD R3, R2, 0x1, R3 ;  /* 0x0000000102037824 */ /* 0x000fc800078e0203 */
[----:B------:R-:W-:-:S07]  /*30090*/  IMAD.MOV.U32 R13, RZ, RZ, R3 ;  /* 0x000000ffff0d7224 */ /* 0x000fce00078e0003 */
[----:B------:R-:W-:Y:S05]  /*300a0*/  WARPSYNC.COLLECTIVE R15, `(.L_x_2141) ;  /* 0x000000000f087348 */ /* 0x000fea0003c00000 */
[----:B------:R0:W1:Y:S02]  /*300b0*/  SHFL.UP P6, R14, R13, R12, R11 ;  /* 0x0400000c0d0e7389 */ /* 0x00006400000c000b */
[----:B01----:R-:W-:Y:S01]  /*300c0*/  ENDCOLLECTIVE ;  /* 0x000000000000791b */ /* 0x003fe20003800000 */
.L_x_2141:
[----:B------:R-:W-:Y:S02]  /*300d0*/  IMAD.MOV.U32 R12, RZ, RZ, 0x1f ;  /* 0x0000001fff0c7424 */ /* 0x000fe400078e00ff */
[----:B------:R-:W-:Y:S01]  /*300e0*/  IMAD.MOV.U32 R11, RZ, RZ, 0x1f ;  /* 0x0000001fff0b7424 */ /* 0x000fe200078e00ff */
[----:B------:R-:W-:-:S05]  /*300f0*/  SEL R14, R14, RZ, P5 ;  /* 0x000000ff0e0e7207 */ /* 0x000fca0002800000 */
[----:B------:R-:W-:-:S04]  /*30100*/  IMAD.IADD R3, R3, 0x1, R14 ;  /* 0x0000000103037824 */ /* 0x000fc800078e020e */
[----:B------:R-:W-:-:S07]  /*30110*/  IMAD.MOV.U32 R13, RZ, RZ, R3 ;  /* 0x000000ffff0d7224 */ /* 0x000fce00078e0003 */
[----:B------:R-:W-:Y:S05]  /*30120*/  WARPSYNC.COLLECTIVE R15, `(.L_x_2142) ;  /* 0x000000000f087348 */ /* 0x000fea0003c00000 */
[----:B------:R0:W1:Y:S02]  /*30130*/  SHFL.IDX P6, R14, R13, R12, R11 ;  /* 0x0000000c0d0e7389 */ /* 0x00006400000c000b */
[----:B01----:R-:W-:Y:S01]  /*30140*/  ENDCOLLECTIVE ;  /* 0x000000000000791b */ /* 0x003fe20003800000 */
.L_x_2142:
[----:B------:R-:W-:Y:S05]  /*30150*/  BRA `(.L_x_2143) ;  /* 0xffffffa4000c7947 */ /* 0x000fea000383ffff */
.L_x_1944:
[----:B------:R-:W-:Y:S01]  /*30160*/  BSSY B0, `(.L_x_2144) ;  /* 0x0000008000007945 */ /* 0x000fe20003800000 */
[----:B-----5:R-:W-:Y:S01]  /*30170*/  IMAD.MOV.U32 R13, RZ, RZ, R17 ;  /* 0x000000ffff0d7224 */ /* 0x020fe200078e0011 */
[----:B------:R-:W-:Y:S01]  /*30180*/  MOV R15, 0xffffffff ;  /* 0xffffffff000f7802 */ /* 0x000fe20000000f00 */
[----:B--2---:R-:W-:Y:S02]  /*30190*/  IMAD.MOV.U32 R12, RZ, RZ, 0x1 ;  /* 0x00000001ff0c7424 */ /* 0x004fe400078e00ff */
[----:B------:R-:W-:-:S07]  /*301a0*/  IMAD.MOV.U32 R11, RZ, RZ, RZ ;  /* 0x000000ffff0b7224 */ /* 0x000fce00078e00ff */
[----:B01----:R-:W-:Y:S05]  /*301b0*/  WARPSYNC.COLLECTIVE R15, `(.L_x_2145) ;  /* 0x000000000f087348 */ /* 0x003fea0003c00000 */
[----:B------:R2:W3:Y:S02]  /*301c0*/  SHFL.UP P6, R14, R13, R12, R11 ;  /* 0x0400000c0d0e7389 */ /* 0x0004e400000c000b */
[----:B0123--:R-:W-:Y:S01]  /*301d0*/  ENDCOLLECTIVE ;  /* 0x000000000000791b */ /* 0x00ffe20003800000 */
.L_x_2145:
[----:B------:R-:W-:Y:S05]  /*301e0*/  BSYNC B0 ;  /* 0x0000000000007941 */ /* 0x000fea0003800000 */
.L_x_2144:
[----:B------:R-:W-:Y:S01]  /*301f0*/  SEL R14, R14, RZ, P1 ;  /* 0x000000ff0e0e7207 */ /* 0x000fe20000800000 */
[----:B------:R-:W-:Y:S02]  /*30200*/  IMAD.MOV.U32 R12, RZ, RZ, 0x2 ;  /* 0x00000002ff0c7424 */ /* 0x000fe400078e00ff */
[----:B------:R-:W-:Y:S02]  /*30210*/  IMAD.MOV.U32 R11, RZ, RZ, RZ ;  /* 0x000000ffff0b7224 */ /* 0x000fe400078e00ff */
[----:B------:R-:W-:Y:S02]  /*30220*/  IMAD.IADD R13, R17, 0x1, R14 ;  /* 0x00000001110d7824 */ /* 0x000fe400078e020e */
[----:B------:R-:W-:-:S07]  /*30230*/  IMAD.MOV.U32 R15, RZ, RZ, -0x1 ;  /* 0xffffffffff0f7424 */ /* 0x000fce00078e00ff */
[----:B------:R-:W-:Y:S05]  /*30240*/  WARPSYNC.COLLECTIVE R15, `(.L_x_2146) ;  /* 0x000000000f087348 */ /* 0x000fea0003c00000 */
[----:B------:R0:W1:Y:S02]  /*30250*/  SHFL.UP P6, R14, R13, R12, R11 ;  /* 0x0400000c0d0e7389 */ /* 0x00006400000c000b */
[----:B01----:R-:W-:Y:S01]  /*30260*/  ENDCOLLECTIVE ;  /* 0x000000000000791b */ /* 0x003fe20003800000 */
.L_x_2146:
[----:B------:R-:W-:Y:S01]  /*30270*/  IMAD.MOV.U32 R12, RZ, RZ, 0x4 ;  /* 0x00000004ff0c7424 */ /* 0x000fe200078e00ff */
[----:B------:R-:W-:-:S05]  /*30280*/  SEL R2, R14, RZ, P2 ;  /* 0x000000ff0e027207 */ /* 0x000fca0001000000 */
[----:B------:R-:W-:-:S04]  /*30290*/  IMAD.IADD R2, R13, 0x1, R2 ;  /* 0x000000010d027824 */ /* 0x000fc800078e0202 */
[----:B------:R-:W-:-:S07]  /*302a0*/  IMAD.MOV.U32 R13, RZ, RZ, R2 ;  /* 0x000000ffff0d7224 */ /* 0x000fce00078e0002 */
[----:B------:R-:W-:Y:S05]  /*302b0*/  WARPSYNC.COLLECTIVE R15, `(.L_x_2147) ;  /* 0x000000000f087348 */ /* 0x000fea0003c00000 */
[----:B------:R0:W1:Y:S02]  /*302c0*/  SHFL.UP P6, R14, R13, R12, R11 ;  /* 0x0400000c0d0e7389 */ /* 0x00006400000c000b */
[----:B01----:R-:W-:Y:S01]  /*302d0*/  ENDCOLLECTIVE ;  /* 0x000000000000791b */ /* 0x003fe20003800000 */
.L_x_2147:
[----:B------:R-:W-:Y:S01]  /*302e0*/  IMAD.MOV.U32 R12, RZ, RZ, 0x8 ;  /* 0x00000008ff0c7424 */ /* 0x000fe200078e00ff */
[----:B------:R-:W-:-:S05]  /*302f0*/  SEL R3, R14, RZ, P3 ;  /* 0x000000ff0e037207 */ /* 0x000fca0001800000 */
[----:B------:R-:W-:-:S04]  /*30300*/  IMAD.IADD R3, R2, 0x1, R3 ;  /* 0x0000000102037824 */ /* 0x000fc800078e0203 */
[----:B------:R-:W-:-:S07]  /*30310*/  IMAD.MOV.U32 R13, RZ, RZ, R3 ;  /* 0x000000ffff0d7224 */ /* 0x000fce00078e0003 */
[----:B------:R-:W-:Y:S05]  /*30320*/  WARPSYNC.COLLECTIVE R15, `(.L_x_2148) ;  /* 0x000000000f087348 */ /* 0x000fea0003c00000 */
[----:B------:R0:W1:Y:S02]  /*30330*/  SHFL.UP P6, R14, R13, R12, R11 ;  /* 0x0400000c0d0e7389 */ /* 0x00006400000c000b */
[----:B01----:R-:W-:Y:S01]  /*30340*/  ENDCOLLECTIVE ;  /* 0x000000000000791b */ /* 0x003fe20003800000 */
.L_x_2148:
[----:B------:R-:W-:Y:S01]  /*30350*/  IMAD.MOV.U32 R12, RZ, RZ, 0x10 ;  /* 0x00000010ff0c7424 */ /* 0x000fe200078e00ff */
[----:B------:R-:W-:-:S05]  /*30360*/  SEL R4, R14, RZ, P4 ;  /* 0x000000ff0e047207 */ /* 0x000fca0002000000 */
[----:B------:R-:W-:-:S04]  /*30370*/  IMAD.IADD R4, R3, 0x1, R4 ;  /* 0x0000000103047824 */ /* 0x000fc800078e0204 */
[----:B------:R-:W-:-:S07]  /*30380*/  IMAD.MOV.U32 R13, RZ, RZ, R4 ;  /* 0x000000ffff0d7224 */ /* 0x000fce00078e0004 */
[----:B------:R-:W-:Y:S05]  /*30390*/  WARPSYNC.COLLECTIVE R15, `(.L_x_2149) ;  /* 0x000000000f087348 */ /* 0x000fea0003c00000 */
[----:B------:R0:W1:Y:S02]  /*303a0*/  SHFL.UP P6, R14, R13, R12, R11 ;  /* 0x0400000c0d0e7389 */ /* 0x00006400000c000b */
[----:B01----:R-:W-:Y:S01]  /*303b0*/  ENDCOLLECTIVE ;  /* 0x000000000000791b */ /* 0x003fe20003800000 */
.L_x_2149:
[----:B------:R-:W-:Y:S01]  /*303c0*/  IMAD.MOV.U32 R12, RZ, RZ, 0x1f ;  /* 0x0000001fff0c7424 */ /* 0x000fe200078e00ff */
[----:B------:R-:W-:Y:S02]  /*303d0*/  MOV R11, 0x1f ;  /* 0x0000001f000b7802 */ /* 0x000fe40000000f00 */
[----:B------:R-:W-:-:S05]  /*303e0*/  SEL R3, R14, RZ, P5 ;  /* 0x000000ff0e037207 */ /* 0x000fca0002800000 */
[----:B------:R-:W-:-:S04]  /*303f0*/  IMAD.IADD R3, R4, 0x1, R3 ;  /* 0x0000000104037824 */ /* 0x000fc800078e0203 */
[----:B------:R-:W-:-:S07]  /*30400*/  IMAD.MOV.U32 R13, RZ, RZ, R3 ;  /* 0x000000ffff0d7224 */ /* 0x000fce00078e0003 */
[----:B------:R-:W-:Y:S05]  /*30410*/  WARPSYNC.COLLECTIVE R15, `(.L_x_2150) ;  /* 0x000000000f087348 */ /* 0x000fea0003c00000 */
[----:B------:R0:W1:Y:S02]  /*30420*/  SHFL.IDX P6, R14, R13, R12, R11 ;  /* 0x0000000c0d0e7389 */ /* 0x00006400000c000b */
[----:B01----:R-:W-:Y:S01]  /*30430*/  ENDCOLLECTIVE ;  /* 0x000000000000791b */ /* 0x003fe20003800000 */
.L_x_2150:
[----:B------:R-:W-:Y:S05]  /*30440*/  BRA `(.L_x_2151) ;  /* 0xffffffa000ec7947 */ /* 0x000fea000383ffff */
.L_x_1946:
[----:B------:R-:W-:Y:S01]  /*30450*/  BSSY B0, `(.L_x_2152) ;  /* 0x0000006000007945 */ /* 0x000fe20003800000 */
[----:B------:R-:W-:Y:S01]  /*30460*/  PLOP3.LUT P6, PT, P6, PT, PT, 0x8, 0x0 ;  /* 0x000000000000781c */ /* 0x000fe200037ce170 */
[----:B------:R-:W-:-:S12]  /*30470*/  IMAD.MOV.U32 R15, RZ, RZ, -0x1 ;  /* 0xffffffffff0f7424 */ /* 0x000fd800078e00ff */
[----:B012---:R-:W-:Y:S05]  /*30480*/  WARPSYNC.COLLECTIVE R15, `(.L_x_2153) ;  /* 0x000000000f087348 */ /* 0x007fea0003c00000 */
[----:B------:R-:W-:Y:S01]  /*30490*/  VOTE.ANY R14, PT, P6 ;  /* 0x00000000000e7806 */ /* 0x000fe200030e0100 */
[----:B012---:R-:W-:Y:S06]  /*304a0*/  ENDCOLLECTIVE ;  /* 0x000000000000791b */ /* 0x007fec0003800000 */
.L_x_2153:
[----:B------:R-:W-:Y:S05]  /*304b0*/  BSYNC B0 ;  /* 0x0000000000007941 */ /* 0x000fea0003800000 */
.L_x_2152:
[----:B------:R-:W-:Y:S02]  /*304c0*/  IMAD.MOV.U32 R2, RZ, RZ, R14 ;  /* 0x000000ffff027224 */ /* 0x000fe400078e000e */
[----:B------:R-:W-:Y:S02]  /*304d0*/  IMAD.MOV.U32 R13, RZ, RZ, R17 ;  /* 0x000000ffff0d7224 */ /* 0x000fe400078e0011 */
[----:B------:R-:W0:Y:S01]  /*304e0*/  POPC R6, R2 ;  /* 0x0000000200067309 */ /* 0x000e220000000000 */
[----:B------:R-:W-:Y:S02]  /*304f0*/  IMAD.MOV.U32 R11, RZ, RZ, 0x1f ;  /* 0x0000001fff0b7424 */ /* 0x000fe400078e00ff */
[----:B------:R-:W-:Y:S02]  /*30500*/  IMAD.MOV.U32 R15, RZ, RZ, -0x1 ;  /* 0xffffffffff0f7424 */ /* 0x000fe400078e00ff */
[----:B0-----:R-:W-:-:S07]  /*30510*/  IMAD.MOV.U32 R12, RZ, RZ, R6 ;  /* 0x000000ffff0c7224 */ /* 0x001fce00078e0006 */
[----:B------:R-:W-:Y:S05]  /*30520*/  WARPSYNC.COLLECTIVE R15, `(.L_x_2154) ;  /* 0x000000000f087348 */ /* 0x000fea0003c00000 */
[----:B------:R0:W1:Y:S02]  /*30530*/  SHFL.IDX P6, R14, R13, R12, R11 ;  /* 0x0000000c0d0e7389 */ /* 0x00006400000c000b */
[----:B01----:R-:W-:Y:S01]  /*30540*/  ENDCOLLECTIVE ;  /* 0x000000000000791b */ /* 0x003fe20003800000 */
.L_x_2154:
[----:B------:R-:W-:Y:S01]  /*30550*/  IMAD.MOV.U32 R17, RZ, RZ, R14 ;  /* 0x000000ffff117224 */ /* 0x000fe200078e000e */
[----:B------:R-:W-:Y:S06]  /*30560*/  BRA `(.L_x_2155) ;  /* 0xffffffa000dc7947 */ /* 0x000fec000383ffff */
.L_x_1948:
[----:B------:R-:W-:Y:S01]  /*30570*/  BSSY B0, `(.L_x_2156) ;  /* 0x0000007000007945 */ /* 0x000fe20003800000 */
[----:B------:R-:W-:Y:S02]  /*30580*/  IMAD.MOV.U32 R13, RZ, RZ, R3 ;  /* 0x000000ffff0d7224 */ /* 0x000fe400078e0003 */
[----:B------:R-:W-:Y:S02]  /*30590*/  IMAD.MOV.U32 R11, RZ, RZ, 0x1f ;  /* 0x0000001fff0b7424 */ /* 0x000fe400078e00ff */
[----:B------:R-:W-:-:S07]  /*305a0*/  IMAD.MOV.U32 R15, RZ, RZ, -0x1 ;  /* 0xffffffffff0f7424 */ /* 0x000fce00078e00ff */
[----:B01-34-:R-:W-:Y:S05]  /*305b0*/  WARPSYNC.COLLECTIVE R15, `(.L_x_2157) ;  /* 0x000000000f087348 */ /* 0x01bfea0003c00000 */
[----:B------:R2:W0:Y:S02]  /*305c0*/  SHFL.IDX P6, R14, R13, R12, R11 ;  /* 0x0000000c0d0e7389 */ /* 0x00042400000c000b */
[----:B01234-:R-:W-:Y:S01]  /*305d0*/  ENDCOLLECTIVE ;  /* 0x000000000000791b */ /* 0x01ffe20003800000 */
.L_x_2157:
[----:B------:R-:W-:Y:S05]  /*305e0*/  BSYNC B0 ;  /* 0x0000000000007941 */ /* 0x000fea0003800000 */
.L_x_2156:
[----:B------:R-:W-:Y:S05]  /*305f0*/  BRA `(.L_x_1947) ;  /* 0xffffffa000d47947 */ /* 0x000fea000383ffff */
.L_x_1952:
[----:B0-----:R0:W2:Y:S02]  /*30600*/  SYNCS.PHASECHK.TRANS64.TRYWAIT P0, [R5+URZ+0x2a820], R0 ;  /* 0x02a82000050075a7 */ /* 0x0010a4000800017f */
[----:B--2---:R-:W-:Y:S05]  /*30610*/  @!P0 NANOSLEEP.SYNCS 0x989680 ;  /* 0x009896800000895d */ /* 0x004fea0003900000 */
[----:B------:R-:W2:Y:S02]  /*30620*/  @!P0 SYNCS.PHASECHK.TRANS64 P0, [R5+URZ+0x2a820], R0 ;  /* 0x02a82000050085a7 */ /* 0x000ea4000800007f */
[----:B--2---:R-:W-:Y:S05]  /*30630*/  @!P0 BRA `(.L_x_1952) ;  /* 0xfffffffc00f08947 */ /* 0x004fea000383ffff */
[----:B------:R-:W-:Y:S05]  /*30640*/  BRA `(.L_x_2158) ;  /* 0xffffffa8004c7947 */ /* 0x000fea000383ffff */
.L_x_1953:
        /* <DEDUP_REMOVED lines=8> */
[----:B01--4-:R-:W-:Y:S05]  /*306d0*/  WARPSYNC.COLLECTIVE R15, `(.L_x_2160) ;  /* 0x000000000f087348 */ /* 0x013fea0003c00000 */
[----:B------:R2:W3:Y:S02]  /*306e0*/  SHFL.IDX P6, R14, R13, R12, R11 ;  /* 0x0000000c0d0e7389 */ /* 0x0004e400000c000b */
[----:B01234-:R-:W-:Y:S01]  /*306f0*/  ENDCOLLECTIVE ;  /* 0x000000000000791b */ /* 0x01ffe20003800000 */
.L_x_2160:
[----:B------:R-:W-:Y:S05]  /*30700*/  BSYNC B0 ;  /* 0x0000000000007941 */ /* 0x000fea0003800000 */
.L_x_2159:
[----:B------:R-:W-:Y:S05]  /*30710*/  BRA `(.L_x_2161) ;  /* 0xffffffa800347947 */ /* 0x000fea000383ffff */
.L_x_1954:
[----:B------:R-:W-:Y:S01]  /*30720*/  BSSY B0, `(.L_x_2162) ;  /* 0x0000006000007945 */ /* 0x000fe20003800000 */
[----:B------:R-:W-:-:S07]  /*30730*/  IMAD.MOV.U32 R15, RZ, RZ, -0x1 ;  /* 0xffffffffff0f7424 */ /* 0x000fce00078e00ff */
[----:B01--4-:R-:W-:Y:S05]  /*30740*/  WARPSYNC.COLLECTIVE R15, `(.L_x_2163) ;  /* 0x000000000f0c7348 */ /* 0x013fea0003c00000 */
[----:B------:R-:W-:Y:S02]  /*30750*/  ELECT P6, UR62, PT ;  /* 0x00000000003e782f */ /* 0x000fe400038c0000 */
[----:B------:R-:W-:Y:S01]  /*30760*/  MOV R14, UR62 ;  /* 0x0000003e000e7c02 */ /* 0x000fe20008000f00 */
[----:B01--4-:R-:W-:Y:S10]  /*30770*/  ENDCOLLECTIVE ;  /* 0x000000000000791b */ /* 0x013ff40003800000 */
.L_x_2163:
[----:B------:R-:W-:Y:S05]  /*30780*/  BSYNC B0 ;  /* 0x0000000000007941 */ /* 0x000fea0003800000 */
.L_x_2162:
[----:B------:R-:W-:Y:S05]  /*30790*/  BRA `(.L_x_2164) ;  /* 0xffffffa800287947 */ /* 0x000fea000383ffff */
.L_x_1956:
[----:B0-----:R0:W2:Y:S02]  /*307a0*/  SYNCS.PHASECHK.TRANS64.TRYWAIT P1, [R3+URZ+0x2a840], R2 ;  /* 0x02a84002030075a7 */ /* 0x0010a4000802017f */
[----:B--2---:R-:W-:Y:S05]  /*307b0*/  @!P1 NANOSLEEP.SYNCS 0x989680 ;  /* 0x009896800000995d */ /* 0x004fea0003900000 */
[----:B------:R-:W2:Y:S02]  /*307c0*/  @!P1 SYNCS.PHASECHK.TRANS64 P1, [R3+URZ+0x2a840], R2 ;  /* 0x02a84002030095a7 */ /* 0x000ea4000802007f */
[----:B--2---:R-:W-:Y:S05]  /*307d0*/  @!P1 BRA `(.L_x_1956) ;  /* 0xfffffffc00f09947 */ /* 0x004fea000383ffff */
[----:B------:R-:W-:Y:S05]  /*307e0*/  BRA `(.L_x_2165) ;  /* 0xffffffa800487947 */ /* 0x000fea000383ffff */
.L_x_1958:
[----:B--2---:R2:W3:Y:S02]  /*307f0*/  SYNCS.PHASECHK.TRANS64.TRYWAIT P1, [R23+URZ+0x2a840], R0 ;  /* 0x02a84000170075a7 */ /* 0x0044e4000802017f */
[----:B---3--:R-:W-:Y:S05]  /*30800*/  @!P1 NANOSLEEP.SYNCS 0x989680 ;  /* 0x009896800000995d */ /* 0x008fea0003900000 */
[----:B------:R-:W3:Y:S02]  /*30810*/  @!P1 SYNCS.PHASECHK.TRANS64 P1, [R23+URZ+0x2a840], R0 ;  /* 0x02a84000170095a7 */ /* 0x000ee4000802007f */
[----:B---3--:R-:W-:Y:S05]  /*30820*/  @!P1 BRA `(.L_x_1958) ;  /* 0xfffffffc00f09947 */ /* 0x008fea000383ffff */
[----:B------:R-:W-:Y:S05]  /*30830*/  BRA `(.L_x_2166) ;  /* 0xffffffa800547947 */ /* 0x000fea000383ffff */
.L_x_1960:
[----:B---3--:R3:W0:Y:S02]  /*30840*/  SYNCS.PHASECHK.TRANS64.TRYWAIT P1, [R3+URZ+0x2a860], R2 ;  /* 0x02a86002030075a7 */ /* 0x008624000802017f */
[----:B0-----:R-:W-:Y:S05]  /*30850*/  @!P1 NANOSLEEP.SYNCS 0x989680 ;  /* 0x009896800000995d */ /* 0x001fea0003900000 */
[----:B------:R-:W0:Y:S02]  /*30860*/  @!P1 SYNCS.PHASECHK.TRANS64 P1, [R3+URZ+0x2a860], R2 ;  /* 0x02a86002030095a7 */ /* 0x000e24000802007f */
[----:B0-----:R-:W-:Y:S05]  /*30870*/  @!P1 BRA `(.L_x_1960) ;  /* 0xfffffffc00f09947 */ /* 0x001fea000383ffff */
[----:B------:R-:W-:Y:S05]  /*30880*/  BRA `(.L_x_2167) ;  /* 0xffffffa800507947 */ /* 0x000fea000383ffff */
.L_x_1962:
[----:B------:R0:W0:Y:S02]  /*30890*/  SYNCS.PHASECHK.TRANS64.TRYWAIT P1, [R23+URZ+0x2a860], R0 ;  /* 0x02a86000170075a7 */ /* 0x000024000802017f */
[----:B0-----:R-:W-:Y:S05]  /*308a0*/  @!P1 NANOSLEEP.SYNCS 0x989680 ;  /* 0x009896800000995d */ /* 0x001fea0003900000 */
[----:B------:R-:W0:Y:S02]  /*308b0*/  @!P1 SYNCS.PHASECHK.TRANS64 P1, [R23+URZ+0x2a860], R0 ;  /* 0x02a86000170095a7 */ /* 0x000e24000802007f */
[----:B0-----:R-:W-:Y:S05]  /*308c0*/  @!P1 BRA `(.L_x_1962) ;  /* 0xfffffffc00f09947 */ /* 0x001fea000383ffff */
[----:B------:R-:W-:Y:S05]  /*308d0*/  BRA `(.L_x_2168) ;  /* 0xffffffa8004c7947 */ /* 0x000fea000383ffff */
.L_x_1964:
[----:B------:R0:W0:Y:S02]  /*308e0*/  SYNCS.PHASECHK.TRANS64.TRYWAIT P1, [R3+URZ+0x2a880], R2 ;  /* 0x02a88002030075a7 */ /* 0x000024000802017f */
[----:B0-----:R-:W-:Y:S05]  /*308f0*/  @!P1 NANOSLEEP.SYNCS 0x989680 ;  /* 0x009896800000995d */ /* 0x001fea0003900000 */
[----:B------:R-:W0:Y:S02]  /*30900*/  @!P1 SYNCS.PHASECHK.TRANS64 P1, [R3+URZ+0x2a880], R2 ;  /* 0x02a88002030095a7 */ /* 0x000e24000802007f */
[----:B0-----:R-:W-:Y:S05]  /*30910*/  @!P1 BRA `(.L_x_1964) ;  /* 0xfffffffc00f09947 */ /* 0x001fea000383ffff */
[----:B------:R-:W-:Y:S05]  /*30920*/  BRA `(.L_x_2169) ;  /* 0xffffffa800487947 */ /* 0x000fea000383ffff */
.L_x_2170:
        /* <DEDUP_REMOVED lines=13> */
.L_x_3251:


//--------------------- .text._ZN7cutlass13device_kernelIN5flash11enable_sm90INS1_16FlashAttnFwdSm90INS1_25CollectiveMainloopFwdSm90ILi2EN4cute5tupleIJNS5_1CILi1EEES8_S8_EEENS6_IJNS7_ILi128EEENS7_ILi160EEENS7_ILi192EEEEEELi192ENS_12float_e4m3_tEfNS_4arch4Sm90ELb1ELb0ELb1ELb0ELb1ELb0ELb0ELb1ELb1ELb1ELb0ELb0EEENS1_21CollectiveEpilogueFwdINS6_IJSA_SC_SB_EEES9_NS_10bfloat16_tESG_Li256ELb0ELb1ELb0ELb1EEENS1_30DynamicPersistentTileSchedulerILi256ELi128ELb0ELb1ELb1EEEEEEEEEvNT_6ParamsE --------------------------
	.section	.text._ZN7cutlass13device_kernelIN5flash11enable_sm90INS1_16FlashAttnFwdSm90INS1_25CollectiveMainloopFwdSm90ILi2EN4cute5tupleIJNS5_1CILi1EEES8_S8_EEENS6_IJNS7_ILi128EEENS7_ILi160EEENS7_ILi192EEEEEELi192ENS_12float_e4m3_tEfNS_4arch4Sm90ELb1ELb0ELb1ELb0ELb1ELb0ELb0ELb1ELb1ELb1ELb0ELb0EEENS1_21CollectiveEpilogueFwdINS6_IJSA_SC_SB_EEES9_NS_10bfloat16_tESG_Li256ELb0ELb1ELb0ELb1EEENS1_30DynamicPersistentTileSchedulerILi256ELi128ELb0ELb1ELb1EEEEEEEEEvNT_6ParamsE,"ax",@progbits
	.align	128
.text._ZN7cutlass13device_kernelIN5flash11enable_sm90INS1_16FlashAttnFwdSm90INS1_25CollectiveMainloopFwdSm90ILi2EN4cute5tupleIJNS5_1CILi1EEES8_S8_EEENS6_IJNS7_ILi128EEENS7_ILi160EEENS7_ILi192EEEEEELi192ENS_12float_e4m3_tEfNS_4arch4Sm90ELb1ELb0ELb1ELb0ELb1ELb0ELb0ELb1ELb1ELb1ELb0ELb0EEENS1_21CollectiveEpilogueFwdINS6_IJSA_SC_SB_EEES9_NS_10bfloat16_tESG_Li256ELb0ELb1ELb0ELb1EEENS1_30DynamicPersistentTileSchedulerILi256ELi128ELb0ELb1ELb1EEEEEEEEEvNT_6ParamsE:
        .type           _ZN7cutlass13device_kernelIN5flash11enable_sm90INS1_16FlashAttnFwdSm90INS1_25CollectiveMainloopFwdSm90ILi2EN4cute5tupleIJNS5_1CILi1EEES8_S8_EEENS6_IJNS7_ILi128EEENS7_ILi160EEENS7_ILi192EEEEEELi192ENS_12float_e4m3_tEfNS_4arch4Sm90ELb1ELb0ELb1ELb0ELb1ELb0ELb0ELb1ELb1ELb1ELb0ELb0EEENS1_21CollectiveEpilogueFwdINS6_IJSA_SC_SB_EEES9_NS_10bfloat16_tESG_Li256ELb0ELb1ELb0ELb1EEENS1_30DynamicPersistentTileSchedulerILi256ELi128ELb0ELb1ELb1EEEEEEEEEvNT_6ParamsE,@function
        .size           _ZN7cutlass13device_kernelIN5flash11enable_sm90INS1_16FlashAttnFwdSm90INS1_25CollectiveMainloopFwdSm90ILi2EN4cute5tupleIJNS5_1CILi1EEES8_S8_EEENS6_IJNS7_ILi128EEENS7_ILi160EEENS7_ILi192EEEEEELi192ENS_12float_e4m3_tEfNS_4arch4Sm90ELb1ELb0ELb1ELb0ELb1ELb0ELb0ELb1ELb1ELb1ELb0ELb0EEENS1_21CollectiveEpilogueFwdINS6_IJSA_SC_SB_EEES9_NS_10bfloat16_tESG_Li256ELb0ELb1ELb0ELb1EEENS1_30DynamicPersistentTileSchedulerILi256ELi128ELb0ELb1ELb1EEEEEEEEEvNT_6ParamsE,(.L_x_3252 - _ZN7cutlass13device_kernelIN5flash11enable_sm90INS1_16FlashAttnFwdSm90INS1_25CollectiveMainloopFwdSm90ILi2EN4cute5tupleIJNS5_1CILi1EEES8_S8_EEENS6_IJNS7_ILi128EEENS7_ILi160EEENS7_ILi192EEEEEELi192ENS_12float_e4m3_tEfNS_4arch4Sm90ELb1ELb0ELb1ELb0ELb1ELb0ELb0ELb1ELb1ELb1ELb0ELb0EEENS1_21CollectiveEpilogueFwdINS6_IJSA_SC_SB_EEES9_NS_10bfloat16_tESG_Li256ELb0ELb1ELb0ELb1EEENS1_30DynamicPersistentTileSchedulerILi256ELi128ELb0ELb1ELb1EEEEEEEEEvNT_6ParamsE)
        .other          _ZN7cutlass13device_kernelIN5flash11enable_sm90INS1_16FlashAttnFwdSm90INS1_25CollectiveMainloopFwdSm90ILi2EN4cute5tupleIJNS5_1CILi1EEES8_S8_EEENS6_IJNS7_ILi128EEENS7_ILi160EEENS7_ILi192EEEEEELi192ENS_12float_e4m3_tEfNS_4arch4Sm90ELb1ELb0ELb1ELb0ELb1ELb0ELb0ELb1ELb1ELb1ELb0ELb0EEENS1_21CollectiveEpilogueFwdINS6_IJSA_SC_SB_EEES9_NS_10bfloat16_tESG_Li256ELb0ELb1ELb0ELb1EEENS1_30DynamicPersistentTileSchedulerILi256ELi128ELb0ELb1ELb1EEEEEEEEEvNT_6ParamsE,@"STO_CUDA_ENTRY STV_DEFAULT"
_ZN7cutlass13device_kernelIN5flash11enable_sm90INS1_16FlashAttnFwdSm90INS1_25CollectiveMainloopFwdSm90ILi2EN4cute5tupleIJNS5_1CILi1EEES8_S8_EEENS6_IJNS7_ILi128EEENS7_ILi160EEENS7_ILi192EEEEEELi192ENS_12float_e4m3_tEfNS_4arch4Sm90ELb1ELb0ELb1ELb0ELb1ELb0ELb0ELb1ELb1ELb1ELb0ELb0EEENS1_21CollectiveEpilogueFwdINS6_IJSA_SC_SB_EEES9_NS_10bfloat16_tESG_Li256ELb0ELb1ELb0ELb1EEENS1_30DynamicPersistentTileSchedulerILi256ELi128ELb0ELb1ELb1EEEEEEEEEvNT_6ParamsE:
        /* <DEDUP_REMOVED lines=45> */
.L_x_2171:
        /* <DEDUP_REMOVED lines=22> */
.L_x_2172:
        /* <DEDUP_REMOVED lines=18> */
.L_x_2173:
        /* <DEDUP_REMOVED lines=22> */
.L_x_2174:
        /* <DEDUP_REMOVED lines=24> */
.L_x_2175:
        /* <DEDUP_REMOVED lines=9> */
.L_x_2177:
        /* <DEDUP_REMOVED lines=69> */
.L_x_2234:
        /* <DEDUP_REMOVED lines=21> */
.L_x_2178:
[----:B------:R-:W-:Y:S01]  /*0e60*/  ULDC UR8, c[0x0][0xc54] ;  /* 0x0003150000087ab9 */ /* 0x000fe20000000800 */
[----:B------:R-:W-:Y:S01]  /*0e70*/  UMOV UR4, UR9 ;  /* 0x0000000900047c82 */ /* 0x000fe20008000000 */
[----:B------:R-:W-:-:S11]  /*0e80*/  UISETP.NE.AND UP0, UPT, UR8, 0x1, UPT ;  /* 0x000000010800788c */ /* 0x000fd6000bf05270 */
[----:B------:R-:W-:Y:S02]  /*0e90*/  @UP0 ULDC.64 UR10, c[0x0][0xc58] ;  /* 0x00031600000a0ab9 */ /* 0x000fe40000000a00 */
[----:B------:R-:W-:-:S04]  /*0ea0*/  UIMAD.WIDE.U32 UR6, UR9, UR10, URZ ;  /* 0x0000000a090672a5 */ /* 0x000fc8000f8e003f */
[----:B------:R-:W-:-:S04]  /*0eb0*/  @UP0 USHF.R.U32.HI UR4, URZ, UR11, UR7 ;  /* 0x0000000b3f040299 */ /* 0x000fc80008011607 */
[----:B------:R-:W-:-:S12]  /*0ec0*/  UIMAD UR6, UR4, UR8, URZ ;  /* 0x00000008040672a4 */ /* 0x000fd8000f8e023f */
.L_x_2179:
[----:B------:R-:W-:Y:S01]  /*0ed0*/  ULOP3.LUT UR4, URZ, UR4, URZ, 0x33, !UPT ;  /* 0x000000043f047292 */ /* 0x000fe2000f8e333f */
[----:B------:R-:W-:Y:S01]  /*0ee0*/  PLOP3.LUT P0, PT, PT, PT, PT, 0x80, 0x0 ;  /* 0x000000000000781c */ /* 0x000fe20003f0f070 */
[----:B------:R-:W-:Y:S01]  /*0ef0*/  UIADD3 UR10, UR9, -UR6, URZ ;  /* 0x80000006090a7290 */ /* 0x000fe2000fffe03f */
[----:B------:R-:W-:Y:S01]  /*0f00*/  IMAD.MOV.U32 R0, RZ, RZ, RZ ;  /* 0x000000ffff007224 */ /* 0x000fe200078e00ff */
[----:B------:R-:W-:Y:S01]  /*0f10*/  ULDC UR7, c[0x0][0x448] ;  /* 0x0001120000077ab9 */ /* 0x000fe20000000800 */
[----:B------:R-:W-:Y:S01]  /*0f20*/  ULDC UR6, c[0x0][0xc3c] ;  /* 0x00030f0000067ab9 */ /* 0x000fe20000000800 */
[----:B------:R-:W-:Y:S01]  /*0f30*/  UISETP.NE.AND UP2, UPT, UR7, 0x1, UPT ;  /* 0x000000010700788c */ /* 0x000fe2000bf45270 */
[----:B------:R-:W-:Y:S01]  /*0f40*/  IMAD.MOV.U32 R2, RZ, RZ, RZ ;  /* 0x000000ffff027224 */ /* 0x000fe200078e00ff */
[----:B------:R-:W-:Y:S01]  /*0f50*/  UIADD3 UR4, UR4, UR6, URZ ;  /* 0x0000000604047290 */ /* 0x000fe2000fffe03f */
[----:B------:R-:W-:Y:S01]  /*0f60*/  CS2R R118, SRZ ;  /* 0x0000000000767805 */ /* 0x000fe2000001ff00 */
[----:B------:R-:W-:Y:S01]  /*0f70*/  ULDC.64 UR12, c[0x0][0x418] ;  /* 0x00010600000c7ab9 */ /* 0x000fe20000000a00 */
[----:B------:R-:W-:Y:S01]  /*0f80*/  ULDC UR48, c[0x0][0x424] ;  /* 0x0001090000307ab9 */ /* 0x000fe20000000800 */
[----:B------:R-:W-:Y:S01]  /*0f90*/  UISETP.NE.U32.AND UP0, UPT, UR12, URZ, UPT ;  /* 0x0000003f0c00728c */ /* 0x000fe2000bf05070 */
[----:B------:R-:W-:Y:S01]  /*0fa0*/  CS2R R6, SRZ ;  /* 0x0000000000067805 */ /* 0x000fe2000001ff00 */
[----:B------:R-:W-:Y:S01]  /*0fb0*/  USHF.L.U32 UR37, UR4, 0x7, URZ ;  /* 0x0000000704257899 */ /* 0x000fe2000800063f */
[----:B------:R-:W-:Y:S01]  /*0fc0*/  CS2R R116, SRZ ;  /* 0x0000000000747805 */ /* 0x000fe2000001ff00 */
[----:B------:R-:W-:Y:S01]  /*0fd0*/  UISETP.NE.AND.EX UP0, UPT, UR13, URZ, UPT, UP0 ;  /* 0x0000003f0d00728c */ /* 0x000fe2000bf05300 */
[----:B------:R-:W-:Y:S01]  /*0fe0*/  CS2R R8, SRZ ;  /* 0x0000000000087805 */ /* 0x000fe2000001ff00 */
[----:B------:R-:W-:Y:S01]  /*0ff0*/  UIADD3 UR4, UR37, 0x7f, URZ ;  /* 0x0000007f25047890 */ /* 0x000fe2000fffe03f */
[----:B------:R-:W-:Y:S01]  /*1000*/  CS2R R110, SRZ ;  /* 0x00000000006e7805 */ /* 0x000fe2000001ff00 */
[----:B------:R-:W-:Y:S01]  /*1010*/  ULDC UR8, c[0x0][0x288] ;  /* 0x0000a20000087ab9 */ /* 0x000fe20000000800 */
[----:B------:R-:W-:Y:S01]  /*1020*/  @UP2 ULDC UR6, c[0x0][0x44c] ;  /* 0x0001130000062ab9 */ /* 0x000fe20000000800 */
[----:B------:R-:W-:Y:S01]  /*1030*/  UIADD3 UR8, -UR8, 0xa0, URZ ;  /* 0x000000a008087890 */ /* 0x000fe2000fffe13f */
[----:B------:R-:W-:Y:S01]  /*1040*/  CS2R R10, SRZ ;  /* 0x00000000000a7805 */ /* 0x000fe2000001ff00 */
[----:B------:R-:W-:Y:S01]  /*1050*/  UIMAD.WIDE.U32 UR6, UR4, UR6, URZ ;  /* 0x00000006040672a5 */ /* 0x000fe2000f8e003f */
[----:B------:R-:W-:Y:S01]  /*1060*/  CS2R R108, SRZ ;  /* 0x00000000006c7805 */ /* 0x000fe2000001ff00 */
[----:B------:R-:W-:Y:S01]  /*1070*/  USEL UR48, UR48, 0x1, UP0 ;  /* 0x0000000130307887 */ /* 0x000fe20008000000 */
[----:B------:R-:W-:Y:S01]  /*1080*/  CS2R R12, SRZ ;  /* 0x00000000000c7805 */ /* 0x000fe2000001ff00 */
[----:B------:R-:W-:Y:S01]  /*1090*/  ULDC UR9, c[0x0][0x2f0] ;  /* 0x0000bc0000097ab9 */ /* 0x000fe20000000800 */
[----:B------:R-:W-:Y:S01]  /*10a0*/  @UP2 ULDC UR12, c[0x0][0x450] ;  /* 0x00011400000c2ab9 */ /* 0x000fe20000000800 */
[----:B------:R-:W-:Y:S01]  /*10b0*/  UIMAD UR8, UR48, UR9, UR8 ;  /* 0x00000009300872a4 */ /* 0x000fe2000f8e0208 */
[----:B------:R-:W-:Y:S01]  /*10c0*/  CS2R R102, SRZ ;  /* 0x0000000000667805 */ /* 0x000fe2000001ff00 */
[----:B------:R-:W-:Y:S01]  /*10d0*/  @UP2 USHF.R.U32.HI UR4, URZ, UR12, UR7 ;  /* 0x0000000c3f042299 */ /* 0x000fe20008011607 */
[----:B------:R-:W-:Y:S01]  /*10e0*/  CS2R R14, SRZ ;  /* 0x00000000000e7805 */ /* 0x000fe2000001ff00 */
[----:B------:R-:W-:Y:S01]  /*10f0*/  UIMAD UR6, UR48, UR9, 0x9f ;  /* 0x0000009f300674a4 */ /* 0x000fe2000f8e0209 */
[----:B------:R-:W-:Y:S01]  /*1100*/  CS2R R100, SRZ ;  /* 0x0000000000647805 */ /* 0x000fe2000001ff00 */
[----:B------:R-:W-:Y:S01]  /*1110*/  UIADD3 UR8, UR8, UR4, URZ ;  /* 0x0000000408087290 */ /* 0x000fe2000fffe03f */
[----:B------:R-:W-:Y:S01]  /*1120*/  CS2R R20, SRZ ;  /* 0x0000000000147805 */ /* 0x000fe2000001ff00 */
[----:B------:R-:W-:Y:S01]  /*1130*/  UIMAD.WIDE UR6, UR6, 0x66666667, URZ ;  /* 0x66666667060678a5 */ /* 0x000fe2000f8e023f */
[----:B------:R-:W-:Y:S01]  /*1140*/  CS2R R94, SRZ ;  /* 0x00000000005e7805 */ /* 0x000fe2000001ff00 */
[----:B------:R-:W-:Y:S01]  /*1150*/  UIMAD.WIDE UR8, UR8, 0x66666667, URZ ;  /* 0x66666667080878a5 */ /* 0x000fe2000f8e023f */
[----:B------:R-:W-:Y:S01]  /*1160*/  CS2R R24, SRZ ;  /* 0x0000000000187805 */ /* 0x000fe2000001ff00 */
[----:B------:R-:W-:Y:S01]  /*1170*/  ULDC UR11, c[0x0][0xc54] ;  /* 0x00031500000b7ab9 */ /* 0x000fe20000000800 */
[----:B------:R-:W-:Y:S01]  /*1180*/  USHF.R.U32.HI UR4, URZ, 0x1f, UR7 ;  /* 0x0000001f3f047899 */ /* 0x000fe20008011607 */
[----:B------:R-:W-:Y:S01]  /*1190*/  CS2R R92, SRZ ;  /* 0x00000000005c7805 */ /* 0x000fe2000001ff00 */
[----:B------:R-:W-:Y:S01]  /*11a0*/  UIMAD UR11, UR5, UR11, UR10 ;  /* 0x0000000b050b72a4 */ /* 0x000fe2000f8e020a */
[----:B------:R-:W-:Y:S01]  /*11b0*/  CS2R R28, SRZ ;  /* 0x00000000001c7805 */ /* 0x000fe2000001ff00 */
[----:B------:R-:W-:Y:S01]  /*11c0*/  USHF.R.U32.HI UR5, URZ, 0x1f, UR9 ;  /* 0x0000001f3f057899 */ /* 0x000fe20008011609 */
[----:B------:R-:W-:Y:S01]  /*11d0*/  CS2R R86, SRZ ;  /* 0x0000000000567805 */ /* 0x000fe2000001ff00 */
[----:B------:R-:W-:Y:S01]  /*11e0*/  ULEA.HI.SX32 UR7, UR7, UR4, 0x1a ;  /* 0x0000000407077291 */ /* 0x000fe2000f8fd23f */
[----:B------:R-:W-:Y:S01]  /*11f0*/  CS2R R26, SRZ ;  /* 0x00000000001a7805 */ /* 0x000fe2000001ff00 */
[----:B------:R-:W-:Y:S01]  /*1200*/  ULEA.HI.SX32 UR9, UR9, UR5, 0x1a ;  /* 0x0000000509097291 */ /* 0x000fe2000f8fd23f */
[----:B------:R-:W-:Y:S01]  /*1210*/  CS2R R84, SRZ ;  /* 0x0000000000547805 */ /* 0x000fe2000001ff00 */
[----:B------:R-:W-:Y:S01]  /*1220*/  ULDC UR38, c[0x0][0xc48] ;  /* 0x0003120000267ab9 */ /* 0x000fe20000000800 */
[----:B------:R-:W-:Y:S01]  /*1230*/  UMOV UR42, UR11 ;  /* 0x0000000b002a7c82 */ /* 0x000fe20008000000 */
[----:B------:R-:W-:Y:S01]  /*1240*/  UISETP.LT.AND UP0, UPT, UR7, UR9, UPT ;  /* 0x000000090700728c */ /* 0x000fe2000bf01270 */
[----:B------:R-:W-:Y:S01]  /*1250*/  CS2R R32, SRZ ;  /* 0x0000000000207805 */ /* 0x000fe2000001ff00 */
[----:B------:R-:W-:Y:S01]  /*1260*/  UISETP.NE.AND UP1, UPT, UR38, 0x1, UPT ;  /* 0x000000012600788c */ /* 0x000fe2000bf25270 */
[----:B------:R-:W-:Y:S01]  /*1270*/  CS2R R78, SRZ ;  /* 0x00000000004e7805 */ /* 0x000fe2000001ff00 */
[----:B------:R-:W-:Y:S01]  /*1280*/  USEL UR52, UR7, UR9, UP0 ;  /* 0x0000000907347287 */ /* 0x000fe20008000000 */
[----:B------:R-:W-:Y:S01]  /*1290*/  CS2R R30, SRZ ;  /* 0x00000000001e7805 */ /* 0x000fe2000001ff00 */
[----:B------:R-:W-:Y:S01]  /*12a0*/  UP2UR UR49, UPR, URZ, 0x4 ;  /* 0x000000043f317883 */ /* 0x000fe20008000000 */
[----:B------:R-:W-:Y:S01]  /*12b0*/  CS2R R76, SRZ ;  /* 0x00000000004c7805 */ /* 0x000fe2000001ff00 */
[----:B------:R-:W-:Y:S01]  /*12c0*/  UISETP.GE.AND UP0, UPT, UR52, 0x1, UPT ;  /* 0x000000013400788c */ /* 0x000fe2000bf06270 */
[----:B------:R-:W-:-:S02]  /*12d0*/  CS2R R36, SRZ ;  /* 0x0000000000247805 */ /* 0x000fc4000001ff00 */
[----:B------:R-:W-:Y:S02]  /*12e0*/  CS2R R70, SRZ ;  /* 0x0000000000467805 */ /* 0x000fe4000001ff00 */
[----:B------:R-:W-:Y:S02]  /*12f0*/  CS2R R38, SRZ ;  /* 0x0000000000267805 */ /* 0x000fe4000001ff00 */
[----:B------:R-:W-:Y:S01]  /*1300*/  CS2R R68, SRZ ;  /* 0x0000000000447805 */ /* 0x000fe2000001ff00 */
[----:B------:R-:W-:Y:S01]  /*1310*/  @UP1 ULDC UR10, c[0x0][0xc4c] ;  /* 0x00031300000a1ab9 */ /* 0x000fe20000000800 */
[----:B------:R-:W-:Y:S01]  /*1320*/  PLOP3.LUT P1, PT, PT, PT, UP0, 0x80, 0x0 ;  /* 0x000000000000781c */ /* 0x000fe20003f2f008 */
[----:B------:R-:W-:Y:S01]  /*1330*/  UIMAD.WIDE.U32 UR4, UR11, UR10, URZ ;  /* 0x0000000a0b0472a5 */ /* 0x000fe2000f8e003f */
[----:B------:R-:W-:Y:S01]  /*1340*/  CS2R R40, SRZ ;  /* 0x0000000000287805 */ /* 0x000fe2000001ff00 */
[----:B------:R-:W-:Y:S01]  /*1350*/  @UP1 ULDC UR6, c[0x0][0xc50] ;  /* 0x0003140000061ab9 */ /* 0x000fe20000000800 */
[----:B------:R-:W-:Y:S01]  /*1360*/  IMAD.MOV.U32 R35, RZ, RZ, RZ ;  /* 0x000000ffff237224 */ /* 0x000fe200078e00ff */
[----:B------:R-:W-:Y:S01]  /*1370*/  @UP1 USHF.R.U32.HI UR42, URZ, UR6, UR5 ;  /* 0x000000063f2a1299 */ /* 0x000fe20008011605 */
[----:B------:R-:W-:-:S02]  /*1380*/  CS2R R62, SRZ ;  /* 0x00000000003e7805 */ /* 0x000fc4000001ff00 */
[----:B------:R-:W-:Y:S02]  /*1390*/  CS2R R42, SRZ ;  /* 0x00000000002a7805 */ /* 0x000fe4000001ff00 */
[----:B------:R-:W-:Y:S01]  /*13a0*/  CS2R R60, SRZ ;  /* 0x00000000003c7805 */ /* 0x000fe2000001ff00 */
[----:B------:R-:W-:Y:S01]  /*13b0*/  UIADD3 UR4, -UR42, URZ, URZ ;  /* 0x0000003f2a047290 */ /* 0x000fe2000fffe13f */
[----:B------:R-:W-:Y:S02]  /*13c0*/  CS2R R44, SRZ ;  /* 0x00000000002c7805 */ /* 0x000fe4000001ff00 */
[----:B------:R-:W-:Y:S02]  /*13d0*/  CS2R R54, SRZ ;  /* 0x0000000000367805 */ /* 0x000fe4000001ff00 */
[----:B------:R-:W-:Y:S01]  /*13e0*/  CS2R R46, SRZ ;  /* 0x00000000002e7805 */ /* 0x000fe2000001ff00 */
[----:B------:R-:W-:Y:S01]  /*13f0*/  UIMAD UR38, UR38, UR4, UR11 ;  /* 0x00000004262672a4 */ /* 0x000fe2000f8e020b */
        /* <DEDUP_REMOVED lines=11> */
[----:B------:R-:W-:Y:S01]  /*14b0*/  IMAD.MOV.U32 R88, RZ, RZ, RZ ;  /* 0x000000ffff587224 */ /* 0x000fe200078e00ff */
[----:B------:R-:W-:Y:S01]  /*14c0*/  CS2R R130, SRZ ;  /* 0x0000000000827805 */ /* 0x000fe2000001ff00 */
[----:B------:R-:W-:Y:S02]  /*14d0*/  IMAD.MOV.U32 R96, RZ, RZ, RZ ;  /* 0x000000ffff607224 */ /* 0x000fe400078e00ff */
        /* <DEDUP_REMOVED lines=33> */
.L_x_2181:
        /* <DEDUP_REMOVED lines=19> */
[----:B------:R-:W-:Y:S02]  /*1820*/  @UP1 UIMAD.WIDE.U32 UR10, UR42, UR14, URZ ;  /* 0x0000000e2a0a12a5 */ /* 0x000fe4000f8e003f */
[----:B------:R-:W-:Y:S02]  /*1830*/  @UP1 UIMAD UR18, UR42, UR15, UR12 ;  /* 0x0000000f2a1212a4 */ /* 0x000fe4000f8e020c */
[----:B------:R-:W-:Y:S01]  /*1840*/  @UP1 USHF.R.S32.HI UR19, URZ, 0x1f, UR38 ;  /* 0x0000001f3f131899 */ /* 0x000fe20008011426 */
[----:B------:R-:W-:Y:S01]  /*1850*/  @UP0 ULDC.64 UR14, c[0x0][0x9b0] ;  /* 0x00026c00000e0ab9 */ /* 0x000fe20000000a00 */
[----:B------:R-:W-:Y:S01]  /*1860*/  @UP1 ULDC.64 UR12, c[0x0][0x9c0] ;  /* 0x00027000000c1ab9 */ /* 0x000fe20000000a00 */
[----:B------:R-:W-:Y:S02]  /*1870*/  @UP0 UIMAD UR16, UR16, UR14, URZ ;  /* 0x0000000e101002a4 */ /* 0x000fe4000f8e023f */
[----:B------:R-:W-:-:S02]  /*1880*/  @UP0 UIADD3 UR9, UR9, UR17, URZ ;  /* 0x0000001109090290 */ /* 0x000fc4000fffe03f */
        /* <DEDUP_REMOVED lines=30> */
.L_x_2320:
[----:B------:R-:W-:Y:S05]  /*1a70*/  @!P0 BRA `(.L_x_2183) ;  /* 0x0000000000048947 */ /* 0x000fea0003800000 */
[----:B------:R-:W-:Y:S01]  /*1a80*/  BPT.TRAP 0x1 ;  /* 0x000000040000795c */ /* 0x000fe20000300000 */
.L_x_2183:
[----:B------:R-:W-:Y:S02]  /*1a90*/  IMAD.U32 R2, RZ, RZ, UR43 ;  /* 0x0000002bff027e24 */ /* 0x000fe4000f8e00ff */
[----:B0-----:R-:W-:-:S03]  /*1aa0*/  IMAD.U32 R3, RZ, RZ, UR44 ;  /* 0x0000002cff037e24 */ /* 0x001fc6000f8e00ff */
[----:B------:R-:W-:Y:S02]  /*1ab0*/  LEA R2, R2, UR41, 0x3 ;  /* 0x0000002902027c11 */ /* 0x000fe4000f8e18ff */
[----:B------:R-:W-:-:S04]  /*1ac0*/  SHF.L.U32 R3, R3, 0x1f, RZ ;  /* 0x0000001f03037819 */ /* 0x000fc800000006ff */
[----:B------:R0:W1:Y:S01]  /*1ad0*/  SYNCS.PHASECHK.TRANS64.TRYWAIT P1, [R2+URZ+0x33430], R3 ;  /* 0x03343003020075a7 */ /* 0x000062000802017f */
[----:B------:R-:W-:Y:S05]  /*1ae0*/  @!P0 BRA `(.L_x_2184) ;  /* 0x0000000000048947 */ /* 0x000fea0003800000 */
[----:B------:R-:W-:Y:S01]  /*1af0*/  BPT.TRAP 0x1 ;  /* 0x000000040000795c */ /* 0x000fe20000300000 */
.L_x_2184:
[----:B-1----:R-:W-:Y:S05]  /*1b00*/  @P1 BRA `(.L_x_2185) ;  /* 0x0000000000081947 */ /* 0x002fea0003800000 */
[----:B------:R-:W1:Y:S02]  /*1b10*/  SYNCS.PHASECHK.TRANS64.TRYWAIT P1, [R2+URZ+0x33430], R3 ;  /* 0x03343003020075a7 */ /* 0x000e64000802017f */
[----:B-1----:R-:W-:Y:S05]  /*1b20*/  @!P1 BRA `(.L_x_2186) ;  /* 0x0000014c002c9947 */ /* 0x002fea0003800000 */
.L_x_2185:
        /* <DEDUP_REMOVED lines=204> */
.L_x_2187:
[----:B------:R-:W-:Y:S01]  /*27f0*/  UISETP.NE.AND UP0, UPT, UR49, URZ, UPT ;  /* 0x0000003f3100728c */ /* 0x000fe2000bf05270 */
[C---:B------:R-:W-:Y:S01]  /*2800*/  FMUL.FTZ R74, R0.reuse, R74 ;  /* 0x0000004a004a7220 */ /* 0x040fe20000410000 */
[C---:B------:R-:W-:Y:S01]  /*2810*/  FMUL.FTZ R13, R0.reuse, R76 ;  /* 0x0000004c000d7220 */ /* 0x040fe20000410000 */
[----:B01----:R-:W-:Y:S01]  /*2820*/  FMUL.FTZ R3, R0, R88 ;  /* 0x0000005800037220 */ /* 0x003fe20000410000 */
[----:B------:R-:W-:Y:S01]  /*2830*/  VIADD R76, R18, UR37 ;  /* 0x00000025124c7c36 */ /* 0x000fe20008000000 */
[----:B------:R0:W-:Y:S01]  /*2840*/  MUFU.TANH R88, R74 ;  /* 0x0000004a00587308 */ /* 0x0001e20000002400 */
[----:B------:R-:W-:Y:S01]  /*2850*/  PLOP3.LUT P1, PT, PT, PT, UP0, 0x80, 0x0 ;  /* 0x000000000000781c */ /* 0x000fe20003f2f008 */
[C---:B------:R-:W-:Y:S01]  /*2860*/  FMUL.FTZ R63, R0.reuse, R63 ;  /* 0x0000003f003f7220 */ /* 0x040fe20000410000 */
[----:B------:R-:W-:Y:S01]  /*2870*/  PLOP3.LUT P2, PT, PT, PT, UP0, 0x80, 0x0 ;  /* 0x000000000000781c */ /* 0x000fe20003f4f008 */
[C---:B------:R-:W-:Y:S01]  /*2880*/  FMUL.FTZ R78, R0.reuse, R78 ;  /* 0x0000004e004e7220 */ /* 0x040fe20000410000 */
[----:B------:R-:W-:Y:S01]  /*2890*/  ULDC UR14, c[0x0][0x2f0] ;  /* 0x0000bc00000e7ab9 */ /* 0x000fe20000000800 */
[----:B------:R-:W-:Y:S01]  /*28a0*/  @UP0 ULDC UR6, c[0x0][0x44c] ;  /* 0x0001130000060ab9 */ /* 0x000fe20000000800 */
[C---:B------:R-:W-:Y:S01]  /*28b0*/  FMUL.FTZ R12, R0.reuse, R73 ;  /* 0x00000049000c7220 */ /* 0x040fe20000410000 */
[----:B------:R1:W-:Y:S01]  /*28c0*/  MUFU.TANH R106, R63 ;  /* 0x0000003f006a7308 */ /* 0x0003e20000002400 */
[C---:B0-----:R-:W-:Y:S01]  /*28d0*/  FMUL.FTZ R74, R0.reuse, R58 ;  /* 0x0000003a004a7220 */ /* 0x041fe20000410000 */
[C---:B------:R-:W-:Y:S01]  /*28e0*/  FMUL.FTZ R58, R0.reuse, R61 ;  /* 0x0000003d003a7220 */ /* 0x040fe20000410000 */
[C---:B------:R-:W-:Y:S01]  /*28f0*/  FMUL.FTZ R14, R0.reuse, R77 ;  /* 0x0000004d000e7220 */ /* 0x040fe20000410000 */
[C---:B------:R-:W-:Y:S01]  /*2900*/  FMUL.FTZ R73, R0.reuse, R56 ;  /* 0x0000003800497220 */ /* 0x040fe20000410000 */
[----:B------:R-:W-:Y:S01]  /*2910*/  FMUL.FTZ R67, R0, R67 ;  /* 0x0000004300437220 */ /* 0x000fe20000410000 */
[----:B------:R-:W-:Y:S01]  /*2920*/  @P1 IMAD.HI.U32 R61, R76, UR6, RZ ;  /* 0x000000064c3d1c27 */ /* 0x000fe2000f8e00ff */
[----:B------:R-:W-:Y:S01]  /*2930*/  @UP0 ULDC UR6, c[0x0][0x450] ;  /* 0x0001140000060ab9 */ /* 0x000fe20000000800 */
[----:B------:R0:W-:Y:S02]  /*2940*/  MUFU.TANH R77, R78 ;  /* 0x0000004e004d7308 */ /* 0x0001e40000002400 */
[C---:B------:R-:W-:Y:S01]  /*2950*/  FMUL.FTZ R56, R0.reuse, R57 ;  /* 0x0000003900387220 */ /* 0x040fe20000410000 */
[C---:B------:R-:W-:Y:S01]  /*2960*/  FMUL.FTZ R57, R0.reuse, R60 ;  /* 0x0000003c00397220 */ /* 0x040fe20000410000 */
[----:B------:R-:W-:Y:S01]  /*2970*/  @P2 SHF.R.U32.HI R76, RZ, UR6, R61 ;  /* 0x00000006ff4c2c19 */ /* 0x000fe2000801163d */
[----:B------:R-:W-:Y:S01]  /*2980*/  UIMAD UR6, UR52, -0xa0, URZ ;  /* 0xffffff60340678a4 */ /* 0x000fe2000f8e023f */
[C---:B------:R-:W-:Y:S01]  /*2990*/  FMUL.FTZ R90, R0.reuse, R90 ;  /* 0x0000005a005a7220 */ /* 0x040fe20000410000 */
[C---:B------:R-:W-:Y:S01]  /*29a0*/  FMUL.FTZ R91, R0.reuse, R91 ;  /* 0x0000005b005b7220 */ /* 0x040fe20000410000 */
[C---:B------:R-:W-:Y:S01]  /*29b0*/  FMUL.FTZ R60, R0.reuse, R65 ;  /* 0x00000041003c7220 */ /* 0x040fe20000410000 */
[----:B-1----:R-:W1:Y:S01]  /*29c0*/  SHFL.IDX PT, R63, R76, 0x1, 0x1c1f ;  /* 0x003c1f004c3f7f89 */ /* 0x002e6200000e0000 */
[----:B------:R-:W-:Y:S01]  /*29d0*/  UIADD3 UR7, UR6, 0xa1, URZ ;  /* 0x000000a106077890 */ /* 0x000fe2000fffe03f */
[----:B------:R2:W-:Y:S01]  /*29e0*/  MUFU.TANH R65, R67 ;  /* 0x0000004300417308 */ /* 0x0005e20000002400 */
[----:B------:R-:W-:Y:S01]  /*29f0*/  UIMAD UR6, UR48, UR14, UR6 ;  /* 0x0000000e300672a4 */ /* 0x000fe2000f8e0206 */
[C---:B------:R-:W-:Y:S01]  /*2a00*/  FMUL.FTZ R94, R0.reuse, R94 ;  /* 0x0000005e005e7220 */ /* 0x040fe20000410000 */
[C---:B------:R-:W-:Y:S01]  /*2a10*/  FMUL.FTZ R15, R0.reuse, R80 ;  /* 0x00000050000f7220 */ /* 0x040fe20000410000 */
[C---:B------:R-:W-:Y:S01]  /*2a20*/  FMUL.FTZ R95, R0.reuse, R95 ;  /* 0x0000005f005f7220 */ /* 0x040fe20000410000 */
[----:B0-----:R-:W-:Y:S01]  /*2a30*/  IMAD.U32 R78, RZ, RZ, UR7 ;  /* 0x00000007ff4e7e24 */ /* 0x001fe2000f8e00ff */
[----:B------:R-:W-:Y:S01]  /*2a40*/  UIADD3 UR6, UR6, 0xa0, URZ ;  /* 0x000000a006067890 */ /* 0x000fe2000fffe03f */
[----:B------:R-:W-:Y:S01]  /*2a50*/  FMUL.FTZ R82, R0, R82 ;  /* 0x0000005200527220 */ /* 0x000fe20000410000 */
[----:B------:R-:W0:Y:S01]  /*2a60*/  MUFU.TANH R90, R90 ;  /* 0x0000005a005a7308 */ /* 0x000e220000002400 */
[----:B--2---:R-:W-:Y:S01]  /*2a70*/  IMAD.U32 R67, RZ, RZ, UR14 ;  /* 0x0000000eff437e24 */ /* 0x004fe2000f8e00ff */
[----:B------:R-:W-:Y:S01]  /*2a80*/  ULDC UR15, c[0x0][0x288] ;  /* 0x0000a200000f7ab9 */ /* 0x000fe20000000800 */
[----:B------:R-:W-:-:S02]  /*2a90*/  IMAD R78, R17, -0x2, R78 ;  /* 0xfffffffe114e7824 */ /* 0x000fc400078e024e */
[C---:B------:R-:W-:Y:S01]  /*2aa0*/  FMUL.FTZ R98, R0.reuse, R98 ;  /* 0x0000006200627220 */ /* 0x040fe20000410000 */
[----:B------:R-:W-:Y:S02]  /*2ab0*/  IMAD.U32 R80, RZ, RZ, UR6 ;  /* 0x00000006ff507e24 */ /* 0x000fe4000f8e00ff */
[C---:B------:R-:W-:Y:S01]  /*2ac0*/  FMUL.FTZ R7, R0.reuse, R96 ;  /* 0x0000006000077220 */ /* 0x040fe20000410000 */
[----:B------:R-:W-:Y:S01]  /*2ad0*/  IMAD R78, R67, UR48, R78 ;  /* 0x00000030434e7c24 */ /* 0x000fe2000f8e024e */
[----:B------:R-:W-:Y:S01]  /*2ae0*/  MUFU.TANH R91, R91 ;  /* 0x0000005b005b7308 */ /* 0x000fe20000002400 */
[----:B------:R-:W-:Y:S02]  /*2af0*/  IMAD R80, R17, -0x2, R80 ;  /* 0xfffffffe11507824 */ /* 0x000fe400078e0250 */
[C---:B------:R-:W-:Y:S01]  /*2b00*/  FMUL.FTZ R99, R0.reuse, R99 ;  /* 0x0000006300637220 */ /* 0x040fe20000410000 */
[C---:B------:R-:W-:Y:S01]  /*2b10*/  FMUL.FTZ R75, R0.reuse, R75 ;  /* 0x0000004b004b7220 */ /* 0x040fe20000410000 */
[C---:B------:R-:W-:Y:S01]  /*2b20*/  FMUL.FTZ R6, R0.reuse, R93 ;  /* 0x0000005d00067220 */ /* 0x040fe20000410000 */
[C---:B------:R-:W-:Y:S01]  /*2b30*/  FMUL.FTZ R9, R0.reuse, R101 ;  /* 0x0000006500097220 */ /* 0x040fe20000410000 */
[----:B-1----:R-:W-:Y:S01]  /*2b40*/  IADD3 R63, R63, -UR15, R78 ;  /* 0x8000000f3f3f7c10 */ /* 0x002fe2000fffe04e */
        /* <DEDUP_REMOVED lines=25> */
[----:B------:R-:W4:Y:S01]  /*2ce0*/  MUFU.TANH R98, R98 ;  /* 0x0000006200627308 */ /* 0x000f220000002400 */
[----:B---3--:R-:W-:Y:S01]  /*2cf0*/  VIMNMX R82, R80, R63, PT ;  /* 0x0000003f50527248 */ /* 0x008fe20003fe0100 */
[C---:B------:R-:W-:Y:S01]  /*2d00*/  FMUL.FTZ R63, R0.reuse, R40 ;  /* 0x00000028003f7220 */ /* 0x040fe20000410000 */
[C---:B------:R-:W-:Y:S01]  /*2d10*/  FMUL.FTZ R40, R0.reuse, R41 ;  /* 0x0000002900287220 */ /* 0x040fe20000410000 */
[----:B------:R-:W-:Y:S01]  /*2d20*/  FMUL.FTZ R46, R0, R46 ;  /* 0x0000002e002e7220 */ /* 0x000fe20000410000 */
[----:B------:R-:W-:Y:S01]  /*2d30*/  ISETP.GT.AND P1, PT, R82, RZ, PT ;  /* 0x000000ff5200720c */ /* 0x000fe20003f24270 */
[----:B------:R-:W-:Y:S01]  /*2d40*/  FMUL.FTZ R50, R0, R50 ;  /* 0x0000003200327220 */ /* 0x000fe20000410000 */
[C---:B------:R-:W-:Y:S01]  /*2d50*/  ISETP.GT.AND P2, PT, R82.reuse, 0x1, PT ;  /* 0x000000015200780c */ /* 0x040fe20003f44270 */
[----:B------:R3:W5:Y:S01]  /*2d60*/  MUFU.TANH R93, R99 ;  /* 0x00000063005d7308 */ /* 0x0007620000002400 */
[----:B------:R-:W-:Y:S01]  /*2d70*/  ISETP.GT.AND P3, PT, R82, 0x8, PT ;  /* 0x000000085200780c */ /* 0x000fe20003f64270 */
[----:B------:R-:W-:Y:S01]  /*2d80*/  FMUL.FTZ R26, R0, R26 ;  /* 0x0000001a001a7220 */ /* 0x000fe20000410000 */
[----:B0-----:R-:W-:Y:S01]  /*2d90*/  FSEL R101, R90, -INF , P1 ;  /* 0xff8000005a657808 */ /* 0x001fe20000800000 */
[----:B------:R-:W-:Y:S01]  /*2da0*/  FMUL.FTZ R51, R0, R51 ;  /* 0x0000003300337220 */ /* 0x000fe20000410000 */
[----:B------:R-:W-:Y:S01]  /*2db0*/  ISETP.GT.AND P1, PT, R82, 0x9, PT ;  /* 0x000000095200780c */ /* 0x000fe20003f24270 */
[----:B------:R-:W-:Y:S01]  /*2dc0*/  FMUL.FTZ R54, R0, R54 ;  /* 0x0000003600367220 */ /* 0x000fe20000410000 */
[----:B-1----:R-:W-:Y:S01]  /*2dd0*/  FSEL R97, R94, -INF , P3 ;  /* 0xff8000005e617808 */ /* 0x002fe20001800000 */
[----:B------:R0:W-:Y:S01]  /*2de0*/  MUFU.TANH R92, R75 ;  /* 0x0000004b005c7308 */ /* 0x0001e20000002400 */
[----:B---3--:R-:W-:Y:S01]  /*2df0*/  FSEL R99, R91, -INF , P2 ;  /* 0xff8000005b637808 */ /* 0x008fe20001000000 */
[----:B------:R-:W-:Y:S01]  /*2e00*/  FMUL.FTZ R55, R0, R55 ;  /* 0x0000003700377220 */ /* 0x000fe20000410000 */
[----:B------:R-:W-:Y:S01]  /*2e10*/  ISETP.GT.AND P2, PT, R82, 0x10, PT ;  /* 0x000000105200780c */ /* 0x000fe20003f44270 */
[C---:B------:R-:W-:Y:S01]  /*2e20*/  FMUL.FTZ R30, R0.reuse, R30 ;  /* 0x0000001e001e7220 */ /* 0x040fe20000410000 */
[----:B--2---:R-:W-:Y:S01]  /*2e30*/  FSEL R95, R95, -INF , P1 ;  /* 0xff8000005f5f7808 */ /* 0x004fe20000800000 */
[----:B------:R-:W-:Y:S01]  /*2e40*/  FMUL.FTZ R31, R0, R31 ;  /* 0x0000001f001f7220 */ /* 0x000fe20000410000 */
[----:B------:R-:W-:Y:S01]  /*2e50*/  ISETP.GT.AND P1, PT, R82, 0x11, PT ;  /* 0x000000115200780c */ /* 0x000fe20003f24270 */
[----:B------:R-:W1:Y:S01]  /*2e60*/  MUFU.TANH R89, R102 ;  /* 0x0000006600597308 */ /* 0x000e620000002400 */
[C---:B0-----:R-:W-:Y:S01]  /*2e70*/  FMUL.FTZ R75, R0.reuse, R59 ;  /* 0x0000003b004b7220 */ /* 0x041fe20000410000 */
[C---:B------:R-:W-:Y:S01]  /*2e80*/  FMUL.FTZ R59, R0.reuse, R64 ;  /* 0x00000040003b7220 */ /* 0x040fe20000410000 */
[----:B------:R-:W-:Y:S01]  /*2e90*/  FMNMX.FTZ R64, R101, R99, !PT ;  /* 0x0000006365407209 */ /* 0x000fe20007810000 */
[----:B------:R-:W-:Y:S01]  /*2ea0*/  FMUL.FTZ R34, R0, R34 ;  /* 0x0000002200227220 */ /* 0x000fe20000410000 */
[----:B----4-:R-:W-:Y:S01]  /*2eb0*/  FSEL R91, R98, -INF , P2 ;  /* 0xff800000625b7808 */ /* 0x010fe20001000000 */
[----:B------:R-:W-:Y:S01]  /*2ec0*/  FMUL.FTZ R45, R0, R45 ;  /* 0x0000002d002d7220 */ /* 0x000fe20000410000 */
[----:B------:R-:W-:Y:S01]  /*2ed0*/  FMNMX.FTZ R64, R97, R64, !PT ;  /* 0x0000004061407209 */ /* 0x000fe20007810000 */
[----:B------:R-:W0:Y:S01]  /*2ee0*/  MUFU.TANH R103, R103 ;  /* 0x0000006700677308 */ /* 0x000e220000002400 */
[----:B------:R-:W-:Y:S01]  /*2ef0*/  ISETP.GT.AND P2, PT, R82, 0x18, PT ;  /* 0x000000185200780c */ /* 0x000fe20003f44270 */
[----:B------:R-:W-:Y:S01]  /*2f00*/  SHFL.IDX PT, R76, R76, RZ, 0x1c1f ;  /* 0x001c1fff4c4c7589 */ /* 0x000fe200000e0000 */
[----:B------:R-:W-:Y:S01]  /*2f10*/  FMNMX.FTZ R64, R95, R64, !PT ;  /* 0x000000405f407209 */ /* 0x000fe20007810000 */
[----:B------:R-:W-:Y:S01]  /*2f20*/  FMUL.FTZ R25, R0, R25 ;  /* 0x0000001900197220 */ /* 0x000fe20000410000 */
[----:B-----5:R-:W-:Y:S01]  /*2f30*/  FSEL R93, R93, -INF , P1 ;  /* 0xff8000005d5d7808 */ /* 0x020fe20000800000 */
[----:B------:R-:W-:Y:S01]  /*2f40*/  ULDC UR6, c[0x0][0x988] ;  /* 0x0002620000067ab9 */ /* 0x000fe20000000800 */
[----:B------:R-:W-:Y:S01]  /*2f50*/  FMNMX.FTZ R64, R91, R64, !PT ;  /* 0x000000405b407209 */ /* 0x000fe20007810000 */
[----:B------:R-:W2:Y:S01]  /*2f60*/  MUFU.TANH R79, R79 ;  /* 0x0000004f004f7308 */ /* 0x000ea20000002400 */
[----:B------:R-:W-:Y:S01]  /*2f70*/  ISETP.GT.AND P1, PT, R82, 0x19, PT ;  /* 0x000000195200780c */ /* 0x000fe20003f24270 */
[C---:B------:R-:W-:Y:S01]  /*2f80*/  FMUL.FTZ R48, R0.reuse, R48 ;  /* 0x0000003000307220 */ /* 0x040fe20000410000 */
[----:B-1----:R-:W-:Y:S01]  /*2f90*/  FSEL R89, R89, -INF , P2 ;  /* 0xff80000059597808 */ /* 0x002fe20001000000 */
[C---:B------:R-:W-:Y:S01]  /*2fa0*/  FMUL.FTZ R49, R0.reuse, R49 ;  /* 0x0000003100317220 */ /* 0x040fe20000410000 */
[----:B------:R-:W-:Y:S01]  /*2fb0*/  FMNMX.FTZ R64, R93, R64, !PT ;  /* 0x000000405d407209 */ /* 0x000fe20007810000 */
[----:B------:R-:W-:Y:S01]  /*2fc0*/  FMUL.FTZ R52, R0, R52 ;  /* 0x0000003400347220 */ /* 0x000fe20000410000 */
[----:B------:R-:W-:Y:S01]  /*2fd0*/  ISETP.GT.AND P2, PT, R82, 0x20, PT ;  /* 0x000000205200780c */ /* 0x000fe20003f44270 */
[----:B------:R0:W-:Y:S01]  /*2fe0*/  MUFU.TANH R84, R87 ;  /* 0x0000005700547308 */ /* 0x0001e20000002400 */
[----:B------:R-:W-:Y:S01]  /*2ff0*/  FMNMX.FTZ R64, R89, R64, !PT ;  /* 0x0000004059407209 */ /* 0x000fe20007810000 */
[----:B------:R-:W-:Y:S01]  /*3000*/  FMUL.FTZ R53, R0, R53 ;  /* 0x0000003500357220 */ /* 0x000fe20000410000 */
[----:B------:R-:W-:Y:S01]  /*3010*/  FSEL R85, R88, -INF , P2 ;  /* 0xff80000058557808 */ /* 0x000fe20001000000 */
[----:B------:R-:W-:Y:S01]  /*3020*/  @UP0 ULDC UR10, c[0x0][0x44c] ;  /* 0x00011300000a0ab9 */ /* 0x000fe20000000800 */
[----:B------:R-:W-:Y:S01]  /*3030*/  ISETP.GT.AND P2, PT, R82, 0x28, PT ;  /* 0x000000285200780c */ /* 0x000fe20003f44270 */
[----:B------:R-:W-:Y:S01]  /*3040*/  UIMAD.WIDE.U32 UR10, UR37, UR10, URZ ;  /* 0x0000000a250a72a5 */ /* 0x000fe2000f8e003f */
[----:B------:R-:W-:Y:S01]  /*3050*/  R2UR UR18, R2 ;  /* 0x00000000021272ca */ /* 0x000fe200000e0000 */
[----:B------:R1:W3:Y:S01]  /*3060*/  MUFU.TANH R100, R83 ;  /* 0x0000005300647308 */ /* 0x0002e20000002400 */
[----:B0-----:R-:W-:Y:S01]  /*3070*/  FSEL R87, R103, -INF , P1 ;  /* 0xff80000067577808 */ /* 0x001fe20000800000 */
[----:B------:R-:W-:Y:S01]  /*3080*/  @UP0 ULDC UR19, c[0x0][0x450] ;  /* 0x0001140000130ab9 */ /* 0x000fe20000000800 */
[----:B------:R-:W-:Y:S01]  /*3090*/  ISETP.GT.AND P1, PT, R82, 0x21, PT ;  /* 0x000000215200780c */ /* 0x000fe20003f24270 */
[----:B------:R-:W-:Y:S01]  /*30a0*/  UMOV UR7, UR37 ;  /* 0x0000002500077c82 */ /* 0x000fe20008000000 */
[----:B------:R-:W-:Y:S01]  /*30b0*/  FMNMX.FTZ R64, R87, R64, !PT ;  /* 0x0000004057407209 */ /* 0x000fe20007810000 */
[----:B------:R-:W-:Y:S01]  /*30c0*/  UIMAD UR14, UR48, UR14, -UR15 ;  /* 0x0000000e300e72a4 */ /* 0x000fe2000f8e0a0f */
[----:B------:R-:W-:Y:S01]  /*30d0*/  FSEL R81, R77, -INF , P2 ;  /* 0xff8000004d517808 */ /* 0x000fe20001000000 */
[----:B------:R-:W0:Y:S01]  /*30e0*/  MUFU.TANH R86, R86 ;  /* 0x0000005600567308 */ /* 0x000e220000002400 */
[----:B-1----:R-:W-:Y:S01]  /*30f0*/  FSEL R83, R92, -INF , P1 ;  /* 0xff8000005c537808 */ /* 0x002fe20000800000 */
[----:B------:R-:W-:Y:S01]  /*3100*/  @UP0 USHF.R.U32.HI UR7, URZ, UR19, UR11 ;  /* 0x000000133f070299 */ /* 0x000fe2000801160b */
[----:B------:R-:W-:Y:S01]  /*3110*/  FMNMX.FTZ R64, R85, R64, !PT ;  /* 0x0000004055407209 */ /* 0x000fe20007810000 */
[----:B------:R-:W-:Y:S01]  /*3120*/  UIADD3 UR56, UR52, -0x2, URZ ;  /* 0xfffffffe34387890 */ /* 0x000fe2000fffe03f */
[C---:B------:R-:W-:Y:S01]  /*3130*/  ISETP.GT.AND P1, PT, R82.reuse, 0x29, PT ;  /* 0x000000295200780c */ /* 0x040fe20003f24270 */
[----:B------:R-:W-:Y:S01]  /*3140*/  UIADD3 UR10, UR14, UR7, URZ ;  /* 0x000000070e0a7290 */ /* 0x000fe2000fffe03f */
[----:B------:R-:W-:Y:S01]  /*3150*/  FMNMX.FTZ R64, R83, R64, !PT ;  /* 0x0000004053407209 */ /* 0x000fe20007810000 */
[----:B------:R-:W-:Y:S01]  /*3160*/  MUFU.TANH R102, R74 ;  /* 0x0000004a00667308 */ /* 0x000fe20000002400 */
[----:B------:R-:W-:Y:S01]  /*3170*/  ISETP.GT.AND P2, PT, R82, 0x30, PT ;  /* 0x000000305200780c */ /* 0x000fe20003f44270 */
[----:B------:R-:W-:Y:S01]  /*3180*/  UIMAD.WIDE UR10, UR10, 0x66666667, URZ ;  /* 0x666666670a0a78a5 */ /* 0x000fe2000f8e023f */
[----:B--2---:R-:W-:-:S02]  /*3190*/  FSEL R79, R79, -INF , P1 ;  /* 0xff8000004f4f7808 */ /* 0x004fc40000800000 */
[----:B------:R-:W-:Y:S02]  /*31a0*/  CS2R R118, SRZ ;  /* 0x0000000000767805 */ /* 0x000fe4000001ff00 */
[----:B------:R-:W-:Y:S01]  /*31b0*/  FMNMX.FTZ R64, R81, R64, !PT ;  /* 0x0000004051407209 */ /* 0x000fe20007810000 */
[----:B------:R-:W-:Y:S01]  /*31c0*/  USHF.R.U32.HI UR7, URZ, 0x1f, UR11 ;  /* 0x0000001f3f077899 */ /* 0x000fe2000801160b */
[----:B------:R-:W-:Y:S01]  /*31d0*/  ISETP.GT.AND P1, PT, R82, 0x31, PT ;  /* 0x000000315200780c */ /* 0x000fe20003f24270 */
[----:B------:R3:W1:Y:S01]  /*31e0*/  MUFU.TANH R104, R75 ;  /* 0x0000004b00687308 */ /* 0x0006620000002400 */
[----:B------:R-:W-:Y:S01]  /*31f0*/  FSEL R77, R96, -INF , P2 ;  /* 0xff800000604d7808 */ /* 0x000fe20001000000 */
[----:B------:R-:W-:Y:S01]  /*3200*/  ULEA.HI.SX32 UR11, UR11, UR7, 0x1a ;  /* 0x000000070b0b7291 */ /* 0x000fe2000f8fd23f */
[----:B------:R-:W-:Y:S01]  /*3210*/  FMNMX.FTZ R64, R79, R64, !PT ;  /* 0x000000404f407209 */ /* 0x000fe20007810000 */
[----:B------:R-:W-:Y:S01]  /*3220*/  UIADD3 UR7, UR18, 0x33440, URZ ;  /* 0x0003344012077890 */ /* 0x000fe2000fffe03f */
[----:B------:R-:W-:Y:S01]  /*3230*/  ISETP.GT.AND P2, PT, R82, 0x38, PT ;  /* 0x000000385200780c */ /* 0x000fe20003f44270 */
[----:B------:R-:W-:Y:S01]  /*3240*/  UISETP.LT.AND UP0, UPT, URZ, UR11, UPT ;  /* 0x0000000b3f00728c */ /* 0x000fe2000bf01270 */
[----:B------:R-:W-:Y:S01]  /*3250*/  FMNMX.FTZ R64, R77, R64, !PT ;  /* 0x000000404d407209 */ /* 0x000fe20007810000 */
[----:B------:R2:W4:Y:S01]  /*3260*/  MUFU.TANH R105, R62 ;  /* 0x0000003e00697308 */ /* 0x0005220000002400 */
[----:B---3--:R-:W-:Y:S01]  /*3270*/  FSEL R75, R100, -INF , P1 ;  /* 0xff800000644b7808 */ /* 0x008fe20000800000 */
[----:B------:R-:W-:Y:S01]  /*3280*/  FMUL.FTZ R100, R0, R24 ;  /* 0x0000001800647220 */ /* 0x000fe20000410000 */
[----:B------:R-:W-:Y:S01]  /*3290*/  ISETP.GT.AND P1, PT, R82, 0x39, PT ;  /* 0x000000395200780c */ /* 0x000fe20003f24270 */
[----:B------:R-:W-:Y:S01]  /*32a0*/  USEL UR54, URZ, UR11, !UP0 ;  /* 0x0000000b3f367287 */ /* 0x000fe2000c000000 */
[----:B0-----:R-:W-:Y:S01]  /*32b0*/  FSEL R74, R86, -INF , P2 ;  /* 0xff800000564a7808 */ /* 0x001fe20001000000 */
[----:B------:R-:W-:Y:S01]  /*32c0*/  UPRMT UR7, UR39, 0x654, UR7 ;  /* 0x0000065427077896 */ /* 0x000fe20008000007 */
[----:B------:R-:W-:Y:S01]  /*32d0*/  FMNMX.FTZ R41, R75, R64, !PT ;  /* 0x000000404b297209 */ /* 0x000fe20007810000 */
[----:B------:R0:W-:Y:S01]  /*32e0*/  MUFU.TANH R108, R71 ;  /* 0x00000047006c7308 */ /* 0x0001e20000002400 */
[----:B------:R-:W-:Y:S01]  /*32f0*/  ISETP.GT.AND P2, PT, R82, 0x40, PT ;  /* 0x000000405200780c */ /* 0x000fe20003f44270 */
[----:B--2---:R-:W-:Y:S01]  /*3300*/  FMUL.FTZ R62, R0, R68 ;  /* 0x00000044003e7220 */ /* 0x004fe20000410000 */
[----:B------:R-:W-:Y:S01]  /*3310*/  UISETP.GE.AND UP0, UPT, UR56, UR54, UPT ;  /* 0x000000363800728c */ /* 0x000fe2000bf06270 */
[----:B------:R-:W-:-:S02]  /*3320*/  CS2R R116, SRZ ;  /* 0x0000000000747805 */ /* 0x000fc4000001ff00 */
[----:B------:R-:W-:Y:S02]  /*3330*/  CS2R R114, SRZ ;  /* 0x0000000000727805 */ /* 0x000fe4000001ff00 */
[----:B------:R-:W-:Y:S01]  /*3340*/  CS2R R112, SRZ ;  /* 0x0000000000707805 */ /* 0x000fe2000001ff00 */
[----:B------:R-:W-:Y:S01]  /*3350*/  SYNCS.ARRIVE.TRANS64.RED.A1T0 RZ, [UR7], RZ ;  /* 0x000000ffffff79a7 */ /* 0x000fe20008100407 */
[----:B------:R2:W-:Y:S01]  /*3360*/  MUFU.TANH R90, R42 ;  /* 0x0000002a005a7308 */ /* 0x0005e20000002400 */
[----:B0-----:R-:W-:Y:S02]  /*3370*/  FSEL R71, R84, -INF , P1 ;  /* 0xff80000054477808 */ /* 0x001fe40000800000 */
[----:B------:R-:W-:Y:S02]  /*3380*/  CS2R R110, SRZ ;  /* 0x00000000006e7805 */ /* 0x000fe4000001ff00 */
[----:B------:R-:W-:-:S04]  /*3390*/  ISETP.GT.AND P1, PT, R82, 0x41, PT ;  /* 0x000000415200780c */ /* 0x000fc80003f24270 */
[----:B-1----:R-:W-:Y:S01]  /*33a0*/  FSEL R69, R104, -INF , P1 ;  /* 0xff80000068457808 */ /* 0x002fe20000800000 */
[----:B------:R-:W0:Y:S01]  /*33b0*/  MUFU.TANH R66, R66 ;  /* 0x0000004200427308 */ /* 0x000e220000002400 */
[----:B--2---:R-:W-:Y:S02]  /*33c0*/  FMNMX.FTZ R42, R74, R41, !PT ;  /* 0x000000294a2a7209 */ /* 0x004fe40007810000 */
[----:B------:R-:W-:Y:S02]  /*33d0*/  ISETP.GT.AND P1, PT, R82, 0x49, PT ;  /* 0x000000495200780c */ /* 0x000fe40003f24270 */
[----:B------:R-:W-:Y:S02]  /*33e0*/  FMNMX.FTZ R41, R71, R42, !PT ;  /* 0x0000002a47297209 */ /* 0x000fe40007810000 */
[----:B------:R-:W-:Y:S01]  /*33f0*/  FSEL R67, R106, -INF , P1 ;  /* 0xff8000006a437808 */ /* 0x000fe20000800000 */
[----:B------:R1:W2:Y:S01]  /*3400*/  MUFU.TANH R107, R70 ;  /* 0x00000046006b7308 */ /* 0x0002a20000002400 */
[----:B------:R-:W-:-:S07]  /*3410*/  ISETP.GT.AND P1, PT, R82, 0x51, PT ;  /* 0x000000515200780c */ /* 0x000fce0003f24270 */
[----:B------:R-:W3:Y:S01]  /*3420*/  MUFU.TANH R94, R43 ;  /* 0x0000002b005e7308 */ /* 0x000ee20000002400 */
[----:B-1----:R-:W-:Y:S02]  /*3430*/  FSEL R70, R102, -INF , P2 ;  /* 0xff80000066467808 */ /* 0x002fe40001000000 */
[----:B------:R-:W-:Y:S02]  /*3440*/  ISETP.GT.AND P2, PT, R82, 0x48, PT ;  /* 0x000000485200780c */ /* 0x000fe40003f44270 */
[----:B------:R-:W-:Y:S02]  /*3450*/  FMNMX.FTZ R42, R70, R41, !PT ;  /* 0x00000029462a7209 */ /* 0x000fe40007810000 */
[----:B----4-:R-:W-:Y:S01]  /*3460*/  FSEL R68, R105, -INF , P2 ;  /* 0xff80000069447808 */ /* 0x010fe20001000000 */
[----:B------:R1:W4:Y:S01]  /*3470*/  MUFU.TANH R92, R47 ;  /* 0x0000002f005c7308 */ /* 0x0003220000002400 */
[----:B------:R-:W-:Y:S02]  /*3480*/  FMNMX.FTZ R41, R69, R42, !PT ;  /* 0x0000002a45297209 */ /* 0x000fe40007810000 */
[----:B------:R-:W-:-:S02]  /*3490*/  ISETP.GT.AND P2, PT, R82, 0x50, PT ;  /* 0x000000505200780c */ /* 0x000fc40003f44270 */
[----:B------:R-:W-:Y:S02]  /*34a0*/  FMNMX.FTZ R42, R68, R41, !PT ;  /* 0x00000029442a7209 */ /* 0x000fe40007810000 */
[----:B0-----:R-:W-:Y:S01]  /*34b0*/  FSEL R66, R66, -INF , P2 ;  /* 0xff80000042427808 */ /* 0x001fe20001000000 */
[----:B------:R0:W5:Y:S01]  /*34c0*/  MUFU.TANH R88, R46 ;  /* 0x0000002e00587308 */ /* 0x0001620000002400 */
[----:B------:R-:W-:Y:S02]  /*34d0*/  FMNMX.FTZ R41, R67, R42, !PT ;  /* 0x0000002a43297209 */ /* 0x000fe40007810000 */
[----:B------:R-:W-:Y:S02]  /*34e0*/  ISETP.GT.AND P2, PT, R82, 0x58, PT ;  /* 0x000000585200780c */ /* 0x000fe40003f44270 */
[----:B-1----:R-:W-:Y:S02]  /*34f0*/  FSEL R47, R65, -INF , P1 ;  /* 0xff800000412f7808 */ /* 0x002fe40000800000 */
[----:B------:R-:W-:Y:S01]  /*3500*/  FMNMX.FTZ R42, R66, R41, !PT ;  /* 0x00000029422a7209 */ /* 0x000fe20007810000 */
[----:B------:R-:W1:Y:S01]  /*3510*/  MUFU.TANH R96, R50 ;  /* 0x0000003200607308 */ /* 0x000e620000002400 */
[----:B------:R-:W-:Y:S01]  /*3520*/  ISETP.GT.AND P1, PT, R82, 0x59, PT ;  /* 0x000000595200780c */ /* 0x000fe20003f24270 */
[----:B0-----:R-:W-:Y:S01]  /*3530*/  FMUL.FTZ R46, R0, R27 ;  /* 0x0000001b002e7220 */ /* 0x001fe20000410000 */
[----:B--2---:R-:W-:-:S02]  /*3540*/  FSEL R43, R107, -INF , P2 ;  /* 0xff8000006b2b7808 */ /* 0x004fc40001000000 */
[----:B------:R-:W-:Y:S02]  /*3550*/  FMNMX.FTZ R42, R47, R42, !PT ;  /* 0x0000002a2f2a7209 */ /* 0x000fe40007810000 */
[----:B------:R-:W-:Y:S01]  /*3560*/  ISETP.GT.AND P2, PT, R82, 0x60, PT ;  /* 0x000000605200780c */ /* 0x000fe20003f44270 */
[----:B------:R0:W-:Y:S01]  /*3570*/  MUFU.TANH R86, R26 ;  /* 0x0000001a00567308 */ /* 0x0001e20000002400 */
[----:B------:R-:W-:Y:S02]  /*3580*/  FSEL R41, R108, -INF , P1 ;  /* 0xff8000006c297808 */ /* 0x000fe40000800000 */
[----:B------:R-:W-:Y:S02]  /*3590*/  CS2R R108, SRZ ;  /* 0x00000000006c7805 */ /* 0x000fe4000001ff00 */
[----:B------:R-:W-:Y:S02]  /*35a0*/  FMNMX.FTZ R42, R43, R42, !PT ;  /* 0x0000002a2b2a7209 */ /* 0x000fe40007810000 */
[----:B------:R-:W-:-:S02]  /*35b0*/  ISETP.GT.AND P1, PT, R82, 0x61, PT ;  /* 0x000000615200780c */ /* 0x000fc40003f24270 */
[----:B------:R-:W-:Y:S01]  /*35c0*/  FSEL R27, R90, -INF , P2 ;  /* 0xff8000005a1b7808 */ /* 0x000fe20001000000 */
[----:B------:R2:W1:Y:S01]  /*35d0*/  MUFU.TANH R64, R51 ;  /* 0x0000003300407308 */ /* 0x0004620000002400 */
[----:B0-----:R-:W-:Y:S02]  /*35e0*/  FMNMX.FTZ R26, R41, R42, !PT ;  /* 0x0000002a291a7209 */ /* 0x001fe40007810000 */
[----:B------:R-:W-:Y:S02]  /*35f0*/  ISETP.GT.AND P2, PT, R82, 0x68, PT ;  /* 0x000000685200780c */ /* 0x000fe40003f44270 */
[----:B---3--:R-:W-:Y:S02]  /*3600*/  FSEL R42, R94, -INF , P1 ;  /* 0xff8000005e2a7808 */ /* 0x008fe40000800000 */
[----:B------:R-:W-:Y:S01]  /*3610*/  ISETP.GT.AND P1, PT, R82, 0x69, PT ;  /* 0x000000695200780c */ /* 0x000fe20003f24270 */
[----:B------:R-:W0:Y:S01]  /*3620*/  MUFU.TANH R54, R54 ;  /* 0x0000003600367308 */ /* 0x000e220000002400 */
[----:B--2---:R-:W-:-:S02]  /*3630*/  FMNMX.FTZ R51, R27, R26, !PT ;  /* 0x0000001a1b337209 */ /* 0x004fc40007810000 */
[----:B----4-:R-:W-:Y:S02]  /*3640*/  FSEL R50, R92, -INF , P1 ;  /* 0xff8000005c327808 */ /* 0x010fe40000800000 */
[----:B------:R-:W-:Y:S02]  /*3650*/  FMNMX.FTZ R51, R42, R51, !PT ;  /* 0x000000332a337209 */ /* 0x000fe40007810000 */
[----:B------:R-:W-:Y:S01]  /*3660*/  ISETP.GT.AND P1, PT, R82, 0x71, PT ;  /* 0x000000715200780c */ /* 0x000fe20003f24270 */
[----:B------:R5:W-:Y:S08]  /*3670*/  MUFU.TANH R98, R46 ;  /* 0x0000002e00627308 */ /* 0x000bf00000002400 */
[----:B------:R2:W3:Y:S01]  /*3680*/  MUFU.TANH R84, R55 ;  /* 0x0000003700547308 */ /* 0x0004e20000002400 */
[----:B-----5:R-:W-:-:S02]  /*3690*/  FSEL R46, R88, -INF , P2 ;  /* 0xff800000582e7808 */ /* 0x020fc40001000000 */
[----:B------:R-:W-:Y:S02]  /*36a0*/  ISETP.GT.AND P2, PT, R82, 0x70, PT ;  /* 0x000000705200780c */ /* 0x000fe40003f44270 */
[----:B------:R-:W-:Y:S02]  /*36b0*/  FMNMX.FTZ R51, R46, R51, !PT ;  /* 0x000000332e337209 */ /* 0x000fe40007810000 */
[----:B-1----:R-:W-:Y:S01]  /*36c0*/  FSEL R65, R96, -INF , P2 ;  /* 0xff80000060417808 */ /* 0x002fe20001000000 */
[----:B------:R1:W4:Y:S01]  /*36d0*/  MUFU.TANH R90, R30 ;  /* 0x0000001e005a7308 */ /* 0x0003220000002400 */
[----:B------:R-:W-:Y:S01]  /*36e0*/  FMNMX.FTZ R26, R50, R51, !PT ;  /* 0x00000033321a7209 */ /* 0x000fe20007810000 */
[----:B------:R-:W-:Y:S01]  /*36f0*/  FMUL.FTZ R96, R0, R44 ;  /* 0x0000002c00607220 */ /* 0x000fe20000410000 */
[----:B------:R-:W-:Y:S02]  /*3700*/  ISETP.GT.AND P2, PT, R82, 0x78, PT ;  /* 0x000000785200780c */ /* 0x000fe40003f44270 */
[----:B--2---:R-:W-:-:S02]  /*3710*/  FSEL R55, R64, -INF , P1 ;  /* 0xff80000040377808 */ /* 0x004fc40000800000 */
[----:B------:R-:W-:Y:S01]  /*3720*/  ISETP.GT.AND P1, PT, R82, 0x79, PT ;  /* 0x000000795200780c */ /* 0x000fe20003f24270 */
[----:B------:R2:W5:Y:S01]  /*3730*/  MUFU.TANH R88, R31 ;  /* 0x0000001f00587308 */ /* 0x0005620000002400 */
[----:B-1----:R-:W-:Y:S01]  /*3740*/  FMNMX.FTZ R30, R65, R26, !PT ;  /* 0x0000001a411e7209 */ /* 0x002fe20007810000 */
[----:B------:R-:W-:Y:S01]  /*3750*/  FMUL.FTZ R26, R0, R35 ;  /* 0x00000023001a7220 */ /* 0x000fe20000410000 */
[----:B0-----:R-:W-:Y:S02]  /*3760*/  FSEL R54, R54, -INF , P2 ;  /* 0xff80000036367808 */ /* 0x001fe40001000000 */
[----:B------:R-:W-:Y:S02]  /*3770*/  ISETP.GT.AND P2, PT, R82, 0x80, PT ;  /* 0x000000805200780c */ /* 0x000fe40003f44270 */
[----:B---3--:R-:W-:Y:S01]  /*3780*/  FSEL R35, R84, -INF , P1 ;  /* 0xff80000054237808 */ /* 0x008fe20000800000 */
[----:B------:R0:W1:Y:S01]  /*3790*/  MUFU.TANH R92, R34 ;  /* 0x00000022005c7308 */ /* 0x0000620000002400 */
[----:B--2---:R-:W-:Y:S01]  /*37a0*/  FMNMX.FTZ R31, R55, R30, !PT ;  /* 0x0000001e371f7209 */ /* 0x004fe20007810000 */
[----:B------:R-:W-:Y:S01]  /*37b0*/  FMUL.FTZ R30, R0, R38 ;  /* 0x00000026001e7220 */ /* 0x000fe20000410000 */
[----:B------:R-:W-:-:S02]  /*37c0*/  ISETP.GT.AND P1, PT, R82, 0x81, PT ;  /* 0x000000815200780c */ /* 0x000fc40003f24270 */
[----:B------:R-:W-:Y:S01]  /*37d0*/  FSEL R64, R86, -INF , P2 ;  /* 0xff80000056407808 */ /* 0x000fe20001000000 */
[----:B------:R-:W-:Y:S01]  /*37e0*/  FMUL.FTZ R86, R0, R33 ;  /* 0x0000002100567220 */ /* 0x000fe20000410000 */
[----:B------:R-:W-:Y:S01]  /*37f0*/  ISETP.GT.AND P2, PT, R82, 0x88, PT ;  /* 0x000000885200780c */ /* 0x000fe20003f44270 */
[----:B------:R2:W3:Y:S01]  /*3800*/  MUFU.TANH R94, R26 ;  /* 0x0000001a005e7308 */ /* 0x0004e20000002400 */
[----:B0-----:R-:W-:Y:S01]  /*3810*/  FMNMX.FTZ R34, R54, R31, !PT ;  /* 0x0000001f36227209 */ /* 0x001fe20007810000 */
[----:B------:R-:W-:Y:S01]  /*3820*/  VIADD R33, R78, -UR15 ;  /* 0x8000000f4e217c36 */ /* 0x000fe20008000000 */
[----:B------:R-:W-:Y:S01]  /*3830*/  FSEL R51, R98, -INF , P1 ;  /* 0xff80000062337808 */ /* 0x000fe20000800000 */
[----:B------:R-:W-:Y:S01]  /*3840*/  FMUL.FTZ R98, R0, R28 ;  /* 0x0000001c00627220 */ /* 0x000fe20000410000 */
[----:B------:R-:W-:Y:S02]  /*3850*/  FMNMX.FTZ R31, R35, R34, !PT ;  /* 0x00000022231f7209 */ /* 0x000fe40007810000 */
[----:B------:R-:W-:Y:S01]  /*3860*/  ISETP.GT.AND P1, PT, R82, 0x89, PT ;  /* 0x000000895200780c */ /* 0x000fe20003f24270 */
[----:B------:R3:W0:Y:S01]  /*3870*/  MUFU.TANH R84, R30 ;  /* 0x0000001e00547308 */ /* 0x0006220000002400 */
[----:B------:R-:W-:Y:S01]  /*3880*/  FMNMX.FTZ R34, R64, R31, !PT ;  /* 0x0000001f40227209 */ /* 0x000fe20007810000 */
[----:B--2---:R-:W-:Y:S01]  /*3890*/  FMUL.FTZ R26, R0, R39 ;  /* 0x00000027001a7220 */ /* 0x004fe20000410000 */
[----:B----4-:R-:W-:-:S02]  /*38a0*/  FSEL R39, R90, -INF , P2 ;  /* 0xff8000005a277808 */ /* 0x010fc40001000000 */
[----:B------:R-:W-:Y:S02]  /*38b0*/  FMNMX.FTZ R34, R51, R34, !PT ;  /* 0x0000002233227209 */ /* 0x000fe40007810000 */
[----:B------:R-:W-:Y:S01]  /*38c0*/  ISETP.GT.AND P2, PT, R82, 0x90, PT ;  /* 0x000000905200780c */ /* 0x000fe20003f44270 */
[----:B------:R-:W2:Y:S01]  /*38d0*/  MUFU.TANH R26, R26 ;  /* 0x0000001a001a7308 */ /* 0x000ea20000002400 */
[----:B-----5:R-:W-:Y:S01]  /*38e0*/  FSEL R38, R88, -INF , P1 ;  /* 0xff80000058267808 */ /* 0x020fe20000800000 */
[----:B------:R-:W-:Y:S01]  /*38f0*/  FMUL.FTZ R88, R0, R37 ;  /* 0x0000002500587220 */ /* 0x000fe20000410000 */
[----:B------:R-:W-:Y:S02]  /*3900*/  FMNMX.FTZ R103, R39, R34, !PT ;  /* 0x0000002227677209 */ /* 0x000fe40007810000 */
[----:B------:R-:W-:Y:S02]  /*3910*/  ISETP.GT.AND P1, PT, R82, 0x91, PT ;  /* 0x000000915200780c */ /* 0x000fe40003f24270 */
[----:B-1----:R-:W-:Y:S01]  /*3920*/  FSEL R31, R92, -INF , P2 ;  /* 0xff8000005c1f7808 */ /* 0x002fe20001000000 */
[----:B------:R1:W-:Y:S01]  /*3930*/  MUFU.TANH R102, R45 ;  /* 0x0000002d00667308 */ /* 0x0003e20000002400 */
[----:B------:R-:W-:Y:S01]  /*3940*/  FMNMX.FTZ R34, R38, R103, !PT ;  /* 0x0000006726227209 */ /* 0x000fe20007810000 */
[----:B------:R-:W-:Y:S01]  /*3950*/  FMUL.FTZ R92, R0, R36 ;  /* 0x00000024005c7220 */ /* 0x000fe20000410000 */
[----:B------:R-:W-:-:S02]  /*3960*/  ISETP.GT.AND P2, PT, R82, 0x98, PT ;  /* 0x000000985200780c */ /* 0x000fc40003f44270 */
[----:B---3--:R-:W-:Y:S01]  /*3970*/  FSEL R30, R94, -INF , P1 ;  /* 0xff8000005e1e7808 */ /* 0x008fe20000800000 */
[----:B------:R-:W-:Y:S01]  /*3980*/  FMUL.FTZ R94, R0, R29 ;  /* 0x0000001d005e7220 */ /* 0x000fe20000410000 */
[----:B------:R-:W-:Y:S01]  /*3990*/  FMNMX.FTZ R103, R31, R34, !PT ;  /* 0x000000221f677209 */ /* 0x000fe20007810000 */
[----:B------:R-:W3:Y:S01]  /*39a0*/  MUFU.TANH R3, R3 ;  /* 0x0000000300037308 */ /* 0x000ee20000002400 */
[----:B------:R-:W-:Y:S02]  /*39b0*/  ISETP.GT.AND P1, PT, R82, 0x99, PT ;  /* 0x000000995200780c */ /* 0x000fe40003f24270 */
[----:B0-----:R-:W-:Y:S01]  /*39c0*/  FSEL R34, R84, -INF , P2 ;  /* 0xff80000054227808 */ /* 0x001fe20001000000 */
[----:B------:R-:W-:Y:S01]  /*39d0*/  FMUL.FTZ R84, R0, R32 ;  /* 0x0000002000547220 */ /* 0x000fe20000410000 */
[----:B------:R-:W-:Y:S02]  /*39e0*/  FMNMX.FTZ R103, R30, R103, !PT ;  /* 0x000000671e677209 */ /* 0x000fe40007810000 */
[----:B--2---:R-:W-:Y:S01]  /*39f0*/  FSEL R26, R26, -INF , P1 ;  /* 0xff8000001a1a7808 */ /* 0x004fe20000800000 */
[----:B------:R-:W0:Y:S01]  /*3a00*/  MUFU.TANH R4, R4 ;  /* 0x0000000400047308 */ /* 0x000e220000002400 */
[----:B------:R-:W-:-:S04]  /*3a10*/  FMNMX.FTZ R103, R34, R103, !PT ;  /* 0x0000006722677209 */ /* 0x000fc80007810000 */
[----:B------:R-:W-:-:S03]  /*3a20*/  FMNMX.FTZ R103, R26, R103, !PT ;  /* 0x000000671a677209 */ /* 0x000fc60007810000 */
[----:B------:R-:W2:Y:S02]  /*3a30*/  MUFU.TANH R5, R5 ;  /* 0x0000000500057308 */ /* 0x000ea40000002400 */
[----:B------:R-:W4:Y:S06]  /*3a40*/  SHFL.BFLY PT, R44, R103, 0x2, 0x1f ;  /* 0x0c401f00672c7f89 */ /* 0x000f2c00000e0000 */
[----:B------:R-:W5:Y:S08]  /*3a50*/  MUFU.TANH R6, R6 ;  /* 0x0000000600067308 */ /* 0x000f700000002400 */
[----:B------:R-:W5:Y:S08]  /*3a60*/  MUFU.TANH R7, R7 ;  /* 0x0000000700077308 */ /* 0x000f700000002400 */
[----:B------:R-:W5:Y:S01]  /*3a70*/  MUFU.TANH R8, R8 ;  /* 0x0000000800087308 */ /* 0x000f620000002400 */
[----:B----4-:R-:W-:-:S05]  /*3a80*/  FMNMX.FTZ R44, R103, R44, !PT ;  /* 0x0000002c672c7209 */ /* 0x010fca0007810000 */
[----:B-1----:R-:W1:Y:S02]  /*3a90*/  SHFL.BFLY PT, R45, R44, 0x1, 0x1f ;  /* 0x0c201f002c2d7f89 */ /* 0x002e6400000e0000 */
[----:B------:R4:W-:Y:S08]  /*3aa0*/  MUFU.TANH R103, R25 ;  /* 0x0000001900677308 */ /* 0x0009f00000002400 */
[----:B------:R-:W5:Y:S01]  /*3ab0*/  MUFU.TANH R10, R10 ;  /* 0x0000000a000a7308 */ /* 0x000f620000002400 */
[----:B----4-:R-:W-:-:S07]  /*3ac0*/  IMAD.U32 R25, RZ, RZ, UR6 ;  /* 0x00000006ff197e24 */ /* 0x010fce000f8e00ff */
[----:B------:R4:W-:Y:S01]  /*3ad0*/  MUFU.TANH R104, R48 ;  /* 0x0000003000687308 */ /* 0x0009e20000002400 */
[----:B-1----:R-:W-:-:S07]  /*3ae0*/  FMNMX.FTZ R120, R44, R45, !PT ;  /* 0x0000002d2c787209 */ /* 0x002fce0007810000 */
[----:B------:R-:W-:Y:S01]  /*3af0*/  MUFU.TANH R9, R9 ;  /* 0x0000000900097308 */ /* 0x000fe20000002400 */
[C---:B------:R-:W-:Y:S01]  /*3b00*/  FSETP.NEU.FTZ.AND P1, PT, R120.reuse, -INF , PT ;  /* 0xff8000007800780b */ /* 0x040fe20003f3d000 */
[----:B------:R-:W-:-:S06]  /*3b10*/  FFMA.FTZ R24, R120, R25, -8 ;  /* 0xc100000078187423 */ /* 0x000fcc0000010019 */
[----:B------:R-:W1:Y:S01]  /*3b20*/  MUFU.TANH R11, R11 ;  /* 0x0000000b000b7308 */ /* 0x000e620000002400 */
[----:B------:R-:W-:-:S05]  /*3b30*/  FSEL R24, R24, RZ, P1 ;  /* 0x000000ff18187208 */ /* 0x000fca0000800000 */
[----:B------:R-:W-:Y:S01]  /*3b40*/  FFMA.FTZ R32, R95, UR6, -R24 ;  /* 0x000000065f207c23 */ /* 0x000fe20008010818 */
[----:B------:R-:W-:Y:S01]  /*3b50*/  VIADDMNMX R95, R76, R33, R80, PT ;  /* 0x000000214c5f7246 */ /* 0x000fe20003800150 */
[----:B------:R1:W-:Y:S01]  /*3b60*/  MUFU.TANH R105, R49 ;  /* 0x0000003100697308 */ /* 0x0003e20000002400 */
[----:B------:R-:W-:-:S01]  /*3b70*/  FFMA.FTZ R70, R70, UR6, -R24 ;  /* 0x0000000646467c23 */ /* 0x000fc20008010818 */
[--C-:B------:R-:W-:Y:S01]  /*3b80*/  FFMA.FTZ R71, R71, UR6, -R24.reuse ;  /* 0x0000000647477c23 */ /* 0x100fe20008010818 */
[----:B------:R-:W-:Y:S01]  /*3b90*/  ISETP.GT.AND P1, PT, R95, RZ, PT ;  /* 0x000000ff5f00720c */ /* 0x000fe20003f24270 */
[--C-:B------:R-:W-:Y:S01]  /*3ba0*/  FFMA.FTZ R75, R75, UR6, -R24.reuse ;  /* 0x000000064b4b7c23 */ /* 0x100fe20008010818 */
[----:B------:R-:W-:Y:S01]  /*3bb0*/  ISETP.GT.AND P2, PT, R95, 0x1, PT ;  /* 0x000000015f00780c */ /* 0x000fe20003f44270 */
[--C-:B------:R-:W-:Y:S01]  /*3bc0*/  FFMA.FTZ R85, R85, UR6, -R24.reuse ;  /* 0x0000000655557c23 */ /* 0x100fe20008010818 */
[----:B------:R-:W-:Y:S01]  /*3bd0*/  ISETP.GT.AND P3, PT, R95, 0x8, PT ;  /* 0x000000085f00780c */ /* 0x000fe20003f64270 */
[----:B------:R-:W1:Y:S01]  /*3be0*/  MUFU.TANH R12, R12 ;  /* 0x0000000c000c7308 */ /* 0x000e620000002400 */
[----:B---3--:R-:W-:Y:S01]  /*3bf0*/  FSEL R44, R3, -INF , P1 ;  /* 0xff800000032c7808 */ /* 0x008fe20000800000 */
[--C-:B------:R-:W-:Y:S01]  /*3c00*/  FFMA.FTZ R3, R89, UR6, -R24.reuse ;  /* 0x0000000659037c23 */ /* 0x100fe20008010818 */
[----:B0-----:R-:W-:Y:S01]  /*3c10*/  FSEL R45, R4, -INF , P2 ;  /* 0xff800000042d7808 */ /* 0x001fe20001000000 */
[--C-:B------:R-:W-:Y:S01]  /*3c20*/  FFMA.FTZ R33, R91, UR6, -R24.reuse ;  /* 0x000000065b217c23 */ /* 0x100fe20008010818 */
[----:B------:R-:W-:Y:S01]  /*3c30*/  ISETP.GT.AND P1, PT, R95, 0x9, PT ;  /* 0x000000095f00780c */ /* 0x000fe20003f24270 */
[--C-:B------:R-:W-:Y:S01]  /*3c40*/  FFMA.FTZ R25, R101, UR6, -R24.reuse ;  /* 0x0000000665197c23 */ /* 0x100fe20008010818 */
[----:B--2---:R-:W-:Y:S01]  /*3c50*/  FSEL R37, R5, -INF , P3 ;  /* 0xff80000005257808 */ /* 0x004fe20001800000 */
[----:B------:R-:W0:Y:S01]  /*3c60*/  MUFU.TANH R13, R13 ;  /* 0x0000000d000d7308 */ /* 0x000e220000002400 */
[----:B----4-:R-:W-:Y:S01]  /*3c70*/  FMNMX.FTZ R48, R44, R45, !PT ;  /* 0x0000002d2c307209 */ /* 0x010fe20007810000 */
[--C-:B------:R-:W-:Y:S01]  /*3c80*/  FFMA.FTZ R28, R99, UR6, -R24.reuse ;  /* 0x00000006631c7c23 */ /* 0x100fe20008010818 */
[----:B------:R-:W-:Y:S01]  /*3c90*/  ISETP.GT.AND P2, PT, R95, 0x10, PT ;  /* 0x000000105f00780c */ /* 0x000fe20003f44270 */
[--C-:B------:R-:W-:Y:S01]  /*3ca0*/  FFMA.FTZ R29, R97, UR6, -R24.reuse ;  /* 0x00000006611d7c23 */ /* 0x100fe20008010818 */
[----:B-----5:R-:W-:Y:S01]  /*3cb0*/  FSEL R36, R6, -INF , P1 ;  /* 0xff80000006247808 */ /* 0x020fe20000800000 */
[--C-:B------:R-:W-:Y:S01]  /*3cc0*/  FFMA.FTZ R6, R87, UR6, -R24.reuse ;  /* 0x0000000657067c23 */ /* 0x100fe20008010818 */
[----:B------:R-:W-:Y:S01]  /*3cd0*/  FMNMX.FTZ R5, R37, R48, !PT ;  /* 0x0000003025057209 */ /* 0x000fe20007810000 */
[----:B------:R2:W-:Y:S01]  /*3ce0*/  MUFU.TANH R106, R52 ;  /* 0x00000034006a7308 */ /* 0x0005e20000002400 */
[----:B------:R-:W-:Y:S01]  /*3cf0*/  ISETP.GT.AND P1, PT, R95, 0x11, PT ;  /* 0x000000115f00780c */ /* 0x000fe20003f24270 */
[--C-:B------:R-:W-:Y:S01]  /*3d00*/  FFMA.FTZ R93, R93, UR6, -R24.reuse ;  /* 0x000000065d5d7c23 */ /* 0x100fe20008010818 */
[----:B------:R-:W-:Y:S01]  /*3d10*/  FSEL R48, R7, -INF , P2 ;  /* 0xff80000007307808 */ /* 0x000fe20001000000 */
[--C-:B------:R-:W-:Y:S01]  /*3d20*/  FFMA.FTZ R43, R43, UR6, -R24.reuse ;  /* 0x000000062b2b7c23 */ /* 0x100fe20008010818 */
[----:B------:R-:W-:Y:S01]  /*3d30*/  FMNMX.FTZ R5, R36, R5, !PT ;  /* 0x0000000524057209 */ /* 0x000fe20007810000 */
[--C-:B------:R-:W-:Y:S01]  /*3d40*/  FFMA.FTZ R27, R27, UR6, -R24.reuse ;  /* 0x000000061b1b7c23 */ /* 0x100fe20008010818 */
[----:B-1----:R-:W-:Y:S01]  /*3d50*/  FSEL R49, R8, -INF , P1 ;  /* 0xff80000008317808 */ /* 0x002fe20000800000 */
[----:B------:R-:W1:Y:S01]  /*3d60*/  MUFU.TANH R14, R14 ;  /* 0x0000000e000e7308 */ /* 0x000e620000002400 */
[C---:B------:R-:W-:Y:S01]  /*3d70*/  ISETP.GT.AND P2, PT, R95.reuse, 0x18, PT ;  /* 0x000000185f00780c */ /* 0x040fe20003f44270 */
[--C-:B------:R-:W-:Y:S01]  /*3d80*/  FFMA.FTZ R42, R42, UR6, -R24.reuse ;  /* 0x000000062a2a7c23 */ /* 0x100fe20008010818 */
[----:B------:R-:W-:Y:S01]  /*3d90*/  FMNMX.FTZ R8, R48, R5, !PT ;  /* 0x0000000530087209 */ /* 0x000fe20007810000 */
[--C-:B------:R-:W-:Y:S01]  /*3da0*/  FFMA.FTZ R50, R50, UR6, -R24.reuse ;  /* 0x0000000632327c23 */ /* 0x100fe20008010818 */
[----:B------:R-:W-:Y:S01]  /*3db0*/  ISETP.GT.AND P1, PT, R95, 0x19, PT ;  /* 0x000000195f00780c */ /* 0x000fe20003f24270 */
[--C-:B------:R-:W-:Y:S01]  /*3dc0*/  FFMA.FTZ R55, R55, UR6, -R24.reuse ;  /* 0x0000000637377c23 */ /* 0x100fe20008010818 */
[----:B--2---:R-:W-:Y:S01]  /*3dd0*/  FSEL R52, R10, -INF , P2 ;  /* 0xff8000000a347808 */ /* 0x004fe20001000000 */
[----:B------:R2:W-:Y:S01]  /*3de0*/  MUFU.TANH R107, R53 ;  /* 0x00000035006b7308 */ /* 0x0005e20000002400 */
[----:B------:R-:W-:Y:S01]  /*3df0*/  FMNMX.FTZ R5, R49, R8, !PT ;  /* 0x0000000831057209 */ /* 0x000fe20007810000 */
[--C-:B------:R-:W-:Y:S01]  /*3e00*/  FFMA.FTZ R54, R54, UR6, -R24.reuse ;  /* 0x0000000636367c23 */ /* 0x100fe20008010818 */
[----:B------:R-:W-:Y:S01]  /*3e10*/  ISETP.GT.AND P2, PT, R95, 0x20, PT ;  /* 0x000000205f00780c */ /* 0x000fe20003f44270 */
[--C-:B------:R-:W-:Y:S01]  /*3e20*/  FFMA.FTZ R39, R39, UR6, -R24.reuse ;  /* 0x0000000627277c23 */ /* 0x100fe20008010818 */
[----:B------:R-:W-:Y:S01]  /*3e30*/  FMNMX.FTZ R8, R52, R5, !PT ;  /* 0x0000000534087209 */ /* 0x000fe20007810000 */
[--C-:B------:R-:W-:Y:S01]  /*3e40*/  FFMA.FTZ R38, R38, UR6, -R24.reuse ;  /* 0x0000000626267c23 */ /* 0x100fe20008010818 */
[----:B------:R-:W-:Y:S01]  /*3e50*/  FSEL R76, R11, -INF , P2 ;  /* 0xff8000000b4c7808 */ /* 0x000fe20001000000 */
[----:B------:R-:W3:Y:S01]  /*3e60*/  MUFU.TANH R15, R15 ;  /* 0x0000000f000f7308 */ /* 0x000ee20000002400 */
[----:B--2---:R-:W-:Y:S01]  /*3e70*/  FSEL R53, R9, -INF , P1 ;  /* 0xff80000009357808 */ /* 0x004fe20000800000 */
[--C-:B------:R-:W-:Y:S01]  /*3e80*/  FFMA.FTZ R11, R81, UR6, -R24.reuse ;  /* 0x00000006510b7c23 */ /* 0x100fe20008010818 */
[----:B------:R-:W-:Y:S01]  /*3e90*/  ISETP.GT.AND P1, PT, R95, 0x21, PT ;  /* 0x000000215f00780c */ /* 0x000fe20003f24270 */
[--C-:B------:R-:W-:Y:S01]  /*3ea0*/  FFMA.FTZ R31, R31, UR6, -R24.reuse ;  /* 0x000000061f1f7c23 */ /* 0x100fe20008010818 */
[----:B------:R-:W-:Y:S01]  /*3eb0*/  FMNMX.FTZ R7, R53, R8, !PT ;  /* 0x0000000835077209 */ /* 0x000fe20007810000 */
[--C-:B------:R-:W-:Y:S01]  /*3ec0*/  FFMA.FTZ R8, R83, UR6, -R24.reuse ;  /* 0x0000000653087c23 */ /* 0x100fe20008010818 */
[C---:B------:R-:W-:Y:S01]  /*3ed0*/  ISETP.GT.AND P2, PT, R95.reuse, 0x28, PT ;  /* 0x000000285f00780c */ /* 0x040fe20003f44270 */
[----:B------:R-:W2:Y:S01]  /*3ee0*/  MUFU.TANH R20, R20 ;  /* 0x0000001400147308 */ /* 0x000ea20000002400 */
[----:B------:R-:W-:Y:S01]  /*3ef0*/  FSEL R78, R12, -INF , P1 ;  /* 0xff8000000c4e7808 */ /* 0x000fe20000800000 */
[--C-:B------:R-:W-:Y:S01]  /*3f00*/  FFMA.FTZ R30, R30, UR6, -R24.reuse ;  /* 0x000000061e1e7c23 */ /* 0x100fe20008010818 */
[----:B------:R-:W-:Y:S01]  /*3f10*/  FMNMX.FTZ R7, R76, R7, !PT ;  /* 0x000000074c077209 */ /* 0x000fe20007810000 */
[--C-:B------:R-:W-:Y:S01]  /*3f20*/  FFMA.FTZ R34, R34, UR6, -R24.reuse ;  /* 0x0000000622227c23 */ /* 0x100fe20008010818 */
[----:B------:R-:W-:Y:S01]  /*3f30*/  ISETP.GT.AND P1, PT, R95, 0x29, PT ;  /* 0x000000295f00780c */ /* 0x000fe20003f24270 */
[--C-:B------:R-:W-:Y:S01]  /*3f40*/  FFMA.FTZ R26, R26, UR6, -R24.reuse ;  /* 0x000000061a1a7c23 */ /* 0x100fe20008010818 */
[----:B0-----:R-:W-:Y:S01]  /*3f50*/  FSEL R80, R13, -INF , P2 ;  /* 0xff8000000d507808 */ /* 0x001fe20001000000 */
[----:B------:R-:W0:Y:S01]  /*3f60*/  MUFU.TANH R72, R72 ;  /* 0x0000004800487308 */ /* 0x000e220000002400 */
[----:B------:R-:W-:Y:S01]  /*3f70*/  FMNMX.FTZ R7, R78, R7, !PT ;  /* 0x000000074e077209 */ /* 0x000fe20007810000 */
[----:B------:R-:W-:Y:S01]  /*3f80*/  FFMA.FTZ R13, R79, UR6, -R24 ;  /* 0x000000064f0d7c23 */ /* 0x000fe20008010818 */
[----:B------:R-:W-:-:S02]  /*3f90*/  ISETP.GT.AND P2, PT, R95, 0x30, PT ;  /* 0x000000305f00780c */ /* 0x000fc40003f44270 */
[----:B-1----:R-:W-:Y:S02]  /*3fa0*/  FSEL R82, R14, -INF , P1 ;  /* 0xff8000000e527808 */ /* 0x002fe40000800000 */
[----:B------:R-:W-:Y:S01]  /*3fb0*/  FMNMX.FTZ R9, R80, R7, !PT ;  /* 0x0000000750097209 */ /* 0x000fe20007810000 */
[----:B------:R-:W1:Y:S01]  /*3fc0*/  MUFU.TANH R21, R21 ;  /* 0x0000001500157308 */ /* 0x000e620000002400 */
[----:B------:R-:W-:Y:S02]  /*3fd0*/  ISETP.GT.AND P1, PT, R95, 0x31, PT ;  /* 0x000000315f00780c */ /* 0x000fe40003f24270 */
[----:B---3--:R-:W-:Y:S02]  /*3fe0*/  FSEL R81, R15, -INF , P2 ;  /* 0xff8000000f517808 */ /* 0x008fe40001000000 */
[----:B------:R-:W-:Y:S02]  /*3ff0*/  FMNMX.FTZ R10, R82, R9, !PT ;  /* 0x00000009520a7209 */ /* 0x000fe40007810000 */
[----:B------:R-:W-:Y:S01]  /*4000*/  ISETP.GT.AND P2, PT, R95, 0x38, PT ;  /* 0x000000385f00780c */ /* 0x000fe20003f44270 */
[----:B------:R-:W3:Y:S01]  /*4010*/  MUFU.TANH R73, R73 ;  /* 0x0000004900497308 */ /* 0x000ee20000002400 */
[----:B--2---:R-:W-:-:S02]  /*4020*/  FSEL R83, R20, -INF , P1 ;  /* 0xff80000014537808 */ /* 0x004fc40000800000 */
[----:B------:R-:W-:Y:S02]  /*4030*/  FMNMX.FTZ R12, R81, R10, !PT ;  /* 0x0000000a510c7209 */ /* 0x000fe40007810000 */
[----:B------:R-:W-:Y:S02]  /*4040*/  ISETP.GT.AND P1, PT, R95, 0x39, PT ;  /* 0x000000395f00780c */ /* 0x000fe40003f24270 */
[----:B0-----:R-:W-:Y:S01]  /*4050*/  FSEL R72, R72, -INF , P2 ;  /* 0xff80000048487808 */ /* 0x001fe20001000000 */
[----:B------:R-:W-:Y:S01]  /*4060*/  MUFU.TANH R56, R56 ;  /* 0x0000003800387308 */ /* 0x000fe20000002400 */
[----:B------:R-:W-:Y:S02]  /*4070*/  FMNMX.FTZ R9, R83, R12, !PT ;  /* 0x0000000c53097209 */ /* 0x000fe40007810000 */
[----:B------:R-:W-:Y:S02]  /*4080*/  ISETP.GT.AND P2, PT, R95, 0x40, PT ;  /* 0x000000405f00780c */ /* 0x000fe40003f44270 */
[----:B-1----:R-:W-:Y:S01]  /*4090*/  FSEL R79, R21, -INF , P1 ;  /* 0xff800000154f7808 */ /* 0x002fe20000800000 */
[----:B------:R-:W-:Y:S01]  /*40a0*/  FFMA.FTZ R21, R68, UR6, -R24 ;  /* 0x0000000644157c23 */ /* 0x000fe20008010818 */
[----:B------:R-:W-:Y:S01]  /*40b0*/  FMNMX.FTZ R12, R72, R9, !PT ;  /* 0x00000009480c7209 */ /* 0x000fe20007810000 */
[----:B------:R-:W0:Y:S01]  /*40c0*/  MUFU.TANH R57, R57 ;  /* 0x0000003900397308 */ /* 0x000e220000002400 */
[----:B------:R-:W-:-:S02]  /*40d0*/  ISETP.GT.AND P1, PT, R95, 0x41, PT ;  /* 0x000000415f00780c */ /* 0x000fc40003f24270 */
[----:B---3--:R-:W-:Y:S02]  /*40e0*/  FSEL R73, R73, -INF , P2 ;  /* 0xff80000049497808 */ /* 0x008fe40001000000 */
[----:B------:R-:W-:Y:S02]  /*40f0*/  FMNMX.FTZ R12, R79, R12, !PT ;  /* 0x0000000c4f0c7209 */ /* 0x000fe40007810000 */
[----:B------:R-:W-:Y:S01]  /*4100*/  ISETP.GT.AND P2, PT, R95, 0x48, PT ;  /* 0x000000485f00780c */ /* 0x000fe20003f44270 */
[----:B------:R-:W1:Y:S01]  /*4110*/  MUFU.TANH R58, R58 ;  /* 0x0000003a003a7308 */ /* 0x000e620000002400 */
[----:B------:R-:W-:-:S07]  /*4120*/  FMNMX.FTZ R14, R73, R12, !PT ;  /* 0x0000000c490e7209 */ /* 0x000fce0007810000 */
[----:B------:R-:W2:Y:S01]  /*4130*/  MUFU.TANH R59, R59 ;  /* 0x0000003b003b7308 */ /* 0x000ea20000002400 */
[----:B0-----:R-:W-:Y:S02]  /*4140*/  FSEL R57, R57, -INF , P2 ;  /* 0xff80000039397808 */ /* 0x001fe40001000000 */
[----:B------:R-:W-:-:S05]  /*4150*/  ISETP.GT.AND P2, PT, R95, 0x50, PT ;  /* 0x000000505f00780c */ /* 0x000fca0003f44270 */
[----:B------:R0:W-:Y:S08]  /*4160*/  MUFU.EX2 R7, R11 ;  /* 0x0000000b00077308 */ /* 0x0001f00000000800 */
[----:B------:R-:W3:Y:S01]  /*4170*/  MUFU.TANH R60, R60 ;  /* 0x0000003c003c7308 */ /* 0x000ee20000002400 */
[----:B0-----:R-:W-:-:S01]  /*4180*/  FFMA.FTZ R11, R77, UR6, -R24 ;  /* 0x000000064d0b7c23 */ /* 0x001fc20008010818 */
[----:B------:R-:W-:Y:S01]  /*4190*/  FSEL R77, R56, -INF , P1 ;  /* 0xff800000384d7808 */ /* 0x000fe20000800000 */
[----:B------:R-:W-:-:S01]  /*41a0*/  FFMA.FTZ R56, R67, UR6, -R24 ;  /* 0x0000000643387c23 */ /* 0x000fc20008010818 */
[----:B------:R-:W-:-:S02]  /*41b0*/  ISETP.GT.AND P1, PT, R95, 0x49, PT ;  /* 0x000000495f00780c */ /* 0x000fc40003f24270 */
[----:B------:R-:W-:Y:S02]  /*41c0*/  FMNMX.FTZ R14, R77, R14, !PT ;  /* 0x0000000e4d0e7209 */ /* 0x000fe40007810000 */
[----:B------:R-:W0:Y:S01]  /*41d0*/  MUFU.TANH R62, R62 ;  /* 0x0000003e003e7308 */ /* 0x000e220000002400 */
[----:B-1----:R-:W-:Y:S02]  /*41e0*/  FSEL R58, R58, -INF , P1 ;  /* 0xff8000003a3a7808 */ /* 0x002fe40000800000 */
[----:B------:R-:W-:Y:S02]  /*41f0*/  ISETP.GT.AND P1, PT, R95, 0x51, PT ;  /* 0x000000515f00780c */ /* 0x000fe40003f24270 */
[----:B--2---:R-:W-:Y:S02]  /*4200*/  FSEL R59, R59, -INF , P2 ;  /* 0xff8000003b3b7808 */ /* 0x004fe40001000000 */
[----:B------:R-:W-:Y:S01]  /*4210*/  ISETP.GT.AND P2, PT, R95, 0x58, PT ;  /* 0x000000585f00780c */ /* 0x000fe20003f44270 */
[----:B------:R-:W1:Y:S01]  /*4220*/  MUFU.TANH R61, R61 ;  /* 0x0000003d003d7308 */ /* 0x000e620000002400 */
[----:B---3--:R-:W-:-:S02]  /*4230*/  FSEL R60, R60, -INF , P1 ;  /* 0xff8000003c3c7808 */ /* 0x008fc40000800000 */
[----:B------:R-:W-:-:S05]  /*4240*/  ISETP.GT.AND P1, PT, R95, 0x59, PT ;  /* 0x000000595f00780c */ /* 0x000fca0003f24270 */
[----:B------:R2:W3:Y:S01]  /*4250*/  MUFU.EX2 R10, R13 ;  /* 0x0000000d000a7308 */ /* 0x0004e20000000800 */
[----:B0-----:R-:W-:Y:S02]  /*4260*/  FSEL R62, R62, -INF , P2 ;  /* 0xff8000003e3e7808 */ /* 0x001fe40001000000 */
[----:B------:R-:W-:-:S05]  /*4270*/  ISETP.GT.AND P2, PT, R95, 0x60, PT ;  /* 0x000000605f00780c */ /* 0x000fca0003f44270 */
[----:B------:R-:W0:Y:S01]  /*4280*/  MUFU.TANH R63, R63 ;  /* 0x0000003f003f7308 */ /* 0x000e220000002400 */
[----:B--2---:R-:W-:Y:S02]  /*4290*/  FMNMX.FTZ R13, R57, R14, !PT ;  /* 0x0000000e390d7209 */ /* 0x004fe40007810000 */
[----:B-1----:R-:W-:Y:S02]  /*42a0*/  FSEL R89, R61, -INF , P1 ;  /* 0xff8000003d597808 */ /* 0x002fe40000800000 */
[----:B------:R-:W-:Y:S02]  /*42b0*/  FMNMX.FTZ R14, R58, R13, !PT ;  /* 0x0000000d3a0e7209 */ /* 0x000fe40007810000 */
[----:B------:R-:W-:Y:S01]  /*42c0*/  ISETP.GT.AND P1, PT, R95, 0x61, PT ;  /* 0x000000615f00780c */ /* 0x000fe20003f24270 */
[----:B------:R-:W1:Y:S01]  /*42d0*/  MUFU.TANH R40, R40 ;  /* 0x0000002800287308 */ /* 0x000e620000002400 */
[----:B------:R-:W-:Y:S02]  /*42e0*/  FMNMX.FTZ R13, R59, R14, !PT ;  /* 0x0000000e3b0d7209 */ /* 0x000fe40007810000 */
[----:B---3--:R-:W-:-:S02]  /*42f0*/  F2FP.SATFINITE.E4M3.F32.PACK_AB_MERGE_C R213, R10, R7, RZ ;  /* 0x000000070ad5723e */ /* 0x008fc400048070ff */
[----:B------:R-:W-:-:S03]  /*4300*/  FMNMX.FTZ R13, R60, R13, !PT ;  /* 0x0000000d3c0d7209 */ /* 0x000fc60007810000 */
[----:B------:R-:W2:Y:S01]  /*4310*/  MUFU.TANH R96, R96 ;  /* 0x0000006000607308 */ /* 0x000ea20000002400 */
[----:B------:R-:W-:Y:S02]  /*4320*/  FMNMX.FTZ R20, R62, R13, !PT ;  /* 0x0000000d3e147209 */ /* 0x000fe40007810000 */
[----:B0-----:R-:W-:Y:S02]  /*4330*/  FSEL R90, R63, -INF , P2 ;  /* 0xff8000003f5a7808 */ /* 0x001fe40001000000 */
[----:B------:R-:W-:Y:S01]  /*4340*/  FMNMX.FTZ R15, R89, R20, !PT ;  /* 0x00000014590f7209 */ /* 0x000fe20007810000 */
[----:B------:R-:W-:Y:S01]  /*4350*/  FFMA.FTZ R20, R69, UR6, -R24 ;  /* 0x0000000645147c23 */ /* 0x000fe20008010818 */
[----:B------:R-:W-:Y:S01]  /*4360*/  ISETP.GT.AND P2, PT, R95, 0x68, PT ;  /* 0x000000685f00780c */ /* 0x000fe20003f44270 */
[----:B------:R-:W0:Y:S01]  /*4370*/  MUFU.TANH R100, R100 ;  /* 0x0000006400647308 */ /* 0x000e220000002400 */
[----:B-1----:R-:W-:Y:S02]  /*4380*/  FSEL R63, R40, -INF , P1 ;  /* 0xff800000283f7808 */ /* 0x002fe40000800000 */
[----:B------:R-:W-:-:S02]  /*4390*/  FMNMX.FTZ R40, R90, R15, !PT ;  /* 0x0000000f5a287209 */ /* 0x000fc40007810000 */
[----:B------:R-:W-:Y:S02]  /*43a0*/  ISETP.GT.AND P1, PT, R95, 0x69, PT ;  /* 0x000000695f00780c */ /* 0x000fe40003f24270 */
[----:B------:R-:W-:Y:S01]  /*43b0*/  FMNMX.FTZ R40, R63, R40, !PT ;  /* 0x000000283f287209 */ /* 0x000fe20007810000 */
[----:B------:R1:W-:Y:S01]  /*43c0*/  MUFU.EX2 R13, R70 ;  /* 0x00000046000d7308 */ /* 0x0003e20000000800 */
[----:B--2---:R-:W-:Y:S02]  /*43d0*/  FSEL R69, R96, -INF , P2 ;  /* 0xff80000060457808 */ /* 0x004fe40001000000 */
[----:B------:R-:W-:Y:S02]  /*43e0*/  ISETP.GT.AND P2, PT, R95, 0x70, PT ;  /* 0x000000705f00780c */ /* 0x000fe40003f44270 */
[----:B------:R-:W-:Y:S02]  /*43f0*/  FSEL R61, R102, -INF , P1 ;  /* 0xff800000663d7808 */ /* 0x000fe40000800000 */
[----:B------:R-:W-:Y:S01]  /*4400*/  FMNMX.FTZ R40, R69, R40, !PT ;  /* 0x0000002845287209 */ /* 0x000fe20007810000 */
[----:B------:R-:W2:Y:S01]  /*4410*/  MUFU.TANH R98, R98 ;  /* 0x0000006200627308 */ /* 0x000ea20000002400 */
[----:B------:R-:W-:-:S02]  /*4420*/  ISETP.GT.AND P1, PT, R95, 0x71, PT ;  /* 0x000000715f00780c */ /* 0x000fc40003f24270 */
[----:B------:R-:W-:Y:S02]  /*4430*/  FSEL R68, R104, -INF , P2 ;  /* 0xff80000068447808 */ /* 0x000fe40001000000 */
[----:B------:R-:W-:Y:S02]  /*4440*/  FMNMX.FTZ R15, R61, R40, !PT ;  /* 0x000000283d0f7209 */ /* 0x000fe40007810000 */
[----:B------:R-:W-:Y:S01]  /*4450*/  ISETP.GT.AND P2, PT, R95, 0x78, PT ;  /* 0x000000785f00780c */ /* 0x000fe20003f44270 */
[----:B------:R-:W3:Y:S01]  /*4460*/  MUFU.TANH R94, R94 ;  /* 0x0000005e005e7308 */ /* 0x000ee20000002400 */
[----:B-1----:R-:W-:Y:S02]  /*4470*/  FSEL R70, R105, -INF , P1 ;  /* 0xff80000069467808 */ /* 0x002fe40000800000 */
[----:B------:R-:W-:Y:S02]  /*4480*/  CS2R R104, SRZ ;  /* 0x0000000000687805 */ /* 0x000fe4000001ff00 */
[----:B------:R-:W-:-:S02]  /*4490*/  FMNMX.FTZ R15, R68, R15, !PT ;  /* 0x0000000f440f7209 */ /* 0x000fc40007810000 */
[C---:B------:R-:W-:Y:S02]  /*44a0*/  ISETP.GT.AND P1, PT, R95.reuse, 0x79, PT ;  /* 0x000000795f00780c */ /* 0x040fe40003f24270 */
[----:B------:R-:W-:Y:S01]  /*44b0*/  FSEL R67, R106, -INF , P2 ;  /* 0xff8000006a437808 */ /* 0x000fe20001000000 */
[----:B------:R1:W-:Y:S01]  /*44c0*/  MUFU.EX2 R14, R71 ;  /* 0x00000047000e7308 */ /* 0x0003e20000000800 */
[----:B------:R-:W-:Y:S01]  /*44d0*/  FMNMX.FTZ R40, R70, R15, !PT ;  /* 0x0000000f46287209 */ /* 0x000fe20007810000 */
[----:B------:R-:W-:Y:S01]  /*44e0*/  FFMA.FTZ R15, R66, UR6, -R24 ;  /* 0x00000006420f7c23 */ /* 0x000fe20008010818 */
[----:B------:R-:W-:Y:S02]  /*44f0*/  ISETP.GT.AND P2, PT, R95, 0x80, PT ;  /* 0x000000805f00780c */ /* 0x000fe40003f44270 */
[----:B------:R-:W-:-:S03]  /*4500*/  FMNMX.FTZ R40, R67, R40, !PT ;  /* 0x0000002843287209 */ /* 0x000fc60007810000 */
[----:B------:R4:W-:Y:S01]  /*4510*/  MUFU.EX2 R9, R11 ;  /* 0x0000000b00097308 */ /* 0x0009e20000000800 */
[----:B-1----:R-:W-:Y:S02]  /*4520*/  FSEL R71, R107, -INF , P1 ;  /* 0xff8000006b477808 */ /* 0x002fe40000800000 */
[----:B------:R-:W-:Y:S02]  /*4530*/  CS2R R106, SRZ ;  /* 0x00000000006a7805 */ /* 0x000fe4000001ff00 */
[----:B------:R-:W-:-:S04]  /*4540*/  ISETP.GT.AND P1, PT, R95, 0x81, PT ;  /* 0x000000815f00780c */ /* 0x000fc80003f24270 */
[----:B------:R-:W-:Y:S01]  /*4550*/  FSEL R66, R103, -INF , P1 ;  /* 0xff80000067427808 */ /* 0x000fe20000800000 */
[----:B------:R-:W-:Y:S01]  /*4560*/  MUFU.TANH R84, R84 ;  /* 0x0000005400547308 */ /* 0x000fe20000002400 */
[----:B----4-:R-:W-:-:S01]  /*4570*/  FFMA.FTZ R11, R74, UR6, -R24 ;  /* 0x000000064a0b7c23 */ /* 0x010fc20008010818 */
[----:B0-----:R-:W-:Y:S02]  /*4580*/  FSEL R74, R100, -INF , P2 ;  /* 0xff800000644a7808 */ /* 0x001fe40001000000 */
[----:B------:R-:W-:Y:S02]  /*4590*/  CS2R R102, SRZ ;  /* 0x0000000000667805 */ /* 0x000fe4000001ff00 */
[C---:B------:R-:W-:Y:S02]  /*45a0*/  ISETP.GT.AND P2, PT, R95.reuse, 0x88, PT ;  /* 0x000000885f00780c */ /* 0x040fe40003f44270 */
[----:B------:R-:W-:Y:S02]  /*45b0*/  CS2R R100, SRZ ;  /* 0x0000000000647805 */ /* 0x000fe4000001ff00 */
[----:B------:R-:W-:Y:S01]  /*45c0*/  ISETP.GT.AND P1, PT, R95, 0x89, PT ;  /* 0x000000895f00780c */ /* 0x000fe20003f24270 */
[----:B------:R0:W-:Y:S08]  /*45d0*/  MUFU.EX2 R12, R75 ;  /* 0x0000004b000c7308 */ /* 0x0001f00000000800 */
[----:B------:R-:W1:Y:S01]  /*45e0*/  MUFU.TANH R86, R86 ;  /* 0x0000005600567308 */ /* 0x000e620000002400 */
[----:B0-----:R-:W-:Y:S01]  /*45f0*/  FMNMX.FTZ R75, R71, R40, !PT ;  /* 0x00000028474b7209 */ /* 0x001fe20007810000 */
[----:B------:R-:W-:Y:S01]  /*4600*/  FFMA.FTZ R40, R47, UR6, -R24 ;  /* 0x000000062f287c23 */ /* 0x000fe20008010818 */
[----:B--2---:R-:W-:-:S02]  /*4610*/  FSEL R47, R98, -INF , P2 ;  /* 0xff800000622f7808 */ /* 0x004fc40001000000 */
[----:B------:R-:W-:Y:S02]  /*4620*/  CS2R R98, SRZ ;  /* 0x0000000000627805 */ /* 0x000fe4000001ff00 */
[----:B------:R-:W-:Y:S02]  /*4630*/  FMNMX.FTZ R75, R74, R75, !PT ;  /* 0x0000004b4a4b7209 */ /* 0x000fe40007810000 */
[----:B------:R-:W-:Y:S01]  /*4640*/  ISETP.GT.AND P2, PT, R95, 0x90, PT ;  /* 0x000000905f00780c */ /* 0x000fe20003f44270 */
[----:B------:R-:W0:Y:S01]  /*4650*/  MUFU.TANH R92, R92 ;  /* 0x0000005c005c7308 */ /* 0x000e220000002400 */
[----:B------:R-:W-:Y:S02]  /*4660*/  FMNMX.FTZ R96, R66, R75, !PT ;  /* 0x0000004b42607209 */ /* 0x000fe40007810000 */
[----:B---3--:R-:W-:Y:S02]  /*4670*/  FSEL R75, R94, -INF , P1 ;  /* 0xff8000005e4b7808 */ /* 0x008fe40000800000 */
[----:B------:R-:W-:-:S02]  /*4680*/  FMNMX.FTZ R96, R47, R96, !PT ;  /* 0x000000602f607209 */ /* 0x000fc40007810000 */
[----:B------:R-:W-:Y:S01]  /*4690*/  ISETP.GT.AND P1, PT, R95, 0x91, PT ;  /* 0x000000915f00780c */ /* 0x000fe20003f24270 */
[----:B------:R-:W2:Y:S01]  /*46a0*/  MUFU.TANH R88, R88 ;  /* 0x0000005800587308 */ /* 0x000ea20000002400 */
[----:B------:R-:W-:Y:S02]  /*46b0*/  FMNMX.FTZ R96, R75, R96, !PT ;  /* 0x000000604b607209 */ /* 0x000fe40007810000 */
[----:B-1----:R-:W-:Y:S02]  /*46c0*/  FSEL R86, R86, -INF , P1 ;  /* 0xff80000056567808 */ /* 0x002fe40000800000 */
[----:B------:R-:W-:-:S03]  /*46d0*/  ISETP.GT.AND P1, PT, R95, 0x99, PT ;  /* 0x000000995f00780c */ /* 0x000fc60003f24270 */
[----:B------:R1:W-:Y:S08]  /*46e0*/  MUFU.EX2 R5, R85 ;  /* 0x0000005500057308 */ /* 0x0003f00000000800 */
[----:B------:R-:W-:Y:S01]  /*46f0*/  MUFU.EX2 R25, R25 ;  /* 0x0000001900197308 */ /* 0x000fe20000000800 */
[----:B-1----:R-:W-:Y:S01]  /*4700*/  FSEL R85, R84, -INF , P2 ;  /* 0xff80000054557808 */ /* 0x002fe20001000000 */
[----:B------:R-:W-:Y:S01]  /*4710*/  FFMA.FTZ R84, R41, UR6, -R24 ;  /* 0x0000000629547c23 */ /* 0x000fe20008010818 */
[----:B------:R-:W-:-:S02]  /*4720*/  ISETP.GT.AND P2, PT, R95, 0x98, PT ;  /* 0x000000985f00780c */ /* 0x000fc40003f44270 */
[----:B------:R-:W-:Y:S02]  /*4730*/  FMNMX.FTZ R41, R85, R96, !PT ;  /* 0x0000006055297209 */ /* 0x000fe40007810000 */
[----:B0-----:R-:W-:Y:S01]  /*4740*/  FSEL R87, R92, -INF , P2 ;  /* 0xff8000005c577808 */ /* 0x001fe20001000000 */
[----:B------:R-:W0:Y:S01]  /*4750*/  MUFU.EX2 R28, R28 ;  /* 0x0000001c001c7308 */ /* 0x000e220000000800 */
[----:B------:R-:W-:Y:S02]  /*4760*/  FMNMX.FTZ R92, R86, R41, !PT ;  /* 0x00000029565c7209 */ /* 0x000fe40007810000 */
[----:B--2---:R-:W-:Y:S02]  /*4770*/  FSEL R88, R88, -INF , P1 ;  /* 0xff80000058587808 */ /* 0x004fe40000800000 */
[----:B------:R-:W-:-:S03]  /*4780*/  FMNMX.FTZ R41, R87, R92, !PT ;  /* 0x0000005c57297209 */ /* 0x000fc60007810000 */
[----:B------:R-:W-:Y:S01]  /*4790*/  MUFU.EX2 R29, R29 ;  /* 0x0000001d001d7308 */ /* 0x000fe20000000800 */
[----:B------:R-:W-:Y:S01]  /*47a0*/  FMNMX.FTZ R91, R88, R41, !PT ;  /* 0x00000029585b7209 */ /* 0x000fe20007810000 */
[--C-:B------:R-:W-:Y:S01]  /*47b0*/  FFMA.FTZ R41, R46, UR6, -R24.reuse ;  /* 0x000000062e297c23 */ /* 0x100fe20008010818 */
[----:B------:R-:W-:-:S01]  /*47c0*/  FFMA.FTZ R46, R65, UR6, -R24 ;  /* 0x00000006412e7c23 */ /* 0x000fc20008010818 */
[--C-:B------:R-:W-:Y:S01]  /*47d0*/  FFMA.FTZ R65, R35, UR6, -R24.reuse ;  /* 0x0000000623417c23 */ /* 0x100fe20008010818 */
[----:B------:R-:W-:-:S01]  /*47e0*/  FFMA.FTZ R35, R64, UR6, -R24 ;  /* 0x0000000640237c23 */ /* 0x000fc20008010818 */
[----:B------:R-:W1:Y:S01]  /*47f0*/  SHFL.BFLY PT, R92, R91, 0x2, 0x1f ;  /* 0x0c401f005b5c7f89 */ /* 0x000e6200000e0000 */
[----:B------:R-:W-:-:S01]  /*4800*/  FFMA.FTZ R64, R51, UR6, -R24 ;  /* 0x0000000633407c23 */ /* 0x000fc20008010818 */
[----:B------:R-:W2:Y:S01]  /*4810*/  MUFU.EX2 R32, R32 ;  /* 0x0000002000207308 */ /* 0x000ea20000000800 */
[----:B0-----:R-:W-:-:S07]  /*4820*/  FADD.FTZ R96, R25, R28 ;  /* 0x0000001c19607221 */ /* 0x001fce0000010000 */
[----:B------:R-:W-:Y:S08]  /*4830*/  MUFU.EX2 R33, R33 ;  /* 0x0000002100217308 */ /* 0x000ff00000000800 */
[----:B------:R-:W-:Y:S01]  /*4840*/  MUFU.EX2 R4, R93 ;  /* 0x0000005d00047308 */ /* 0x000fe20000000800 */
[----:B--2---:R-:W-:-:S04]  /*4850*/  F2FP.SATFINITE.E4M3.F32.PACK_AB_MERGE_C R217, R32, R29, RZ ;  /* 0x0000001d20d9723e */ /* 0x004fc800048070ff */
[----:B------:R-:W-:Y:S02]  /*4860*/  F2FP.SATFINITE.E4M3.F32.PACK_AB_MERGE_C R217, R28, R25, R217 ;  /* 0x000000191cd9723e */ /* 0x000fe400048070d9 */
[----:B-1----:R-:W-:Y:S01]  /*4870*/  FMNMX.FTZ R92, R91, R92, !PT ;  /* 0x0000005c5b5c7209 */ /* 0x002fe20007810000 */
[----:B------:R-:W-:Y:S04]  /*4880*/  MUFU.EX2 R3, R3 ;  /* 0x0000000300037308 */ /* 0x000fe80000000800 */
[----:B------:R-:W0:Y:S04]  /*4890*/  SHFL.BFLY PT, R121, R92, 0x1, 0x1f ;  /* 0x0c201f005c797f89 */ /* 0x000e2800000e0000 */
[----:B------:R-:W1:Y:S08]  /*48a0*/  MUFU.EX2 R6, R6 ;  /* 0x0000000600067308 */ /* 0x000e700000000800 */
[----:B------:R-:W2:Y:S08]  /*48b0*/  MUFU.EX2 R8, R8 ;  /* 0x0000000800087308 */ /* 0x000eb00000000800 */
[----:B------:R-:W-:Y:S01]  /*48c0*/  MUFU.EX2 R11, R11 ;  /* 0x0000000b000b7308 */ /* 0x000fe20000000800 */
[----:B-1----:R-:W-:-:S02]  /*48d0*/  F2FP.SATFINITE.E4M3.F32.PACK_AB_MERGE_C R219, R6, R3, RZ ;  /* 0x0000000306db723e */ /* 0x002fc400048070ff */
[----:B0-----:R-:W-:Y:S01]  /*48e0*/  FMNMX.FTZ R121, R92, R121, !PT ;  /* 0x000000795c797209 */ /* 0x001fe20007810000 */
[----:B------:R-:W-:Y:S01]  /*48f0*/  IMAD.U32 R92, RZ, RZ, UR6 ;  /* 0x00000006ff5c7e24 */ /* 0x000fe2000f8e00ff */
[----:B------:R-:W-:Y:S02]  /*4900*/  F2FP.SATFINITE.E4M3.F32.PACK_AB_MERGE_C R219, R4, R33, R219 ;  /* 0x0000002104db723e */ /* 0x000fe400048070db */
[C---:B------:R-:W-:Y:S01]  /*4910*/  FSETP.NEU.FTZ.AND P1, PT, R121.reuse, -INF , PT ;  /* 0xff8000007900780b */ /* 0x040fe20003f3d000 */
[----:B------:R-:W-:Y:S01]  /*4920*/  FFMA.FTZ R51, R121, R92, -8 ;  /* 0xc100000079337423 */ /* 0x000fe2000001005c */
[----:B------:R-:W-:Y:S01]  /*4930*/  MUFU.EX2 R20, R20 ;  /* 0x0000001400147308 */ /* 0x000fe20000000800 */
[----:B--2---:R-:W-:-:S03]  /*4940*/  F2FP.SATFINITE.E4M3.F32.PACK_AB_MERGE_C R213, R8, R5, R213 ;  /* 0x0000000508d5723e */ /* 0x004fc600048070d5 */
[----:B------:R-:W-:Y:S02]  /*4950*/  FSEL R92, R51, RZ, P1 ;  /* 0x000000ff335c7208 */ /* 0x000fe40000800000 */
[----:B------:R-:W-:Y:S02]  /*4960*/  PLOP3.LUT P1, PT, PT, PT, UP0, 0x80, 0x0 ;  /* 0x000000000000781c */ /* 0x000fe40003f2f008 */
        /* <DEDUP_REMOVED lines=44> */
[----:B------:R-:W-:-:S04]  /*4c30*/  FFMA.FTZ R88, R88, UR6, -R92 ;  /* 0x0000000658587c23 */ /* 0x000fc8000801085c */
[----:B------:R-:W2:Y:S01]  /*4c40*/  MUFU.EX2 R37, R37 ;  /* 0x0000002500257308 */ /* 0x000ea20000000800 */
[----:B0-----:R-:W-:-:S04]  /*4c50*/  F2FP.SATFINITE.E4M3.F32.PACK_AB_MERGE_C R216, R94, R51, RZ ;  /* 0x000000335ed8723e */ /* 0x001fc800048070ff */
[----:B------:R-:W-:-:S03]  /*4c60*/  F2FP.SATFINITE.E4M3.F32.PACK_AB_MERGE_C R216, R45, R44, R216 ;  /* 0x0000002c2dd8723e */ /* 0x000fc600048070d8 */
[----:B------:R0:W-:Y:S08]  /*4c70*/  MUFU.EX2 R93, R82 ;  /* 0x00000052005d7308 */ /* 0x0001f00000000800 */
[----:B------:R-:W-:Y:S01]  /*4c80*/  MUFU.EX2 R91, R78 ;  /* 0x0000004e005b7308 */ /* 0x000fe20000000800 */
[----:B0-----:R-:W-:-:S01]  /*4c90*/  FADD.FTZ R82, R44, R45 ;  /* 0x0000002d2c527221 */ /* 0x001fc20000010000 */
[----:B------:R-:W-:-:S03]  /*4ca0*/  CS2R R44, SRZ ;  /* 0x00000000002c7805 */ /* 0x000fc6000001ff00 */
[----:B------:R-:W-:-:S03]  /*4cb0*/  FADD.FTZ R59, R51, R82 ;  /* 0x00000052333b7221 */ /* 0x000fc60000010000 */
[----:B------:R0:W-:Y:S01]  /*4cc0*/  MUFU.EX2 R78, R77 ;  /* 0x0000004d004e7308 */ /* 0x0001e20000000800 */
[----:B------:R-:W-:-:S01]  /*4cd0*/  FADD.FTZ R59, R94, R59 ;  /* 0x0000003b5e3b7221 */ /* 0x000fc20000010000 */
[----:B------:R-:W-:-:S03]  /*4ce0*/  CS2R R94, SRZ ;  /* 0x00000000005e7805 */ /* 0x000fc6000001ff00 */
[----:B-1----:R-:W-:-:S03]  /*4cf0*/  FADD.FTZ R2, R36, R59 ;  /* 0x0000003b24027221 */ /* 0x002fc60000010000 */
[----:B------:R-:W1:Y:S01]  /*4d00*/  MUFU.EX2 R52, R52 ;  /* 0x0000003400347308 */ /* 0x000e620000000800 */
[----:B0-----:R-:W-:-:S01]  /*4d10*/  FADD.FTZ R77, R29, R96 ;  /* 0x000000601d4d7221 */ /* 0x001fc20000010000 */
[----:B--2---:R-:W-:-:S03]  /*4d20*/  FADD.FTZ R59, R37, R2 ;  /* 0x00000002253b7221 */ /* 0x004fc60000010000 */
[----:B------:R-:W-:-:S03]  /*4d30*/  FADD.FTZ R82, R32, R77 ;  /* 0x0000004d20527221 */ /* 0x000fc60000010000 */
[----:B------:R-:W0:Y:S01]  /*4d40*/  MUFU.EX2 R53, R53 ;  /* 0x0000003500357308 */ /* 0x000e220000000800 */
[----:B------:R-:W-:-:S04]  /*4d50*/  FADD.FTZ R77, R33, R82 ;  /* 0x00000052214d7221 */ /* 0x000fc80000010000 */
[----:B------:R-:W-:-:S03]  /*4d60*/  FADD.FTZ R82, R4, R77 ;  /* 0x0000004d04527221 */ /* 0x000fc60000010000 */
[----:B------:R-:W2:Y:S01]  /*4d70*/  MUFU.EX2 R76, R76 ;  /* 0x0000004c004c7308 */ /* 0x000ea20000000800 */
[----:B------:R-:W-:-:S01]  /*4d80*/  FADD.FTZ R77, R3, R82 ;  /* 0x00000052034d7221 */ /* 0x000fc20000010000 */
[----:B-1----:R-:W-:-:S03]  /*4d90*/  FADD.FTZ R2, R52, R59 ;  /* 0x0000003b34027221 */ /* 0x002fc60000010000 */
[----:B------:R-:W-:-:S03]  /*4da0*/  FADD.FTZ R24, R6, R77 ;  /* 0x0000004d06187221 */ /* 0x000fc60000010000 */
[----:B------:R-:W1:Y:S01]  /*4db0*/  MUFU.EX2 R80, R80 ;  /* 0x0000005000507308 */ /* 0x000e620000000800 */
[----:B0-----:R-:W-:-:S01]  /*4dc0*/  FADD.FTZ R59, R53, R2 ;  /* 0x00000002353b7221 */ /* 0x001fc20000010000 */
[----:B------:R-:W-:Y:S01]  /*4dd0*/  FADD.FTZ R77, R5, R24 ;  /* 0x00000018054d7221 */ /* 0x000fe20000010000 */
[----:B------:R-:W-:-:S03]  /*4de0*/  F2FP.SATFINITE.E4M3.F32.PACK_AB_MERGE_C R218, R53, R52, RZ ;  /* 0x0000003435da723e */ /* 0x000fc600048070ff */
[----:B------:R-:W-:Y:S01]  /*4df0*/  FADD.FTZ R82, R8, R77 ;  /* 0x0000004d08527221 */ /* 0x000fe20000010000 */
[----:B------:R-:W-:Y:S01]  /*4e00*/  F2FP.SATFINITE.E4M3.F32.PACK_AB_MERGE_C R218, R37, R36, R218 ;  /* 0x0000002425da723e */ /* 0x000fe200048070da */
[----:B------:R-:W0:Y:S01]  /*4e10*/  MUFU.EX2 R48, R48 ;  /* 0x0000003000307308 */ /* 0x000e220000000800 */
[----:B--2---:R-:W-:-:S01]  /*4e20*/  FADD.FTZ R24, R76, R59 ;  /* 0x0000003b4c187221 */ /* 0x004fc20000010000 */
[----:B------:R-:W-:Y:S01]  /*4e30*/  FADD.FTZ R77, R7, R82 ;  /* 0x00000052074d7221 */ /* 0x000fe20000010000 */
[----:B------:R-:W-:Y:S02]  /*4e40*/  CS2R R36, SRZ ;  /* 0x0000000000247805 */ /* 0x000fe4000001ff00 */
[----:B------:R-:W-:Y:S01]  /*4e50*/  FADD.FTZ R59, R91, R24 ;  /* 0x000000185b3b7221 */ /* 0x000fe20000010000 */
[----:B------:R-:W-:-:S01]  /*4e60*/  FADD.FTZ R96, R10, R77 ;  /* 0x0000004d0a607221 */ /* 0x000fc20000010000 */
[----:B------:R-:W-:Y:S01]  /*4e70*/  FFMA.FTZ R24, R47, UR6, -R92 ;  /* 0x000000062f187c23 */ /* 0x000fe2000801085c */
[----:B------:R-:W2:Y:S01]  /*4e80*/  MUFU.EX2 R83, R83 ;  /* 0x0000005300537308 */ /* 0x000ea20000000800 */
[----:B-1----:R-:W-:-:S01]  /*4e90*/  FADD.FTZ R82, R80, R59 ;  /* 0x0000003b50527221 */ /* 0x002fc20000010000 */
[----:B------:R-:W-:-:S02]  /*4ea0*/  F2FP.SATFINITE.E4M3.F32.PACK_AB_MERGE_C R212, R93, R80, RZ ;  /* 0x000000505dd4723e */ /* 0x000fc400048070ff */
[----:B------:R-:W-:Y:S01]  /*4eb0*/  CS2R R80, SRZ ;  /* 0x0000000000507805 */ /* 0x000fe2000001ff00 */
[----:B------:R-:W-:Y:S01]  /*4ec0*/  FADD.FTZ R59, R93, R82 ;  /* 0x000000525d3b7221 */ /* 0x000fe20000010000 */
[----:B------:R-:W-:Y:S02]  /*4ed0*/  F2FP.SATFINITE.E4M3.F32.PACK_AB_MERGE_C R212, R91, R76, R212 ;  /* 0x0000004c5bd4723e */ /* 0x000fe400048070d4 */
[----:B------:R-:W-:Y:S01]  /*4ee0*/  CS2R R92, SRZ ;  /* 0x00000000005c7805 */ /* 0x000fe2000001ff00 */
[----:B------:R-:W1:Y:S01]  /*4ef0*/  MUFU.EX2 R72, R72 ;  /* 0x0000004800487308 */ /* 0x000e620000000800 */
[----:B0-----:R-:W-:-:S01]  /*4f00*/  FADD.FTZ R82, R48, R59 ;  /* 0x0000003b30527221 */ /* 0x001fc20000010000 */
[----:B------:R-:W-:-:S06]  /*4f10*/  CS2R R76, SRZ ;  /* 0x00000000004c7805 */ /* 0x000fcc000001ff00 */
[----:B------:R-:W0:Y:S01]  /*4f20*/  MUFU.EX2 R79, R79 ;  /* 0x0000004f004f7308 */ /* 0x000e220000000800 */
[----:B--2---:R-:W-:-:S07]  /*4f30*/  FADD.FTZ R59, R83, R82 ;  /* 0x00000052533b7221 */ /* 0x004fce0000010000 */
[----:B------:R2:W-:Y:S08]  /*4f40*/  MUFU.EX2 R2, R61 ;  /* 0x0000003d00027308 */ /* 0x0005f00000000800 */
[----:B------:R-:W3:Y:S01]  /*4f50*/  MUFU.EX2 R73, R73 ;  /* 0x0000004900497308 */ /* 0x000ee20000000800 */
[----:B--2---:R-:W-:-:S04]  /*4f60*/  FADD.FTZ R61, R9, R96 ;  /* 0x00000060093d7221 */ /* 0x004fc80000010000 */
[----:B------:R-:W-:-:S03]  /*4f70*/  FADD.FTZ R96, R12, R61 ;  /* 0x0000003d0c607221 */ /* 0x000fc60000010000 */
[----:B------:R-:W2:Y:S01]  /*4f80*/  MUFU.EX2 R57, R57 ;  /* 0x0000003900397308 */ /* 0x000ea20000000800 */
[----:B------:R-:W-:-:S01]  /*4f90*/  FADD.FTZ R61, R11, R96 ;  /* 0x000000600b3d7221 */ /* 0x000fc20000010000 */
[----:B------:R-:W-:-:S03]  /*4fa0*/  CS2R R96, SRZ ;  /* 0x0000000000607805 */ /* 0x000fc6000001ff00 */
[C---:B------:R-:W-:Y:S01]  /*4fb0*/  FADD.FTZ R32, R14.reuse, R61 ;  /* 0x0000003d0e207221 */ /* 0x040fe20000010000 */
[----:B------:R-:W-:Y:S02]  /*4fc0*/  F2FP.SATFINITE.E4M3.F32.PACK_AB_MERGE_C R14, R14, R11, RZ ;  /* 0x0000000b0e0e723e */ /* 0x000fe400048070ff */
[----:B------:R1:W-:Y:S01]  /*4fd0*/  MUFU.EX2 R47, R70 ;  /* 0x00000046002f7308 */ /* 0x0003e20000000800 */
[----:B------:R-:W-:-:S01]  /*4fe0*/  FADD.FTZ R29, R13, R32 ;  /* 0x000000200d1d7221 */ /* 0x000fc20000010000 */
[----:B------:R-:W-:-:S03]  /*4ff0*/  F2FP.SATFINITE.E4M3.F32.PACK_AB_MERGE_C R215, R12, R9, R14 ;  /* 0x000000090cd7723e */ /* 0x000fc6000480700e */
[----:B------:R-:W-:-:S03]  /*5000*/  FADD.FTZ R52, R20, R29 ;  /* 0x0000001d14347221 */ /* 0x000fc60000010000 */
[----:B------:R-:W4:Y:S01]  /*5010*/  MUFU.EX2 R56, R56 ;  /* 0x0000003800387308 */ /* 0x000f220000000800 */
[----:B-1----:R-:W-:-:S01]  /*5020*/  FADD.FTZ R70, R72, R59 ;  /* 0x0000003b48467221 */ /* 0x002fc20000010000 */
[----:B------:R-:W-:Y:S01]  /*5030*/  FADD.FTZ R29, R21, R52 ;  /* 0x00000034151d7221 */ /* 0x000fe20000010000 */
[C---:B0-----:R-:W-:Y:S02]  /*5040*/  F2FP.SATFINITE.E4M3.F32.PACK_AB_MERGE_C R72, R79.reuse, R72, RZ ;  /* 0x000000484f48723e */ /* 0x041fe400048070ff */
[----:B------:R-:W-:Y:S01]  /*5050*/  CS2R R52, SRZ ;  /* 0x0000000000347805 */ /* 0x000fe2000001ff00 */
[----:B------:R-:W-:-:S01]  /*5060*/  FADD.FTZ R70, R79, R70 ;  /* 0x000000464f467221 */ /* 0x000fc20000010000 */
[----:B------:R-:W-:Y:S01]  /*5070*/  F2FP.SATFINITE.E4M3.F32.PACK_AB_MERGE_C R214, R83, R48, R72 ;  /* 0x0000003053d6723e */ /* 0x000fe20004807048 */
[----:B------:R-:W0:Y:S02]  /*5080*/  MUFU.EX2 R58, R58 ;  /* 0x0000003a003a7308 */ /* 0x000e240000000800 */
[----:B---3--:R-:W-:-:S01]  /*5090*/  FADD.FTZ R3, R73, R70 ;  /* 0x0000004649037221 */ /* 0x008fc20000010000 */
[----:B------:R-:W-:-:S03]  /*50a0*/  CS2R R82, SRZ ;  /* 0x0000000000527805 */ /* 0x000fc6000001ff00 */
[----:B------:R-:W-:Y:S02]  /*50b0*/  FADD.FTZ R32, R78, R3 ;  /* 0x000000034e207221 */ /* 0x000fe40000010000 */
[----:B------:R-:W1:Y:S02]  /*50c0*/  MUFU.EX2 R15, R15 ;  /* 0x0000000f000f7308 */ /* 0x000e640000000800 */
[----:B--2---:R-:W-:-:S01]  /*50d0*/  FADD.FTZ R3, R57, R32 ;  /* 0x0000002039037221 */ /* 0x004fc20000010000 */
[C---:B----4-:R-:W-:Y:S01]  /*50e0*/  FADD.FTZ R32, R56.reuse, R29 ;  /* 0x0000001d38207221 */ /* 0x050fe20000010000 */
[----:B------:R-:W-:Y:S02]  /*50f0*/  F2FP.SATFINITE.E4M3.F32.PACK_AB_MERGE_C R21, R56, R21, RZ ;  /* 0x000000153815723e */ /* 0x000fe400048070ff */
[----:B------:R-:W-:Y:S02]  /*5100*/  CS2R R28, SRZ ;  /* 0x00000000001c7805 */ /* 0x000fe4000001ff00 */
[----:B------:R-:W-:Y:S01]  /*5110*/  F2FP.SATFINITE.E4M3.F32.PACK_AB_MERGE_C R209, R20, R13, R21 ;  /* 0x0000000d14d1723e */ /* 0x000fe20004807015 */
[----:B------:R-:W2:Y:S01]  /*5120*/  MUFU.EX2 R49, R49 ;  /* 0x0000003100317308 */ /* 0x000ea20000000800 */
[----:B0-----:R-:W-:-:S01]  /*5130*/  FADD.FTZ R10, R58, R3 ;  /* 0x000000033a0a7221 */ /* 0x001fc20000010000 */
[----:B------:R-:W-:-:S02]  /*5140*/  F2FP.SATFINITE.E4M3.F32.PACK_AB_MERGE_C R57, R58, R57, RZ ;  /* 0x000000393a39723e */ /* 0x000fc400048070ff */
[----:B------:R-:W-:Y:S02]  /*5150*/  CS2R R58, SRZ ;  /* 0x00000000003a7805 */ /* 0x000fe4000001ff00 */
[----:B------:R-:W-:Y:S02]  /*5160*/  F2FP.SATFINITE.E4M3.F32.PACK_AB_MERGE_C R208, R78, R73, R57 ;  /* 0x000000494ed0723e */ /* 0x000fe40004807039 */
[----:B------:R-:W-:Y:S01]  /*5170*/  CS2R R78, SRZ ;  /* 0x00000000004e7805 */ /* 0x000fe2000001ff00 */
[----:B------:R-:W0:Y:S01]  /*5180*/  MUFU.EX2 R40, R40 ;  /* 0x0000002800287308 */ /* 0x000e220000000800 */
[----:B-1----:R-:W-:-:S01]  /*5190*/  FADD.FTZ R11, R15, R32 ;  /* 0x000000200f0b7221 */ /* 0x002fc20000010000 */
[----:B------:R-:W-:Y:S02]  /*51a0*/  CS2R R72, SRZ ;  /* 0x0000000000487805 */ /* 0x000fe4000001ff00 */
[----:B------:R-:W-:Y:S02]  /*51b0*/  CS2R R56, SRZ ;  /* 0x0000000000387805 */ /* 0x000fe4000001ff00 */
[----:B------:R-:W-:-:S02]  /*51c0*/  CS2R R32, SRZ ;  /* 0x0000000000207805 */ /* 0x000fc4000001ff00 */
        /* <DEDUP_REMOVED lines=11> */
[C---:B-1----:R-:W-:Y:S01]  /*5280*/  F2FP.SATFINITE.E4M3.F32.PACK_AB_MERGE_C R43, R84.reuse, R43, RZ ;  /* 0x0000002b542b723e */ /* 0x042fe200048070ff */
[----:B------:R-:W-:-:S03]  /*5290*/  FADD.FTZ R84, R84, R11 ;  /* 0x0000000b54547221 */ /* 0x000fc60000010000 */
[----:B------:R-:W-:-:S03]  /*52a0*/  F2FP.SATFINITE.E4M3.F32.PACK_AB_MERGE_C R211, R40, R15, R43 ;  /* 0x0000000f28d3723e */ /* 0x000fc6000480702b */
[----:B------:R-:W1:Y:S01]  /*52b0*/  MUFU.EX2 R90, R90 ;  /* 0x0000005a005a7308 */ /* 0x000e620000000800 */
[C---:B--2---:R-:W-:Y:S01]  /*52c0*/  F2FP.SATFINITE.E4M3.F32.PACK_AB_MERGE_C R62, R89.reuse, R62, RZ ;  /* 0x0000003e593e723e */ /* 0x044fe200048070ff */
[----:B------:R-:W-:-:S03]  /*52d0*/  FADD.FTZ R89, R89, R4 ;  /* 0x0000000459597221 */ /* 0x000fc60000010000 */
[----:B------:R-:W-:Y:S02]  /*52e0*/  F2FP.SATFINITE.E4M3.F32.PACK_AB_MERGE_C R210, R60, R49, R62 ;  /* 0x000000313cd2723e */ /* 0x000fe4000480703e */
[----:B------:R-:W-:Y:S02]  /*52f0*/  CS2R R60, SRZ ;  /* 0x00000000003c7805 */ /* 0x000fe4000001ff00 */
[----:B------:R-:W-:Y:S01]  /*5300*/  CS2R R48, SRZ ;  /* 0x0000000000307805 */ /* 0x000fe2000001ff00 */
        /* <DEDUP_REMOVED lines=12> */
[----:B------:R-:W-:-:S03]  /*53d0*/  F2FP.SATFINITE.E4M3.F32.PACK_AB_MERGE_C R69, R2, R69, RZ ;  /* 0x000000450245723e */ /* 0x000fc600048070ff */
[----:B------:R-:W-:Y:S01]  /*53e0*/  FADD.FTZ R5, R2, R5 ;  /* 0x0000000502057221 */ /* 0x000fe20000010000 */
[----:B------:R-:W-:Y:S02]  /*53f0*/  F2FP.SATFINITE.E4M3.F32.PACK_AB_MERGE_C R204, R63, R90, R69 ;  /* 0x0000005a3fcc723e */ /* 0x000fe40004807045 */
[----:B------:R-:W-:Y:S01]  /*5400*/  CS2R R90, SRZ ;  /* 0x00000000005a7805 */ /* 0x000fe2000001ff00 */
[----:B------:R-:W2:Y:S01]  /*5410*/  MUFU.EX2 R68, R68 ;  /* 0x0000004400447308 */ /* 0x000ea20000000800 */
[----:B0-----:R-:W-:-:S01]  /*5420*/  FADD.FTZ R7, R50, R7 ;  /* 0x0000000732077221 */ /* 0x001fc20000010000 */
[----:B------:R-:W-:Y:S02]  /*5430*/  F2FP.SATFINITE.E4M3.F32.PACK_AB_MERGE_C R41, R50, R41, RZ ;  /* 0x000000293229723e */ /* 0x000fe400048070ff */
[----:B------:R-:W-:Y:S02]  /*5440*/  CS2R R62, SRZ ;  /* 0x00000000003e7805 */ /* 0x000fe4000001ff00 */
[----:B------:R-:W-:-:S02]  /*5450*/  CS2R R50, SRZ ;  /* 0x0000000000327805 */ /* 0x000fc4000001ff00 */
[----:B------:R-:W-:Y:S02]  /*5460*/  F2FP.SATFINITE.E4M3.F32.PACK_AB_MERGE_C R205, R42, R27, R41 ;  /* 0x0000001b2acd723e */ /* 0x000fe40004807029 */
[----:B------:R-:W-:Y:S01]  /*5470*/  CS2R R42, SRZ ;  /* 0x00000000002a7805 */ /* 0x000fe2000001ff00 */
[----:B------:R-:W0:Y:S01]  /*5480*/  MUFU.EX2 R55, R55 ;  /* 0x0000003700377308 */ /* 0x000e220000000800 */
[----:B-1----:R-:W-:-:S01]  /*5490*/  FADD.FTZ R4, R46, R7 ;  /* 0x000000072e047221 */ /* 0x002fc20000010000 */
[----:B------:R-:W-:-:S06]  /*54a0*/  CS2R R40, SRZ ;  /* 0x0000000000287805 */ /* 0x000fcc000001ff00 */
[----:B------:R-:W1:Y:S01]  /*54b0*/  MUFU.EX2 R54, R54 ;  /* 0x0000003600367308 */ /* 0x000e620000000800 */
[----:B--2---:R-:W-:-:S04]  /*54c0*/  FADD.FTZ R2, R68, R5 ;  /* 0x0000000544027221 */ /* 0x004fc80000010000 */
[----:B------:R-:W-:-:S03]  /*54d0*/  FADD.FTZ R2, R47, R2 ;  /* 0x000000022f027221 */ /* 0x000fc60000010000 */
[----:B------:R-:W2:Y:S01]  /*54e0*/  MUFU.EX2 R67, R67 ;  /* 0x0000004300437308 */ /* 0x000ea20000000800 */
[----:B0-----:R-:W-:-:S07]  /*54f0*/  FADD.FTZ R5, R55, R4 ;  /* 0x0000000437057221 */ /* 0x001fce0000010000 */
[----:B------:R-:W0:Y:S01]  /*5500*/  MUFU.EX2 R65, R65 ;  /* 0x0000004100417308 */ /* 0x000e220000000800 */
[----:B-1----:R-:W-:-:S07]  /*5510*/  FADD.FTZ R4, R54, R5 ;  /* 0x0000000536047221 */ /* 0x002fce0000010000 */
[----:B------:R1:W3:Y:S01]  /*5520*/  MUFU.EX2 R6, R71 ;  /* 0x0000004700067308 */ /* 0x0002e20000000800 */
[----:B--2---:R-:W-:-:S07]  /*5530*/  FADD.FTZ R5, R67, R2 ;  /* 0x0000000243057221 */ /* 0x004fce0000010000 */
[----:B------:R-:W2:Y:S01]  /*5540*/  MUFU.EX2 R35, R35 ;  /* 0x0000002300237308 */ /* 0x000ea20000000800 */
[----:B0-----:R-:W-:-:S01]  /*5550*/  FADD.FTZ R4, R65, R4 ;  /* 0x0000000441047221 */ /* 0x001fc20000010000 */
[----:B------:R-:W-:Y:S02]  /*5560*/  F2FP.SATFINITE.E4M3.F32.PACK_AB_MERGE_C R54, R65, R54, RZ ;  /* 0x000000364136723e */ /* 0x000fe400048070ff */
[----:B-1----:R-:W-:Y:S02]  /*5570*/  CS2R R70, SRZ ;  /* 0x0000000000467805 */ /* 0x002fe4000001ff00 */
[----:B------:R-:W-:Y:S02]  /*5580*/  F2FP.SATFINITE.E4M3.F32.PACK_AB_MERGE_C R207, R55, R46, R54 ;  /* 0x0000002e37cf723e */ /* 0x000fe40004807036 */
[----:B------:R-:W-:Y:S01]  /*5590*/  CS2R R54, SRZ ;  /* 0x0000000000367805 */ /* 0x000fe2000001ff00 */
[----:B------:R-:W0:Y:S01]  /*55a0*/  MUFU.EX2 R74, R74 ;  /* 0x0000004a004a7308 */ /* 0x000e220000000800 */
[----:B---3--:R-:W-:-:S01]  /*55b0*/  FADD.FTZ R5, R6, R5 ;  /* 0x0000000506057221 */ /* 0x008fc20000010000 */
[----:B------:R-:W-:-:S04]  /*55c0*/  F2FP.SATFINITE.E4M3.F32.PACK_AB_MERGE_C R67, R6, R67, RZ ;  /* 0x000000430643723e */ /* 0x000fc800048070ff */
[----:B------:R-:W-:Y:S02]  /*55d0*/  F2FP.SATFINITE.E4M3.F32.PACK_AB_MERGE_C R206, R47, R68, R67 ;  /* 0x000000442fce723e */ /* 0x000fe40004807043 */
[----:B------:R-:W-:Y:S01]  /*55e0*/  CS2R R68, SRZ ;  /* 0x0000000000447805 */ /* 0x000fe2000001ff00 */
[----:B------:R-:W1:Y:S01]  /*55f0*/  MUFU.EX2 R64, R64 ;  /* 0x0000004000407308 */ /* 0x000e620000000800 */
[----:B--2---:R-:W-:-:S01]  /*5600*/  FADD.FTZ R7, R35, R4 ;  /* 0x0000000423077221 */ /* 0x004fc20000010000 */
[----:B------:R-:W-:-:S06]  /*5610*/  CS2R R46, SRZ ;  /* 0x00000000002e7805 */ /* 0x000fcc000001ff00 */
[----:B------:R2:W3:Y:S01]  /*5620*/  MUFU.EX2 R3, R66 ;  /* 0x0000004200037308 */ /* 0x0004e20000000800 */
[----:B0-----:R-:W-:-:S07]  /*5630*/  FADD.FTZ R2, R74, R5 ;  /* 0x000000054a027221 */ /* 0x001fce0000010000 */
[----:B------:R-:W0:Y:S01]  /*5640*/  MUFU.EX2 R39, R39 ;  /* 0x0000002700277308 */ /* 0x000e220000000800 */
[----:B-1----:R-:W-:-:S01]  /*5650*/  FADD.FTZ R4, R64, R7 ;  /* 0x0000000740047221 */ /* 0x002fc20000010000 */
[----:B--2---:R-:W-:-:S06]  /*5660*/  CS2R R66, SRZ ;  /* 0x0000000000427805 */ /* 0x004fcc000001ff00 */
[----:B------:R-:W1:Y:S01]  /*5670*/  MUFU.EX2 R24, R24 ;  /* 0x0000001800187308 */ /* 0x000e620000000800 */
[----:B---3--:R-:W-:-:S07]  /*5680*/  FADD.FTZ R7, R3, R2 ;  /* 0x0000000203077221 */ /* 0x008fce0000010000 */
[----:B------:R-:W2:Y:S01]  /*5690*/  MUFU.EX2 R38, R38 ;  /* 0x0000002600267308 */ /* 0x000ea20000000800 */
[----:B0-----:R-:W-:-:S07]  /*56a0*/  FADD.FTZ R9, R39, R4 ;  /* 0x0000000427097221 */ /* 0x001fce0000010000 */
[----:B------:R-:W0:Y:S01]  /*56b0*/  MUFU.EX2 R75, R75 ;  /* 0x0000004b004b7308 */ /* 0x000e220000000800 */
[----:B-1----:R-:W-:-:S07]  /*56c0*/  FADD.FTZ R2, R24, R7 ;  /* 0x0000000718027221 */ /* 0x002fce0000010000 */
[----:B------:R-:W1:Y:S01]  /*56d0*/  MUFU.EX2 R31, R31 ;  /* 0x0000001f001f7308 */ /* 0x000e620000000800 */
[C---:B--2---:R-:W-:Y:S01]  /*56e0*/  F2FP.SATFINITE.E4M3.F32.PACK_AB_MERGE_C R39, R38.reuse, R39, RZ ;  /* 0x000000272627723e */ /* 0x044fe200048070ff */
[----:B------:R-:W-:-:S03]  /*56f0*/  FADD.FTZ R38, R38, R9 ;  /* 0x0000000926267221 */ /* 0x000fc60000010000 */
[----:B------:R-:W-:Y:S02]  /*5700*/  F2FP.SATFINITE.E4M3.F32.PACK_AB_MERGE_C R201, R64, R35, R39 ;  /* 0x0000002340c9723e */ /* 0x000fe40004807027 */
[----:B------:R-:W-:Y:S01]  /*5710*/  CS2R R64, SRZ ;  /* 0x0000000000407805 */ /* 0x000fe2000001ff00 */
[----:B------:R-:W2:Y:S01]  /*5720*/  MUFU.EX2 R85, R85 ;  /* 0x0000005500557308 */ /* 0x000ea20000000800 */
[----:B0-----:R-:W-:-:S01]  /*5730*/  FADD.FTZ R2, R75, R2 ;  /* 0x000000024b027221 */ /* 0x001fc20000010000 */
[----:B------:R-:W-:-:S04]  /*5740*/  F2FP.SATFINITE.E4M3.F32.PACK_AB_MERGE_C R24, R75, R24, RZ ;  /* 0x000000184b18723e */ /* 0x000fc800048070ff */
[----:B------:R-:W-:Y:S02]  /*5750*/  F2FP.SATFINITE.E4M3.F32.PACK_AB_MERGE_C R200, R3, R74, R24 ;  /* 0x0000004a03c8723e */ /* 0x000fe40004807018 */
[----:B------:R-:W-:Y:S01]  /*5760*/  CS2R R74, SRZ ;  /* 0x00000000004a7805 */ /* 0x000fe2000001ff00 */
[----:B------:R-:W0:Y:S01]  /*5770*/  MUFU.EX2 R30, R30 ;  /* 0x0000001e001e7308 */ /* 0x000e220000000800 */
[----:B-1----:R-:W-:-:S01]  /*5780*/  FADD.FTZ R9, R31, R38 ;  /* 0x000000261f097221 */ /* 0x002fc20000010000 */
[----:B------:R-:W-:Y:S02]  /*5790*/  CS2R R38, SRZ ;  /* 0x0000000000267805 */ /* 0x000fe4000001ff00 */
[----:B------:R-:W-:-:S04]  /*57a0*/  CS2R R24, SRZ ;  /* 0x0000000000187805 */ /* 0x000fc8000001ff00 */
[----:B------:R-:W1:Y:S01]  /*57b0*/  MUFU.EX2 R86, R86 ;  /* 0x0000005600567308 */ /* 0x000e620000000800 */
[----:B--2---:R-:W-:-:S07]  /*57c0*/  FADD.FTZ R7, R85, R2 ;  /* 0x0000000255077221 */ /* 0x004fce0000010000 */
[----:B------:R-:W-:Y:S01]  /*57d0*/  MUFU.EX2 R34, R34 ;  /* 0x0000002200227308 */ /* 0x000fe20000000800 */
[----:B0-----:R-:W-:-:S07]  /*57e0*/  FADD.FTZ R9, R30, R9 ;  /* 0x000000091e097221 */ /* 0x001fce0000010000 */
[----:B------:R0:W2:Y:S01]  /*57f0*/  MUFU.EX2 R5, R26 ;  /* 0x0000001a00057308 */ /* 0x0000a20000000800 */
[----:B-1----:R-:W-:-:S07]  /*5800*/  FADD.FTZ R2, R86, R7 ;  /* 0x0000000756027221 */ /* 0x002fce0000010000 */
[----:B------:R-:W1:Y:S01]  /*5810*/  MUFU.EX2 R87, R87 ;  /* 0x0000005700577308 */ /* 0x000e620000000800 */
[----:B0-----:R-:W-:-:S07]  /*5820*/  CS2R R26, SRZ ;  /* 0x00000000001a7805 */ /* 0x001fce000001ff00 */
[----:B------:R-:W0:Y:S01]  /*5830*/  MUFU.EX2 R88, R88 ;  /* 0x0000005800587308 */ /* 0x000e220000000800 */
[----:B--2---:R-:W-:Y:S01]  /*5840*/  F2FP.SATFINITE.E4M3.F32.PACK_AB_MERGE_C R6, R5, R34, RZ ;  /* 0x000000220506723e */ /* 0x004fe200048070ff */
[----:B------:R-:W-:-:S03]  /*5850*/  FADD.FTZ R34, R34, R9 ;  /* 0x0000000922227221 */ /* 0x000fc60000010000 */
[----:B------:R-:W-:Y:S02]  /*5860*/  F2FP.SATFINITE.E4M3.F32.PACK_AB_MERGE_C R203, R30, R31, R6 ;  /* 0x0000001f1ecb723e */ /* 0x000fe40004807006 */
[----:B------:R-:W-:Y:S01]  /*5870*/  CS2R R30, SRZ ;  /* 0x00000000001e7805 */ /* 0x000fe2000001ff00 */
[----:B-1----:R-:W-:Y:S01]  /*5880*/  FADD.FTZ R3, R87, R2 ;  /* 0x0000000257037221 */ /* 0x002fe20000010000 */
[----:B------:R-:W-:-:S01]  /*5890*/  FADD.FTZ R2, R5, R34 ;  /* 0x0000002205027221 */ /* 0x000fc20000010000 */
[----:B------:R-:W-:Y:S02]  /*58a0*/  CS2R R34, SRZ ;  /* 0x0000000000227805 */ /* 0x000fe4000001ff00 */
[C---:B0-----:R-:W-:Y:S01]  /*58b0*/  F2FP.SATFINITE.E4M3.F32.PACK_AB_MERGE_C R4, R88.reuse, R87, RZ ;  /* 0x000000575804723e */ /* 0x041fe200048070ff */
[----:B------:R-:W-:Y:S01]  /*58c0*/  FADD.FTZ R3, R88, R3 ;  /* 0x0000000358037221 */ /* 0x000fe20000010000 */
[----:B------:R-:W-:Y:S02]  /*58d0*/  CS2R R88, SRZ ;  /* 0x0000000000587805 */ /* 0x000fe4000001ff00 */
[----:B------:R-:W-:-:S02]  /*58e0*/  F2FP.SATFINITE.E4M3.F32.PACK_AB_MERGE_C R202, R86, R85, R4 ;  /* 0x0000005556ca723e */ /* 0x000fc40004807004 */
        /* <DEDUP_REMOVED lines=9> */
[----:B------:R-:W-:-:S05]  /*5980*/  ULDC UR52, c[0x0][0x988] ;  /* 0x0002620000347ab9 */ /* 0x000fca0000000800 */
.L_x_2199:
[----:B------:R-:W-:Y:S01]  /*5990*/  ISETP.NE.AND P2, PT, RZ, UR40, PT ;  /* 0x00000028ff007c0c */ /* 0x000fe2000bf45270 */
[----:B------:R-:W-:-:S04]  /*59a0*/  UISETP.NE.AND UP0, UPT, UR55, 0x1, UPT ;  /* 0x000000013700788c */ /* 0x000fc8000bf05270 */
[----:B------:R-:W-:-:S04]  /*59b0*/  USEL UR44, URZ, 0x1, UP0 ;  /* 0x000000013f2c7887 */ /* 0x000fc80008000000 */
[----:B------:R-:W-:-:S04]  /*59c0*/  ULOP3.LUT UR44, UR57, UR44, URZ, 0x3c, !UPT ;  /* 0x0000002c392c7292 */ /* 0x000fc8000f8e3c3f */
[----:B------:R-:W-:Y:S08]  /*59d0*/  @P2 BRA `(.L_x_2189) ;  /* 0x0000000000382947 */ /* 0x000ff00003800000 */
[----:B------:R-:W-:Y:S05]  /*59e0*/  @!P0 BRA `(.L_x_2190) ;  /* 0x0000000000048947 */ /* 0x000fea0003800000 */
[----:B------:R-:W-:Y:S01]  /*59f0*/  BPT.TRAP 0x1 ;  /* 0x000000040000795c */ /* 0x000fe20000300000 */
.L_x_2190:
        /* <DEDUP_REMOVED lines=9> */
.L_x_2191:
[----:B-1----:R-:W-:Y:S05]  /*5a90*/  @P1 BRA `(.L_x_2189) ;  /* 0x0000000000081947 */ /* 0x002fea0003800000 */
[----:B------:R-:W1:Y:S02]  /*5aa0*/  SYNCS.PHASECHK.TRANS64.TRYWAIT P1, [UR6+0x33430], R6 ;  /* 0x03343006ff0075a7 */ /* 0x000e640008020146 */
[----:B-1----:R-:W-:Y:S05]  /*5ab0*/  @!P1 BRA `(.L_x_2192) ;  /* 0x0000010c005c9947 */ /* 0x002fea0003800000 */
.L_x_2189:
[----:B-1----:R-:W1:Y:S01]  /*5ac0*/  S2R R7, SR_TID.X ;  /* 0x0000000000077919 */ /* 0x002e620000002100 */
[----:B------:R-:W-:Y:S01]  /*5ad0*/  UIADD3 UR43, UR55, 0x1, URZ ;  /* 0x00000001372b7890 */ /* 0x000fe2000fffe03f */
[----:B------:R-:W-:Y:S01]  /*5ae0*/  UMOV UR27, 0x80000020 ;  /* 0x80000020001b7882 */ /* 0x000fe20000000000 */
[----:B------:R-:W-:Y:S02]  /*5af0*/  UMOV UR28, UR24 ;  /* 0x00000018001c7c82 */ /* 0x000fe40008000000 */
[----:B------:R-:W-:Y:S01]  /*5b00*/  UISETP.NE.AND UP0, UPT, UR43, 0x2, UPT ;  /* 0x000000022b00788c */ /* 0x000fe2000bf05270 */
[----:B------:R-:W-:Y:S01]  /*5b10*/  UMOV UR29, UR25 ;  /* 0x00000019001d7c82 */ /* 0x000fe20008000000 */
[----:B------:R-:W-:Y:S02]  /*5b20*/  UMOV UR31, 0x80000020 ;  /* 0x80000020001f7882 */ /* 0x000fe40000000000 */
[----:B------:R-:W-:Y:S01]  /*5b30*/  USEL UR43, UR43, URZ, UP0 ;  /* 0x0000003f2b2b7287 */ /* 0x000fe20008000000 */
[----:B------:R-:W-:Y:S01]  /*5b40*/  UMOV UR32, UR24 ;  /* 0x0000001800207c82 */ /* 0x000fe20008000000 */
[----:B------:R-:W-:-:S02]  /*5b50*/  UMOV UR33, UR25 ;  /* 0x0000001900217c82 */ /* 0x000fc40008000000 */
[----:B------:R-:W-:Y:S01]  /*5b60*/  UIMAD UR58, UR43, 0x780, UR47 ;  /* 0x000007802b3a78a4 */ /* 0x000fe2000f8e022f */
[----:B------:R-:W-:Y:S01]  /*5b70*/  UMOV UR35, 0x80000020 ;  /* 0x8000002000237882 */ /* 0x000fe20000000000 */
[----:B------:R-:W-:Y:S02]  /*5b80*/  UMOV UR7, 0x80000020 ;  /* 0x8000002000077882 */ /* 0x000fe40000000000 */
[----:B------:R-:W-:Y:S02]  /*5b90*/  UIADD3 UR30, UR58, 0x80, URZ ;  /* 0x000000803a1e7890 */ /* 0x000fe4000fffe03f */
[----:B------:R-:W-:Y:S02]  /*5ba0*/  UIADD3 UR34, UR58, 0x100, URZ ;  /* 0x000001003a227890 */ /* 0x000fe4000fffe03f */
[----:B------:R-:W-:Y:S01]  /*5bb0*/  UMOV UR26, UR58 ;  /* 0x0000003a001a7c82 */ /* 0x000fe20008000000 */
[----:B------:R-:W-:Y:S02]  /*5bc0*/  UIADD3 UR6, UR58, 0x200, URZ ;  /* 0x000002003a067890 */ /* 0x000fe4000fffe03f */
[----:B------:R-:W-:Y:S01]  /*5bd0*/  UIADD3 UR10, UR58, 0x202, URZ ;  /* 0x000002023a0a7890 */ /* 0x000fe2000fffe03f */
[----:B------:R-:W-:Y:S01]  /*5be0*/  UMOV UR11, 0x80000020 ;  /* 0x80000020000b7882 */ /* 0x000fe20000000000 */
[----:B------:R-:W-:Y:S01]  /*5bf0*/  UIADD3 UR14, UR58, 0x282, URZ ;  /* 0x000002823a0e7890 */ /* 0x000fe2000fffe03f */
[----:B------:R-:W-:Y:S01]  /*5c00*/  UMOV UR15, 0x80000020 ;  /* 0x80000020000f7882 */ /* 0x000fe20000000000 */
[----:B------:R-:W-:Y:S01]  /*5c10*/  UIADD3 UR18, UR58, 0x500, URZ ;  /* 0x000005003a127890 */ /* 0x000fe2000fffe03f */
[----:B-1----:R-:W-:Y:S01]  /*5c20*/  SHF.R.U32.HI R7, RZ, 0x7, R7 ;  /* 0x00000007ff077819 */ /* 0x002fe20000011607 */
[----:B------:R-:W-:Y:S01]  /*5c30*/  UMOV UR19, 0x80000020 ;  /* 0x8000002000137882 */ /* 0x000fe20000000000 */
[----:B------:R-:W-:Y:S01]  /*5c40*/  UIADD3 UR22, UR58, 0x502, URZ ;  /* 0x000005023a167890 */ /* 0x000fe2000fffe03f */
[----:B------:R-:W-:-:S02]  /*5c50*/  UMOV UR23, 0x80000020 ;  /* 0x8000002000177882 */ /* 0x000fc40000000000 */
[----:B0-----:R-:W-:-:S05]  /*5c60*/  VIADD R6, R7, 0x8 ;  /* 0x0000000807067836 */ /* 0x001fca0000000000 */
[----:B------:R0:W-:Y:S06]  /*5c70*/  BAR.SYNC.DEFER_BLOCKING R6, 0x100 ;  /* 0x000400060000751d */ /* 0x0001ec0000010000 */
[----:B------:R-:W-:-:S06]  /*5c80*/  WARPGROUP.ARRIVE ;  /* 0x00000000000079c5 */ /* 0x000fcc0000000000 */
[----:B------:R-:W-:Y:S01]  /*5c90*/  QGMMA.64x32x32.F32.E4M3.E4M3 R184, gdesc[UR24], RZ, !UPT, gsb0 ;  /* 0x0060000018b879f3 */ /* 0x000fe2000c0008ff */
[----:B------:R-:W-:Y:S01]  /*5ca0*/  UIADD3 UR26, UR58, 0x180, URZ ;  /* 0x000001803a1a7890 */ /* 0x000fe2000fffe03f */
        /* <DEDUP_REMOVED lines=160> */
.L_x_2194:
[----:B------:R-:W-:Y:S01]  /*66b0*/  ULEA UR6, UR55, UR41, 0x3 ;  /* 0x0000002937067291 */ /* 0x000fe2000f8e183f */
[----:B------:R-:W-:-:S05]  /*66c0*/  IMAD.U32 R6, RZ, RZ, UR57 ;  /* 0x00000039ff067e24 */ /* 0x000fca000f8e00ff */
[----:B------:R-:W-:-:S04]  /*66d0*/  SHF.L.U32 R6, R6, 0x1f, RZ ;  /* 0x0000001f06067819 */ /* 0x000fc800000006ff */
[----:B------:R0:W1:Y:S01]  /*66e0*/  SYNCS.PHASECHK.TRANS64.TRYWAIT P1, [UR6+0x33450], R6 ;  /* 0x03345006ff0075a7 */ /* 0x0000620008020146 */
[----:B------:R-:W-:Y:S05]  /*66f0*/  @!P0 BRA `(.L_x_2195) ;  /* 0x0000000000048947 */ /* 0x000fea0003800000 */
[----:B------:R-:W-:Y:S01]  /*6700*/  BPT.TRAP 0x1 ;  /* 0x000000040000795c */ /* 0x000fe20000300000 */
.L_x_2195:
[----:B-1----:R-:W-:Y:S05]  /*6710*/  @P1 BRA `(.L_x_2193) ;  /* 0x0000000000081947 */ /* 0x002fea0003800000 */
[----:B------:R-:W1:Y:S02]  /*6720*/  SYNCS.PHASECHK.TRANS64.TRYWAIT P1, [UR6+0x33450], R6 ;  /* 0x03345006ff0075a7 */ /* 0x000e640008020146 */
[----:B-1----:R-:W-:Y:S05]  /*6730*/  @!P1 BRA `(.L_x_2196) ;  /* 0x0000010000549947 */ /* 0x002fea0003800000 */
.L_x_2193:
        /* <DEDUP_REMOVED lines=36> */
.L_x_2197:
[----:B------:R-:W-:Y:S01]  /*6980*/  UISETP.NE.AND UP0, UPT, UR49, URZ, UPT ;  /* 0x0000003f3100728c */ /* 0x000fe2000bf05270 */
[C---:B------:R-:W-:Y:S01]  /*6990*/  FMUL.FTZ R13, R0.reuse, R191 ;  /* 0x000000bf000d7220 */ /* 0x040fe20000410000 */
[C---:B------:R-:W-:Y:S01]  /*69a0*/  FMUL.FTZ R191, R0.reuse, R156 ;  /* 0x0000009c00bf7220 */ /* 0x040fe20000410000 */
[----:B------:R-:W-:Y:S01]  /*69b0*/  FMUL.FTZ R11, R0, R189 ;  /* 0x000000bd000b7220 */ /* 0x000fe20000410000 */
[----:B------:R-:W-:Y:S02]  /*69c0*/  VIADD R156, R18, UR37 ;  /* 0x00000025129c7c36 */ /* 0x000fe40008000000 */
[C---:B------:R-:W-:Y:S01]  /*69d0*/  FMUL.FTZ R189, R0.reuse, R152 ;  /* 0x0000009800bd7220 */ /* 0x040fe20000410000 */
[----:B------:R-:W-:Y:S01]  /*69e0*/  PLOP3.LUT P1, PT, PT, PT, UP0, 0x80, 0x0 ;  /* 0x000000000000781c */ /* 0x000fe20003f2f008 */
[C---:B------:R-:W-:Y:S01]  /*69f0*/  FMUL.FTZ R152, R0.reuse, R154 ;  /* 0x0000009a00987220 */ /* 0x040fe20000410000 */
[----:B------:R-:W-:Y:S01]  /*6a00*/  PLOP3.LUT P2, PT, PT, PT, UP0, 0x80, 0x0 ;  /* 0x000000000000781c */ /* 0x000fe20003f4f008 */
[C---:B------:R-:W-:Y:S01]  /*6a10*/  FMUL.FTZ R154, R0.reuse, R158 ;  /* 0x0000009e009a7220 */ /* 0x040fe20000410000 */
[C---:B0-----:R-:W-:Y:S01]  /*6a20*/  FMUL.FTZ R6, R0.reuse, R184 ;  /* 0x000000b800067220 */ /* 0x041fe20000410000 */
[----:B------:R-:W-:Y:S01]  /*6a30*/  @UP0 ULDC UR6, c[0x0][0x44c] ;  /* 0x0001130000060ab9 */ /* 0x000fe20000000800 */
[C---:B------:R-:W-:Y:S01]  /*6a40*/  FMUL.FTZ R184, R0.reuse, R196 ;  /* 0x000000c400b87220 */ /* 0x040fe20000410000 */
[C---:B------:R-:W-:Y:S01]  /*6a50*/  FMUL.FTZ R12, R0.reuse, R190 ;  /* 0x000000be000c7220 */ /* 0x040fe20000410000 */
[----:B------:R-:W0:Y:S01]  /*6a60*/  LDC R196, c[0x0][0x2f0] ;  /* 0x0000bc00ffc47b82 */ /* 0x000e220000000800 */
[C---:B------:R-:W-:Y:S01]  /*6a70*/  FMUL.FTZ R190, R0.reuse, R157 ;  /* 0x0000009d00be7220 */ /* 0x040fe20000410000 */
[C---:B------:R-:W-:Y:S01]  /*6a80*/  FMUL.FTZ R157, R0.reuse, R162 ;  /* 0x000000a2009d7220 */ /* 0x040fe20000410000 */
[C---:B------:R-:W-:Y:S01]  /*6a90*/  FMUL.FTZ R10, R0.reuse, R188 ;  /* 0x000000bc000a7220 */ /* 0x040fe20000410000 */
[----:B------:R-:W-:Y:S01]  /*6aa0*/  FMUL.FTZ R188, R0, R177 ;  /* 0x000000b100bc7220 */ /* 0x000fe20000410000 */
[----:B------:R-:W-:Y:S01]  /*6ab0*/  @P1 IMAD.HI.U32 R158, R156, UR6, RZ ;  /* 0x000000069c9e1c27 */ /* 0x000fe2000f8e00ff */
[----:B------:R-:W-:-:S03]  /*6ac0*/  @UP0 ULDC UR6, c[0x0][0x450] ;  /* 0x0001140000060ab9 */ /* 0x000fc60000000800 */
[C---:B------:R-:W-:Y:S01]  /*6ad0*/  FMUL.FTZ R177, R0.reuse, R178 ;  /* 0x000000b200b17220 */ /* 0x040fe20000410000 */
[C---:B------:R-:W-:Y:S01]  /*6ae0*/  FMUL.FTZ R178, R0.reuse, R179 ;  /* 0x000000b300b27220 */ /* 0x040fe20000410000 */
[C---:B------:R-:W-:Y:S01]  /*6af0*/  FMUL.FTZ R179, R0.reuse, R180 ;  /* 0x000000b400b37220 */ /* 0x040fe20000410000 */
[----:B------:R-:W-:Y:S01]  /*6b00*/  @P2 SHF.R.U32.HI R156, RZ, UR6, R158 ;  /* 0x00000006ff9c2c19 */ /* 0x000fe2000801169e */
[----:B------:R-:W-:Y:S01]  /*6b10*/  UMOV UR6, 0x1 ;  /* 0x0000000100067882 */ /* 0x000fe20000000000 */
[C---:B------:R-:W-:Y:S01]  /*6b20*/  FMUL.FTZ R15, R0.reuse, R193 ;  /* 0x000000c1000f7220 */ /* 0x040fe20000410000 */
[C---:B------:R-:W-:Y:S01]  /*6b30*/  FMUL.FTZ R180, R0.reuse, R181 ;  /* 0x000000b500b47220 */ /* 0x040fe20000410000 */
[----:B------:R-:W-:Y:S01]  /*6b40*/  UIMAD UR6, UR56, -0xa0, UR6 ;  /* 0xffffff60380678a4 */ /* 0x000fe2000f8e0206 */
[----:B------:R-:W1:Y:S01]  /*6b50*/  SHFL.IDX PT, R162, R156, RZ, 0x1c1f ;  /* 0x001c1fff9ca27589 */ /* 0x000e6200000e0000 */
[C---:B------:R-:W-:Y:S01]  /*6b60*/  FMUL.FTZ R181, R0.reuse, R182 ;  /* 0x000000b600b57220 */ /* 0x040fe20000410000 */
[C---:B------:R-:W-:Y:S01]  /*6b70*/  FMUL.FTZ R193, R0.reuse, R160 ;  /* 0x000000a000c17220 */ /* 0x040fe20000410000 */
[----:B------:R-:W-:Y:S01]  /*6b80*/  FMUL.FTZ R182, R0, R183 ;  /* 0x000000b700b67220 */ /* 0x000fe20000410000 */
[----:B------:R-:W-:-:S02]  /*6b90*/  IMAD.MOV.U32 R160, RZ, RZ, -0x2 ;  /* 0xfffffffeffa07424 */ /* 0x000fc400078e00ff */
[C---:B------:R-:W-:Y:S01]  /*6ba0*/  FMUL.FTZ R183, R0.reuse, R153 ;  /* 0x0000009900b77220 */ /* 0x040fe20000410000 */
[C---:B------:R-:W-:Y:S01]  /*6bb0*/  FMUL.FTZ R7, R0.reuse, R185 ;  /* 0x000000b900077220 */ /* 0x040fe20000410000 */
[C---:B------:R-:W-:Y:S01]  /*6bc0*/  FMUL.FTZ R153, R0.reuse, R155 ;  /* 0x0000009b00997220 */ /* 0x040fe20000410000 */
[C---:B------:R-:W-:Y:S01]  /*6bd0*/  FMUL.FTZ R155, R0.reuse, R159 ;  /* 0x0000009f009b7220 */ /* 0x040fe20000410000 */
[----:B------:R-:W2:Y:S01]  /*6be0*/  MUFU.TANH R6, R6 ;  /* 0x0000000600067308 */ /* 0x000ea20000002400 */
[----:B------:R-:W-:Y:S02]  /*6bf0*/  IMAD R159, R17, R160, UR6 ;  /* 0x00000006119f7e24 */ /* 0x000fe4000f8e02a0 */
[C---:B------:R-:W-:Y:S01]  /*6c00*/  FMUL.FTZ R14, R0.reuse, R192 ;  /* 0x000000c0000e7220 */ /* 0x040fe20000410000 */
[C---:B------:R-:W-:Y:S01]  /*6c10*/  FMUL.FTZ R158, R0.reuse, R163 ;  /* 0x000000a3009e7220 */ /* 0x040fe20000410000 */
[----:B------:R-:W-:Y:S01]  /*6c20*/  FMUL.FTZ R185, R0, R197 ;  /* 0x000000c500b97220 */ /* 0x000fe20000410000 */
[----:B0-----:R-:W-:-:S02]  /*6c30*/  IMAD R159, R196, UR48, R159 ;  /* 0x00000030c49f7c24 */ /* 0x001fc4000f8e029f */
        /* <DEDUP_REMOVED lines=8> */
[----:B------:R-:W-:Y:S01]  /*6cc0*/  FMUL.FTZ R169, R0, R169 ;  /* 0x000000a900a97220 */ /* 0x000fe20000410000 */
[--C-:B-1----:R-:W-:Y:S01]  /*6cd0*/  IADD3 R162, R162, -UR53, R159.reuse ;  /* 0x80000035a2a27c10 */ /* 0x102fe2000fffe09f */
[----:B------:R-:W1:Y:S01]  /*6ce0*/  MUFU.TANH R10, R10 ;  /* 0x0000000a000a7308 */ /* 0x000e620000002400 */
[C---:B------:R-:W-:Y:S01]  /*6cf0*/  FMUL.FTZ R172, R0.reuse, R172 ;  /* 0x000000ac00ac7220 */ /* 0x040fe20000410000 */
[----:B------:R-:W-:Y:S01]  /*6d00*/  FMUL.FTZ R173, R0, R173 ;  /* 0x000000ad00ad7220 */ /* 0x000fe20000410000 */
[----:B------:R-:W-:Y:S01]  /*6d10*/  ISETP.GT.AND P1, PT, R162, RZ, PT ;  /* 0x000000ffa200720c */ /* 0x000fe20003f24270 */
[----:B------:R-:W-:Y:S01]  /*6d20*/  FMUL.FTZ R176, R0, R176 ;  /* 0x000000b000b07220 */ /* 0x000fe20000410000 */
[----:B------:R-:W-:Y:S01]  /*6d30*/  ISETP.GT.AND P2, PT, R162, 0x1, PT ;  /* 0x00000001a200780c */ /* 0x000fe20003f44270 */
[----:B------:R-:W-:Y:S01]  /*6d40*/  FMUL.FTZ R192, R0, R161 ;  /* 0x000000a100c07220 */ /* 0x000fe20000410000 */
[----:B--2---:R-:W-:Y:S01]  /*6d50*/  FSEL R163, R6, -INF , P1 ;  /* 0xff80000006a37808 */ /* 0x004fe20000800000 */
[----:B------:R-:W2:Y:S01]  /*6d60*/  MUFU.TANH R11, R11 ;  /* 0x0000000b000b7308 */ /* 0x000ea20000002400 */
[----:B------:R-:W-:Y:S01]  /*6d70*/  ISETP.GT.AND P1, PT, R162, 0x8, PT ;  /* 0x00000008a200780c */ /* 0x000fe20003f24270 */
[C---:B------:R-:W-:Y:S01]  /*6d80*/  FMUL.FTZ R161, R0.reuse, R167 ;  /* 0x000000a700a17220 */ /* 0x040fe20000410000 */
[----:B0-----:R-:W-:Y:S01]  /*6d90*/  FSEL R7, R7, -INF , P2 ;  /* 0xff80000007077808 */ /* 0x001fe20001000000 */
[C---:B------:R-:W-:Y:S01]  /*6da0*/  FMUL.FTZ R167, R0.reuse, R140 ;  /* 0x0000008c00a77220 */ /* 0x040fe20000410000 */
[----:B------:R-:W-:Y:S01]  /*6db0*/  FMNMX.FTZ R6, R163, R4, !PT ;  /* 0x00000004a3067209 */ /* 0x000fe20007810000 */
[----:B------:R-:W-:Y:S01]  /*6dc0*/  FMUL.FTZ R21, R0, R195 ;  /* 0x000000c300157220 */ /* 0x000fe20000410000 */
[----:B------:R-:W-:Y:S01]  /*6dd0*/  ISETP.GT.AND P2, PT, R162, 0x9, PT ;  /* 0x00000009a200780c */ /* 0x000fe20003f44270 */
[----:B------:R-:W0:Y:S01]  /*6de0*/  MUFU.TANH R14, R14 ;  /* 0x0000000e000e7308 */ /* 0x000e220000002400 */
[----:B-1----:R-:W-:Y:S01]  /*6df0*/  FSEL R10, R10, -INF , P1 ;  /* 0xff8000000a0a7808 */ /* 0x002fe20000800000 */
[C---:B------:R-:W-:Y:S01]  /*6e00*/  FMUL.FTZ R195, R0.reuse, R141 ;  /* 0x0000008d00c37220 */ /* 0x040fe20000410000 */
[----:B------:R-:W-:Y:S01]  /*6e10*/  FMNMX.FTZ R137, R7, R6, !PT ;  /* 0x0000000607897209 */ /* 0x000fe20007810000 */
[----:B------:R-:W-:Y:S01]  /*6e20*/  FMUL.FTZ R6, R0, R138 ;  /* 0x0000008a00067220 */ /* 0x000fe20000410000 */
[----:B------:R-:W-:Y:S01]  /*6e30*/  ISETP.GT.AND P1, PT, R162, 0x10, PT ;  /* 0x00000010a200780c */ /* 0x000fe20003f24270 */
[----:B------:R-:W-:Y:S01]  /*6e40*/  FMUL.FTZ R196, R0, R144 ;  /* 0x0000009000c47220 */ /* 0x000fe20000410000 */
[----:B------:R-:W-:Y:S01]  /*6e50*/  FMNMX.FTZ R136, R10, R137, !PT ;  /* 0x000000890a887209 */ /* 0x000fe20007810000 */
[----:B------:R-:W1:Y:S01]  /*6e60*/  MUFU.TANH R15, R15 ;  /* 0x0000000f000f7308 */ /* 0x000e620000002400 */
[----:B--2---:R-:W-:Y:S01]  /*6e70*/  FSEL R11, R11, -INF , P2 ;  /* 0xff8000000b0b7808 */ /* 0x004fe20001000000 */
[----:B------:R-:W-:Y:S01]  /*6e80*/  FMUL.FTZ R197, R0, R145 ;  /* 0x0000009100c57220 */ /* 0x000fe20000410000 */
[----:B------:R-:W-:Y:S01]  /*6e90*/  ISETP.GT.AND P2, PT, R162, 0x11, PT ;  /* 0x00000011a200780c */ /* 0x000fe20003f44270 */
[C---:B------:R-:W-:Y:S01]  /*6ea0*/  FMUL.FTZ R8, R0.reuse, R186 ;  /* 0x000000ba00087220 */ /* 0x040fe20000410000 */
[----:B------:R-:W-:Y:S01]  /*6eb0*/  FMNMX.FTZ R137, R11, R136, !PT ;  /* 0x000000880b897209 */ /* 0x000fe20007810000 */
[C---:B------:R-:W-:Y:S01]  /*6ec0*/  FMUL.FTZ R136, R0.reuse, R139 ;  /* 0x0000008b00887220 */ /* 0x040fe20000410000 */
[----:B------:R-:W-:Y:S01]  /*6ed0*/  FMUL.FTZ R186, R0, R198 ;  /* 0x000000c600ba7220 */ /* 0x000fe20000410000 */
[----:B------:R-:W2:Y:S01]  /*6ee0*/  MUFU.TANH R184, R184 ;  /* 0x000000b800b87308 */ /* 0x000ea20000002400 */
[----:B0-----:R-:W-:Y:S01]  /*6ef0*/  FSEL R14, R14, -INF , P1 ;  /* 0xff8000000e0e7808 */ /* 0x001fe20000800000 */
[----:B------:R-:W-:Y:S01]  /*6f00*/  FMUL.FTZ R198, R0, R148 ;  /* 0x0000009400c67220 */ /* 0x000fe20000410000 */
[----:B------:R-:W-:Y:S01]  /*6f10*/  ISETP.GT.AND P1, PT, R162, 0x18, PT ;  /* 0x00000018a200780c */ /* 0x000fe20003f24270 */
[----:B------:R-:W-:Y:S01]  /*6f20*/  FMUL.FTZ R148, R0, R124 ;  /* 0x0000007c00947220 */ /* 0x000fe20000410000 */
[----:B------:R-:W-:Y:S01]  /*6f30*/  FMNMX.FTZ R138, R14, R137, !PT ;  /* 0x000000890e8a7209 */ /* 0x000fe20007810000 */
[C---:B------:R-:W-:Y:S01]  /*6f40*/  FMUL.FTZ R149, R0.reuse, R149 ;  /* 0x0000009500957220 */ /* 0x040fe20000410000 */
[----:B------:R-:W-:Y:S01]  /*6f50*/  FMUL.FTZ R121, R0, R121 ;  /* 0x0000007900797220 */ /* 0x000fe20000410000 */
[----:B------:R-:W0:Y:S01]  /*6f60*/  MUFU.TANH R185, R185 ;  /* 0x000000b900b97308 */ /* 0x000e220000002400 */
[----:B-1----:R-:W-:Y:S01]  /*6f70*/  FSEL R15, R15, -INF , P2 ;  /* 0xff8000000f0f7808 */ /* 0x002fe20001000000 */
[----:B------:R-:W1:Y:S01]  /*6f80*/  SHFL.IDX PT, R156, R156, 0x1, 0x1c1f ;  /* 0x003c1f009c9c7f89 */ /* 0x000e6200000e0000 */
[----:B------:R-:W-:Y:S01]  /*6f90*/  ISETP.GT.AND P2, PT, R162, 0x19, PT ;  /* 0x00000019a200780c */ /* 0x000fe20003f44270 */
[C---:B------:R-:W-:Y:S01]  /*6fa0*/  FMUL.FTZ R9, R0.reuse, R187 ;  /* 0x000000bb00097220 */ /* 0x040fe20000410000 */
[----:B------:R-:W-:Y:S01]  /*6fb0*/  FMNMX.FTZ R137, R15, R138, !PT ;  /* 0x0000008a0f897209 */ /* 0x000fe20007810000 */
[----:B------:R-:W-:Y:S01]  /*6fc0*/  UMOV UR6, UR52 ;  /* 0x0000003400067c82 */ /* 0x000fe20008000000 */
[----:B------:R-:W-:Y:S01]  /*6fd0*/  FMUL.FTZ R187, R0, R199 ;  /* 0x000000c700bb7220 */ /* 0x000fe20000410000 */
[----:B------:R-:W3:Y:S01]  /*6fe0*/  MUFU.TANH R168, R168 ;  /* 0x000000a800a87308 */ /* 0x000ee20000002400 */
[----:B--2---:R-:W-:Y:S01]  /*6ff0*/  FSEL R184, R184, -INF , P1 ;  /* 0xff800000b8b87808 */ /* 0x004fe20000800000 */
[----:B------:R-:W-:Y:S01]  /*7000*/  FMUL.FTZ R170, R0, R170 ;  /* 0x000000aa00aa7220 */ /* 0x000fe20000410000 */
[----:B------:R-:W-:Y:S01]  /*7010*/  ISETP.GT.AND P1, PT, R162, 0x20, PT ;  /* 0x00000020a200780c */ /* 0x000fe20003f24270 */
[----:B------:R-:W-:Y:S01]  /*7020*/  FMUL.FTZ R171, R0, R171 ;  /* 0x000000ab00ab7220 */ /* 0x000fe20000410000 */
[----:B------:R-:W-:Y:S01]  /*7030*/  FMNMX.FTZ R138, R184, R137, !PT ;  /* 0x00000089b88a7209 */ /* 0x000fe20007810000 */
[C---:B------:R-:W-:Y:S01]  /*7040*/  FMUL.FTZ R174, R0.reuse, R174 ;  /* 0x000000ae00ae7220 */ /* 0x040fe20000410000 */
[C---:B------:R-:W-:Y:S01]  /*7050*/  FMUL.FTZ R175, R0.reuse, R175 ;  /* 0x000000af00af7220 */ /* 0x040fe20000410000 */
[----:B------:R-:W2:Y:S01]  /*7060*/  MUFU.TANH R169, R169 ;  /* 0x000000a900a97308 */ /* 0x000ea20000002400 */
[----:B0-----:R-:W-:Y:S01]  /*7070*/  FSEL R185, R185, -INF , P2 ;  /* 0xff800000b9b97808 */ /* 0x001fe20001000000 */
[----:B------:R-:W-:Y:S01]  /*7080*/  FMUL.FTZ R146, R0, R146 ;  /* 0x0000009200927220 */ /* 0x000fe20000410000 */
[----:B------:R-:W-:Y:S01]  /*7090*/  ISETP.GT.AND P2, PT, R162, 0x21, PT ;  /* 0x00000021a200780c */ /* 0x000fe20003f44270 */
[C---:B------:R-:W-:Y:S01]  /*70a0*/  FMUL.FTZ R147, R0.reuse, R147 ;  /* 0x0000009300937220 */ /* 0x040fe20000410000 */
[----:B------:R-:W-:Y:S01]  /*70b0*/  FMNMX.FTZ R137, R185, R138, !PT ;  /* 0x0000008ab9897209 */ /* 0x000fe20007810000 */
[C---:B------:R-:W-:Y:S01]  /*70c0*/  FMUL.FTZ R150, R0.reuse, R150 ;  /* 0x0000009600967220 */ /* 0x040fe20000410000 */
[----:B------:R-:W-:Y:S01]  /*70d0*/  FMUL.FTZ R151, R0, R151 ;  /* 0x0000009700977220 */ /* 0x000fe20000410000 */
[----:B------:R-:W0:Y:S01]  /*70e0*/  MUFU.TANH R172, R172 ;  /* 0x000000ac00ac7308 */ /* 0x000e220000002400 */
[----:B---3--:R-:W-:Y:S01]  /*70f0*/  FSEL R168, R168, -INF , P1 ;  /* 0xff800000a8a87808 */ /* 0x008fe20000800000 */
[----:B------:R-:W-:Y:S01]  /*7100*/  FMUL.FTZ R122, R0, R122 ;  /* 0x0000007a007a7220 */ /* 0x000fe20000410000 */
[----:B------:R-:W-:Y:S01]  /*7110*/  ISETP.GT.AND P1, PT, R162, 0x28, PT ;  /* 0x00000028a200780c */ /* 0x000fe20003f24270 */
[----:B------:R-:W-:Y:S01]  /*7120*/  FMUL.FTZ R123, R0, R123 ;  /* 0x0000007b007b7220 */ /* 0x000fe20000410000 */
[----:B------:R-:W-:Y:S01]  /*7130*/  FMNMX.FTZ R138, R168, R137, !PT ;  /* 0x00000089a88a7209 */ /* 0x000fe20007810000 */
[----:B------:R-:W-:Y:S01]  /*7140*/  FMUL.FTZ R126, R0, R126 ;  /* 0x0000007e007e7220 */ /* 0x000fe20000410000 */
[----:B-1----:R-:W-:Y:S01]  /*7150*/  IADD3 R159, R156, -UR53, R159 ;  /* 0x800000359c9f7c10 */ /* 0x002fe2000fffe09f */
[----:B------:R-:W1:Y:S01]  /*7160*/  MUFU.TANH R173, R173 ;  /* 0x000000ad00ad7308 */ /* 0x000e620000002400 */
[----:B--2---:R-:W-:Y:S01]  /*7170*/  FSEL R169, R169, -INF , P2 ;  /* 0xff800000a9a97808 */ /* 0x004fe20001000000 */
[----:B------:R-:W-:Y:S01]  /*7180*/  FMUL.FTZ R127, R0, R127 ;  /* 0x0000007f007f7220 */ /* 0x000fe20000410000 */
[----:B------:R-:W-:Y:S01]  /*7190*/  ISETP.GT.AND P2, PT, R162, 0x29, PT ;  /* 0x00000029a200780c */ /* 0x000fe20003f44270 */
[C---:B------:R-:W-:Y:S01]  /*71a0*/  FMUL.FTZ R130, R0.reuse, R130 ;  /* 0x0000008200827220 */ /* 0x040fe20000410000 */
[----:B------:R-:W-:Y:S01]  /*71b0*/  FMNMX.FTZ R137, R169, R138, !PT ;  /* 0x0000008aa9897209 */ /* 0x000fe20007810000 */
[----:B------:R-:W-:Y:S01]  /*71c0*/  FMUL.FTZ R131, R0, R131 ;  /* 0x0000008300837220 */ /* 0x000fe20000410000 */
[----:B------:R-:W-:Y:S01]  /*71d0*/  ISETP.GT.AND P3, PT, R159, 0x1, PT ;  /* 0x000000019f00780c */ /* 0x000fe20003f64270 */
[----:B------:R-:W2:Y:S01]  /*71e0*/  MUFU.TANH R176, R176 ;  /* 0x000000b000b07308 */ /* 0x000ea20000002400 */
[----:B0-----:R-:W-:Y:S01]  /*71f0*/  FSEL R172, R172, -INF , P1 ;  /* 0xff800000acac7808 */ /* 0x001fe20000800000 */
[----:B------:R-:W-:Y:S01]  /*7200*/  FMUL.FTZ R135, R0, R135 ;  /* 0x0000008700877220 */ /* 0x000fe20000410000 */
[----:B------:R-:W-:Y:S01]  /*7210*/  ISETP.GT.AND P1, PT, R162, 0x30, PT ;  /* 0x00000030a200780c */ /* 0x000fe20003f24270 */
[----:B------:R-:W-:Y:S01]  /*7220*/  ULEA UR7, UR43, UR41, 0x3 ;  /* 0x000000292b077291 */ /* 0x000fe2000f8e183f */
[----:B------:R-:W-:-:S03]  /*7230*/  FMNMX.FTZ R138, R172, R137, !PT ;  /* 0x00000089ac8a7209 */ /* 0x000fc60007810000 */
[----:B------:R-:W0:Y:S01]  /*7240*/  MUFU.TANH R188, R188 ;  /* 0x000000bc00bc7308 */ /* 0x000e220000002400 */
[----:B-1----:R-:W-:Y:S01]  /*7250*/  FSEL R173, R173, -INF , P2 ;  /* 0xff800000adad7808 */ /* 0x002fe20001000000 */
[----:B------:R-:W-:Y:S01]  /*7260*/  UIADD3 UR7, UR7, 0x33440, URZ ;  /* 0x0003344007077890 */ /* 0x000fe2000fffe03f */
[----:B------:R-:W-:Y:S02]  /*7270*/  ISETP.GT.AND P2, PT, R162, 0x31, PT ;  /* 0x00000031a200780c */ /* 0x000fe40003f44270 */
[----:B------:R-:W-:Y:S01]  /*7280*/  FMNMX.FTZ R137, R173, R138, !PT ;  /* 0x0000008aad897209 */ /* 0x000fe20007810000 */
[----:B------:R-:W-:Y:S02]  /*7290*/  UPRMT UR7, UR39, 0x654, UR7 ;  /* 0x0000065427077896 */ /* 0x000fe40008000007 */
[----:B------:R-:W1:Y:S01]  /*72a0*/  MUFU.TANH R179, R179 ;  /* 0x000000b300b37308 */ /* 0x000e620000002400 */
[----:B--2---:R-:W-:Y:S02]  /*72b0*/  FSEL R176, R176, -INF , P1 ;  /* 0xff800000b0b07808 */ /* 0x004fe40000800000 */
[----:B------:R-:W-:-:S02]  /*72c0*/  ISETP.GT.AND P1, PT, R162, 0x38, PT ;  /* 0x00000038a200780c */ /* 0x000fc40003f24270 */
[----:B------:R-:W-:Y:S02]  /*72d0*/  FMNMX.FTZ R137, R176, R137, !PT ;  /* 0x00000089b0897209 */ /* 0x000fe40007810000 */
[----:B------:R-:W-:Y:S01]  /*72e0*/  SYNCS.ARRIVE.TRANS64.RED.A1T0 RZ, [UR7], RZ ;  /* 0x000000ffffff79a7 */ /* 0x000fe20008100407 */
[----:B------:R-:W2:Y:S01]  /*72f0*/  MUFU.TANH R180, R180 ;  /* 0x000000b400b47308 */ /* 0x000ea20000002400 */
[----:B0-----:R-:W-:Y:S02]  /*7300*/  FSEL R188, R188, -INF , P2 ;  /* 0xff800000bcbc7808 */ /* 0x001fe40001000000 */
[----:B------:R-:W-:Y:S02]  /*7310*/  ISETP.GT.AND P2, PT, R162, 0x39, PT ;  /* 0x00000039a200780c */ /* 0x000fe40003f44270 */
[----:B------:R-:W-:-:S03]  /*7320*/  FMNMX.FTZ R138, R188, R137, !PT ;  /* 0x00000089bc8a7209 */ /* 0x000fc60007810000 */
[----:B------:R-:W0:Y:S01]  /*7330*/  MUFU.TANH R189, R189 ;  /* 0x000000bd00bd7308 */ /* 0x000e220000002400 */
[----:B-1----:R-:W-:Y:S02]  /*7340*/  FSEL R179, R179, -INF , P1 ;  /* 0xff800000b3b37808 */ /* 0x002fe40000800000 */
[----:B------:R-:W-:Y:S02]  /*7350*/  ISETP.GT.AND P1, PT, R162, 0x40, PT ;  /* 0x00000040a200780c */ /* 0x000fe40003f24270 */
[----:B------:R-:W-:-:S03]  /*7360*/  FMNMX.FTZ R137, R179, R138, !PT ;  /* 0x0000008ab3897209 */ /* 0x000fc60007810000 */
[----:B------:R-:W1:Y:S01]  /*7370*/  MUFU.TANH R183, R183 ;  /* 0x000000b700b77308 */ /* 0x000e620000002400 */
[----:B--2---:R-:W-:Y:S02]  /*7380*/  FSEL R180, R180, -INF , P2 ;  /* 0xff800000b4b47808 */ /* 0x004fe40001000000 */
[----:B------:R-:W-:Y:S02]  /*7390*/  ISETP.GT.AND P2, PT, R162, 0x41, PT ;  /* 0x00000041a200780c */ /* 0x000fe40003f44270 */
[----:B------:R-:W-:-:S03]  /*73a0*/  FMNMX.FTZ R138, R180, R137, !PT ;  /* 0x00000089b48a7209 */ /* 0x000fc60007810000 */
        /* <DEDUP_REMOVED lines=13> */
[----:B0-----:R-:W-:Y:S01]  /*7480*/  FSEL R138, R190, -INF , P2 ;  /* 0xff800000be8a7808 */ /* 0x001fe20001000000 */
[----:B------:R-:W-:Y:S01]  /*7490*/  FMUL.FTZ R190, R0, R120 ;  /* 0x0000007800be7220 */ /* 0x000fe20000410000 */
        /* <DEDUP_REMOVED lines=15> */
[----:B-1----:R-:W-:Y:S01]  /*7590*/  FSEL R141, R164, -INF , P2 ;  /* 0xff800000a48d7808 */ /* 0x002fe20001000000 */
[----:B------:R-:W-:Y:S01]  /*75a0*/  FMUL.FTZ R164, R0, R125 ;  /* 0x0000007d00a47220 */ /* 0x000fe20000410000 */
[----:B------:R-:W-:Y:S02]  /*75b0*/  ISETP.GT.AND P2, PT, R162, 0x61, PT ;  /* 0x00000061a200780c */ /* 0x000fe40003f44270 */
[----:B------:R-:W-:-:S03]  /*75c0*/  FMNMX.FTZ R145, R141, R144, !PT ;  /* 0x000000908d917209 */ /* 0x000fc60007810000 */
[----:B------:R-:W1:Y:S01]  /*75d0*/  MUFU.TANH R167, R167 ;  /* 0x000000a700a77308 */ /* 0x000e620000002400 */
[----:B--2---:R-:W-:Y:S01]  /*75e0*/  FSEL R124, R165, -INF , P1 ;  /* 0xff800000a57c7808 */ /* 0x004fe20000800000 */
[----:B------:R-:W-:Y:S01]  /*75f0*/  FMUL.FTZ R165, R0, R128 ;  /* 0x0000008000a57220 */ /* 0x000fe20000410000 */
        /* <DEDUP_REMOVED lines=10> */
[----:B------:R-:W-:Y:S01]  /*76a0*/  MUFU.TANH R197, R197 ;  /* 0x000000c500c57308 */ /* 0x000fe20000002400 */
[----:B--2---:R-:W-:Y:S02]  /*76b0*/  FSEL R145, R195, -INF , P2 ;  /* 0xff800000c3917808 */ /* 0x004fe40001000000 */
[----:B------:R-:W-:Y:S02]  /*76c0*/  ISETP.GT.AND P2, PT, R162, 0x71, PT ;  /* 0x00000071a200780c */ /* 0x000fe40003f44270 */
[----:B------:R-:W-:Y:S01]  /*76d0*/  FMNMX.FTZ R167, R145, R166, !PT ;  /* 0x000000a691a77209 */ /* 0x000fe20007810000 */
[----:B------:R-:W-:Y:S02]  /*76e0*/  FMUL.FTZ R166, R0, R129 ;  /* 0x0000008100a67220 */ /* 0x000fe40000410000 */
[----:B------:R-:W1:Y:S01]  /*76f0*/  MUFU.TANH R198, R198 ;  /* 0x000000c600c67308 */ /* 0x000e620000002400 */
[----:B0-----:R-:W-:Y:S02]  /*7700*/  FSEL R128, R196, -INF , P1 ;  /* 0xff800000c4807808 */ /* 0x001fe40000800000 */
[----:B------:R-:W-:-:S02]  /*7710*/  ISETP.GT.AND P1, PT, R162, 0x78, PT ;  /* 0x00000078a200780c */ /* 0x000fc40003f24270 */
[----:B------:R-:W-:-:S03]  /*7720*/  FMNMX.FTZ R167, R128, R167, !PT ;  /* 0x000000a780a77209 */ /* 0x000fc60007810000 */
[----:B------:R-:W0:Y:S08]  /*7730*/  MUFU.TANH R149, R149 ;  /* 0x0000009500957308 */ /* 0x000e300000002400 */
[----:B------:R-:W2:Y:S01]  /*7740*/  MUFU.TANH R190, R190 ;  /* 0x000000be00be7308 */ /* 0x000ea20000002400 */
[----:B-1----:R-:W-:Y:S02]  /*7750*/  FSEL R129, R198, -INF , P1 ;  /* 0xff800000c6817808 */ /* 0x002fe40000800000 */
[----:B------:R-:W-:-:S05]  /*7760*/  ISETP.GT.AND P1, PT, R162, 0x80, PT ;  /* 0x00000080a200780c */ /* 0x000fca0003f24270 */
[----:B------:R-:W1:Y:S08]  /*7770*/  MUFU.TANH R121, R121 ;  /* 0x0000007900797308 */ /* 0x000e700000002400 */
[----:B------:R3:W4:Y:S08]  /*7780*/  MUFU.TANH R191, R148 ;  /* 0x0000009400bf7308 */ /* 0x0007300000002400 */
[----:B------:R5:W4:Y:S01]  /*7790*/  MUFU.TANH R192, R164 ;  /* 0x000000a400c07308 */ /* 0x000b220000002400 */
[----:B---3--:R-:W-:-:S02]  /*77a0*/  FSEL R148, R197, -INF , P2 ;  /* 0xff800000c5947808 */ /* 0x008fc40001000000 */
[----:B------:R-:W-:-:S04]  /*77b0*/  ISETP.GT.AND P2, PT, R162, 0x79, PT ;  /* 0x00000079a200780c */ /* 0x000fc80003f44270 */
[----:B0-----:R-:W-:Y:S01]  /*77c0*/  FSEL R149, R149, -INF , P2 ;  /* 0xff80000095957808 */ /* 0x001fe20001000000 */
[----:B------:R0:W3:Y:S01]  /*77d0*/  MUFU.TANH R193, R165 ;  /* 0x000000a500c17308 */ /* 0x0000e20000002400 */
[----:B-----5:R-:W-:Y:S01]  /*77e0*/  FMNMX.FTZ R164, R148, R167, !PT ;  /* 0x000000a794a47209 */ /* 0x020fe20007810000 */
[----:B------:R-:W-:Y:S01]  /*77f0*/  FMUL.FTZ R167, R0, R132 ;  /* 0x0000008400a77220 */ /* 0x000fe20000410000 */
[----:B------:R-:W-:Y:S02]  /*7800*/  ISETP.GT.AND P2, PT, R162, 0x81, PT ;  /* 0x00000081a200780c */ /* 0x000fe40003f44270 */
[----:B------:R-:W-:Y:S02]  /*7810*/  FMNMX.FTZ R164, R129, R164, !PT ;  /* 0x000000a481a47209 */ /* 0x000fe40007810000 */
[----:B--2---:R-:W-:Y:S01]  /*7820*/  FSEL R132, R190, -INF , P1 ;  /* 0xff800000be847808 */ /* 0x004fe20000800000 */
[----:B------:R2:W5:Y:S01]  /*7830*/  MUFU.TANH R194, R166 ;  /* 0x000000a600c27308 */ /* 0x0005620000002400 */
[----:B0-----:R-:W-:-:S02]  /*7840*/  FMNMX.FTZ R165, R149, R164, !PT ;  /* 0x000000a495a57209 */ /* 0x001fc40007810000 */
[----:B------:R-:W-:Y:S02]  /*7850*/  ISETP.GT.AND P1, PT, R162, 0x88, PT ;  /* 0x00000088a200780c */ /* 0x000fe40003f24270 */
[----:B-1----:R-:W-:Y:S01]  /*7860*/  FSEL R164, R121, -INF , P2 ;  /* 0xff80000079a47808 */ /* 0x002fe20001000000 */
[----:B------:R-:W-:Y:S01]  /*7870*/  FMUL.FTZ R121, R0, R133 ;  /* 0x0000008500797220 */ /* 0x000fe20000410000 */
[----:B------:R-:W-:Y:S01]  /*7880*/  FMNMX.FTZ R165, R132, R165, !PT ;  /* 0x000000a584a57209 */ /* 0x000fe20007810000 */
[----:B------:R3:W0:Y:S01]  /*7890*/  MUFU.TANH R195, R167 ;  /* 0x000000a700c37308 */ /* 0x0006220000002400 */
[----:B------:R-:W-:Y:S02]  /*78a0*/  ISETP.GT.AND P2, PT, R162, 0x89, PT ;  /* 0x00000089a200780c */ /* 0x000fe40003f44270 */
[----:B----4-:R-:W-:Y:S02]  /*78b0*/  FSEL R133, R191, -INF , P1 ;  /* 0xff800000bf857808 */ /* 0x010fe40000800000 */
[----:B--2---:R-:W-:-:S02]  /*78c0*/  FMNMX.FTZ R166, R164, R165, !PT ;  /* 0x000000a5a4a67209 */ /* 0x004fc40007810000 */
[----:B------:R-:W-:Y:S01]  /*78d0*/  ISETP.GT.AND P1, PT, R162, 0x90, PT ;  /* 0x00000090a200780c */ /* 0x000fe20003f24270 */
[----:B------:R1:W2:Y:S01]  /*78e0*/  MUFU.TANH R191, R121 ;  /* 0x0000007900bf7308 */ /* 0x0002a20000002400 */
[----:B------:R-:W-:Y:S02]  /*78f0*/  FSEL R165, R192, -INF , P2 ;  /* 0xff800000c0a57808 */ /* 0x000fe40001000000 */
[----:B------:R-:W-:Y:S01]  /*7900*/  FMNMX.FTZ R190, R133, R166, !PT ;  /* 0x000000a685be7209 */ /* 0x000fe20007810000 */
[----:B------:R-:W-:Y:S01]  /*7910*/  FMUL.FTZ R166, R0, R142 ;  /* 0x0000008e00a67220 */ /* 0x000fe20000410000 */
[----:B------:R-:W-:Y:S02]  /*7920*/  ISETP.GT.AND P2, PT, R162, 0x91, PT ;  /* 0x00000091a200780c */ /* 0x000fe40003f44270 */
[----:B---3--:R-:W-:Y:S01]  /*7930*/  FSEL R167, R193, -INF , P1 ;  /* 0xff800000c1a77808 */ /* 0x008fe20000800000 */
[----:B------:R-:W3:Y:S01]  /*7940*/  MUFU.TANH R8, R8 ;  /* 0x0000000800087308 */ /* 0x000ee20000002400 */
[----:B------:R-:W-:-:S02]  /*7950*/  FMNMX.FTZ R190, R165, R190, !PT ;  /* 0x000000bea5be7209 */ /* 0x000fc40007810000 */
[----:B------:R-:W-:Y:S02]  /*7960*/  ISETP.GT.AND P1, PT, R162, 0x98, PT ;  /* 0x00000098a200780c */ /* 0x000fe40003f24270 */
[----:B-----5:R-:W-:Y:S02]  /*7970*/  FSEL R142, R194, -INF , P2 ;  /* 0xff800000c28e7808 */ /* 0x020fe40001000000 */
[----:B-1----:R-:W-:Y:S01]  /*7980*/  FMNMX.FTZ R121, R167, R190, !PT ;  /* 0x000000bea7797209 */ /* 0x002fe20007810000 */
[----:B------:R-:W-:Y:S01]  /*7990*/  FMUL.FTZ R190, R0, R143 ;  /* 0x0000008f00be7220 */ /* 0x000fe20000410000 */
[----:B------:R-:W-:Y:S01]  /*79a0*/  ISETP.GT.AND P2, PT, R162, 0x99, PT ;  /* 0x00000099a200780c */ /* 0x000fe20003f44270 */
[----:B------:R-:W1:Y:S01]  /*79b0*/  MUFU.TANH R9, R9 ;  /* 0x0000000900097308 */ /* 0x000e620000002400 */
[----:B0-----:R-:W-:Y:S02]  /*79c0*/  FSEL R162, R195, -INF , P1 ;  /* 0xff800000c3a27808 */ /* 0x001fe40000800000 */
[----:B------:R-:W-:-:S02]  /*79d0*/  FMNMX.FTZ R121, R142, R121, !PT ;  /* 0x000000798e797209 */ /* 0x000fc40007810000 */
[----:B--2---:R-:W-:Y:S02]  /*79e0*/  FSEL R143, R191, -INF , P2 ;  /* 0xff800000bf8f7808 */ /* 0x004fe40001000000 */
[----:B------:R-:W-:Y:S01]  /*79f0*/  FMNMX.FTZ R192, R162, R121, !PT ;  /* 0x00000079a2c07209 */ /* 0x000fe20007810000 */
[----:B------:R-:W0:Y:S01]  /*7a00*/  MUFU.TANH R12, R12 ;  /* 0x0000000c000c7308 */ /* 0x000e220000002400 */
[----:B------:R-:W-:Y:S02]  /*7a10*/  ISETP.GT.AND P2, PT, R159, RZ, PT ;  /* 0x000000ff9f00720c */ /* 0x000fe40003f44270 */
[----:B------:R-:W-:Y:S02]  /*7a20*/  FMNMX.FTZ R192, R143, R192, !PT ;  /* 0x000000c08fc07209 */ /* 0x000fe40007810000 */
[----:B---3--:R-:W-:Y:S02]  /*7a30*/  FSEL R8, R8, -INF , P2 ;  /* 0xff80000008087808 */ /* 0x008fe40001000000 */
[----:B------:R-:W-:Y:S01]  /*7a40*/  ISETP.GT.AND P2, PT, R159, 0x8, PT ;  /* 0x000000089f00780c */ /* 0x000fe20003f44270 */
[----:B------:R-:W2:Y:S01]  /*7a50*/  SHFL.BFLY PT, R121, R192, 0x2, 0x1f ;  /* 0x0c401f00c0797f89 */ /* 0x000ea200000e0000 */
[----:B------:R-:W3:Y:S01]  /*7a60*/  MUFU.TANH R13, R13 ;  /* 0x0000000d000d7308 */ /* 0x000ee20000002400 */
[----:B-1----:R-:W-:-:S02]  /*7a70*/  FSEL R9, R9, -INF , P3 ;  /* 0xff80000009097808 */ /* 0x002fc40001800000 */
[----:B------:R-:W-:-:S05]  /*7a80*/  ISETP.GT.AND P3, PT, R159, 0x9, PT ;  /* 0x000000099f00780c */ /* 0x000fca0003f64270 */
[----:B------:R-:W1:Y:S01]  /*7a90*/  MUFU.TANH R20, R20 ;  /* 0x0000001400147308 */ /* 0x000e620000002400 */
[----:B0-----:R-:W-:Y:S02]  /*7aa0*/  FSEL R156, R12, -INF , P2 ;  /* 0xff8000000c9c7808 */ /* 0x001fe40001000000 */
[----:B------:R-:W-:-:S05]  /*7ab0*/  ISETP.GT.AND P2, PT, R159, 0x10, PT ;  /* 0x000000109f00780c */ /* 0x000fca0003f44270 */
[----:B------:R-:W0:Y:S01]  /*7ac0*/  MUFU.TANH R21, R21 ;  /* 0x0000001500157308 */ /* 0x000e220000002400 */
[----:B---3--:R-:W-:Y:S02]  /*7ad0*/  FSEL R13, R13, -INF , P3 ;  /* 0xff8000000d0d7808 */ /* 0x008fe40001800000 */
[----:B------:R-:W-:Y:S02]  /*7ae0*/  ISETP.GT.AND P3, PT, R159, 0x11, PT ;  /* 0x000000119f00780c */ /* 0x000fe40003f64270 */
[----:B--2---:R-:W-:-:S03]  /*7af0*/  FMNMX.FTZ R191, R192, R121, !PT ;  /* 0x00000079c0bf7209 */ /* 0x004fc60007810000 */
[----:B------:R-:W2:Y:S01]  /*7b00*/  MUFU.TANH R186, R186 ;  /* 0x000000ba00ba7308 */ /* 0x000ea20000002400 */
[----:B-1----:R-:W-:Y:S02]  /*7b10*/  FSEL R20, R20, -INF , P2 ;  /* 0xff80000014147808 */ /* 0x002fe40001000000 */
[----:B------:R-:W-:Y:S01]  /*7b20*/  ISETP.GT.AND P2, PT, R159, 0x18, PT ;  /* 0x000000189f00780c */ /* 0x000fe20003f44270 */
[----:B------:R-:W1:Y:S04]  /*7b30*/  SHFL.BFLY PT, R192, R191, 0x1, 0x1f ;  /* 0x0c201f00bfc07f89 */ /* 0x000e6800000e0000 */
[----:B------:R-:W3:Y:S01]  /*7b40*/  MUFU.TANH R187, R187 ;  /* 0x000000bb00bb7308 */ /* 0x000ee20000002400 */
[----:B0-----:R-:W-:Y:S02]  /*7b50*/  FSEL R21, R21, -INF , P3 ;  /* 0xff80000015157808 */ /* 0x001fe40001800000 */
[----:B------:R-:W-:-:S05]  /*7b60*/  ISETP.GT.AND P3, PT, R159, 0x19, PT ;  /* 0x000000199f00780c */ /* 0x000fca0003f64270 */
[----:B------:R-:W0:Y:S01]  /*7b70*/  MUFU.TANH R170, R170 ;  /* 0x000000aa00aa7308 */ /* 0x000e220000002400 */
[----:B--2---:R-:W-:Y:S02]  /*7b80*/  FSEL R186, R186, -INF , P2 ;  /* 0xff800000baba7808 */ /* 0x004fe40001000000 */
[----:B------:R-:W-:-:S05]  /*7b90*/  ISETP.GT.AND P2, PT, R159, 0x20, PT ;  /* 0x000000209f00780c */ /* 0x000fca0003f44270 */
[----:B------:R-:W2:Y:S01]  /*7ba0*/  MUFU.TANH R171, R171 ;  /* 0x000000ab00ab7308 */ /* 0x000ea20000002400 */
[----:B---3--:R-:W-:Y:S02]  /*7bb0*/  FSEL R187, R187, -INF , P3 ;  /* 0xff800000bbbb7808 */ /* 0x008fe40001800000 */
[----:B------:R-:W-:Y:S02]  /*7bc0*/  ISETP.GT.AND P3, PT, R159, 0x21, PT ;  /* 0x000000219f00780c */ /* 0x000fe40003f64270 */
[----:B-1----:R-:W-:Y:S01]  /*7bd0*/  FMNMX.FTZ R121, R191, R192, !PT ;  /* 0x000000c0bf797209 */ /* 0x002fe20007810000 */
[----:B------:R-:W-:Y:S01]  /*7be0*/  FMUL.FTZ R191, R0, R134 ;  /* 0x0000008600bf7220 */ /* 0x000fe20000410000 */
[----:B------:R-:W-:Y:S01]  /*7bf0*/  IMAD.U32 R134, RZ, RZ, UR6 ;  /* 0x00000006ff867e24 */ /* 0x000fe2000f8e00ff */
[----:B------:R-:W1:Y:S01]  /*7c00*/  MUFU.TANH R174, R174 ;  /* 0x000000ae00ae7308 */ /* 0x000e620000002400 */
[C---:B------:R-:W-:Y:S02]  /*7c10*/  FSETP.NEU.FTZ.AND P1, PT, R121.reuse, -INF , PT ;  /* 0xff8000007900780b */ /* 0x040fe40003f3d000 */
[----:B------:R-:W-:-:S01]  /*7c20*/  FFMA.FTZ R134, R121, R134, -8 ;  /* 0xc100000079867423 */ /* 0x000fc20000010086 */
[----:B0-----:R-:W-:-:S02]  /*7c30*/  FSEL R170, R170, -INF , P2 ;  /* 0xff800000aaaa7808 */ /* 0x001fc40001000000 */
[----:B------:R-:W-:Y:S02]  /*7c40*/  ISETP.GT.AND P2, PT, R159, 0x28, PT ;  /* 0x000000289f00780c */ /* 0x000fe40003f44270 */
[----:B------:R-:W-:Y:S01]  /*7c50*/  FSEL R134, R134, RZ, P1 ;  /* 0x000000ff86867208 */ /* 0x000fe20000800000 */
[----:B------:R-:W0:Y:S01]  /*7c60*/  MUFU.TANH R175, R175 ;  /* 0x000000af00af7308 */ /* 0x000e220000002400 */
[----:B--2---:R-:W-:Y:S02]  /*7c70*/  FSEL R171, R171, -INF , P3 ;  /* 0xff800000abab7808 */ /* 0x004fe40001800000 */
[----:B------:R-:W-:Y:S01]  /*7c80*/  ISETP.GT.AND P3, PT, R159, 0x29, PT ;  /* 0x000000299f00780c */ /* 0x000fe20003f64270 */
[----:B------:R-:W-:-:S01]  /*7c90*/  FFMA.FTZ R193, R184, UR6, -R134 ;  /* 0x00000006b8c17c23 */ /* 0x000fc20008010886 */
[----:B------:R-:W-:Y:S01]  /*7ca0*/  FMNMX.FTZ R184, R8, R5, !PT ;  /* 0x0000000508b87209 */ /* 0x000fe20007810000 */
[----:B------:R-:W-:-:S01]  /*7cb0*/  FFMA.FTZ R192, R163, UR6, -R134 ;  /* 0x00000006a3c07c23 */ /* 0x000fc20008010886 */
[--C-:B------:R-:W-:Y:S01]  /*7cc0*/  FFMA.FTZ R194, R185, UR6, -R134.reuse ;  /* 0x00000006b9c27c23 */ /* 0x100fe20008010886 */
[----:B------:R-:W2:Y:S01]  /*7cd0*/  MUFU.TANH R177, R177 ;  /* 0x000000b100b17308 */ /* 0x000ea20000002400 */
[----:B------:R-:W-:Y:S01]  /*7ce0*/  FMNMX.FTZ R163, R9, R184, !PT ;  /* 0x000000b809a37209 */ /* 0x000fe20007810000 */
[--C-:B------:R-:W-:Y:S01]  /*7cf0*/  FFMA.FTZ R195, R189, UR6, -R134.reuse ;  /* 0x00000006bdc37c23 */ /* 0x100fe20008010886 */
[----:B-1----:R-:W-:Y:S01]  /*7d00*/  FSEL R174, R174, -INF , P2 ;  /* 0xff800000aeae7808 */ /* 0x002fe20001000000 */
[--C-:B------:R-:W-:Y:S01]  /*7d10*/  FFMA.FTZ R7, R7, UR6, -R134.reuse ;  /* 0x0000000607077c23 */ /* 0x100fe20008010886 */
[----:B------:R-:W-:Y:S01]  /*7d20*/  FMNMX.FTZ R184, R156, R163, !PT ;  /* 0x000000a39cb87209 */ /* 0x000fe20007810000 */
[--C-:B------:R-:W-:Y:S01]  /*7d30*/  FFMA.FTZ R10, R10, UR6, -R134.reuse ;  /* 0x000000060a0a7c23 */ /* 0x100fe20008010886 */
[----:B------:R-:W-:Y:S01]  /*7d40*/  ISETP.GT.AND P2, PT, R159, 0x30, PT ;  /* 0x000000309f00780c */ /* 0x000fe20003f44270 */
[----:B------:R-:W1:Y:S01]  /*7d50*/  MUFU.TANH R178, R178 ;  /* 0x000000b200b27308 */ /* 0x000e620000002400 */
[----:B------:R-:W-:Y:S01]  /*7d60*/  FMNMX.FTZ R185, R13, R184, !PT ;  /* 0x000000b80db97209 */ /* 0x000fe20007810000 */
[--C-:B------:R-:W-:Y:S01]  /*7d70*/  FFMA.FTZ R11, R11, UR6, -R134.reuse ;  /* 0x000000060b0b7c23 */ /* 0x100fe20008010886 */
[----:B0-----:R-:W-:Y:S01]  /*7d80*/  FSEL R175, R175, -INF , P3 ;  /* 0xff800000afaf7808 */ /* 0x001fe20001800000 */
[--C-:B------:R-:W-:Y:S01]  /*7d90*/  FFMA.FTZ R14, R14, UR6, -R134.reuse ;  /* 0x000000060e0e7c23 */ /* 0x100fe20008010886 */
[----:B------:R-:W-:Y:S01]  /*7da0*/  FMNMX.FTZ R184, R20, R185, !PT ;  /* 0x000000b914b87209 */ /* 0x000fe20007810000 */
[--C-:B------:R-:W-:Y:S01]  /*7db0*/  FFMA.FTZ R15, R15, UR6, -R134.reuse ;  /* 0x000000060f0f7c23 */ /* 0x100fe20008010886 */
[----:B------:R-:W-:Y:S01]  /*7dc0*/  ISETP.GT.AND P3, PT, R159, 0x31, PT ;  /* 0x000000319f00780c */ /* 0x000fe20003f64270 */
[----:B------:R-:W0:Y:S01]  /*7dd0*/  MUFU.TANH R181, R181 ;  /* 0x000000b500b57308 */ /* 0x000e220000002400 */
[----:B------:R-:W-:Y:S01]  /*7de0*/  FMNMX.FTZ R185, R21, R184, !PT ;  /* 0x000000b815b97209 */ /* 0x000fe20007810000 */
[--C-:B------:R-:W-:Y:S01]  /*7df0*/  FFMA.FTZ R168, R168, UR6, -R134.reuse ;  /* 0x00000006a8a87c23 */ /* 0x100fe20008010886 */
[----:B--2---:R-:W-:Y:S01]  /*7e00*/  FSEL R177, R177, -INF , P2 ;  /* 0xff800000b1b17808 */ /* 0x004fe20001000000 */
[--C-:B------:R-:W-:Y:S01]  /*7e10*/  FFMA.FTZ R169, R169, UR6, -R134.reuse ;  /* 0x00000006a9a97c23 */ /* 0x100fe20008010886 */
[----:B------:R-:W-:Y:S01]  /*7e20*/  FMNMX.FTZ R184, R186, R185, !PT ;  /* 0x000000b9bab87209 */ /* 0x000fe20007810000 */
[--C-:B------:R-:W-:Y:S01]  /*7e30*/  FFMA.FTZ R172, R172, UR6, -R134.reuse ;  /* 0x00000006acac7c23 */ /* 0x100fe20008010886 */
[----:B------:R-:W-:Y:S01]  /*7e40*/  ISETP.GT.AND P2, PT, R159, 0x38, PT ;  /* 0x000000389f00780c */ /* 0x000fe20003f44270 */
        /* <DEDUP_REMOVED lines=29> */
[----:B------:R-:W-:Y:S01]  /*8020*/  ISETP.GT.AND P2, PT, R159, 0x48, PT ;  /* 0x000000489f00780c */ /* 0x000fe20003f44270 */
[--C-:B------:R-:W-:Y:S01]  /*8030*/  FFMA.FTZ R128, R128, UR6, -R134.reuse ;  /* 0x0000000680807c23 */ /* 0x100fe20008010886 */
[----:B------:R-:W-:-:S01]  /*8040*/  FFMA.FTZ R129, R129, UR6, -R134 ;  /* 0x0000000681817c23 */ /* 0x000fc20008010886 */
[----:B------:R-:W1:Y:S01]  /*8050*/  MUFU.TANH R155, R155 ;  /* 0x0000009b009b7308 */ /* 0x000e620000002400 */
[----:B0-----:R-:W-:Y:S01]  /*8060*/  FSEL R153, R153, -INF , P3 ;  /* 0xff80000099997808 */ /* 0x001fe20001800000 */
[--C-:B------:R-:W-:Y:S01]  /*8070*/  FFMA.FTZ R132, R132, UR6, -R134.reuse ;  /* 0x0000000684847c23 */ /* 0x100fe20008010886 */
[----:B------:R-:W-:Y:S01]  /*8080*/  ISETP.GT.AND P3, PT, R159, 0x49, PT ;  /* 0x000000499f00780c */ /* 0x000fe20003f64270 */
[--C-:B------:R-:W-:Y:S01]  /*8090*/  FFMA.FTZ R133, R133, UR6, -R134.reuse ;  /* 0x0000000685857c23 */ /* 0x100fe20008010886 */
[----:B------:R-:W-:-:S01]  /*80a0*/  FFMA.FTZ R142, R142, UR6, -R134 ;  /* 0x000000068e8e7c23 */ /* 0x000fc20008010886 */
[--C-:B------:R-:W-:Y:S01]  /*80b0*/  FFMA.FTZ R162, R162, UR6, -R134.reuse ;  /* 0x00000006a2a27c23 */ /* 0x100fe20008010886 */
[----:B------:R-:W-:-:S01]  /*80c0*/  FFMA.FTZ R143, R143, UR6, -R134 ;  /* 0x000000068f8f7c23 */ /* 0x000fc20008010886 */
[----:B------:R0:W-:Y:S01]  /*80d0*/  MUFU.EX2 R12, R193 ;  /* 0x000000c1000c7308 */ /* 0x0001e20000000800 */
[----:B--2---:R-:W-:-:S02]  /*80e0*/  FSEL R179, R154, -INF , P2 ;  /* 0xff8000009ab37808 */ /* 0x004fc40001000000 */
[----:B------:R-:W-:-:S05]  /*80f0*/  ISETP.GT.AND P2, PT, R159, 0x50, PT ;  /* 0x000000509f00780c */ /* 0x000fca0003f44270 */
[----:B------:R-:W-:Y:S01]  /*8100*/  MUFU.TANH R157, R157 ;  /* 0x0000009d009d7308 */ /* 0x000fe20000002400 */
[----:B0-----:R-:W-:Y:S02]  /*8110*/  FMNMX.FTZ R193, R181, R184, !PT ;  /* 0x000000b8b5c17209 */ /* 0x001fe40007810000 */
[----:B-1----:R-:W-:Y:S02]  /*8120*/  FSEL R155, R155, -INF , P3 ;  /* 0xff8000009b9b7808 */ /* 0x002fe40001800000 */
[----:B------:R-:W-:Y:S02]  /*8130*/  FMNMX.FTZ R193, R182, R193, !PT ;  /* 0x000000c1b6c17209 */ /* 0x000fe40007810000 */
[----:B------:R-:W-:Y:S01]  /*8140*/  ISETP.GT.AND P3, PT, R159, 0x51, PT ;  /* 0x000000519f00780c */ /* 0x000fe20003f64270 */
[----:B------:R-:W0:Y:S01]  /*8150*/  MUFU.TANH R158, R158 ;  /* 0x0000009e009e7308 */ /* 0x000e220000002400 */
[----:B------:R-:W-:-:S04]  /*8160*/  FMNMX.FTZ R184, R152, R193, !PT ;  /* 0x000000c198b87209 */ /* 0x000fc80007810000 */
[----:B------:R-:W-:-:S03]  /*8170*/  FMNMX.FTZ R184, R153, R184, !PT ;  /* 0x000000b899b87209 */ /* 0x000fc60007810000 */
[----:B------:R-:W1:Y:S01]  /*8180*/  MUFU.TANH R160, R160 ;  /* 0x000000a000a07308 */ /* 0x000e620000002400 */
[----:B------:R-:W-:-:S04]  /*8190*/  FMNMX.FTZ R184, R179, R184, !PT ;  /* 0x000000b8b3b87209 */ /* 0x000fc80007810000 */
[----:B------:R-:W-:-:S03]  /*81a0*/  FMNMX.FTZ R193, R155, R184, !PT ;  /* 0x000000b89bc17209 */ /* 0x000fc60007810000 */
[----:B------:R-:W2:Y:S01]  /*81b0*/  MUFU.TANH R161, R161 ;  /* 0x000000a100a17308 */ /* 0x000ea20000002400 */
[----:B0-----:R-:W-:Y:S02]  /*81c0*/  FSEL R158, R158, -INF , P3 ;  /* 0xff8000009e9e7808 */ /* 0x001fe40001800000 */
[----:B------:R-:W-:-:S05]  /*81d0*/  ISETP.GT.AND P3, PT, R159, 0x59, PT ;  /* 0x000000599f00780c */ /* 0x000fca0003f64270 */
[----:B------:R0:W-:Y:S08]  /*81e0*/  MUFU.EX2 R163, R194 ;  /* 0x000000c200a37308 */ /* 0x0001f00000000800 */
[----:B------:R-:W3:Y:S01]  /*81f0*/  MUFU.TANH R6, R6 ;  /* 0x0000000600067308 */ /* 0x000ee20000002400 */
[----:B0-----:R-:W-:-:S01]  /*8200*/  FFMA.FTZ R194, R180, UR6, -R134 ;  /* 0x00000006b4c27c23 */ /* 0x001fc20008010886 */
[----:B------:R-:W-:-:S02]  /*8210*/  FSEL R180, R157, -INF , P2 ;  /* 0xff8000009db47808 */ /* 0x000fc40001000000 */
[C---:B------:R-:W-:Y:S02]  /*8220*/  ISETP.GT.AND P2, PT, R159.reuse, 0x58, PT ;  /* 0x000000589f00780c */ /* 0x040fe40003f44270 */
[----:B------:R-:W-:Y:S02]  /*8230*/  FMNMX.FTZ R193, R180, R193, !PT ;  /* 0x000000c1b4c17209 */ /* 0x000fe40007810000 */
[----:B------:R-:W0:Y:S01]  /*8240*/  MUFU.TANH R136, R136 ;  /* 0x0000008800887308 */ /* 0x000e220000002400 */
[----:B-1----:R-:W-:Y:S02]  /*8250*/  FSEL R184, R160, -INF , P2 ;  /* 0xff800000a0b87808 */ /* 0x002fe40001000000 */
[----:B------:R-:W-:Y:S02]  /*8260*/  FMNMX.FTZ R193, R158, R193, !PT ;  /* 0x000000c19ec17209 */ /* 0x000fe40007810000 */
[----:B------:R-:W-:Y:S02]  /*8270*/  ISETP.GT.AND P2, PT, R159, 0x60, PT ;  /* 0x000000609f00780c */ /* 0x000fe40003f44270 */
[----:B--2---:R-:W-:Y:S01]  /*8280*/  FSEL R161, R161, -INF , P3 ;  /* 0xff800000a1a17808 */ /* 0x004fe20001800000 */
[----:B------:R-:W1:Y:S01]  /*8290*/  MUFU.TANH R166, R166 ;  /* 0x000000a600a67308 */ /* 0x000e620000002400 */
[----:B------:R-:W-:-:S02]  /*82a0*/  ISETP.GT.AND P3, PT, R159, 0x61, PT ;  /* 0x000000619f00780c */ /* 0x000fc40003f64270 */
[----:B---3--:R-:W-:Y:S02]  /*82b0*/  FSEL R6, R6, -INF , P2 ;  /* 0xff80000006067808 */ /* 0x008fe40001000000 */
[----:B------:R-:W-:-:S03]  /*82c0*/  ISETP.GT.AND P2, PT, R159, 0x68, PT ;  /* 0x000000689f00780c */ /* 0x000fc60003f44270 */
[----:B------:R-:W2:Y:S01]  /*82d0*/  MUFU.TANH R190, R190 ;  /* 0x000000be00be7308 */ /* 0x000ea20000002400 */
[----:B0-----:R-:W-:Y:S02]  /*82e0*/  FSEL R136, R136, -INF , P3 ;  /* 0xff80000088887808 */ /* 0x001fe40001800000 */
[----:B------:R-:W-:-:S05]  /*82f0*/  ISETP.GT.AND P3, PT, R159, 0x69, PT ;  /* 0x000000699f00780c */ /* 0x000fca0003f64270 */
[----:B------:R0:W-:Y:S01]  /*8300*/  MUFU.EX2 R154, R188 ;  /* 0x000000bc009a7308 */ /* 0x0001e20000000800 */
[----:B-1----:R-:W-:Y:S02]  /*8310*/  FSEL R166, R166, -INF , P2 ;  /* 0xff800000a6a67808 */ /* 0x002fe40001000000 */
[----:B------:R-:W-:-:S05]  /*8320*/  ISETP.GT.AND P2, PT, R159, 0x70, PT ;  /* 0x000000709f00780c */ /* 0x000fca0003f44270 */
[----:B------:R-:W1:Y:S01]  /*8330*/  MUFU.TANH R146, R146 ;  /* 0x0000009200927308 */ /* 0x000e620000002400 */
[----:B0-----:R-:W-:Y:S01]  /*8340*/  FMNMX.FTZ R188, R184, R193, !PT ;  /* 0x000000c1b8bc7209 */ /* 0x001fe20007810000 */
[----:B------:R-:W-:Y:S01]  /*8350*/  FFMA.FTZ R193, R120, UR6, -R134 ;  /* 0x0000000678c17c23 */ /* 0x000fe20008010886 */
[----:B--2---:R-:W-:Y:S02]  /*8360*/  FSEL R190, R190, -INF , P3 ;  /* 0xff800000bebe7808 */ /* 0x004fe40001800000 */
[----:B------:R-:W-:Y:S02]  /*8370*/  FMNMX.FTZ R189, R161, R188, !PT ;  /* 0x000000bca1bd7209 */ /* 0x000fe40007810000 */
[----:B------:R-:W-:Y:S01]  /*8380*/  ISETP.GT.AND P3, PT, R159, 0x71, PT ;  /* 0x000000719f00780c */ /* 0x000fe20003f64270 */
[----:B------:R-:W0:Y:S01]  /*8390*/  MUFU.TANH R147, R147 ;  /* 0x0000009300937308 */ /* 0x000e220000002400 */
[----:B------:R-:W-:-:S04]  /*83a0*/  FMNMX.FTZ R189, R6, R189, !PT ;  /* 0x000000bd06bd7209 */ /* 0x000fc80007810000 */
[----:B------:R-:W-:-:S03]  /*83b0*/  FMNMX.FTZ R189, R136, R189, !PT ;  /* 0x000000bd88bd7209 */ /* 0x000fc60007810000 */
[----:B------:R-:W2:Y:S01]  /*83c0*/  MUFU.TANH R150, R150 ;  /* 0x0000009600967308 */ /* 0x000ea20000002400 */
[----:B------:R-:W-:Y:S02]  /*83d0*/  FMNMX.FTZ R189, R166, R189, !PT ;  /* 0x000000bda6bd7209 */ /* 0x000fe40007810000 */
[----:B-1----:R-:W-:Y:S02]  /*83e0*/  FSEL R146, R146, -INF , P2 ;  /* 0xff80000092927808 */ /* 0x002fe40001000000 */
[----:B------:R-:W-:Y:S02]  /*83f0*/  FMNMX.FTZ R189, R190, R189, !PT ;  /* 0x000000bdbebd7209 */ /* 0x000fe40007810000 */
[----:B------:R-:W-:Y:S01]  /*8400*/  ISETP.GT.AND P2, PT, R159, 0x78, PT ;  /* 0x000000789f00780c */ /* 0x000fe20003f44270 */
[----:B------:R-:W1:Y:S01]  /*8410*/  MUFU.TANH R151, R151 ;  /* 0x0000009700977308 */ /* 0x000e620000002400 */
[----:B0-----:R-:W-:Y:S02]  /*8420*/  FSEL R147, R147, -INF , P3 ;  /* 0xff80000093937808 */ /* 0x001fe40001800000 */
[----:B------:R-:W-:-:S02]  /*8430*/  FMNMX.FTZ R120, R146, R189, !PT ;  /* 0x000000bd92787209 */ /* 0x000fc40007810000 */
[----:B------:R-:W-:Y:S02]  /*8440*/  ISETP.GT.AND P3, PT, R159, 0x79, PT ;  /* 0x000000799f00780c */ /* 0x000fe40003f64270 */
[----:B------:R-:W-:Y:S01]  /*8450*/  FMNMX.FTZ R189, R147, R120, !PT ;  /* 0x0000007893bd7209 */ /* 0x000fe20007810000 */
[----:B------:R-:W0:Y:S01]  /*8460*/  MUFU.TANH R122, R122 ;  /* 0x0000007a007a7308 */ /* 0x000e220000002400 */
[----:B--2---:R-:W-:Y:S02]  /*8470*/  FSEL R188, R150, -INF , P2 ;  /* 0xff80000096bc7808 */ /* 0x004fe40001000000 */
[----:B------:R-:W-:Y:S02]  /*8480*/  ISETP.GT.AND P2, PT, R159, 0x80, PT ;  /* 0x000000809f00780c */ /* 0x000fe40003f44270 */
[----:B------:R-:W-:-:S03]  /*8490*/  FMNMX.FTZ R120, R188, R189, !PT ;  /* 0x000000bdbc787209 */ /* 0x000fc60007810000 */
[----:B------:R-:W2:Y:S01]  /*84a0*/  MUFU.TANH R123, R123 ;  /* 0x0000007b007b7308 */ /* 0x000ea20000002400 */
[----:B-1----:R-:W-:Y:S02]  /*84b0*/  FSEL R151, R151, -INF , P3 ;  /* 0xff80000097977808 */ /* 0x002fe40001800000 */
[----:B------:R-:W-:Y:S02]  /*84c0*/  ISETP.GT.AND P3, PT, R159, 0x81, PT ;  /* 0x000000819f00780c */ /* 0x000fe40003f64270 */
[----:B------:R-:W-:-:S03]  /*84d0*/  FMNMX.FTZ R189, R151, R120, !PT ;  /* 0x0000007897bd7209 */ /* 0x000fc60007810000 */
[----:B------:R-:W-:Y:S01]  /*84e0*/  MUFU.TANH R126, R126 ;  /* 0x0000007e007e7308 */ /* 0x000fe20000002400 */
[----:B0-----:R-:W-:Y:S02]  /*84f0*/  FSEL R122, R122, -INF , P2 ;  /* 0xff8000007a7a7808 */ /* 0x001fe40001000000 */
[----:B------:R-:W-:Y:S02]  /*8500*/  ISETP.GT.AND P2, PT, R159, 0x88, PT ;  /* 0x000000889f00780c */ /* 0x000fe40003f44270 */
[----:B------:R-:W-:-:S03]  /*8510*/  FMNMX.FTZ R120, R122, R189, !PT ;  /* 0x000000bd7a787209 */ /* 0x000fc60007810000 */
[----:B------:R-:W0:Y:S01]  /*8520*/  MUFU.TANH R127, R127 ;  /* 0x0000007f007f7308 */ /* 0x000e220000002400 */
[----:B--2---:R-:W-:Y:S02]  /*8530*/  FSEL R123, R123, -INF , P3 ;  /* 0xff8000007b7b7808 */ /* 0x004fe40001800000 */
[----:B------:R-:W-:Y:S02]  /*8540*/  ISETP.GT.AND P3, PT, R159, 0x89, PT ;  /* 0x000000899f00780c */ /* 0x000fe40003f64270 */
[----:B------:R-:W-:-:S03]  /*8550*/  FMNMX.FTZ R189, R123, R120, !PT ;  /* 0x000000787bbd7209 */ /* 0x000fc60007810000 */
[----:B------:R-:W1:Y:S08]  /*8560*/  MUFU.TANH R130, R130 ;  /* 0x0000008200827308 */ /* 0x000e700000002400 */
[----:B------:R-:W2:Y:S01]  /*8570*/  MUFU.TANH R131, R131 ;  /* 0x0000008300837308 */ /* 0x000ea20000002400 */
[----:B0-----:R-:W-:Y:S02]  /*8580*/  FSEL R127, R127, -INF , P3 ;  /* 0xff8000007f7f7808 */ /* 0x001fe40001800000 */
[----:B------:R-:W-:-:S05]  /*8590*/  ISETP.GT.AND P3, PT, R159, 0x91, PT ;  /* 0x000000919f00780c */ /* 0x000fca0003f64270 */
[----:B------:R0:W-:Y:S08]  /*85a0*/  MUFU.EX2 R150, R193 ;  /* 0x000000c100967308 */ /* 0x0001f00000000800 */
[----:B------:R-:W3:Y:S01]  /*85b0*/  MUFU.TANH R191, R191 ;  /* 0x000000bf00bf7308 */ /* 0x000ee20000002400 */
[----:B0-----:R-:W-:-:S01]  /*85c0*/  FFMA.FTZ R193, R140, UR6, -R134 ;  /* 0x000000068cc17c23 */ /* 0x001fc20008010886 */
[----:B------:R-:W-:-:S02]  /*85d0*/  FSEL R140, R126, -INF , P2 ;  /* 0xff8000007e8c7808 */ /* 0x000fc40001000000 */
[----:B------:R-:W-:Y:S02]  /*85e0*/  ISETP.GT.AND P2, PT, R159, 0x90, PT ;  /* 0x000000909f00780c */ /* 0x000fe40003f44270 */
[----:B------:R-:W-:Y:S02]  /*85f0*/  FMNMX.FTZ R120, R140, R189, !PT ;  /* 0x000000bd8c787209 */ /* 0x000fe40007810000 */
[----:B------:R-:W0:Y:S01]  /*8600*/  MUFU.TANH R135, R135 ;  /* 0x0000008700877308 */ /* 0x000e220000002400 */
[----:B-1----:R-:W-:Y:S02]  /*8610*/  FSEL R130, R130, -INF , P2 ;  /* 0xff80000082827808 */ /* 0x002fe40001000000 */
[----:B------:R-:W-:Y:S02]  /*8620*/  FMNMX.FTZ R189, R127, R120, !PT ;  /* 0x000000787fbd7209 */ /* 0x000fe40007810000 */
[----:B------:R-:W-:Y:S02]  /*8630*/  ISETP.GT.AND P2, PT, R159, 0x98, PT ;  /* 0x000000989f00780c */ /* 0x000fe40003f44270 */
[----:B--2---:R-:W-:Y:S01]  /*8640*/  FSEL R131, R131, -INF , P3 ;  /* 0xff80000083837808 */ /* 0x004fe20001800000 */
[----:B------:R-:W-:Y:S01]  /*8650*/  MUFU.EX2 R192, R192 ;  /* 0x000000c000c07308 */ /* 0x000fe20000000800 */
[----:B------:R-:W-:-:S02]  /*8660*/  FMNMX.FTZ R120, R130, R189, !PT ;  /* 0x000000bd82787209 */ /* 0x000fc40007810000 */
[----:B------:R-:W-:Y:S01]  /*8670*/  ISETP.GT.AND P3, PT, R159, 0x99, PT ;  /* 0x000000999f00780c */ /* 0x000fe20003f64270 */
[----:B------:R-:W-:-:S01]  /*8680*/  FFMA.FTZ R159, R144, UR6, -R134 ;  /* 0x00000006909f7c23 */ /* 0x000fc20008010886 */
[----:B---3--:R-:W-:Y:S01]  /*8690*/  FSEL R191, R191, -INF , P2 ;  /* 0xff800000bfbf7808 */ /* 0x008fe20001000000 */
[----:B------:R-:W-:-:S01]  /*86a0*/  FFMA.FTZ R144, R145, UR6, -R134 ;  /* 0x0000000691907c23 */ /* 0x000fc20008010886 */
[----:B------:R-:W-:Y:S01]  /*86b0*/  FMNMX.FTZ R120, R131, R120, !PT ;  /* 0x0000007883787209 */ /* 0x000fe20007810000 */
[----:B------:R-:W-:-:S01]  /*86c0*/  FFMA.FTZ R145, R148, UR6, -R134 ;  /* 0x0000000694917c23 */ /* 0x000fc20008010886 */
[----:B0-----:R-:W-:Y:S01]  /*86d0*/  FSEL R135, R135, -INF , P3 ;  /* 0xff80000087877808 */ /* 0x001fe20001800000 */
[----:B------:R-:W-:-:S01]  /*86e0*/  FFMA.FTZ R148, R149, UR6, -R134 ;  /* 0x0000000695947c23 */ /* 0x000fc20008010886 */
[----:B------:R-:W-:Y:S01]  /*86f0*/  FMNMX.FTZ R120, R191, R120, !PT ;  /* 0x00000078bf787209 */ /* 0x000fe20007810000 */
[----:B------:R-:W-:-:S01]  /*8700*/  FFMA.FTZ R149, R164, UR6, -R134 ;  /* 0x00000006a4957c23 */ /* 0x000fc20008010886 */
[--C-:B------:R-:W-:Y:S01]  /*8710*/  FFMA.FTZ R164, R165, UR6, -R134.reuse ;  /* 0x00000006a5a47c23 */ /* 0x100fe20008010886 */
[----:B------:R-:W-:-:S01]  /*8720*/  FFMA.FTZ R165, R167, UR6, -R134 ;  /* 0x00000006a7a57c23 */ /* 0x000fc20008010886 */
[----:B------:R-:W-:Y:S01]  /*8730*/  FMNMX.FTZ R120, R135, R120, !PT ;  /* 0x0000007887787209 */ /* 0x000fe20007810000 */
[----:B------:R-:W-:Y:S01]  /*8740*/  IMAD.U32 R167, RZ, RZ, UR6 ;  /* 0x00000006ffa77e24 */ /* 0x000fe2000f8e00ff */
[----:B------:R-:W-:Y:S03]  /*8750*/  MUFU.EX2 R7, R7 ;  /* 0x0000000700077308 */ /* 0x000fe60000000800 */
[----:B------:R-:W0:Y:S05]  /*8760*/  SHFL.BFLY PT, R189, R120, 0x2, 0x1f ;  /* 0x0c401f0078bd7f89 */ /* 0x000e2a00000e0000 */
[----:B------:R-:W-:Y:S08]  /*8770*/  MUFU.EX2 R10, R10 ;  /* 0x0000000a000a7308 */ /* 0x000ff00000000800 */
[----:B------:R-:W-:Y:S08]  /*8780*/  MUFU.EX2 R11, R11 ;  /* 0x0000000b000b7308 */ /* 0x000ff00000000800 */
[----:B------:R-:W-:Y:S01]  /*8790*/  MUFU.EX2 R14, R14 ;  /* 0x0000000e000e7308 */ /* 0x000fe20000000800 */
[----:B0-----:R-:W-:-:S05]  /*87a0*/  FMNMX.FTZ R189, R120, R189, !PT ;  /* 0x000000bd78bd7209 */ /* 0x001fca0007810000 */
[----:B------:R-:W0:Y:S02]  /*87b0*/  SHFL.BFLY PT, R120, R189, 0x1, 0x1f ;  /* 0x0c201f00bd787f89 */ /* 0x000e2400000e0000 */
[----:B------:R-:W-:Y:S08]  /*87c0*/  MUFU.EX2 R15, R15 ;  /* 0x0000000f000f7308 */ /* 0x000ff00000000800 */
[----:B------:R-:W-:Y:S08]  /*87d0*/  MUFU.EX2 R168, R168 ;  /* 0x000000a800a87308 */ /* 0x000ff00000000800 */
[----:B------:R-:W-:Y:S01]  /*87e0*/  MUFU.EX2 R169, R169 ;  /* 0x000000a900a97308 */ /* 0x000fe20000000800 */
[----:B0-----:R-:W-:-:S07]  /*87f0*/  FMNMX.FTZ R120, R189, R120, !PT ;  /* 0x00000078bd787209 */ /* 0x001fce0007810000 */
[----:B------:R-:W-:Y:S01]  /*8800*/  MUFU.EX2 R126, R193 ;  /* 0x000000c1007e7308 */ /* 0x000fe20000000800 */
[C---:B------:R-:W-:Y:S01]  /*8810*/  FSETP.NEU.FTZ.AND P2, PT, R120.reuse, -INF , PT ;  /* 0xff8000007800780b */ /* 0x040fe20003f5d000 */
[----:B------:R-:W-:-:S06]  /*8820*/  FFMA.FTZ R167, R120, R167, -8 ;  /* 0xc100000078a77423 */ /* 0x000fcc00000100a7 */
[----:B------:R-:W-:Y:S01]  /*8830*/  MUFU.EX2 R172, R172 ;  /* 0x000000ac00ac7308 */ /* 0x000fe20000000800 */
[----:B------:R-:W-:-:S05]  /*8840*/  FSEL R167, R167, RZ, P2 ;  /* 0x000000ffa7a77208 */ /* 0x000fca0001000000 */
        /* <DEDUP_REMOVED lines=9> */
[----:B------:R-:W-:Y:S01]  /*88e0*/  MUFU.EX2 R189, R189 ;  /* 0x000000bd00bd7308 */ /* 0x000fe20000000800 */
[----:B------:R-:W-:Y:S01]  /*88f0*/  FSEL R187, R121, RZ, P1 ;  /* 0x000000ff79bb7208 */ /* 0x000fe20000800000 */
[--C-:B------:R-:W-:Y:S01]  /*8900*/  FFMA.FTZ R170, R170, UR6, -R167.reuse ;  /* 0x00000006aaaa7c23 */ /* 0x100fe200080108a7 */
[----:B------:R-:W-:-:S01]  /*8910*/  FFMA.FTZ R171, R171, UR6, -R167 ;  /* 0x00000006abab7c23 */ /* 0x000fc200080108a7 */
[----:B------:R-:W-:Y:S01]  /*8920*/  FADD.FTZ R186, -R186, R5 ;  /* 0x00000005baba7221 */ /* 0x000fe20000010100 */
[----:B------:R-:W-:-:S01]  /*8930*/  FFMA.FTZ R174, R174, UR6, -R167 ;  /* 0x00000006aeae7c23 */ /* 0x000fc200080108a7 */
[----:B------:R-:W-:Y:S01]  /*8940*/  FADD.FTZ R187, -R187, R4 ;  /* 0x00000004bbbb7221 */ /* 0x000fe20000010100 */
[----:B------:R-:W-:-:S01]  /*8950*/  FFMA.FTZ R4, R179, UR6, -R167 ;  /* 0x00000006b3047c23 */ /* 0x000fc200080108a7 */
[----:B------:R-:W-:Y:S01]  /*8960*/  FMUL.FTZ R186, R186, UR6 ;  /* 0x00000006baba7c20 */ /* 0x000fe20008410000 */
[----:B------:R-:W-:Y:S01]  /*8970*/  MUFU.EX2 R8, R8 ;  /* 0x0000000800087308 */ /* 0x000fe20000000800 */
[----:B------:R-:W-:Y:S01]  /*8980*/  FMUL.FTZ R187, R187, UR6 ;  /* 0x00000006bbbb7c20 */ /* 0x000fe20008410000 */
        /* <DEDUP_REMOVED lines=26> */
[----:B------:R-:W-:Y:S01]  /*8b30*/  FFMA.FTZ R135, R135, UR6, -R167 ;  /* 0x0000000687877c23 */ /* 0x000fe200080108a7 */
[----:B------:R-:W-:-:S03]  /*8b40*/  FADD.FTZ R187, R7, R184 ;  /* 0x000000b807bb7221 */ /* 0x000fc60000010000 */
[----:B------:R-:W0:Y:S01]  /*8b50*/  MUFU.EX2 R134, R134 ;  /* 0x0000008600867308 */ /* 0x000e220000000800 */
[----:B-1----:R-:W-:-:S01]  /*8b60*/  FFMA.FTZ R3, R186, R2, R189 ;  /* 0x00000002ba037223 */ /* 0x002fc200000100bd */
[----:B------:R-:W-:-:S03]  /*8b70*/  FADD.FTZ R184, R10, R187 ;  /* 0x000000bb0ab87221 */ /* 0x000fc60000010000 */
[----:B------:R-:W-:Y:S01]  /*8b80*/  FADD.FTZ R2, R8, R3 ;  /* 0x0000000308027221 */ /* 0x000fe20000010000 */
[----:B------:R-:W-:-:S02]  /*8b90*/  FADD.FTZ R187, R11, R184 ;  /* 0x000000b80bbb7221 */ /* 0x000fc40000010000 */
[----:B------:R-:W1:Y:S01]  /*8ba0*/  MUFU.EX2 R13, R13 ;  /* 0x0000000d000d7308 */ /* 0x000e620000000800 */
[----:B--2---:R-:W-:-:S01]  /*8bb0*/  FADD.FTZ R3, R9, R2 ;  /* 0x0000000209037221 */ /* 0x004fc20000010000 */
[----:B------:R-:W-:Y:S01]  /*8bc0*/  FADD.FTZ R184, R14, R187 ;  /* 0x000000bb0eb87221 */ /* 0x000fe20000010000 */
[----:B------:R-:W-:-:S03]  /*8bd0*/  FFMA.FTZ R187, R136, UR6, -R167 ;  /* 0x0000000688bb7c23 */ /* 0x000fc600080108a7 */
[----:B------:R-:W-:Y:S02]  /*8be0*/  FADD.FTZ R193, R15, R184 ;  /* 0x000000b80fc17221 */ /* 0x000fe40000010000 */
[----:B------:R-:W2:Y:S01]  /*8bf0*/  MUFU.EX2 R20, R20 ;  /* 0x0000001400147308 */ /* 0x000ea20000000800 */
[----:B0-----:R-:W-:-:S01]  /*8c00*/  FADD.FTZ R2, R134, R3 ;  /* 0x0000000386027221 */ /* 0x001fc20000010000 */
[----:B------:R-:W-:-:S04]  /*8c10*/  FADD.FTZ R136, R12, R193 ;  /* 0x000000c10c887221 */ /* 0x000fc80000010000 */
[----:B------:R-:W-:Y:S01]  /*8c20*/  FADD.FTZ R193, R163, R136 ;  /* 0x00000088a3c17221 */ /* 0x000fe20000010000 */
[----:B------:R-:W-:-:S01]  /*8c30*/  FFMA.FTZ R136, R166, UR6, -R167 ;  /* 0x00000006a6887c23 */ /* 0x000fc200080108a7 */
[----:B------:R-:W0:Y:S01]  /*8c40*/  MUFU.EX2 R21, R21 ;  /* 0x0000001500157308 */ /* 0x000e220000000800 */
[----:B-1----:R-:W-:-:S07]  /*8c50*/  FADD.FTZ R3, R13, R2 ;  /* 0x000000020d037221 */ /* 0x002fce0000010000 */
[----:B------:R-:W1:Y:S01]  /*8c60*/  MUFU.EX2 R156, R156 ;  /* 0x0000009c009c7308 */ /* 0x000e620000000800 */
[----:B--2---:R-:W-:-:S07]  /*8c70*/  FADD.FTZ R2, R20, R3 ;  /* 0x0000000314027221 */ /* 0x004fce0000010000 */
[----:B------:R-:W2:Y:S01]  /*8c80*/  MUFU.EX2 R170, R170 ;  /* 0x000000aa00aa7308 */ /* 0x000ea20000000800 */
[----:B0-----:R-:W-:-:S01]  /*8c90*/  FADD.FTZ R3, R21, R2 ;  /* 0x0000000215037221 */ /* 0x001fc20000010000 */
[----:B------:R-:W-:Y:S01]  /*8ca0*/  FADD.FTZ R2, R168, R193 ;  /* 0x000000c1a8027221 */ /* 0x000fe20000010000 */
[----:B------:R-:W-:-:S05]  /*8cb0*/  FFMA.FTZ R193, R190, UR6, -R167 ;  /* 0x00000006bec17c23 */ /* 0x000fca00080108a7 */
[----:B------:R-:W-:Y:S01]  /*8cc0*/  MUFU.EX2 R171, R171 ;  /* 0x000000ab00ab7308 */ /* 0x000fe20000000800 */
[----:B-1----:R-:W-:-:S07]  /*8cd0*/  FADD.FTZ R3, R156, R3 ;  /* 0x000000039c037221 */ /* 0x002fce0000010000 */
[----:B------:R-:W-:Y:S01]  /*8ce0*/  MUFU.EX2 R174, R174 ;  /* 0x000000ae00ae7308 */ /* 0x000fe20000000800 */
[----:B--2---:R-:W-:-:S01]  /*8cf0*/  FADD.FTZ R166, R170, R3 ;  /* 0x00000003aaa67221 */ /* 0x004fc20000010000 */
[----:B------:R-:W-:-:S04]  /*8d00*/  FADD.FTZ R3, R169, R2 ;  /* 0x00000002a9037221 */ /* 0x000fc80000010000 */
[----:B------:R-:W-:Y:S02]  /*8d10*/  FADD.FTZ R2, R172, R3 ;  /* 0x00000003ac027221 */ /* 0x000fe40000010000 */
[----:B------:R-:W0:Y:S08]  /*8d20*/  MUFU.EX2 R173, R173 ;  /* 0x000000ad00ad7308 */ /* 0x000e300000000800 */
[----:B------:R-:W-:Y:S08]  /*8d30*/  MUFU.EX2 R175, R175 ;  /* 0x000000af00af7308 */ /* 0x000ff00000000800 */
[----:B------:R-:W1:Y:S01]  /*8d40*/  MUFU.EX2 R176, R176 ;  /* 0x000000b000b07308 */ /* 0x000e620000000800 */
[----:B0-----:R-:W-:-:S07]  /*8d50*/  FADD.FTZ R3, R173, R2 ;  /* 0x00000002ad037221 */ /* 0x001fce0000010000 */
[----:B------:R-:W-:Y:S08]  /*8d60*/  MUFU.EX2 R177, R177 ;  /* 0x000000b100b17308 */ /* 0x000ff00000000800 */
[----:B------:R-:W0:Y:S01]  /*8d70*/  MUFU.EX2 R185, R185 ;  /* 0x000000b900b97308 */ /* 0x000e220000000800 */
[----:B-1----:R-:W-:-:S07]  /*8d80*/  FADD.FTZ R2, R176, R3 ;  /* 0x00000003b0027221 */ /* 0x002fce0000010000 */
[----:B------:R1:W-:Y:S08]  /*8d90*/  MUFU.EX2 R160, R195 ;  /* 0x000000c300a07308 */ /* 0x0003f00000000800 */
[----:B------:R-:W2:Y:S01]  /*8da0*/  MUFU.EX2 R178, R178 ;  /* 0x000000b200b27308 */ /* 0x000ea20000000800 */
[----:B-1----:R-:W-:-:S04]  /*8db0*/  FADD.FTZ R195, R171, R166 ;  /* 0x000000a6abc37221 */ /* 0x002fc80000010000 */
[----:B------:R-:W-:Y:S01]  /*8dc0*/  FADD.FTZ R166, R174, R195 ;  /* 0x000000c3aea67221 */ /* 0x000fe20000010000 */
[----:B0-----:R-:W-:-:S02]  /*8dd0*/  FADD.FTZ R195, R185, R2 ;  /* 0x00000002b9c37221 */ /* 0x001fc40000010000 */
[----:B------:R-:W0:Y:S01]  /*8de0*/  MUFU.EX2 R181, R181 ;  /* 0x000000b500b57308 */ /* 0x000e220000000800 */
[----:B------:R-:W-:-:S04]  /*8df0*/  FADD.FTZ R166, R175, R166 ;  /* 0x000000a6afa67221 */ /* 0x000fc80000010000 */
[----:B------:R-:W-:Y:S01]  /*8e00*/  FADD.FTZ R3, R177, R166 ;  /* 0x000000a6b1037221 */ /* 0x000fe20000010000 */
[----:B------:R-:W-:-:S02]  /*8e10*/  FADD.FTZ R166, R154, R195 ;  /* 0x000000c39aa67221 */ /* 0x000fc40000010000 */
[----:B------:R-:W1:Y:S01]  /*8e20*/  MUFU.EX2 R157, R194 ;  /* 0x000000c2009d7308 */ /* 0x000e620000000800 */
[----:B--2---:R-:W-:-:S07]  /*8e30*/  FADD.FTZ R2, R178, R3 ;  /* 0x00000003b2027221 */ /* 0x004fce0000010000 */
[----:B------:R-:W2:Y:S01]  /*8e40*/  MUFU.EX2 R182, R182 ;  /* 0x000000b600b67308 */ /* 0x000ea20000000800 */
[----:B0-----:R-:W-:-:S07]  /*8e50*/  FADD.FTZ R3, R181, R2 ;  /* 0x00000002b5037221 */ /* 0x001fce0000010000 */
[----:B------:R-:W0:Y:S01]  /*8e60*/  MUFU.EX2 R152, R152 ;  /* 0x0000009800987308 */ /* 0x000e220000000800 */
[----:B-1----:R-:W-:-:S01]  /*8e70*/  FADD.FTZ R195, R157, R166 ;  /* 0x000000a69dc37221 */ /* 0x002fc20000010000 */
[----:B------:R-:W-:-:S03]  /*8e80*/  FFMA.FTZ R166, R188, UR6, -R167 ;  /* 0x00000006bca67c23 */ /* 0x000fc600080108a7 */
        /* <DEDUP_REMOVED lines=15> */
[----:B------:R-:W-:-:S03]  /*8f80*/  FADD.FTZ R184, R150, R195 ;  /* 0x000000c396b87221 */ /* 0x000fc60000010000 */
        /* <DEDUP_REMOVED lines=76> */
[----:B-1----:R-:W-:-:S03]  /*9450*/  FADD.FTZ R3, R143, R2 ;  /* 0x000000028f037221 */ /* 0x002fc60000010000 */
[----:B--2---:R-:W-:Y:S01]  /*9460*/  FADD.FTZ R2, R135, R167 ;  /* 0x000000a787027221 */ /* 0x004fe20000010000 */
[----:B------:R-:W-:Y:S06]  /*9470*/  @!P0 BRA `(.L_x_2198) ;  /* 0x0000000000048947 */ /* 0x000fec0003800000 */
[----:B------:R-:W-:Y:S01]  /*9480*/  BPT.TRAP 0x1 ;  /* 0x000000040000795c */ /* 0x000fe20000300000 */
.L_x_2198:
[----:B------:R-:W-:Y:S01]  /*9490*/  UISETP.GT.AND UP0, UPT, UR56, UR54, UPT ;  /* 0x000000363800728c */ /* 0x000fe2000bf04270 */
[----:B------:R-:W-:Y:S01]  /*94a0*/  F2FP.SATFINITE.E4M3.F32.PACK_AB_MERGE_C R4, R155, R4, RZ ;  /* 0x000000049b04723e */ /* 0x000fe200048070ff */
[----:B------:R-:W-:Y:S01]  /*94b0*/  ULEA UR7, UR55, UR41, 0x3 ;  /* 0x0000002937077291 */ /* 0x000fe2000f8e183f */
[----:B------:R-:W-:Y:S01]  /*94c0*/  F2FP.SATFINITE.E4M3.F32.PACK_AB_MERGE_C R10, R11, R10, RZ ;  /* 0x0000000a0b0a723e */ /* 0x000fe200048070ff */
[----:B------:R-:W-:Y:S01]  /*94d0*/  UIADD3 UR56, UR56, -0x1, URZ ;  /* 0xffffffff38387890 */ /* 0x000fe2000fffe03f */
[----:B------:R-:W-:Y:S01]  /*94e0*/  F2FP.SATFINITE.E4M3.F32.PACK_AB_MERGE_C R9, R134, R9, RZ ;  /* 0x000000098609723e */ /* 0x000fe200048070ff */
[----:B------:R-:W-:Y:S01]  /*94f0*/  UIADD3 UR7, UR7, 0x33460, URZ ;  /* 0x0003346007077890 */ /* 0x000fe2000fffe03f */
[----:B------:R-:W-:Y:S01]  /*9500*/  PLOP3.LUT P1, PT, PT, PT, UP0, 0x80, 0x0 ;  /* 0x000000000000781c */ /* 0x000fe20003f2f008 */
[----:B------:R-:W-:Y:S01]  /*9510*/  UMOV UR57, UR44 ;  /* 0x0000002c00397c82 */ /* 0x000fe20008000000 */
[----:B------:R-:W-:Y:S01]  /*9520*/  F2FP.SATFINITE.E4M3.F32.PACK_AB_MERGE_C R12, R163, R12, RZ ;  /* 0x0000000ca30c723e */ /* 0x000fe200048070ff */
[----:B------:R-:W-:Y:S01]  /*9530*/  UPRMT UR7, UR39, 0x654, UR7 ;  /* 0x0000065427077896 */ /* 0x000fe20008000007 */
[----:B------:R-:W-:Y:S01]  /*9540*/  F2FP.SATFINITE.E4M3.F32.PACK_AB_MERGE_C R21, R156, R21, RZ ;  /* 0x000000159c15723e */ /* 0x000fe200048070ff */
[----:B------:R-:W-:Y:S01]  /*9550*/  UMOV UR55, UR43 ;  /* 0x0000002b00377c82 */ /* 0x000fe20008000000 */
        /* <DEDUP_REMOVED lines=132> */
[----:B------:R-:W-:-:S02]  /*9da0*/  IMAD.MOV.U32 R5, RZ, RZ, R120 ;  /* 0x000000ffff057224 */ /* 0x000fc400078e0078 */
[----:B------:R-:W-:Y:S01]  /*9db0*/  IMAD.MOV.U32 R4, RZ, RZ, R121 ;  /* 0x000000ffff047224 */ /* 0x000fe200078e0079 */
[----:B------:R-:W-:Y:S06]  /*9dc0*/  @P1 BRA `(.L_x_2199) ;  /* 0xffffffb800f01947 */ /* 0x000fec000383ffff */
.L_x_2188:
[----:B------:R-:W-:-:S13]  /*9dd0*/  ISETP.LE.AND P1, PT, RZ, UR56, PT ;  /* 0x00000038ff007c0c */ /* 0x000fda000bf23270 */
[----:B------:R-:W-:Y:S05]  /*9de0*/  @!P1 BRA `(.L_x_2200) ;  /* 0x0000003800449947 */ /* 0x000fea0003800000 */
[----:B------:R-:W-:Y:S01]  /*9df0*/  IMAD.MOV.U32 R5, RZ, RZ, R120 ;  /* 0x000000ffff057224 */ /* 0x000fe200078e0078 */
[----:B------:R-:W-:Y:S01]  /*9e00*/  UMOV UR52, UR44 ;  /* 0x0000002c00347c82 */ /* 0x000fe20008000000 */
[----:B------:R-:W-:Y:S01]  /*9e10*/  IMAD.MOV.U32 R4, RZ, RZ, R121 ;  /* 0x000000ffff047224 */ /* 0x000fe200078e0079 */
[----:B------:R-:W-:Y:S01]  /*9e20*/  UMOV UR49, UR43 ;  /* 0x0000002b00317c82 */ /* 0x000fe20008000000 */
[----:B------:R-:W-:-:S05]  /*9e30*/  ULDC UR48, c[0x0][0x988] ;  /* 0x0002620000307ab9 */ /* 0x000fca0000000800 */
.L_x_2211:
[----:B------:R-:W-:Y:S01]  /*9e40*/  ISETP.NE.AND P2, PT, RZ, UR40, PT ;  /* 0x00000028ff007c0c */ /* 0x000fe2000bf45270 */
[----:B------:R-:W-:-:S04]  /*9e50*/  UISETP.NE.AND UP0, UPT, UR49, 0x1, UPT ;  /* 0x000000013100788c */ /* 0x000fc8000bf05270 */
[----:B------:R-:W-:-:S04]  /*9e60*/  USEL UR44, URZ, 0x1, UP0 ;  /* 0x000000013f2c7887 */ /* 0x000fc80008000000 */
[----:B------:R-:W-:-:S04]  /*9e70*/  ULOP3.LUT UR44, UR52, UR44, URZ, 0x3c, !UPT ;  /* 0x0000002c342c7292 */ /* 0x000fc8000f8e3c3f */
[----:B------:R-:W-:Y:S08]  /*9e80*/  @P2 BRA `(.L_x_2201) ;  /* 0x0000000000382947 */ /* 0x000ff00003800000 */
[----:B------:R-:W-:Y:S05]  /*9e90*/  @!P0 BRA `(.L_x_2202) ;  /* 0x0000000000048947 */ /* 0x000fea0003800000 */
[----:B------:R-:W-:Y:S01]  /*9ea0*/  BPT.TRAP 0x1 ;  /* 0x000000040000795c */ /* 0x000fe20000300000 */
.L_x_2202:
        /* <DEDUP_REMOVED lines=9> */
.L_x_2203:
[----:B-1----:R-:W-:Y:S05]  /*9f40*/  @P1 BRA `(.L_x_2201) ;  /* 0x0000000000081947 */ /* 0x002fea0003800000 */
[----:B------:R-:W1:Y:S02]  /*9f50*/  SYNCS.PHASECHK.TRANS64.TRYWAIT P1, [UR6+0x33430], R6 ;  /* 0x03343006ff0075a7 */ /* 0x000e640008020146 */
[----:B-1----:R-:W-:Y:S05]  /*9f60*/  @!P1 BRA `(.L_x_2204) ;  /* 0x000000c800609947 */ /* 0x002fea0003800000 */
.L_x_2201:
        /* <DEDUP_REMOVED lines=191> */
.L_x_2206:
[----:B------:R-:W-:Y:S01]  /*ab60*/  ULEA UR6, UR49, UR41, 0x3 ;  /* 0x0000002931067291 */ /* 0x000fe2000f8e183f */
[----:B------:R-:W-:-:S05]  /*ab70*/  IMAD.U32 R6, RZ, RZ, UR52 ;  /* 0x00000034ff067e24 */ /* 0x000fca000f8e00ff */
[----:B------:R-:W-:-:S04]  /*ab80*/  SHF.L.U32 R6, R6, 0x1f, RZ ;  /* 0x0000001f06067819 */ /* 0x000fc800000006ff */
[----:B------:R0:W1:Y:S01]  /*ab90*/  SYNCS.PHASECHK.TRANS64.TRYWAIT P1, [UR6+0x33450], R6 ;  /* 0x03345006ff0075a7 */ /* 0x0000620008020146 */
[----:B------:R-:W-:Y:S05]  /*aba0*/  @!P0 BRA `(.L_x_2207) ;  /* 0x0000000000048947 */ /* 0x000fea0003800000 */
[----:B------:R-:W-:Y:S01]  /*abb0*/  BPT.TRAP 0x1 ;  /* 0x000000040000795c */ /* 0x000fe20000300000 */
.L_x_2207:
[----:B-1----:R-:W-:Y:S05]  /*abc0*/  @P1 BRA `(.L_x_2205) ;  /* 0x0000000000081947 */ /* 0x002fea0003800000 */
[----:B------:R-:W1:Y:S02]  /*abd0*/  SYNCS.PHASECHK.TRANS64.TRYWAIT P1, [UR6+0x33450], R6 ;  /* 0x03345006ff0075a7 */ /* 0x000e640008020146 */
[----:B-1----:R-:W-:Y:S05]  /*abe0*/  @!P1 BRA `(.L_x_2208) ;  /* 0x000000bc00589947 */ /* 0x002fea0003800000 */
.L_x_2205:
        /* <DEDUP_REMOVED lines=36> */
.L_x_2209:
        /* <DEDUP_REMOVED lines=111> */
[----:B0-----:R-:W-:Y:S01]  /*b520*/  FMNMX.FTZ R120, R184, R189, !PT ;  /* 0x000000bdb8787209 */ /* 0x001fe20007810000 */
[----:B------:R-:W-:Y:S02]  /*b530*/  FMUL.FTZ R189, R0, R121 ;  /* 0x0000007900bd7220 */ /* 0x000fe40000410000 */
[----:B------:R-:W-:Y:S04]  /*b540*/  SYNCS.ARRIVE.TRANS64.RED.A1T0 RZ, [UR7], RZ ;  /* 0x000000ffffff79a7 */ /* 0x000fe80008100407 */
        /* <DEDUP_REMOVED lines=129> */
[----:B--2---:R-:W-:Y:S02]  /*bd60*/  FMNMX.FTZ R190, R134, R191, !PT ;  /* 0x000000bf86be7209 */ /* 0x004fe40007810000 */
[----:B0-----:R-:W-:-:S05]  /*bd70*/  FMNMX.FTZ R191, R133, R120, !PT ;  /* 0x0000007885bf7209 */ /* 0x001fca0007810000 */
[----:B------:R-:W0:Y:S01]  /*bd80*/  SHFL.BFLY PT, R120, R191, 0x2, 0x1f ;  /* 0x0c401f00bf787f89 */ /* 0x000e2200000e0000 */
[----:B-1----:R-:W-:-:S05]  /*bd90*/  FMNMX.FTZ R190, R135, R190, !PT ;  /* 0x000000be87be7209 */ /* 0x002fca0007810000 */
[----:B------:R-:W1:Y:S01]  /*bda0*/  SHFL.BFLY PT, R121, R190, 0x2, 0x1f ;  /* 0x0c401f00be797f89 */ /* 0x000e6200000e0000 */
[----:B0-----:R-:W-:Y:S01]  /*bdb0*/  FMNMX.FTZ R192, R191, R120, !PT ;  /* 0x00000078bfc07209 */ /* 0x001fe20007810000 */
[----:B------:R-:W-:Y:S01]  /*bdc0*/  IMAD.U32 R191, RZ, RZ, UR6 ;  /* 0x00000006ffbf7e24 */ /* 0x000fe2000f8e00ff */
        /* <DEDUP_REMOVED lines=47> */
[C---:B------:R-:W-:Y:S01]  /*c0c0*/  FADD.FTZ R5, -R120.reuse, R5 ;  /* 0x0000000578057221 */ /* 0x040fe20000010100 */
[----:B------:R-:W-:-:S01]  /*c0d0*/  FFMA.FTZ R190, R120, R191, -8 ;  /* 0xc100000078be7423 */ /* 0x000fc200000100bf */
        /* <DEDUP_REMOVED lines=50> */
[----:B0-----:R-:W-:-:S01]  /*c400*/  FADD.FTZ R3, R6, R3 ;  /* 0x0000000306037221 */ /* 0x001fc20000010000 */
[----:B------:R-:W-:-:S06]  /*c410*/  FFMA.FTZ R135, R135, UR6, -R190 ;  /* 0x0000000687877c23 */ /* 0x000fcc00080108be */
        /* <DEDUP_REMOVED lines=150> */
[----:B--2---:R-:W-:-:S03]  /*cd80*/  FADD.FTZ R3, R133, R2 ;  /* 0x0000000285037221 */ /* 0x004fc60000010000 */
[----:B-1----:R-:W-:Y:S01]  /*cd90*/  FADD.FTZ R2, R135, R191 ;  /* 0x000000bf87027221 */ /* 0x002fe20000010000 */
[----:B------:R-:W-:Y:S06]  /*cda0*/  @!P0 BRA `(.L_x_2210) ;  /* 0x0000000000048947 */ /* 0x000fec0003800000 */
[----:B------:R-:W-:Y:S01]  /*cdb0*/  BPT.TRAP 0x1 ;  /* 0x000000040000795c */ /* 0x000fe20000300000 */
.L_x_2210:
        /* <DEDUP_REMOVED lines=148> */
.L_x_2200:
[----:B------:R-:W-:Y:S06]  /*d700*/  BAR.ARV 0x8, 0x180 ;  /* 0x0206000000007b1d */ /* 0x000fec0000002000 */
[----:B------:R-:W-:Y:S05]  /*d710*/  @!P0 BRA `(.L_x_2212) ;  /* 0x0000000000048947 */ /* 0x000fea0003800000 */
[----:B------:R-:W-:Y:S01]  /*d720*/  BPT.TRAP 0x1 ;  /* 0x000000040000795c */ /* 0x000fe20000300000 */
.L_x_2212:
[----:B------:R-:W-:Y:S01]  /*d730*/  ULEA UR11, UR43, UR41, 0x3 ;  /* 0x000000292b0b7291 */ /* 0x000fe2000f8e183f */
[----:B------:R-:W-:-:S05]  /*d740*/  IMAD.U32 R0, RZ, RZ, UR44 ;  /* 0x0000002cff007e24 */ /* 0x000fca000f8e00ff */
[----:B------:R-:W-:-:S04]  /*d750*/  SHF.L.U32 R0, R0, 0x1f, RZ ;  /* 0x0000001f00007819 */ /* 0x000fc800000006ff */
[----:B------:R0:W1:Y:S01]  /*d760*/  SYNCS.PHASECHK.TRANS64.TRYWAIT P1, [UR11+0x33450], R0 ;  /* 0x03345000ff0075a7 */ /* 0x000062000802014b */
[----:B------:R-:W-:Y:S05]  /*d770*/  @!P0 BRA `(.L_x_2213) ;  /* 0x0000000000048947 */ /* 0x000fea0003800000 */
[----:B------:R-:W-:Y:S01]  /*d780*/  BPT.TRAP 0x1 ;  /* 0x000000040000795c */ /* 0x000fe20000300000 */
.L_x_2213:
[----:B-1----:R-:W-:Y:S05]  /*d790*/  @P1 BRA `(.L_x_2214) ;  /* 0x0000000000081947 */ /* 0x002fea0003800000 */
[----:B------:R-:W1:Y:S02]  /*d7a0*/  SYNCS.PHASECHK.TRANS64.TRYWAIT P1, [UR11+0x33450], R0 ;  /* 0x03345000ff0075a7 */ /* 0x000e64000802014b */
[----:B-1----:R-:W-:Y:S05]  /*d7b0*/  @!P1 BRA `(.L_x_2215) ;  /* 0x00000090007c9947 */ /* 0x002fea0003800000 */
.L_x_2214:
        /* <DEDUP_REMOVED lines=12> */
[----:B------:R-:W-:Y:S02]  /*d880*/  UIADD3 UR4, UR10, 0x180, URZ ;  /* 0x000001800a047890 */ /* 0x000fe4000fffe03f */
[----:B------:R-:W-:Y:S01]  /*d890*/  @UP0 USHF.R.S32.HI UR7, URZ, 0x1f, UR42 ;  /* 0x0000001f3f070899 */ /* 0x000fe2000801142a */
[----:B------:R-:W-:Y:S01]  /*d8a0*/  UMOV UR14, UR10 ;  /* 0x0000000a000e7c82 */ /* 0x000fe20008000000 */
[----:B------:R-:W-:Y:S02]  /*d8b0*/  @UP0 ULDC.64 UR12, c[0x0][0x9c8] ;  /* 0x00027200000c0ab9 */ /* 0x000fe40000000a00 */
[----:B------:R-:W-:Y:S01]  /*d8c0*/  QGMMA.64x192x32.F32.E4M3.E4M3 R24, R216, gdesc[UR12], R24, gsb0 ;  /* 0x02e0000cd8187df3 */ /* 0x000fe20008000818 */
[----:B------:R-:W-:Y:S01]  /*d8d0*/  UMOV UR14, UR4 ;  /* 0x00000004000e7c82 */ /* 0x000fe20008000000 */
[----:B------:R-:W-:Y:S01]  /*d8e0*/  UMOV UR15, 0xc0000010 ;  /* 0xc0000010000f7882 */ /* 0x000fe20000000000 */
[----:B------:R-:W-:Y:S02]  /*d8f0*/  UIADD3 UR4, UR10, 0x300, URZ ;  /* 0x000003000a047890 */ /* 0x000fe4000fffe03f */
[----:B------:R-:W-:-:S04]  /*d900*/  @UP0 UIMAD UR7, UR7, UR12, URZ ;  /* 0x0000000c070702a4 */ /* 0x000fc8000f8e023f */
[----:B------:R-:W-:Y:S01]  /*d910*/  @UP0 UIMAD UR7, UR42, UR13, UR7 ;  /* 0x0000000d2a0702a4 */ /* 0x000fe2000f8e0207 */
[----:B------:R-:W-:Y:S02]  /*d920*/  WARPGROUP.DEPBAR.LE gsb0, 0x0 ;  /* 0x00008000000079c5 */ /* 0x000fe40000010000 */
[----:B------:R-:W-:-:S08]  /*d930*/  WARPGROUP.ARRIVE ;  /* 0x00000000000079c5 */ /* 0x000fd00000000000 */
[----:B------:R-:W-:Y:S01]  /*d940*/  QGMMA.64x192x32.F32.E4M3.E4M3 R24, R212, gdesc[UR12], R24, gsb0 ;  /* 0x02e0000cd4187df3 */ /* 0x000fe20008000818 */
[----:B------:R-:W-:Y:S01]  /*d950*/  UMOV UR14, UR4 ;  /* 0x00000004000e7c82 */ /* 0x000fe20008000000 */
[----:B------:R-:W-:Y:S01]  /*d960*/  UMOV UR15, 0xc0000010 ;  /* 0xc0000010000f7882 */ /* 0x000fe20000000000 */
[----:B------:R-:W-:-:S03]  /*d970*/  @UP0 UIMAD.WIDE.U32 UR4, UR42, UR12, URZ ;  /* 0x0000000c2a0402a5 */ /* 0x000fc6000f8e003f */
[----:B------:R-:W-:Y:S01]  /*d980*/  @UP0 ULDC.64 UR12, c[0x0][0x9d0] ;  /* 0x00027400000c0ab9 */ /* 0x000fe20000000a00 */
[----:B------:R-:W-:-:S04]  /*d990*/  @UP0 UIADD3 UR5, UR5, UR7, URZ ;  /* 0x0000000705050290 */ /* 0x000fc8000fffe03f */
[----:B------:R-:W-:-:S04]  /*d9a0*/  @UP0 UIMAD.WIDE.U32 UR4, UR38, UR12, UR4 ;  /* 0x0000000c260402a5 */ /* 0x000fc8000f8e0004 */
[----:B------:R-:W-:-:S06]  /*d9b0*/  @UP0 ULEA UR8, UP1, UR4, UR8, 0x2 ;  /* 0x0000000804080291 */ /* 0x000fcc000f82103f */
[----:B------:R-:W-:Y:S01]  /*d9c0*/  IMAD.U32 R4, RZ, RZ, UR8 ;  /* 0x00000008ff047e24 */ /* 0x000fe2000f8e00ff */
[----:B------:R-:W-:Y:S02]  /*d9d0*/  WARPGROUP.DEPBAR.LE gsb0, 0x0 ;  /* 0x00008000000079c5 */ /* 0x000fe40000010000 */
[----:B------:R-:W-:-:S06]  /*d9e0*/  WARPGROUP.ARRIVE ;  /* 0x00000000000079c5 */ /* 0x000fcc0000000000 */
[----:B------:R-:W-:Y:S01]  /*d9f0*/  QGMMA.64x192x32.F32.E4M3.E4M3 R24, R208, gdesc[UR12], R24, gsb0 ;  /* 0x02e0000cd0187df3 */ /* 0x000fe20008000818 */
[----:B------:R-:W-:-:S04]  /*da00*/  @UP0 USHF.R.S32.HI UR14, URZ, 0x1f, UR38 ;  /* 0x0000001f3f0e0899 */ /* 0x000fc80008011426 */
[----:B------:R-:W-:-:S04]  /*da10*/  @UP0 UIMAD UR7, UR14, UR12, URZ ;  /* 0x0000000c0e0702a4 */ /* 0x000fc8000f8e023f */
[----:B------:R-:W-:-:S04]  /*da20*/  @UP0 UIMAD UR7, UR38, UR13, UR7 ;  /* 0x0000000d260702a4 */ /* 0x000fc8000f8e0207 */
[----:B------:R-:W-:-:S04]  /*da30*/  @UP0 UIADD3 UR5, UR5, UR7, URZ ;  /* 0x0000000705050290 */ /* 0x000fc8000fffe03f */
[----:B------:R-:W-:-:S06]  /*da40*/  @UP0 ULEA.HI.X UR9, UR4, UR9, UR5, 0x2, UP1 ;  /* 0x0000000904090291 */ /* 0x000fcc00088f1405 */
        /* <DEDUP_REMOVED lines=49> */
.L_x_2216:
        /* <DEDUP_REMOVED lines=106> */
.L_x_2180:
        /* <DEDUP_REMOVED lines=487> */
.L_x_2220:
[----:B------:R-:W-:Y:S05]  /*10270*/  BSYNC B1 ;  /* 0x0000000000017941 */ /* 0x000fea0003800000 */
.L_x_2219:
        /* <DEDUP_REMOVED lines=17> */
.L_x_2222:
[----:B------:R-:W-:Y:S05]  /*10390*/  BSYNC B1 ;  /* 0x0000000000017941 */ /* 0x000fea0003800000 */
.L_x_2221:
        /* <DEDUP_REMOVED lines=17> */
.L_x_2224:
[----:B------:R-:W-:Y:S05]  /*104b0*/  BSYNC B1 ;  /* 0x0000000000017941 */ /* 0x000fea0003800000 */
.L_x_2223:
        /* <DEDUP_REMOVED lines=20> */
.L_x_2218:
        /* <DEDUP_REMOVED lines=50> */
.L_x_2227:
[----:B------:R-:W-:Y:S05]  /*10920*/  BSYNC B1 ;  /* 0x0000000000017941 */ /* 0x000fea0003800000 */
.L_x_2226:
        /* <DEDUP_REMOVED lines=59> */
.L_x_2229:
[----:B------:R-:W-:Y:S05]  /*10ce0*/  BSYNC B1 ;  /* 0x0000000000017941 */ /* 0x000fea0003800000 */
.L_x_2228:
        /* <DEDUP_REMOVED lines=17> */
.L_x_2231:
[----:B------:R-:W-:Y:S05]  /*10e00*/  BSYNC B1 ;  /* 0x0000000000017941 */ /* 0x000fea0003800000 */
.L_x_2230:
        /* <DEDUP_REMOVED lines=17> */
.L_x_2233:
[----:B------:R-:W-:Y:S05]  /*10f20*/  BSYNC B1 ;  /* 0x0000000000017941 */ /* 0x000fea0003800000 */
.L_x_2232:
        /* <DEDUP_REMOVED lines=18> */
.L_x_2225:
[----:B------:R-:W-:Y:S05]  /*11050*/  BSYNC B0 ;  /* 0x0000000000007941 */ /* 0x000fea0003800000 */
.L_x_2217:
[----:B------:R-:W-:Y:S02]  /*11060*/  ULDC UR5, c[0x0][0xc38] ;  /* 0x00030e0000057ab9 */ /* 0x000fe40000000800 */
[----:B------:R-:W-:-:S06]  /*11070*/  UISETP.GE.AND UP0, UPT, UR4, UR5, UPT ;  /* 0x000000050400728c */ /* 0x000fcc000bf06270 */
[----:B------:R-:W-:-:S13]  /*11080*/  PLOP3.LUT P0, PT, PT, PT, UP0, 0x80, 0x0 ;  /* 0x000000000000781c */ /* 0x000fda0003f0f008 */
[----:B------:R-:W-:Y:S05]  /*11090*/  @!P0 BRA `(.L_x_2234) ;  /* 0xfffffefc001c8947 */ /* 0x000fea000383ffff */
[----:B------:R-:W-:Y:S05]  /*110a0*/  EXIT ;  /* 0x000000000000794d */ /* 0x000fea0003800000 */
.L_x_2176:
[----:B------:R-:W-:-:S08]  /*110b0*/  NOP ;  /* 0x0000000000007918 */ /* 0x000fd00000000000 */
[----:B------:R-:W0:-:S00]  /*110c0*/  USETMAXREG.DEALLOC.CTAPOOL 0x28 ;  /* 0x00000028000079c8 */ /* 0x000e0000080e0500 */
[----:B0-----:R-:W-:-:S06]  /*110d0*/  LOP3.LUT R0, R0, 0x3, RZ, 0xc0, !PT ;  /* 0x0000000300007812 */ /* 0x001fcc00078ec0ff */
[----:B------:R-:W0:Y:S01]  /*110e0*/  S2UR UR5, SR_CTAID.X ;  /* 0x00000000000579c3 */ /* 0x000e220000002500 */
[----:B------:R-:W-:Y:S01]  /*110f0*/  LOP3.LUT R16, R16, 0xffffdfff, RZ, 0xc0, !PT ;  /* 0xffffdfff10107812 */ /* 0x000fe200078ec0ff */
[----:B------:R-:W-:Y:S01]  /*11100*/  STL [R1+0x14], RZ ;  /* 0x000014ff01007387 */ /* 0x000fe20000100800 */
[----:B------:R-:W-:Y:S02]  /*11110*/  IMAD.MOV.U32 R31, RZ, RZ, 0x1 ;  /* 0x00000001ff1f7424 */ /* 0x000fe400078e00ff */
[----:B------:R-:W-:Y:S01]  /*11120*/  IMAD.MOV.U32 R28, RZ, RZ, RZ ;  /* 0x000000ffff1c7224 */ /* 0x000fe200078e00ff */
        /* <DEDUP_REMOVED lines=11> */
[----:B------:R-:W-:Y:S01]  /*111e0*/  ULDC.64 UR10, c[0x0][0x418] ;  /* 0x00010600000a7ab9 */ /* 0x000fe20000000a00 */
[----:B------:R-:W-:Y:S01]  /*111f0*/  ULDC UR4, c[0x0][0x424] ;  /* 0x0001090000047ab9 */ /* 0x000fe20000000800 */
[----:B------:R-:W-:Y:S01]  /*11200*/  UISETP.NE.U32.AND UP0, UPT, UR10, URZ, UPT ;  /* 0x0000003f0a00728c */ /* 0x000fe2000bf05070 */
[----:B------:R-:W-:Y:S01]  /*11210*/  IMAD.MOV.U32 R31, RZ, RZ, 0x1 ;  /* 0x00000001ff1f7424 */ /* 0x000fe200078e00ff */
[----:B------:R-:W-:Y:S01]  /*11220*/  ULDC UR39, c[0x0][0x288] ;  /* 0x0000a20000277ab9 */ /* 0x000fe20000000800 */
[----:B------:R-:W-:Y:S01]  /*11230*/  ULDC UR38, c[0x0][0x448] ;  /* 0x0001120000267ab9 */ /* 0x000fe20000000800 */
[----:B------:R-:W-:Y:S01]  /*11240*/  UISETP.NE.AND.EX UP0, UPT, UR11, URZ, UPT, UP0 ;  /* 0x0000003f0b00728c */ /* 0x000fe2000bf05300 */
[----:B------:R-:W-:Y:S01]  /*11250*/  IMAD.MOV.U32 R28, RZ, RZ, RZ ;  /* 0x000000ffff1c7224 */ /* 0x000fe200078e00ff */
[----:B------:R-:W-:-:S02]  /*11260*/  UIMAD UR38, UR38, UR39, URZ ;  /* 0x00000027262672a4 */ /* 0x000fc4000f8e023f */
[----:B------:R-:W-:Y:S01]  /*11270*/  USEL UR4, UR4, 0x1, UP0 ;  /* 0x0000000104047887 */ /* 0x000fe20008000000 */
[----:B------:R-:W-:Y:S01]  /*11280*/  ULDC UR45, c[0x0][0xc] ;  /* 0x00000300002d7ab9 */ /* 0x000fe20000000800 */
[----:B------:R-:W-:Y:S02]  /*11290*/  ULOP3.LUT UR46, UR36, 0x2, URZ, 0xfc, !UPT ;  /* 0x00000002242e7892 */ /* 0x000fe4000f8efc3f */
[----:B------:R-:W-:Y:S02]  /*112a0*/  UIMAD UR37, UR4, UR6, URZ ;  /* 0x00000006042572a4 */ /* 0x000fe4000f8e023f */
[----:B------:R-:W-:Y:S02]  /*112b0*/  ULOP3.LUT UR47, UR36, 0x1, URZ, 0xfc, !UPT ;  /* 0x00000001242f7892 */ /* 0x000fe4000f8efc3f */
[----:B------:R-:W-:Y:S02]  /*112c0*/  UIADD3 UR4, UR37, 0x9f, URZ ;  /* 0x0000009f25047890 */ /* 0x000fe4000fffe03f */
[----:B------:R-:W-:Y:S01]  /*112d0*/  UIADD3 UR39, UR37, 0xa0, -UR39 ;  /* 0x000000a025277890 */ /* 0x000fe2000fffe827 */
[C---:B0-----:R-:W-:Y:S01]  /*112e0*/  IMAD.SHL.U32 R6, R10.reuse, 0x10, RZ ;  /* 0x000000100a067824 */ /* 0x041fe200078e00ff */
[----:B------:R-:W-:Y:S01]  /*112f0*/  SHF.R.U32.HI R3, RZ, 0x1, R10 ;  /* 0x00000001ff037819 */ /* 0x000fe2000001160a */
[----:B------:R-:W-:-:S02]  /*11300*/  IMAD.SHL.U32 R8, R10, 0x2, RZ ;  /* 0x000000020a087824 */ /* 0x000fc400078e00ff */
[----:B------:R-:W-:Y:S01]  /*11310*/  IMAD.SHL.U32 R0, R10, 0x40, RZ ;  /* 0x000000400a007824 */ /* 0x000fe200078e00ff */
[----:B------:R-:W-:Y:S01]  /*11320*/  LOP3.LUT R5, R6, 0x1b0, RZ, 0xc0, !PT ;  /* 0x000001b006057812 */ /* 0x000fe200078ec0ff */
[----:B------:R-:W-:Y:S01]  /*11330*/  IMAD.SHL.U32 R4, R10, 0x20, RZ ;  /* 0x000000200a047824 */ /* 0x000fe200078e00ff */
[----:B------:R-:W-:Y:S02]  /*11340*/  LOP3.LUT R33, R6, 0x30, RZ, 0xc0, !PT ;  /* 0x0000003006217812 */ /* 0x000fe400078ec0ff */
[----:B------:R-:W-:Y:S02]  /*11350*/  LOP3.LUT R7, R5, 0x30, R8, 0x78, !PT ;  /* 0x0000003005077812 */ /* 0x000fe400078e7808 */
[----:B------:R-:W-:Y:S02]  /*11360*/  LOP3.LUT R8, R33, 0x40, RZ, 0xfc, !PT ;  /* 0x0000004021087812 */ /* 0x000fe400078efcff */
[----:B------:R-:W-:Y:S02]  /*11370*/  LOP3.LUT R2, R0, 0x180, RZ, 0xc0, !PT ;  /* 0x0000018000027812 */ /* 0x000fe400078ec0ff */
[----:B------:R-:W-:-:S02]  /*11380*/  ISETP.GE.AND P2, PT, R8, UR7, PT ;  /* 0x0000000708007c0c */ /* 0x000fc4000bf46270 */
[----:B------:R-:W-:Y:S01]  /*11390*/  LOP3.LUT R2, R2, 0x30, R3, 0xf8, !PT ;  /* 0x0000003002027812 */ /* 0x000fe200078ef803 */
[----:B------:R-:W-:Y:S01]  /*113a0*/  IMAD.SHL.U32 R3, R10, 0x8, RZ ;  /* 0x000000080a037824 */ /* 0x000fe200078e00ff */
[----:B------:R-:W-:Y:S02]  /*113b0*/  ISETP.GE.AND P1, PT, R8, UR7, PT ;  /* 0x0000000708007c0c */ /* 0x000fe4000bf26270 */
[----:B------:R-:W-:Y:S02]  /*113c0*/  LOP3.LUT R5, R4, 0x80, RZ, 0xc0, !PT ;  /* 0x0000008004057812 */ /* 0x000fe400078ec0ff */
[----:B------:R-:W-:Y:S01]  /*113d0*/  LOP3.LUT R3, R2, 0x30, R3, 0x78, !PT ;  /* 0x0000003002037812 */ /* 0x000fe200078e7803 */
[----:B------:R-:W-:Y:S01]  /*113e0*/  IMAD.SHL.U32 R2, R10, 0x4, RZ ;  /* 0x000000040a027824 */ /* 0x000fe200078e00ff */
[----:B------:R-:W-:Y:S02]  /*113f0*/  LOP3.LUT R5, R5, 0x10, R10, 0xf8, !PT ;  /* 0x0000001005057812 */ /* 0x000fe400078ef80a */
[----:B------:R-:W-:-:S02]  /*11400*/  ISETP.GE.AND P0, PT, R8, UR8, PT ;  /* 0x0000000808007c0c */ /* 0x000fc4000bf06270 */
[----:B------:R-:W-:Y:S02]  /*11410*/  @P2 LOP3.LUT R16, R16, 0x2, RZ, 0xfc, !PT ;  /* 0x0000000210102812 */ /* 0x000fe400078efcff */
[----:B------:R-:W-:Y:S02]  /*11420*/  LOP3.LUT R2, R5, 0x10, R2, 0x78, !PT ;  /* 0x0000001005027812 */ /* 0x000fe400078e7802 */
[----:B------:R-:W-:Y:S02]  /*11430*/  LOP3.LUT R16, R16, 0xfffffeff, RZ, 0xc0, !PT ;  /* 0xfffffeff10107812 */ /* 0x000fe400078ec0ff */
[----:B------:R-:W-:Y:S02]  /*11440*/  LOP3.LUT R9, R7, 0x640, R6, 0xf8, !PT ;  /* 0x0000064007097812 */ /* 0x000fe400078ef806 */
[----:B------:R-:W-:Y:S02]  /*11450*/  LOP3.LUT R5, R6, 0x600, RZ, 0xc0, !PT ;  /* 0x0000060006057812 */ /* 0x000fe400078ec0ff */
[----:B------:R-:W-:Y:S01]  /*11460*/  LOP3.LUT R6, R33, 0x80, RZ, 0xfc, !PT ;  /* 0x0000008021067812 */ /* 0x000fe200078efcff */
[----:B------:R-:W-:Y:S01]  /*11470*/  STL [R1], R9 ;  /* 0x0000000901007387 */ /* 0x000fe20000100800 */
[----:B------:R-:W-:-:S02]  /*11480*/  @P1 LOP3.LUT R16, R16, 0x100, RZ, 0xfc, !PT ;  /* 0x0000010010101812 */ /* 0x000fc400078efcff */
[----:B------:R-:W-:Y:S02]  /*11490*/  ISETP.GE.AND P2, PT, R6, UR7, PT ;  /* 0x0000000706007c0c */ /* 0x000fe4000bf46270 */
[----:B------:R-:W-:Y:S02]  /*114a0*/  LOP3.LUT R16, R16, 0xfffff7ff, RZ, 0xc0, !PT ;  /* 0xfffff7ff10107812 */ /* 0x000fe400078ec0ff */
[----:B------:R-:W-:Y:S02]  /*114b0*/  LOP3.LUT R5, R5, 0x60, R4, 0xf8, !PT ;  /* 0x0000006005057812 */ /* 0x000fe400078ef804 */
[----:B------:R-:W-:Y:S02]  /*114c0*/  @P0 LOP3.LUT R16, R16, 0x800, RZ, 0xfc, !PT ;  /* 0x0000080010100812 */ /* 0x000fe400078efcff */
[----:B------:R-:W-:Y:S02]  /*114d0*/  LOP3.LUT R0, R3, 0x640, R0, 0xf8, !PT ;  /* 0x0000064003007812 */ /* 0x000fe400078ef800 */
[----:B------:R-:W-:-:S02]  /*114e0*/  ISETP.GE.AND P1, PT, R6, UR7, PT ;  /* 0x0000000706007c0c */ /* 0x000fc4000bf26270 */
[----:B------:R-:W-:Y:S01]  /*114f0*/  LOP3.LUT R16, R16, 0xfffffffe, RZ, 0xc0, !PT ;  /* 0xfffffffe10107812 */ /* 0x000fe200078ec0ff */
[----:B------:R0:W-:Y:S01]  /*11500*/  STL [R1+0x8], R0 ;  /* 0x0000080001007387 */ /* 0x0001e20000100800 */
[----:B------:R-:W-:Y:S02]  /*11510*/  LOP3.LUT R5, R5, 0x100, R4, 0xf8, !PT ;  /* 0x0000010005057812 */ /* 0x000fe400078ef804 */
[----:B------:R-:W-:Y:S02]  /*11520*/  @P2 LOP3.LUT R16, R16, 0x1, RZ, 0xfc, !PT ;  /* 0x0000000110102812 */ /* 0x000fe400078efcff */
[----:B------:R-:W-:Y:S02]  /*11530*/  ISETP.GE.AND P0, PT, R6, UR8, PT ;  /* 0x0000000806007c0c */ /* 0x000fe4000bf06270 */
[----:B------:R-:W-:Y:S02]  /*11540*/  LOP3.LUT R16, R16, 0xffffff7f, RZ, 0xc0, !PT ;  /* 0xffffff7f10107812 */ /* 0x000fe400078ec0ff */
[----:B------:R-:W-:-:S02]  /*11550*/  ISETP.GE.AND P2, PT, R33, UR7, PT ;  /* 0x0000000721007c0c */ /* 0x000fc4000bf46270 */
[----:B0-----:R-:W-:Y:S01]  /*11560*/  LOP3.LUT R0, R5, R2, RZ, 0xfc, !PT ;  /* 0x0000000205007212 */ /* 0x001fe200078efcff */
[----:B------:R-:W-:Y:S01]  /*11570*/  IMAD.U32 R5, RZ, RZ, UR5 ;  /* 0x00000005ff057e24 */ /* 0x000fe2000f8e00ff */
[----:B------:R-:W-:Y:S01]  /*11580*/  @P1 LOP3.LUT R16, R16, 0x80, RZ, 0xfc, !PT ;  /* 0x0000008010101812 */ /* 0x000fe200078efcff */
[----:B------:R-:W-:Y:S01]  /*11590*/  UIMAD.WIDE UR4, UR4, 0x66666667, URZ ;  /* 0x66666667040478a5 */ /* 0x000fe2000f8e023f */
[C---:B------:R-:W-:Y:S01]  /*115a0*/  ISETP.GE.AND P1, PT, R33.reuse, UR7, PT ;  /* 0x0000000721007c0c */ /* 0x040fe2000bf26270 */
[----:B------:R0:W-:Y:S01]  /*115b0*/  STL [R1+0x4], R0 ;  /* 0x0000040001007387 */ /* 0x0001e20000100800 */
[----:B------:R-:W-:Y:S01]  /*115c0*/  LOP3.LUT R16, R16, 0xfffffbff, RZ, 0xc0, !PT ;  /* 0xfffffbff10107812 */ /* 0x000fe200078ec0ff */
[----:B------:R-:W-:Y:S01]  /*115d0*/  USHF.R.U32.HI UR40, URZ, 0x1f, UR5 ;  /* 0x0000001f3f287899 */ /* 0x000fe20008011605 */
[----:B------:R-:W-:Y:S01]  /*115e0*/  LOP3.LUT R3, R10, 0x7f, RZ, 0xc0, !PT ;  /* 0x0000007f0a037812 */ /* 0x000fe200078ec0ff */
[----:B------:R1:W-:Y:S01]  /*115f0*/  STL [R1+0x10], R5 ;  /* 0x0000100501007387 */ /* 0x0003e20000100800 */
[----:B------:R-:W-:Y:S01]  /*11600*/  @P0 LOP3.LUT R16, R16, 0x400, RZ, 0xfc, !PT ;  /* 0x0000040010100812 */ /* 0x000fe200078efcff */
[----:B------:R-:W-:Y:S01]  /*11610*/  ULEA.HI.SX32 UR40, UR5, UR40, 0x1a ;  /* 0x0000002805287291 */ /* 0x000fe2000f8fd23f */
[----:B------:R-:W-:Y:S01]  /*11620*/  ISETP.GE.AND P0, PT, R33, UR8, PT ;  /* 0x0000000821007c0c */ /* 0x000fe2000bf06270 */
[----:B------:R1:W-:Y:S01]  /*11630*/  STL [R1+0x14], RZ ;  /* 0x000014ff01007387 */ /* 0x0003e20000100800 */
[----:B------:R-:W-:-:S02]  /*11640*/  LOP3.LUT R16, R16, 0xfffffffb, RZ, 0xc0, !PT ;  /* 0xfffffffb10107812 */ /* 0x000fc400078ec0ff */
[----:B0-----:R-:W-:Y:S02]  /*11650*/  MOV R0, 0x400 ;  /* 0x0000040000007802 */ /* 0x001fe40000000f00 */
[----:B------:R-:W-:Y:S02]  /*11660*/  @P2 LOP3.LUT R16, R16, 0x4, RZ, 0xfc, !PT ;  /* 0x0000000410102812 */ /* 0x000fe400078efcff */
[----:B------:R-:W-:Y:S02]  /*11670*/  LEA R17, R37, R0, 0x18 ;  /* 0x0000000025117211 */ /* 0x000fe400078ec0ff */
[----:B------:R-:W-:Y:S02]  /*11680*/  LOP3.LUT R16, R16, 0xffffefff, RZ, 0xc0, !PT ;  /* 0xffffefff10107812 */ /* 0x000fe400078ec0ff */
[----:B------:R-:W-:Y:S01]  /*11690*/  SHF.R.U32.HI R2, RZ, 0x2, R3 ;  /* 0x00000002ff027819 */ /* 0x000fe20000011603 */
[----:B------:R-:W-:Y:S01]  /*116a0*/  IMAD.IADD R0, R17, 0x1, R9 ;  /* 0x0000000111007824 */ /* 0x000fe200078e0209 */
[----:B------:R-:W-:-:S02]  /*116b0*/  LOP3.LUT R16, R16, 0xfffffdff, RZ, 0xc0, !PT ;  /* 0xfffffdff10107812 */ /* 0x000fc400078ec0ff */
[----:B------:R-:W-:Y:S02]  /*116c0*/  LOP3.LUT R2, R2, 0x60, R4, 0xf8, !PT ;  /* 0x0000006002027812 */ /* 0x000fe400078ef804 */
[----:B------:R1:W-:Y:S01]  /*116d0*/  STL [R1+0xc], R0 ;  /* 0x00000c0001007387 */ /* 0x0003e20000100800 */
[----:B------:R-:W-:Y:S02]  /*116e0*/  @P1 LOP3.LUT R16, R16, 0x200, RZ, 0xfc, !PT ;  /* 0x0000020010101812 */ /* 0x000fe400078efcff */
[----:B------:R-:W-:Y:S02]  /*116f0*/  LOP3.LUT R2, R2, 0x80, RZ, 0xfc, !PT ;  /* 0x0000008002027812 */ /* 0x000fe400078efcff */
[----:B------:R-:W-:-:S07]  /*11700*/  @P0 LOP3.LUT R16, R16, 0x1000, RZ, 0xfc, !PT ;  /* 0x0000100010100812 */ /* 0x000fce00078efcff */
.L_x_2302:
[----:B-1----:R-:W2:Y:S01]  /*11710*/  LDL R0, [R1+0x10] ;  /* 0x0000100001007983 */ /* 0x002ea20000100800 */
        /* <DEDUP_REMOVED lines=13> */
[----:B0-----:R-:W-:Y:S05]  /*117f0*/  @P0 BRA `(.L_x_2236) ;  /* 0x0000000000200947 */ /* 0x001fea0003800000 */
        /* <DEDUP_REMOVED lines=8> */
.L_x_2236:
[----:B------:R-:W-:Y:S01]  /*11880*/  ULDC UR8, c[0x0][0xc54] ;  /* 0x0003150000087ab9 */ /* 0x000fe20000000800 */
[----:B------:R-:W-:Y:S01]  /*11890*/  UMOV UR6, UR7 ;  /* 0x0000000700067c82 */ /* 0x000fe20008000000 */
[----:B------:R-:W-:-:S11]  /*118a0*/  UISETP.NE.AND UP0, UPT, UR8, 0x1, UPT ;  /* 0x000000010800788c */ /* 0x000fd6000bf05270 */
[----:B------:R-:W-:Y:S02]  /*118b0*/  @UP0 ULDC.64 UR10, c[0x0][0xc58] ;  /* 0x00031600000a0ab9 */ /* 0x000fe40000000a00 */
[----:B------:R-:W-:-:S04]  /*118c0*/  UIMAD.WIDE.U32 UR4, UR7, UR10, URZ ;  /* 0x0000000a070472a5 */ /* 0x000fc8000f8e003f */
[----:B------:R-:W-:-:S04]  /*118d0*/  @UP0 USHF.R.U32.HI UR6, URZ, UR11, UR5 ;  /* 0x0000000b3f060299 */ /* 0x000fc80008011605 */
[----:B------:R-:W-:-:S12]  /*118e0*/  UIMAD UR4, UR6, UR8, URZ ;  /* 0x00000008060472a4 */ /* 0x000fd8000f8e023f */
.L_x_2237:
        /* <DEDUP_REMOVED lines=25> */
[----:B------:R-:W-:Y:S01]  /*11a80*/  UP2UR UR48, UPR, URZ, 0x4 ;  /* 0x000000043f307883 */ /* 0x000fe20008000000 */
[----:B------:R-:W-:Y:S01]  /*11a90*/  BSSY B7, `(.L_x_2238) ;  /* 0x0000474000077945 */ /* 0x000fe20003800000 */
[----:B------:R-:W-:-:S04]  /*11aa0*/  USHF.L.U32 UR6, UR43, 0x7, URZ ;  /* 0x000000072b067899 */ /* 0x000fc8000800063f */
[----:B------:R-:W-:Y:S01]  /*11ab0*/  UIADD3 UR6, UR6, 0x7f, URZ ;  /* 0x0000007f06067890 */ /* 0x000fe2000fffe03f */
[----:B------:R-:W-:Y:S01]  /*11ac0*/  @UP2 ULDC UR4, c[0x0][0x44c] ;  /* 0x0001130000042ab9 */ /* 0x000fe20000000800 */
[----:B------:R-:W-:Y:S02]  /*11ad0*/  @UP2 ULDC UR7, c[0x0][0x450] ;  /* 0x0001140000072ab9 */ /* 0x000fe40000000800 */
[----:B------:R-:W-:-:S04]  /*11ae0*/  UIMAD.WIDE.U32 UR4, UR6, UR4, URZ ;  /* 0x00000004060472a5 */ /* 0x000fc8000f8e003f */
[----:B------:R-:W-:-:S04]  /*11af0*/  @UP2 USHF.R.U32.HI UR6, URZ, UR7, UR5 ;  /* 0x000000073f062299 */ /* 0x000fc80008011605 */
[----:B------:R-:W-:-:S04]  /*11b00*/  UIADD3 UR4, UR39, UR6, URZ ;  /* 0x0000000627047290 */ /* 0x000fc8000fffe03f */
[----:B------:R-:W-:-:S04]  /*11b10*/  UIMAD.WIDE UR4, UR4, 0x66666667, URZ ;  /* 0x66666667040478a5 */ /* 0x000fc8000f8e023f */
[----:B------:R-:W-:-:S04]  /*11b20*/  USHF.R.U32.HI UR4, URZ, 0x1f, UR5 ;  /* 0x0000001f3f047899 */ /* 0x000fc80008011605 */
[----:B------:R-:W-:-:S04]  /*11b30*/  ULEA.HI.SX32 UR4, UR5, UR4, 0x1a ;  /* 0x0000000405047291 */ /* 0x000fc8000f8fd23f */
[----:B------:R-:W-:-:S04]  /*11b40*/  UISETP.LT.AND UP0, UPT, UR40, UR4, UPT ;  /* 0x000000042800728c */ /* 0x000fc8000bf01270 */
[----:B------:R-:W-:-:S06]  /*11b50*/  USEL UR44, UR40, UR4, UP0 ;  /* 0x00000004282c7287 */ /* 0x000fcc0008000000 */
[----:B------:R-:W-:-:S13]  /*11b60*/  ISETP.LT.AND P0, PT, RZ, UR44, PT ;  /* 0x0000002cff007c0c */ /* 0x000fda000bf01270 */
[----:B0-----:R-:W-:Y:S05]  /*11b70*/  @P0 BRA `(.L_x_2239) ;  /* 0x0000000000480947 */ /* 0x001fea0003800000 */
        /* <DEDUP_REMOVED lines=16> */
[----:B------:R2:W-:Y:S01]  /*11c80*/  STL [R1+0x10], R0 ;  /* 0x0000100001007387 */ /* 0x0005e20000100800 */
[----:B------:R-:W-:Y:S05]  /*11c90*/  BRA `(.L_x_2240) ;  /* 0x00000044004c7947 */ /* 0x000fea0003800000 */
.L_x_2239:
        /* <DEDUP_REMOVED lines=20> */
.L_x_2242:
[----:B------:R-:W-:Y:S05]  /*11de0*/  BSYNC B6 ;  /* 0x0000000000067941 */ /* 0x000fea0003800000 */
.L_x_2241:
        /* <DEDUP_REMOVED lines=22> */
.L_x_2244:
[----:B------:R-:W-:Y:S05]  /*11f50*/  BSYNC B6 ;  /* 0x0000000000067941 */ /* 0x000fea0003800000 */
.L_x_2243:
        /* <DEDUP_REMOVED lines=20> */
.L_x_2246:
[----:B------:R-:W-:Y:S05]  /*120a0*/  BSYNC B6 ;  /* 0x0000000000067941 */ /* 0x000fea0003800000 */
.L_x_2245:
        /* <DEDUP_REMOVED lines=19> */
.L_x_2248:
[----:B------:R-:W-:Y:S05]  /*121e0*/  BSYNC B6 ;  /* 0x0000000000067941 */ /* 0x000fea0003800000 */
.L_x_2247:
        /* <DEDUP_REMOVED lines=12> */
[----:B------:R-:W-:Y:S01]  /*122b0*/  UMOV UR5, 0xffffffff ;  /* 0xffffffff00057882 */ /* 0x000fe20000000000 */
[----:B------:R-:W-:Y:S02]  /*122c0*/  IMAD.U32 R18, RZ, RZ, UR4 ;  /* 0x00000004ff127e24 */ /* 0x000fe4000f8e00ff */
[----:B------:R-:W-:Y:S05]  /*122d0*/  BRA.DIV UR5, `(.L_x_2249) ;  /* 0x0000004605cc7947 */ /* 0x000fea000b800000 */
.L_x_2322:
[----:B------:R-:W2:Y:S01]  /*122e0*/  S2R R0, SR_TID.X ;  /* 0x0000000000007919 */ /* 0x000ea20000002100 */
[----:B------:R-:W-:Y:S01]  /*122f0*/  UMOV UR4, 0xa0 ;  /* 0x000000a000047882 */ /* 0x000fe20000000000 */
[----:B0-----:R-:W-:Y:S01]  /*12300*/  ISETP.NE.AND P2, PT, R19, 0x1, PT ;  /* 0x000000011300780c */ /* 0x001fe20003f45270 */
[----:B------:R-:W-:Y:S01]  /*12310*/  UIMAD UR4, UR44, UR4, -0xa0 ;  /* 0xffffff602c0474a4 */ /* 0x000fe2000f8e0204 */
[----:B------:R-:W0:Y:S01]  /*12320*/  S2R R8, SR_TID.X ;  /* 0x0000000000087919 */ /* 0x000e220000002100 */
[----:B-----5:R-:W-:Y:S02]  /*12330*/  SHF.R.S32.HI R34, RZ, 0x1f, R30 ;  /* 0x0000001fff227819 */ /* 0x020fe4000001141e */
[----:B------:R-:W-:-:S08]  /*12340*/  LOP3.LUT R16, R16, 0xffffffdf, RZ, 0xc0, !PT ;  /* 0xffffffdf10107812 */ /* 0x000fd000078ec0ff */
[----:B------:R-:W3:Y:S01]  /*12350*/  @P2 LDC R5, c[0x0][0x434] ;  /* 0x00010d00ff052b82 */ /* 0x000ee20000000800 */
[----:B------:R-:W-:-:S07]  /*12360*/  @P2 LOP3.LUT R16, R16, 0x20, RZ, 0xfc, !PT ;  /* 0x0000002010102812 */ /* 0x000fce00078efcff */
[----:B------:R-:W4:Y:S01]  /*12370*/  @P2 LDC R9, c[0x0][0x438] ;  /* 0x00010e00ff092b82 */ /* 0x000f220000000800 */
[----:B--2---:R-:W-:Y:S01]  /*12380*/  LOP3.LUT R0, R0, 0x7f, RZ, 0xc0, !PT ;  /* 0x0000007f00007812 */ /* 0x004fe200078ec0ff */
[----:B0-----:R-:W-:-:S03]  /*12390*/  IMAD.SHL.U32 R13, R8, 0x20, RZ ;  /* 0x00000020080d7824 */ /* 0x001fc600078e00ff */
[----:B------:R-:W-:Y:S01]  /*123a0*/  SHF.R.U32.HI R11, RZ, 0x2, R0 ;  /* 0x00000002ff0b7819 */ /* 0x000fe20000011600 */
[----:B------:R-:W-:-:S03]  /*123b0*/  IMAD.SHL.U32 R8, R8, 0x20, RZ ;  /* 0x0000002008087824 */ /* 0x000fc600078e00ff */
[C---:B------:R-:W-:Y:S02]  /*123c0*/  LOP3.LUT R13, R11.reuse, 0x60, R13, 0xf8, !PT ;  /* 0x000000600b0d7812 */ /* 0x040fe400078ef80d */
[----:B------:R-:W-:Y:S02]  /*123d0*/  LOP3.LUT R8, R11, 0x60, R8, 0xf8, !PT ;  /* 0x000000600b087812 */ /* 0x000fe400078ef808 */
[----:B------:R-:W-:-:S05]  /*123e0*/  LOP3.LUT R13, R13, 0x80, RZ, 0xfc, !PT ;  /* 0x000000800d0d7812 */ /* 0x000fca00078efcff */
[----:B-1----:R-:W-:-:S04]  /*123f0*/  VIADD R3, R13, UR4 ;  /* 0x000000040d037c36 */ /* 0x002fc80008000000 */
[C---:B------:R-:W-:Y:S01]  /*12400*/  IMAD.IADD R10, R3.reuse, 0x1, R36 ;  /* 0x00000001030a7824 */ /* 0x040fe200078e0224 */
[----:B------:R-:W-:-:S03]  /*12410*/  ISETP.GE.AND P0, PT, R3, UR37, PT ;  /* 0x0000002503007c0c */ /* 0x000fc6000bf06270 */
[----:B---3--:R-:W-:Y:S01]  /*12420*/  @P2 IMAD.HI.U32 R2, R10, R5, RZ ;  /* 0x000000050a022227 */ /* 0x008fe200078e00ff */
[----:B------:R-:W-:-:S03]  /*12430*/  ISETP.GT.U32.OR P0, PT, R13, 0x9f, P0 ;  /* 0x0000009f0d00780c */ /* 0x000fc60000704470 */
[----:B------:R-:W-:Y:S01]  /*12440*/  IMAD.MOV.U32 R0, RZ, RZ, R10 ;  /* 0x000000ffff007224 */ /* 0x000fe200078e000a */
[----:B----4-:R-:W-:-:S09]  /*12450*/  @P2 SHF.R.U32.HI R0, RZ, R9, R2 ;  /* 0x00000009ff002219 */ /* 0x010fd20000011602 */
        /* <DEDUP_REMOVED lines=8> */
[----:B-1----:R-:W-:-:S04]  /*124e0*/  @!P0 LEA R6, P1, R2, R4, 0x2 ;  /* 0x0000000402068211 */ /* 0x002fc800078210ff */
[----:B------:R-:W-:Y:S01]  /*124f0*/  @!P0 LEA.HI.X R7, R2, R5, R3, 0x2, P1 ;  /* 0x0000000502078211 */ /* 0x000fe200008f1403 */
[----:B------:R-:W-:Y:S01]  /*12500*/  VIADD R5, R8, UR4 ;  /* 0x0000000408057c36 */ /* 0x000fe20008000000 */
[----:B------:R-:W0:Y:S03]  /*12510*/  @P2 LDC R2, c[0x0][0x434] ;  /* 0x00010d00ff022b82 */ /* 0x000e260000000800 */
[C---:B------:R-:W-:Y:S01]  /*12520*/  IMAD.IADD R11, R5.reuse, 0x1, R36 ;  /* 0x00000001050b7824 */ /* 0x040fe200078e0224 */
[----:B------:R-:W-:-:S03]  /*12530*/  ISETP.GE.AND P1, PT, R5, UR37, PT ;  /* 0x0000002505007c0c */ /* 0x000fc6000bf26270 */
[----:B------:R-:W-:Y:S01]  /*12540*/  IMAD.MOV.U32 R12, RZ, RZ, R11 ;  /* 0x000000ffff0c7224 */ /* 0x000fe200078e000b */
[----:B------:R-:W1:Y:S09]  /*12550*/  @P2 LDC R3, c[0x0][0x438] ;  /* 0x00010e00ff032b82 */ /* 0x000e720000000800 */
[----:B------:R-:W2:Y:S01]  /*12560*/  @!P1 LDC.64 R4, c[0x0][0x428] ;  /* 0x00010a00ff049b82 */ /* 0x000ea20000000a00 */
[----:B0-----:R-:W-:-:S07]  /*12570*/  @P2 IMAD.HI.U32 R2, R11, R2, RZ ;  /* 0x000000020b022227 */ /* 0x001fce00078e00ff */
[----:B------:R-:W0:Y:S01]  /*12580*/  @!P1 LDC.64 R8, c[0x0][0x418] ;  /* 0x00010600ff089b82 */ /* 0x000e220000000a00 */
[----:B-1----:R-:W-:-:S04]  /*12590*/  @P2 SHF.R.U32.HI R12, RZ, R3, R2 ;  /* 0x00000003ff0c2219 */ /* 0x002fc80000011602 */
[----:B------:R-:W-:Y:S01]  /*125a0*/  @!P1 SHF.R.S32.HI R3, RZ, 0x1f, R12 ;  /* 0x0000001fff039819 */ /* 0x000fe2000001140c */
[----:B--2---:R-:W-:-:S04]  /*125b0*/  @!P1 IMAD R2, R34, R4, RZ ;  /* 0x0000000422029224 */ /* 0x004fc800078e02ff */
[----:B------:R-:W-:Y:S02]  /*125c0*/  @!P1 IMAD R5, R30, R5, R2 ;  /* 0x000000051e059224 */ /* 0x000fe400078e0202 */
[----:B------:R-:W-:-:S04]  /*125d0*/  @!P1 IMAD.MOV.U32 R2, RZ, RZ, R12 ;  /* 0x000000ffff029224 */ /* 0x000fc800078e000c */
[----:B------:R-:W-:-:S04]  /*125e0*/  @!P1 IMAD.WIDE.U32 R2, R30, R4, R2 ;  /* 0x000000041e029225 */ /* 0x000fc800078e0002 */
[----:B------:R-:W-:Y:S01]  /*125f0*/  @!P1 IMAD.IADD R3, R3, 0x1, R5 ;  /* 0x0000000103039824 */ /* 0x000fe200078e0205 */
[----:B0-----:R-:W-:Y:S01]  /*12600*/  @!P1 LEA R8, P2, R2, R8, 0x2 ;  /* 0x0000000802089211 */ /* 0x001fe200078410ff */
[----:B------:R-:W-:-:S03]  /*12610*/  IMAD.MOV.U32 R5, RZ, RZ, RZ ;  /* 0x000000ffff057224 */ /* 0x000fc600078e00ff */
[----:B------:R-:W-:Y:S01]  /*12620*/  @!P1 LEA.HI.X R9, R2, R9, R3, 0x2, P2 ;  /* 0x0000000902099211 */ /* 0x000fe200010f1403 */
[----:B------:R-:W-:Y:S02]  /*12630*/  IMAD.U32 R2, RZ, RZ, UR46 ;  /* 0x0000002eff027e24 */ /* 0x000fe4000f8e00ff */
[----:B------:R0:W5:Y:S03]  /*12640*/  @!P0 LDG.E R5, desc[UR50][R6.64] ;  /* 0x0000003206058981 */ /* 0x000166000c1e1900 */
[----:B------:R-:W-:Y:S01]  /*12650*/  ISETP.NE.AND P3, PT, R2, 0x3, PT ;  /* 0x000000030200780c */ /* 0x000fe20003f65270 */
[----:B------:R-:W-:Y:S01]  /*12660*/  IMAD.MOV R3, RZ, RZ, -R0 ;  /* 0x000000ffff037224 */ /* 0x000fe200078e0a00 */
[----:B------:R-:W-:Y:S02]  /*12670*/  ISETP.GT.U32.AND P0, PT, R13, 0x9f, PT ;  /* 0x0000009f0d00780c */ /* 0x000fe40003f04070 */
[----:B------:R-:W-:Y:S01]  /*12680*/  LOP3.LUT R16, R16, 0xffffffef, RZ, 0xc0, !PT ;  /* 0xffffffef10107812 */ /* 0x000fe200078ec0ff */
[----:B0-----:R-:W-:-:S02]  /*12690*/  IMAD.MOV.U32 R6, RZ, RZ, RZ ;  /* 0x000000ffff067224 */ /* 0x001fc400078e00ff */
[----:B------:R-:W-:Y:S02]  /*126a0*/  IMAD R7, R19, R3, R10 ;  /* 0x0000000313077224 */ /* 0x000fe400078e020a */
[----:B------:R-:W-:Y:S02]  /*126b0*/  IMAD.MOV R0, RZ, RZ, -R12 ;  /* 0x000000ffff007224 */ /* 0x000fe400078e0a0c */
[----:B------:R-:W-:Y:S02]  /*126c0*/  IMAD R3, RZ, RZ, -UR42 ;  /* 0x8000002aff037e24 */ /* 0x000fe4000f8e02ff */
[----:B------:R-:W-:Y:S01]  /*126d0*/  @P3 LOP3.LUT R16, R16, 0x10, RZ, 0xfc, !PT ;  /* 0x0000001010103812 */ /* 0x000fe200078efcff */
[----:B------:R0:W5:Y:S01]  /*126e0*/  @!P1 LDG.E R6, desc[UR50][R8.64] ;  /* 0x0000003208069981 */ /* 0x000162000c1e1900 */
[----:B------:R-:W-:Y:S02]  /*126f0*/  IMAD R18, R18, R3, UR41 ;  /* 0x0000002912127e24 */ /* 0x000fe4000f8e0203 */
[----:B------:R-:W-:-:S03]  /*12700*/  LOP3.LUT R16, R16, 0xfffffff7, RZ, 0xc0, !PT ;  /* 0xfffffff710107812 */ /* 0x000fc600078ec0ff */
[----:B------:R-:W-:Y:S02]  /*12710*/  SHF.R.S32.HI R32, RZ, 0x1f, R18 ;  /* 0x0000001fff207819 */ /* 0x000fe40000011412 */
[----:B------:R-:W-:Y:S01]  /*12720*/  @P0 LOP3.LUT R16, R16, 0x8, RZ, 0xfc, !PT ;  /* 0x0000000810100812 */ /* 0x000fe200078efcff */
[----:B0-----:R-:W-:Y:S02]  /*12730*/  IMAD R8, R19, R0, R11 ;  /* 0x0000000013087224 */ /* 0x001fe400078e020b */
[----:B------:R-:W-:-:S04]  /*12740*/  IMAD.U32 R0, RZ, RZ, UR44 ;  /* 0x0000002cff007e24 */ /* 0x000fc8000f8e00ff */
[----:B------:R-:W-:Y:S01]  /*12750*/  VIADD R0, R0, 0xffffffff ;  /* 0xffffffff00007836 */ /* 0x000fe20000000000 */
[----:B------:R-:W-:Y:S06]  /*12760*/  @!P3 BRA `(.L_x_2250) ;  /* 0x000000000004b947 */ /* 0x000fec0003800000 */
[----:B------:R-:W-:Y:S01]  /*12770*/  BPT.TRAP 0x1 ;  /* 0x000000040000795c */ /* 0x000fe20000300000 */
.L_x_2250:
[----:B------:R-:W-:Y:S01]  /*12780*/  IMAD R4, R28, 0x8, R17 ;  /* 0x000000081c047824 */ /* 0x000fe200078e0211 */
[----:B------:R-:W-:Y:S01]  /*12790*/  SHF.L.U32 R27, R31, 0x1f, RZ ;  /* 0x0000001f1f1b7819 */ /* 0x000fe200000006ff */
[----:B------:R-:W-:Y:S01]  /*127a0*/  BSSY B0, `(.L_x_2251) ;  /* 0x0000004000007945 */ /* 0x000fe20003800000 */
[----:B------:R-:W-:Y:S02]  /*127b0*/  SHF.R.S32.HI R23, RZ, 0x1f, R8 ;  /* 0x0000001fff177819 */ /* 0x000fe40000011408 */
[----:B------:R-:W0:Y:S02]  /*127c0*/  SYNCS.PHASECHK.TRANS64.TRYWAIT P0, [R4+URZ+0x33480], R27 ;  /* 0x0334801b040075a7 */ /* 0x000e24000800017f */
[----:B0-----:R-:W-:Y:S05]  /*127d0*/  @!P0 BRA `(.L_x_2252) ;  /* 0x0000004000b88947 */ /* 0x001fea0003800000 */
.L_x_2323:
[----:B------:R-:W-:Y:S05]  /*127e0*/  BSYNC B0 ;  /* 0x0000000000007941 */ /* 0x000fea0003800000 */
.L_x_2251:
[----:B------:R-:W2:Y:S01]  /*127f0*/  LDL R11, [R1] ;  /* 0x00000000010b7983 */ /* 0x000ea20000100800 */
[----:B------:R-:W-:Y:S01]  /*12800*/  ULDC.64 UR4, c[0x0][0x328] ;  /* 0x0000ca0000047ab9 */ /* 0x000fe20000000a00 */
[----:B-----5:R-:W-:Y:S01]  /*12810*/  SHF.R.S32.HI R24, RZ, 0x1f, R6 ;  /* 0x0000001fff187819 */ /* 0x020fe20000011406 */
[----:B------:R-:W-:Y:S01]  /*12820*/  IMAD R3, R23, UR4, RZ ;  /* 0x0000000417037c24 */ /* 0x000fe2000f8e02ff */
[----:B------:R-:W-:Y:S01]  /*12830*/  ULDC.64 UR6, c[0x0][0x338] ;  /* 0x0000ce0000067ab9 */ /* 0x000fe20000000a00 */
[----:B------:R-:W-:Y:S01]  /*12840*/  ULDC.64 UR8, c[0x0][0x330] ;  /* 0x0000cc0000087ab9 */ /* 0x000fe20000000a00 */
[----:B------:R-:W1:Y:S01]  /*12850*/  S2R R12, SR_TID.X ;  /* 0x00000000000c7919 */ /* 0x000e620000002100 */
[C---:B------:R-:W-:Y:S01]  /*12860*/  IMAD R9, R8.reuse, UR5, R3 ;  /* 0x0000000508097c24 */ /* 0x040fe2000f8e0203 */
[----:B------:R-:W-:Y:S01]  /*12870*/  SHF.R.S32.HI R25, RZ, 0x1f, R7 ;  /* 0x0000001fff197819 */ /* 0x000fe20000011407 */
[----:B------:R-:W-:Y:S01]  /*12880*/  IMAD.WIDE.U32 R2, R8, UR4, RZ ;  /* 0x0000000408027c25 */ /* 0x000fe2000f8e00ff */
[----:B------:R-:W-:Y:S01]  /*12890*/  ULDC.64 UR10, c[0x0][0x318] ;  /* 0x0000c600000a7ab9 */ /* 0x000fe20000000a00 */
[----:B------:R-:W-:-:S02]  /*128a0*/  SHF.R.S32.HI R26, RZ, 0x1f, R5 ;  /* 0x0000001fff1a7819 */ /* 0x000fc40000011405 */
[----:B------:R-:W-:Y:S01]  /*128b0*/  IMAD.IADD R3, R3, 0x1, R9 ;  /* 0x0000000103037824 */ /* 0x000fe200078e0209 */
[----:B------:R-:W-:Y:S01]  /*128c0*/  LOP3.LUT P1, RZ, R16, 0x80, RZ, 0xc0, !PT ;  /* 0x0000008010ff7812 */ /* 0x000fe2000782c0ff */
[----:B------:R-:W-:Y:S02]  /*128d0*/  IMAD R9, R24, UR6, RZ ;  /* 0x0000000618097c24 */ /* 0x000fe4000f8e02ff */
[----:B------:R-:W-:-:S04]  /*128e0*/  IMAD.WIDE.U32 R2, R6, UR6, R2 ;  /* 0x0000000606027c25 */ /* 0x000fc8000f8e0002 */
[----:B------:R-:W-:-:S04]  /*128f0*/  IMAD R9, R6, UR7, R9 ;  /* 0x0000000706097c24 */ /* 0x000fc8000f8e0209 */
[----:B------:R-:W-:Y:S02]  /*12900*/  IMAD.IADD R3, R3, 0x1, R9 ;  /* 0x0000000103037824 */ /* 0x000fe400078e0209 */
[----:B------:R-:W-:Y:S02]  /*12910*/  IMAD R9, R32, UR8, RZ ;  /* 0x0000000820097c24 */ /* 0x000fe4000f8e02ff */
[----:B------:R-:W-:-:S04]  /*12920*/  IMAD.WIDE.U32 R2, R18, UR8, R2 ;  /* 0x0000000812027c25 */ /* 0x000fc8000f8e0002 */
[----:B------:R-:W-:Y:S01]  /*12930*/  IMAD R20, R18, UR9, R9 ;  /* 0x0000000912147c24 */ /* 0x000fe2000f8e0209 */
[----:B------:R-:W-:Y:S01]  /*12940*/  IADD3 R19, P0, R2, UR10, RZ ;  /* 0x0000000a02137c10 */ /* 0x000fe2000ff1e0ff */
[----:B------:R-:W-:-:S03]  /*12950*/  IMAD R9, R25, UR4, RZ ;  /* 0x0000000419097c24 */ /* 0x000fc6000f8e02ff */
[----:B------:R-:W-:Y:S01]  /*12960*/  IADD3.X R10, R3, UR11, R20, P0, !PT ;  /* 0x0000000b030a7c10 */ /* 0x000fe200087fe414 */
[C---:B------:R-:W-:Y:S01]  /*12970*/  IMAD R9, R7.reuse, UR5, R9 ;  /* 0x0000000507097c24 */ /* 0x040fe2000f8e0209 */
[----:B-1----:R-:W-:Y:S01]  /*12980*/  LOP3.LUT R12, R12, 0x7f, RZ, 0xc0, !PT ;  /* 0x0000007f0c0c7812 */ /* 0x002fe200078ec0ff */
[----:B------:R-:W-:Y:S01]  /*12990*/  IMAD.WIDE.U32 R2, R7, UR4, RZ ;  /* 0x0000000407027c25 */ /* 0x000fe2000f8e00ff */
[----:B------:R-:W-:Y:S02]  /*129a0*/  UMOV UR4, 0xffffffff ;  /* 0xffffffff00047882 */ /* 0x000fe40000000000 */
[----:B------:R-:W-:Y:S01]  /*129b0*/  SHF.R.U32.HI R12, RZ, 0x2, R12 ;  /* 0x00000002ff0c7819 */ /* 0x000fe2000001160c */
[----:B------:R-:W-:Y:S02]  /*129c0*/  IMAD.IADD R3, R3, 0x1, R9 ;  /* 0x0000000103037824 */ /* 0x000fe400078e0209 */
[----:B------:R-:W-:Y:S02]  /*129d0*/  IMAD R9, R26, UR6, RZ ;  /* 0x000000061a097c24 */ /* 0x000fe4000f8e02ff */
[----:B------:R-:W-:-:S04]  /*129e0*/  IMAD.WIDE.U32 R2, R5, UR6, R2 ;  /* 0x0000000605027c25 */ /* 0x000fc8000f8e0002 */
[----:B------:R-:W-:-:S04]  /*129f0*/  IMAD R9, R5, UR7, R9 ;  /* 0x0000000705097c24 */ /* 0x000fc8000f8e0209 */
[----:B------:R-:W-:Y:S02]  /*12a00*/  IMAD.IADD R3, R3, 0x1, R9 ;  /* 0x0000000103037824 */ /* 0x000fe400078e0209 */
[----:B------:R-:W-:-:S03]  /*12a10*/  IMAD.WIDE.U32 R2, R18, UR8, R2 ;  /* 0x0000000812027c25 */ /* 0x000fc6000f8e0002 */
[----:B------:R-:W-:Y:S01]  /*12a20*/  IADD3 R22, P0, R2, UR10, RZ ;  /* 0x0000000a02167c10 */ /* 0x000fe2000ff1e0ff */
[----:B------:R-:W-:-:S03]  /*12a30*/  IMAD.MOV.U32 R2, RZ, RZ, -0xa0 ;  /* 0xffffff60ff027424 */ /* 0x000fc600078e00ff */
[----:B------:R-:W-:Y:S01]  /*12a40*/  IADD3.X R20, R20, UR11, R3, P0, !PT ;  /* 0x0000000b14147c10 */ /* 0x000fe200087fe403 */
[----:B------:R-:W-:-:S04]  /*12a50*/  IMAD R0, R0, R2, UR37 ;  /* 0x0000002500007e24 */ /* 0x000fc8000f8e0202 */
[----:B------:R-:W-:-:S05]  /*12a60*/  IMAD.IADD R9, R0, 0x1, -R12 ;  /* 0x0000000100097824 */ /* 0x000fca00078e0a0c */
[----:B------:R-:W-:Y:S01]  /*12a70*/  ISETP.GE.AND P5, PT, R9, 0x1, PT ;  /* 0x000000010900780c */ /* 0x000fe20003fa6270 */
[----:B--2---:R-:W-:Y:S01]  /*12a80*/  IMAD R21, R28, 0x7800, R11 ;  /* 0x000078001c157824 */ /* 0x004fe200078e020b */
[----:B------:R-:W-:Y:S11]  /*12a90*/  BRA.DIV UR4, `(.L_x_2253) ;  /* 0x00000042041c7947 */ /* 0x000ff6000b800000 */
[----:B------:R-:W1:Y:S01]  /*12aa0*/  SHFL.IDX PT, R2, R19, RZ, 0x1c1f ;  /* 0x001c1fff13027589 */ /* 0x000e6200000e0000 */
[C---:B------:R-:W-:Y:S02]  /*12ab0*/  LOP3.LUT P2, RZ, R16.reuse, 0x200, RZ, 0xc0, !PT ;  /* 0x0000020010ff7812 */ /* 0x040fe4000784c0ff */
[C---:B------:R-:W-:Y:S01]  /*12ac0*/  LOP3.LUT P6, RZ, R16.reuse, 0x100, RZ, 0xc0, !PT ;  /* 0x0000010010ff7812 */ /* 0x040fe200078cc0ff */
[----:B------:R-:W2:Y:S01]  /*12ad0*/  SHFL.IDX PT, R0, R10, RZ, 0x1c1f ;  /* 0x001c1fff0a007589 */ /* 0x000ea200000e0000 */
[----:B------:R-:W-:Y:S02]  /*12ae0*/  LOP3.LUT R16, R16, 0xffffffbf, RZ, 0xc0, !PT ;  /* 0xffffffbf10107812 */ /* 0x000fe400078ec0ff */
[C---:B------:R-:W-:Y:S01]  /*12af0*/  ISETP.GE.AND P4, PT, R9.reuse, 0x21, PT ;  /* 0x000000210900780c */ /* 0x040fe20003f86270 */
[----:B------:R-:W-:Y:S01]  /*12b00*/  SHFL.IDX PT, R20, R20, RZ, 0x1c1f ;  /* 0x001c1fff14147589 */ /* 0x000fe200000e0000 */
[----:B------:R-:W-:Y:S02]  /*12b10*/  ISETP.GE.AND P3, PT, R9, 0x41, PT ;  /* 0x000000410900780c */ /* 0x000fe40003f66270 */
        /* <DEDUP_REMOVED lines=21> */
[----:B------:R-:W-:Y:S01]  /*12c70*/  SHFL.IDX PT, R10, R10, 0x3, 0x1c1f ;  /* 0x007c1f000a0a7f89 */ /* 0x000fe200000e0000 */
        /* <DEDUP_REMOVED lines=8> */
[----:B-1----:R-:W1:Y:S02]  /*12d00*/  SHFL.IDX PT, R2, R19, 0x3, 0x1c1f ;  /* 0x007c1f0013027f89 */ /* 0x002e6400000e0000 */
[----:B-1----:R-:W-:-:S05]  /*12d10*/  IADD3 R2, P0, R33, R2, RZ ;  /* 0x0000000221027210 */ /* 0x002fca0007f1e0ff */
[----:B------:R-:W-:Y:S01]  /*12d20*/  IMAD.X R3, RZ, RZ, R10, P0 ;  /* 0x000000ffff037224 */ /* 0x000fe200000e060a */
[C---:B------:R-:W-:Y:S02]  /*12d30*/  ISETP.LT.OR P0, PT, R9.reuse, 0x61, P2 ;  /* 0x000000610900780c */ /* 0x040fe40001701670 */
[----:B------:R-:W-:-:S11]  /*12d40*/  ISETP.GE.AND P2, PT, R9, 0x61, PT ;  /* 0x000000610900780c */ /* 0x000fd60003f46270 */
[----:B------:R-:W-:Y:S01]  /*12d50*/  LDGSTS.E.BYPASS.LTC128B.128 [R0+0x10a00], desc[UR50][R2.64], !P0 ;  /* 0x10a0000002007fae */ /* 0x000fe2000c101d72 */
[----:B------:R-:W-:-:S13]  /*12d60*/  ISETP.LT.OR P0, PT, R9, 0x61, P6 ;  /* 0x000000610900780c */ /* 0x000fda0003701670 */
[----:B------:R-:W-:Y:S01]  /*12d70*/  LDGSTS.E.BYPASS.LTC128B.128 [R0+0x13200], desc[UR50][R2.64+0x40], !P0 ;  /* 0x1320004002007fae */ /* 0x000fe2000c101d72 */
[----:B------:R-:W-:-:S13]  /*12d80*/  ISETP.LT.OR P0, PT, R9, 0x61, P1 ;  /* 0x000000610900780c */ /* 0x000fda0000f01670 */
[----:B------:R1:W-:Y:S01]  /*12d90*/  LDGSTS.E.BYPASS.LTC128B.128 [R0+0x15a00], desc[UR50][R2.64+0x80], !P0 ;  /* 0x15a0008002007fae */ /* 0x0003e2000c101d72 */
[----:B------:R-:W-:-:S03]  /*12da0*/  ISETP.GE.AND P0, PT, R9, 0x81, PT ;  /* 0x000000810900780c */ /* 0x000fc60003f06270 */
[----:B-1----:R1:W2:Y:S10]  /*12db0*/  SHFL.IDX PT, R2, R22, RZ, 0x1c1f ;  /* 0x001c1fff16027589 */ /* 0x0022b400000e0000 */
[----:B------:R-:W-:-:S07]  /*12dc0*/  @P0 LOP3.LUT R16, R16, 0x40, RZ, 0xfc, !PT ;  /* 0x0000004010100812 */ /* 0x000fce00078efcff */
.L_x_2335:
[----:B--2---:R-:W-:Y:S02]  /*12dd0*/  IADD3 R2, P0, R33, R2, RZ ;  /* 0x0000000221027210 */ /* 0x004fe40007f1e0ff */
        /* <DEDUP_REMOVED lines=14> */
.L_x_2254:
        /* <DEDUP_REMOVED lines=11> */
.L_x_2255:
[----:B------:R2:W-:Y:S01]  /*12f70*/  SYNCS.ARRIVE.TRANS64.A1T0 RZ, [R4+URZ+0x33470], RZ ;  /* 0x033470ff04ff79a7 */ /* 0x0005e2000810003f */
[----:B------:R-:W-:Y:S05]  /*12f80*/  @!P6 BRA `(.L_x_2256) ;  /* 0x000000000004e947 */ /* 0x000fea0003800000 */
[----:B------:R-:W-:Y:S01]  /*12f90*/  BPT.TRAP 0x1 ;  /* 0x000000040000795c */ /* 0x000fe20000300000 */
.L_x_2256:
[----:B------:R-:W3:Y:S01]  /*12fa0*/  SYNCS.PHASECHK.TRANS64.TRYWAIT P0, [R4+URZ+0x33440], R27 ;  /* 0x0334401b040075a7 */ /* 0x000ee2000800017f */
[----:B------:R-:W-:Y:S04]  /*12fb0*/  BSSY B0, `(.L_x_2257) ;  /* 0x0000002000007945 */ /* 0x000fe80003800000 */
[----:B---3--:R-:W-:Y:S05]  /*12fc0*/  @!P0 BRA `(.L_x_2258) ;  /* 0x0000004000b88947 */ /* 0x008fea0003800000 */
.L_x_2336:
[----:B------:R-:W-:Y:S05]  /*12fd0*/  BSYNC B0 ;  /* 0x0000000000007941 */ /* 0x000fea0003800000 */
.L_x_2257:
        /* <DEDUP_REMOVED lines=30> */
[----:B------:R-:W4:Y:S01]  /*131c0*/  SHFL.IDX PT, R14, R6, RZ, 0x1c1f ;  /* 0x001c1fff060e7589 */ /* 0x000f2200000e0000 */
[C---:B------:R-:W-:Y:S02]  /*131d0*/  LOP3.LUT P6, RZ, R16.reuse, 0x2, RZ, 0xc0, !PT ;  /* 0x0000000210ff7812 */ /* 0x040fe400078cc0ff */
[----:B------:R-:W-:Y:S01]  /*131e0*/  LOP3.LUT P1, RZ, R16, 0x1, RZ, 0xc0, !PT ;  /* 0x0000000110ff7812 */ /* 0x000fe2000782c0ff */
[----:B------:R-:W5:Y:S04]  /*131f0*/  SHFL.IDX PT, R2, R8, RZ, 0x1c1f ;  /* 0x001c1fff08027589 */ /* 0x000f6800000e0000 */
[----:B------:R-:W-:Y:S04]  /*13200*/  SHFL.IDX PT, R7, R8, 0x1, 0x1c1f ;  /* 0x003c1f0008077f89 */ /* 0x000fe800000e0000 */
[----:B------:R-:W-:Y:S01]  /*13210*/  SHFL.IDX PT, R9, R9, RZ, 0x1c1f ;  /* 0x001c1fff09097589 */ /* 0x000fe200000e0000 */
[----:B----4-:R-:W-:-:S05]  /*13220*/  @P5 IADD3 R14, P0, R33, R14, RZ ;  /* 0x0000000e210e5210 */ /* 0x010fca0007f1e0ff */
[----:B-----5:R-:W-:Y:S01]  /*13230*/  @P5 IMAD.X R3, RZ, RZ, R2, P0 ;  /* 0x000000ffff035224 */ /* 0x020fe200000e0602 */
[C---:B------:R-:W-:Y:S01]  /*13240*/  LOP3.LUT P0, RZ, R16.reuse, 0x4, RZ, 0xc0, !PT ;  /* 0x0000000410ff7812 */ /* 0x040fe2000780c0ff */
[----:B------:R-:W-:Y:S02]  /*13250*/  @P5 IMAD.MOV.U32 R2, RZ, RZ, R14 ;  /* 0x000000ffff025224 */ /* 0x000fe400078e000e */
[----:B------:R-:W4:Y:S10]  /*13260*/  SHFL.IDX PT, R14, R6, 0x1, 0x1c1f ;  /* 0x003c1f00060e7f89 */ /* 0x000f3400000e0000 */
[----:B------:R-:W-:Y:S04]  /*13270*/  @P5 LDGSTS.E.BYPASS.LTC128B.128 [R0+0x24200], desc[UR50][R2.64], !P0 ;  /* 0x2420000002005fae */ /* 0x000fe8000c101d72 */
[----:B------:R-:W-:Y:S04]  /*13280*/  @P5 LDGSTS.E.BYPASS.LTC128B.128 [R0+0x26a00], desc[UR50][R2.64+0x40], !P6 ;  /* 0x26a0004002005fae */ /* 0x000fe8000f101d72 */
[----:B------:R5:W-:Y:S01]  /*13290*/  @P5 LDGSTS.E.BYPASS.LTC128B.128 [R0+0x29200], desc[UR50][R2.64+0x80], !P1 ;  /* 0x2920008002005fae */ /* 0x000be2000c901d72 */
[----:B------:R-:W-:-:S02]  /*132a0*/  LOP3.LUT P5, RZ, R16, 0x4, RZ, 0xc0, !PT ;  /* 0x0000000410ff7812 */ /* 0x000fc400078ac0ff */
[----:B----4-:R-:W-:-:S05]  /*132b0*/  @P4 IADD3 R14, P0, R33, R14, RZ ;  /* 0x0000000e210e4210 */ /* 0x010fca0007f1e0ff */
[----:B------:R-:W-:Y:S02]  /*132c0*/  @P4 IMAD.X R7, RZ, RZ, R7, P0 ;  /* 0x000000ffff074224 */ /* 0x000fe400000e0607 */
[----:B-----5:R-:W-:Y:S02]  /*132d0*/  @P4 IMAD.MOV.U32 R2, RZ, RZ, R14 ;  /* 0x000000ffff024224 */ /* 0x020fe400078e000e */
[----:B------:R-:W4:Y:S01]  /*132e0*/  SHFL.IDX PT, R14, R6, 0x2, 0x1c1f ;  /* 0x005c1f00060e7f89 */ /* 0x000f2200000e0000 */
[----:B------:R-:W-:-:S03]  /*132f0*/  @P4 IMAD.MOV.U32 R3, RZ, RZ, R7 ;  /* 0x000000ffff034224 */ /* 0x000fc600078e0007 */
[----:B------:R-:W5:Y:S04]  /*13300*/  SHFL.IDX PT, R7, R8, 0x2, 0x1c1f ;  /* 0x005c1f0008077f89 */ /* 0x000f6800000e0000 */
[----:B------:R-:W-:Y:S04]  /*13310*/  @P4 LDGSTS.E.BYPASS.LTC128B.128 [R0+0x24a00], desc[UR50][R2.64], !P5 ;  /* 0x24a0000002004fae */ /* 0x000fe8000e901d72 */
[----:B------:R-:W-:Y:S04]  /*13320*/  @P4 LDGSTS.E.BYPASS.LTC128B.128 [R0+0x27200], desc[UR50][R2.64+0x40], !P6 ;  /* 0x2720004002004fae */ /* 0x000fe8000f101d72 */
[----:B------:R0:W-:Y:S01]  /*13330*/  @P4 LDGSTS.E.BYPASS.LTC128B.128 [R0+0x29a00], desc[UR50][R2.64+0x80], !P1 ;  /* 0x29a0008002004fae */ /* 0x0001e2000c901d72 */
[----:B----4-:R-:W-:-:S05]  /*13340*/  @P3 IADD3 R14, P0, R33, R14, RZ ;  /* 0x0000000e210e3210 */ /* 0x010fca0007f1e0ff */
[----:B-----5:R-:W-:Y:S02]  /*13350*/  @P3 IMAD.X R7, RZ, RZ, R7, P0 ;  /* 0x000000ffff073224 */ /* 0x020fe400000e0607 */
[----:B0-----:R-:W-:Y:S02]  /*13360*/  @P3 IMAD.MOV.U32 R2, RZ, RZ, R14 ;  /* 0x000000ffff023224 */ /* 0x001fe400078e000e */
[----:B------:R-:W0:Y:S01]  /*13370*/  SHFL.IDX PT, R14, R6, 0x3, 0x1c1f ;  /* 0x007c1f00060e7f89 */ /* 0x000e2200000e0000 */
[----:B------:R-:W-:-:S03]  /*13380*/  @P3 IMAD.MOV.U32 R3, RZ, RZ, R7 ;  /* 0x000000ffff033224 */ /* 0x000fc600078e0007 */
[----:B------:R-:W4:Y:S04]  /*13390*/  SHFL.IDX PT, R7, R8, 0x3, 0x1c1f ;  /* 0x007c1f0008077f89 */ /* 0x000f2800000e0000 */
[----:B------:R-:W-:Y:S04]  /*133a0*/  @P3 LDGSTS.E.BYPASS.LTC128B.128 [R0+0x25200], desc[UR50][R2.64], !P5 ;  /* 0x2520000002003fae */ /* 0x000fe8000e901d72 */
[----:B------:R-:W-:Y:S04]  /*133b0*/  @P3 LDGSTS.E.BYPASS.LTC128B.128 [R0+0x27a00], desc[UR50][R2.64+0x40], !P6 ;  /* 0x27a0004002003fae */ /* 0x000fe8000f101d72 */
[----:B------:R5:W-:Y:S01]  /*133c0*/  @P3 LDGSTS.E.BYPASS.LTC128B.128 [R0+0x2a200], desc[UR50][R2.64+0x80], !P1 ;  /* 0x2a20008002003fae */ /* 0x000be2000c901d72 */
[----:B0-----:R-:W-:-:S05]  /*133d0*/  @P2 IADD3 R14, P0, R33, R14, RZ ;  /* 0x0000000e210e2210 */ /* 0x001fca0007f1e0ff */
[----:B----4-:R-:W-:Y:S02]  /*133e0*/  @P2 IMAD.X R7, RZ, RZ, R7, P0 ;  /* 0x000000ffff072224 */ /* 0x010fe400000e0607 */
[----:B-----5:R-:W-:Y:S02]  /*133f0*/  @P2 IMAD.MOV.U32 R2, RZ, RZ, R14 ;  /* 0x000000ffff022224 */ /* 0x020fe400078e000e */
[----:B------:R-:W-:Y:S01]  /*13400*/  @P2 IMAD.MOV.U32 R3, RZ, RZ, R7 ;  /* 0x000000ffff032224 */ /* 0x000fe200078e0007 */
[----:B------:R0:W4:Y:S04]  /*13410*/  SHFL.IDX PT, R14, R5, RZ, 0x1c1f ;  /* 0x001c1fff050e7589 */ /* 0x00012800000e0000 */
[----:B------:R0:W-:Y:S04]  /*13420*/  @P2 LDGSTS.E.BYPASS.LTC128B.128 [R0+0x25a00], desc[UR50][R2.64], !P5 ;  /* 0x25a0000002002fae */ /* 0x0001e8000e901d72 */
[----:B------:R0:W-:Y:S04]  /*13430*/  @P2 LDGSTS.E.BYPASS.LTC128B.128 [R0+0x28200], desc[UR50][R2.64+0x40], !P6 ;  /* 0x2820004002002fae */ /* 0x0001e8000f101d72 */
[----:B------:R0:W-:Y:S02]  /*13440*/  @P2 LDGSTS.E.BYPASS.LTC128B.128 [R0+0x2aa00], desc[UR50][R2.64+0x80], !P1 ;  /* 0x2aa0008002002fae */ /* 0x0001e4000c901d72 */
.L_x_2348:
[----:B------:R-:W-:Y:S01]  /*13450*/  LOP3.LUT P0, RZ, R16, 0x40, RZ, 0xc0, !PT ;  /* 0x0000004010ff7812 */ /* 0x000fe2000780c0ff */
[----:B------:R-:W-:-:S12]  /*13460*/  BSSY B0, `(.L_x_2260) ;  /* 0x000000d000007945 */ /* 0x000fd80003800000 */
[----:B------:R-:W-:Y:S05]  /*13470*/  @!P0 BRA `(.L_x_2261) ;  /* 0x00000000002c8947 */ /* 0x000fea0003800000 */
[C---:B------:R-:W-:Y:S02]  /*13480*/  LOP3.LUT P3, RZ, R16.reuse, 0x4, RZ, 0xc0, !PT ;  /* 0x0000000410ff7812 */ /* 0x040fe4000786c0ff */
[C---:B------:R-:W-:Y:S02]  /*13490*/  LOP3.LUT P2, RZ, R16.reuse, 0x2, RZ, 0xc0, !PT ;  /* 0x0000000210ff7812 */ /* 0x040fe4000784c0ff */
[----:B------:R-:W-:Y:S02]  /*134a0*/  LOP3.LUT P1, RZ, R16, 0x1, RZ, 0xc0, !PT ;  /* 0x0000000110ff7812 */ /* 0x000fe4000782c0ff */
[----:B0---4-:R-:W-:-:S05]  /*134b0*/  IADD3 R2, P0, R33, R14, RZ ;  /* 0x0000000e21027210 */ /* 0x011fca0007f1e0ff */
[----:B------:R-:W-:-:S05]  /*134c0*/  IMAD.X R3, RZ, RZ, R9, P0 ;  /* 0x000000ffff037224 */ /* 0x000fca00000e0609 */
[----:B------:R-:W-:Y:S01]  /*134d0*/  @!PT LDS RZ, [RZ] ;  /* 0x00000000fffff984 */ /* 0x000fe20000000800 */
[----:B------:R-:W-:Y:S01]  /*134e0*/  @!PT LDS RZ, [RZ] ;  /* 0x00000000fffff984 */ /* 0x000fe20000000800 */
[----:B------:R-:W-:Y:S01]  /*134f0*/  @!PT LDS RZ, [RZ] ;  /* 0x00000000fffff984 */ /* 0x000fe20000000800 */
[----:B------:R0:W-:Y:S04]  /*13500*/  LDGSTS.E.BYPASS.LTC128B.128 [R0+0x26200], desc[UR50][R2.64], !P3 ;  /* 0x2620000002007fae */ /* 0x0001e8000d901d72 */
[----:B------:R0:W-:Y:S04]  /*13510*/  LDGSTS.E.BYPASS.LTC128B.128 [R0+0x28a00], desc[UR50][R2.64+0x40], !P2 ;  /* 0x28a0004002007fae */ /* 0x0001e8000d101d72 */
[----:B------:R0:W-:Y:S02]  /*13520*/  LDGSTS.E.BYPASS.LTC128B.128 [R0+0x2b200], desc[UR50][R2.64+0x80], !P1 ;  /* 0x2b20008002007fae */ /* 0x0001e4000c901d72 */
.L_x_2261:
[----:B------:R-:W-:Y:S05]  /*13530*/  BSYNC B0 ;  /* 0x0000000000007941 */ /* 0x000fea0003800000 */
.L_x_2260:
[----:B------:R-:W-:Y:S01]  /*13540*/  NOP ;  /* 0x0000000000007918 */ /* 0x000fe20000000000 */
[----:B------:R-:W-:-:S13]  /*13550*/  PLOP3.LUT P0, PT, PT, PT, PT, 0x80, 0x0 ;  /* 0x000000000000781c */ /* 0x000fda0003f0f070 */
.L_x_2262:
        /* <DEDUP_REMOVED lines=11> */
.L_x_2263:
        /* <DEDUP_REMOVED lines=11> */
[----:B0-23--:R-:W-:Y:S02]  /*136c0*/  IMAD.U32 R4, RZ, RZ, UR6 ;  /* 0x00000006ff047e24 */ /* 0x00dfe4000f8e00ff */
        /* <DEDUP_REMOVED lines=10> */
[----:B01--4-:R-:W-:Y:S05]  /*13770*/  CALL.ABS.NOINC R2 ;  /* 0x0000000002007343 */ /* 0x013fea0003c00000 */
.L_x_2265:
[----:B------:R-:W-:Y:S05]  /*13780*/  BSYNC B6 ;  /* 0x0000000000067941 */ /* 0x000fea0003800000 */
.L_x_2264:
[----:B------:R1:W5:Y:S01]  /*13790*/  LDL R8, [R1+0xc] ;  /* 0x00000c0001087983 */ /* 0x0003620000100800 */
[----:B------:R-:W-:Y:S01]  /*137a0*/  UISETP.NE.AND UP0, UPT, UR48, URZ, UPT ;  /* 0x0000003f3000728c */ /* 0x000fe2000bf05270 */
[----:B0-23--:R-:W-:Y:S01]  /*137b0*/  IMAD.U32 R4, RZ, RZ, UR43 ;  /* 0x0000002bff047e24 */ /* 0x00dfe2000f8e00ff */
[----:B------:R-:W0:Y:S01]  /*137c0*/  S2R R2, SR_TID.X ;  /* 0x0000000000027919 */ /* 0x000e220000002100 */
[----:B------:R-:W-:Y:S01]  /*137d0*/  R2UR UR6, R32 ;  /* 0x00000000200672ca */ /* 0x000fe200000e0000 */
[----:B------:R-:W-:Y:S02]  /*137e0*/  ULDC.64 UR8, c[0x0][0x2d8] ;  /* 0x0000b60000087ab9 */ /* 0x000fe40000000a00 */
[----:B------:R-:W-:Y:S02]  /*137f0*/  PLOP3.LUT P0, PT, PT, PT, UP0, 0x80, 0x0 ;  /* 0x000000000000781c */ /* 0x000fe40003f0f008 */
[C---:B------:R-:W-:Y:S02]  /*13800*/  LOP3.LUT P3, RZ, R16.reuse, 0x1000, RZ, 0xc0, !PT ;  /* 0x0000100010ff7812 */ /* 0x040fe4000786c0ff */
[C---:B------:R-:W-:Y:S01]  /*13810*/  LOP3.LUT P4, RZ, R16.reuse, 0x800, RZ, 0xc0, !PT ;  /* 0x0000080010ff7812 */ /* 0x040fe2000788c0ff */
[----:B------:R-:W-:Y:S01]  /*13820*/  @UP0 ULDC UR4, c[0x0][0x44c] ;  /* 0x0001130000040ab9 */ /* 0x000fe20000000800 */
[----:B------:R-:W-:-:S02]  /*13830*/  LOP3.LUT P5, RZ, R16, 0x400, RZ, 0xc0, !PT ;  /* 0x0000040010ff7812 */ /* 0x000fc400078ac0ff */
[C---:B0-----:R-:W-:Y:S01]  /*13840*/  LOP3.LUT R19, R2.reuse, 0x7f, RZ, 0xc0, !PT ;  /* 0x0000007f02137812 */ /* 0x041fe200078ec0ff */
[----:B------:R-:W-:-:S03]  /*13850*/  IMAD.SHL.U32 R2, R2, 0x20, RZ ;  /* 0x0000002002027824 */ /* 0x000fc600078e00ff */
[----:B------:R-:W-:-:S04]  /*13860*/  SHF.R.U32.HI R19, RZ, 0x2, R19 ;  /* 0x00000002ff137819 */ /* 0x000fc80000011613 */
[----:B------:R-:W-:-:S05]  /*13870*/  LOP3.LUT R2, R19, 0x60, R2, 0xf8, !PT ;  /* 0x0000006013027812 */ /* 0x000fca00078ef802 */
[----:B------:R-:W-:-:S04]  /*13880*/  IMAD R4, R4, 0x80, R2 ;  /* 0x0000008004047824 */ /* 0x000fc800078e0202 */
[----:B------:R-:W-:Y:S01]  /*13890*/  @P0 IMAD.HI.U32 R2, R4, UR4, RZ ;  /* 0x0000000404020c27 */ /* 0x000fe2000f8e00ff */
[----:B------:R-:W-:Y:S01]  /*138a0*/  PLOP3.LUT P0, PT, PT, PT, UP0, 0x80, 0x0 ;  /* 0x000000000000781c */ /* 0x000fe20003f0f008 */
[----:B------:R-:W-:Y:S01]  /*138b0*/  @UP0 ULDC UR4, c[0x0][0x450] ;  /* 0x0001140000040ab9 */ /* 0x000fe20000000800 */
[----:B------:R-:W-:Y:S01]  /*138c0*/  R2UR UR7, R18 ;  /* 0x00000000120772ca */ /* 0x000fe200000e0000 */
[----:B------:R-:W-:Y:S01]  /*138d0*/  IMAD.MOV.U32 R0, RZ, RZ, R4 ;  /* 0x000000ffff007224 */ /* 0x000fe200078e0004 */
[----:B------:R-:W-:-:S09]  /*138e0*/  UIMAD UR6, UR6, UR8, URZ ;  /* 0x00000008060672a4 */ /* 0x000fd2000f8e023f */
[----:B------:R-:W-:Y:S02]  /*138f0*/  @P0 SHF.R.U32.HI R0, RZ, UR4, R2 ;  /* 0x00000004ff000c19 */ /* 0x000fe40008011602 */
[----:B------:R-:W-:Y:S01]  /*13900*/  R2UR UR4, R18 ;  /* 0x00000000120472ca */ /* 0x000fe200000e0000 */
[----:B------:R-:W-:Y:S02]  /*13910*/  UIMAD UR7, UR7, UR9, UR6 ;  /* 0x00000009070772a4 */ /* 0x000fe4000f8e0206 */
[----:B------:R-:W-:Y:S01]  /*13920*/  USHF.R.S32.HI UR6, URZ, 0x1f, UR42 ;  /* 0x0000001f3f067899 */ /* 0x000fe2000801142a */
[----:B------:R-:W-:-:S09]  /*13930*/  SHF.R.S32.HI R2, RZ, 0x1f, R0 ;  /* 0x0000001fff027819 */ /* 0x000fd20000011400 */
[----:B------:R-:W-:-:S03]  /*13940*/  UIMAD.WIDE.U32 UR4, UR4, UR8, URZ ;  /* 0x00000008040472a5 */ /* 0x000fc6000f8e003f */
[----:B------:R-:W-:Y:S01]  /*13950*/  ULDC.64 UR8, c[0x0][0x2e0] ;  /* 0x0000b80000087ab9 */ /* 0x000fe20000000a00 */
[----:B------:R-:W-:Y:S02]  /*13960*/  UIADD3 UR5, UR5, UR7, URZ ;  /* 0x0000000705057290 */ /* 0x000fe4000fffe03f */
[----:B------:R-:W-:Y:S01]  /*13970*/  UIMAD UR6, UR6, UR8, URZ ;  /* 0x00000008060672a4 */ /* 0x000fe2000f8e023f */
[----:B------:R-:W0:Y:S01]  /*13980*/  S2R R19, SR_TID.X ;  /* 0x0000000000137919 */ /* 0x000e220000002100 */
[----:B------:R-:W-:Y:S02]  /*13990*/  UIMAD.WIDE.U32 UR4, UR42, UR8, UR4 ;  /* 0x000000082a0472a5 */ /* 0x000fe4000f8e0004 */
[----:B------:R-:W-:-:S03]  /*139a0*/  UIMAD UR6, UR42, UR9, UR6 ;  /* 0x000000092a0672a4 */ /* 0x000fc6000f8e0206 */
[----:B------:R-:W-:Y:S01]  /*139b0*/  ULDC.64 UR8, c[0x0][0x2d0] ;  /* 0x0000b40000087ab9 */ /* 0x000fe20000000a00 */
[----:B------:R-:W-:Y:S01]  /*139c0*/  UIADD3 UR5, UR5, UR6, URZ ;  /* 0x0000000605057290 */ /* 0x000fe2000fffe03f */
[----:B------:R-:W-:Y:S02]  /*139d0*/  IMAD R3, R2, UR8, RZ ;  /* 0x0000000802037c24 */ /* 0x000fe4000f8e02ff */
[----:B------:R-:W-:Y:S02]  /*139e0*/  IMAD.U32 R9, RZ, RZ, UR8 ;  /* 0x00000008ff097e24 */ /* 0x000fe4000f8e00ff */
[C---:B------:R-:W-:Y:S02]  /*139f0*/  IMAD R7, R0.reuse, UR9, R3 ;  /* 0x0000000900077c24 */ /* 0x040fe4000f8e0203 */
[----:B------:R-:W-:Y:S02]  /*13a00*/  IMAD.MOV R5, RZ, RZ, -R0 ;  /* 0x000000ffff057224 */ /* 0x000fe400078e0a00 */
        /* <DEDUP_REMOVED lines=11> */
[----:B------:R-:W-:Y:S01]  /*13ac0*/  UMOV UR4, 0xffffffff ;  /* 0xffffffff00047882 */ /* 0x000fe20000000000 */
[----:B0-----:R-:W-:Y:S02]  /*13ad0*/  LOP3.LUT R19, R19, 0x7f, RZ, 0xc0, !PT ;  /* 0x0000007f13137812 */ /* 0x001fe400078ec0ff */
[----:B------:R-:W-:Y:S02]  /*13ae0*/  IADD3.X R4, R3, UR5, R5, P0, !PT ;  /* 0x0000000503047c10 */ /* 0x000fe400087fe405 */
[----:B------:R-:W-:Y:S01]  /*13af0*/  SHF.R.U32.HI R10, RZ, 0x2, R19 ;  /* 0x00000002ff0a7819 */ /* 0x000fe20000011613 */
[----:B-1----:R-:W-:Y:S06]  /*13b00*/  BRA.DIV UR4, `(.L_x_2266) ;  /* 0x0000003e04b07947 */ /* 0x002fec000b800000 */
[----:B----4-:R-:W0:Y:S01]  /*13b10*/  SHFL.IDX PT, R14, R0, RZ, 0x1c1f ;  /* 0x001c1fff000e7589 */ /* 0x010e2200000e0000 */
[----:B------:R-:W-:-:S03]  /*13b20*/  IMAD.U32 R5, RZ, RZ, UR43 ;  /* 0x0000002bff057e24 */ /* 0x000fc6000f8e00ff */
[----:B------:R-:W1:Y:S01]  /*13b30*/  SHFL.IDX PT, R2, R4, RZ, 0x1c1f ;  /* 0x001c1fff04027589 */ /* 0x000e6200000e0000 */
[----:B------:R-:W-:-:S03]  /*13b40*/  IMAD R5, R5, 0x80, R10 ;  /* 0x0000008005057824 */ /* 0x000fc600078e020a */
[----:B------:R-:W-:Y:S01]  /*13b50*/  SHFL.IDX PT, R6, R4, 0x1, 0x1c1f ;  /* 0x003c1f0004067f89 */ /* 0x000fe200000e0000 */
[C---:B------:R-:W-:Y:S01]  /*13b60*/  VIADD R7, R5.reuse, 0x20 ;  /* 0x0000002005077836 */ /* 0x040fe20000000000 */
[----:B------:R-:W-:-:S13]  /*13b70*/  ISETP.GE.AND P0, PT, R5, UR38, PT ;  /* 0x0000002605007c0c */ /* 0x000fda000bf06270 */
[----:B0-----:R-:W-:-:S05]  /*13b80*/  @!P0 IADD3 R14, P1, R33, R14, RZ ;  /* 0x0000000e210e8210 */ /* 0x001fca0007f3e0ff */
[----:B-1----:R-:W-:Y:S02]  /*13b90*/  @!P0 IMAD.X R3, RZ, RZ, R2, P1 ;  /* 0x000000ffff038224 */ /* 0x002fe400008e0602 */
[----:B------:R-:W-:Y:S02]  /*13ba0*/  @!P0 IMAD.MOV.U32 R2, RZ, RZ, R14 ;  /* 0x000000ffff028224 */ /* 0x000fe400078e000e */
[----:B------:R-:W0:Y:S04]  /*13bb0*/  SHFL.IDX PT, R14, R0, 0x1, 0x1c1f ;  /* 0x003c1f00000e7f89 */ /* 0x000e2800000e0000 */
[----:B-----5:R-:W-:Y:S04]  /*13bc0*/  @!P0 LDGSTS.E.BYPASS.LTC128B.128 [R8+0x1e200], desc[UR50][R2.64], !P3 ;  /* 0x1e20000002088fae */ /* 0x020fe8000d901d72 */
        /* <DEDUP_REMOVED lines=23> */
.L_x_2357:
        /* <DEDUP_REMOVED lines=12> */
.L_x_2267:
        /* <DEDUP_REMOVED lines=18> */
.L_x_2358:
[----:B------:R-:W-:Y:S05]  /*13f20*/  BSYNC B0 ;  /* 0x0000000000007941 */ /* 0x000fea0003800000 */
.L_x_2268:
[----:B------:R-:W-:-:S06]  /*13f30*/  UISETP.GE.AND UP0, UPT, UR44, 0x2, UPT ;  /* 0x000000022c00788c */ /* 0x000fcc000bf06270 */
[----:B------:R-:W-:-:S13]  /*13f40*/  PLOP3.LUT P0, PT, PT, PT, UP0, 0x40, 0x0 ;  /* 0x000000000000781c */ /* 0x000fda0003f0e808 */
[----:B------:R-:W-:Y:S05]  /*13f50*/  @P0 BRA `(.L_x_2270) ;  /* 0x0000001800280947 */ /* 0x000fea0003800000 */
[----:B------:R-:W-:Y:S01]  /*13f60*/  UIADD3 UR4, UR44, -0x2, URZ ;  /* 0xfffffffe2c047890 */ /* 0x000fe2000fffe03f */
[----:B------:R-:W-:Y:S02]  /*13f70*/  IMAD.MOV.U32 R21, RZ, RZ, R31 ;  /* 0x000000ffff157224 */ /* 0x000fe400078e001f */
[----:B------:R-:W-:-:S03]  /*13f80*/  IMAD.MOV.U32 R19, RZ, RZ, R28 ;  /* 0x000000ffff137224 */ /* 0x000fc600078e001c */
[----:B------:R-:W-:-:S07]  /*13f90*/  IMAD.U32 R29, RZ, RZ, UR4 ;  /* 0x00000004ff1d7e24 */ /* 0x000fce000f8e00ff */
.L_x_2290:
[----:B01----:R-:W1:Y:S01]  /*13fa0*/  LDC R3, c[0x0][0x430] ;  /* 0x00010c00ff037b82 */ /* 0x003e620000000800 */
[----:B0-----:R-:W0:Y:S01]  /*13fb0*/  S2R R0, SR_TID.X ;  /* 0x0000000000007919 */ /* 0x001e220000002100 */
[----:B------:R-:W-:Y:S01]  /*13fc0*/  IMAD R10, R29, 0xa0, R36 ;  /* 0x000000a01d0a7824 */ /* 0x000fe200078e0224 */
[----:B------:R-:W-:Y:S05]  /*13fd0*/  YIELD ;  /* 0x0000000000007946 */ /* 0x000fea0003800000 */
[----:B------:R-:W2:Y:S01]  /*13fe0*/  S2R R4, SR_TID.X ;  /* 0x0000000000047919 */ /* 0x000ea20000002100 */
[----:B------:R-:W-:Y:S01]  /*13ff0*/  ULDC.64 UR4, c[0x0][0x428] ;  /* 0x00010a0000047ab9 */ /* 0x000fe20000000a00 */
[----:B------:R-:W-:Y:S01]  /*14000*/  ULDC.64 UR6, c[0x0][0x418] ;  /* 0x0001060000067ab9 */ /* 0x000fe20000000a00 */
[----:B------:R-:W-:Y:S01]  /*14010*/  IMAD R7, R34, UR4, RZ ;  /* 0x0000000422077c24 */ /* 0x000fe2000f8e02ff */
[----:B------:R-:W3:Y:S01]  /*14020*/  S2R R8, SR_TID.X ;  /* 0x0000000000087919 */ /* 0x000ee20000002100 */
[----:B------:R-:W-:-:S02]  /*14030*/  VIADD R28, R19, 0x1 ;  /* 0x00000001131c7836 */ /* 0x000fc40000000000 */
[----:B------:R-:W-:Y:S01]  /*14040*/  IMAD R7, R30, UR5, R7 ;  /* 0x000000051e077c24 */ /* 0x000fe2000f8e0207 */
[----:B-1----:R-:W-:Y:S02]  /*14050*/  ISETP.NE.AND P2, PT, R3, 0x1, PT ;  /* 0x000000010300780c */ /* 0x002fe40003f45270 */
[C---:B0-----:R-:W-:Y:S01]  /*14060*/  LOP3.LUT R2, R0.reuse, 0x7f, RZ, 0xc0, !PT ;  /* 0x0000007f00027812 */ /* 0x041fe200078ec0ff */
[----:B------:R-:W-:-:S10]  /*14070*/  IMAD.SHL.U32 R0, R0, 0x20, RZ ;  /* 0x0000002000007824 */ /* 0x000fd400078e00ff */
[----:B------:R-:W0:Y:S01]  /*14080*/  @P2 LDC R3, c[0x0][0x434] ;  /* 0x00010d00ff032b82 */ /* 0x000e220000000800 */
[----:B------:R-:W-:Y:S02]  /*14090*/  SHF.R.U32.HI R2, RZ, 0x2, R2 ;  /* 0x00000002ff027819 */ /* 0x000fe40000011602 */
[----:B--2---:R-:W-:Y:S02]  /*140a0*/  LOP3.LUT R4, R4, 0x7f, RZ, 0xc0, !PT ;  /* 0x0000007f04047812 */ /* 0x004fe400078ec0ff */
[----:B------:R-:W-:Y:S02]  /*140b0*/  LOP3.LUT R0, R2, 0x60, R0, 0xf8, !PT ;  /* 0x0000006002007812 */ /* 0x000fe400078ef800 */
[----:B------:R-:W-:Y:S01]  /*140c0*/  SHF.R.U32.HI R9, RZ, 0x2, R4 ;  /* 0x00000002ff097819 */ /* 0x000fe20000011604 */
[----:B------:R-:W1:Y:S01]  /*140d0*/  @P2 LDC R5, c[0x0][0x438] ;  /* 0x00010e00ff052b82 */ /* 0x000e620000000800 */
[----:B---3--:R-:W-:Y:S02]  /*140e0*/  IMAD.SHL.U32 R8, R8, 0x20, RZ ;  /* 0x0000002008087824 */ /* 0x008fe400078e00ff */
[----:B------:R-:W-:-:S03]  /*140f0*/  IMAD.IADD R0, R0, 0x1, R10 ;  /* 0x0000000100007824 */ /* 0x000fc600078e020a */
[----:B------:R-:W-:Y:S01]  /*14100*/  LOP3.LUT R8, R9, 0x60, R8, 0xf8, !PT ;  /* 0x0000006009087812 */ /* 0x000fe200078ef808 */
[----:B------:R-:W-:Y:S01]  /*14110*/  IMAD.MOV.U32 R6, RZ, RZ, R0 ;  /* 0x000000ffff067224 */ /* 0x000fe200078e0000 */
[----:B------:R-:W2:Y:S02]  /*14120*/  @P2 LDC R9, c[0x0][0x438] ;  /* 0x00010e00ff092b82 */ /* 0x000ea40000000800 */
[----:B------:R-:W-:-:S04]  /*14130*/  LOP3.LUT R8, R8, 0x80, RZ, 0xfc, !PT ;  /* 0x0000008008087812 */ /* 0x000fc800078efcff */
[C---:B------:R-:W-:Y:S01]  /*14140*/  ISETP.GT.U32.AND P1, PT, R8.reuse, 0x9f, PT ;  /* 0x0000009f0800780c */ /* 0x040fe20003f24070 */
[----:B------:R-:W-:Y:S02]  /*14150*/  IMAD.IADD R10, R8, 0x1, R10 ;  /* 0x00000001080a7824 */ /* 0x000fe400078e020a */
[----:B0-----:R-:W-:-:S04]  /*14160*/  @P2 IMAD.HI.U32 R2, R0, R3, RZ ;  /* 0x0000000300022227 */ /* 0x001fc800078e00ff */
[----:B------:R-:W-:Y:S01]  /*14170*/  IMAD.MOV.U32 R11, RZ, RZ, R10 ;  /* 0x000000ffff0b7224 */ /* 0x000fe200078e000a */
[----:B-1----:R-:W-:-:S04]  /*14180*/  @P2 SHF.R.U32.HI R6, RZ, R5, R2 ;  /* 0x00000005ff062219 */ /* 0x002fc80000011602 */
[--C-:B------:R-:W-:Y:S01]  /*14190*/  SHF.R.S32.HI R3, RZ, 0x1f, R6.reuse ;  /* 0x0000001fff037819 */ /* 0x100fe20000011406 */
[----:B------:R-:W-:-:S04]  /*141a0*/  IMAD.MOV.U32 R2, RZ, RZ, R6 ;  /* 0x000000ffff027224 */ /* 0x000fc800078e0006 */
[----:B------:R-:W-:-:S04]  /*141b0*/  IMAD.WIDE.U32 R2, R30, UR4, R2 ;  /* 0x000000041e027c25 */ /* 0x000fc8000f8e0002 */
[----:B------:R-:W-:Y:S01]  /*141c0*/  IMAD.IADD R3, R7, 0x1, R3 ;  /* 0x0000000107037824 */ /* 0x000fe200078e0203 */
[----:B------:R-:W-:-:S04]  /*141d0*/  LEA R4, P0, R2, UR6, 0x2 ;  /* 0x0000000602047c11 */ /* 0x000fc8000f8010ff */
[----:B------:R-:W-:Y:S02]  /*141e0*/  LEA.HI.X R5, R2, UR7, R3, 0x2, P0 ;  /* 0x0000000702057c11 */ /* 0x000fe400080f1403 */
[----:B------:R-:W0:Y:S02]  /*141f0*/  @P2 LDC R3, c[0x0][0x434] ;  /* 0x00010d00ff032b82 */ /* 0x000e240000000800 */
        /* <DEDUP_REMOVED lines=26> */
[----:B------:R-:W-:Y:S10]  /*143a0*/  @!P1 BRA `(.L_x_2271) ;  /* 0x0000000000049947 */ /* 0x000ff40003800000 */
[----:B------:R-:W-:Y:S01]  /*143b0*/  BPT.TRAP 0x1 ;  /* 0x000000040000795c */ /* 0x000fe20000300000 */
.L_x_2271:
[----:B------:R-:W-:Y:S01]  /*143c0*/  IMAD R4, R28, 0x8, R17 ;  /* 0x000000081c047824 */ /* 0x000fe200078e0211 */
[----:B------:R-:W-:Y:S01]  /*143d0*/  SHF.L.U32 R27, R31, 0x1f, RZ ;  /* 0x0000001f1f1b7819 */ /* 0x000fe200000006ff */
[----:B------:R-:W-:Y:S01]  /*143e0*/  BSSY B0, `(.L_x_2272) ;  /* 0x0000004000007945 */ /* 0x000fe20003800000 */
[----:B------:R-:W-:Y:S02]  /*143f0*/  SHF.R.S32.HI R22, RZ, 0x1f, R8 ;  /* 0x0000001fff167819 */ /* 0x000fe40000011408 */
[----:B------:R-:W0:Y:S02]  /*14400*/  SYNCS.PHASECHK.TRANS64.TRYWAIT P0, [R4+URZ+0x33480], R27 ;  /* 0x0334801b040075a7 */ /* 0x000e24000800017f */
[----:B0-----:R-:W-:Y:S05]  /*14410*/  @!P0 BRA `(.L_x_2273) ;  /* 0x0000003800bc8947 */ /* 0x001fea0003800000 */
.L_x_2359:
[----:B------:R-:W-:Y:S05]  /*14420*/  BSYNC B0 ;  /* 0x0000000000007941 */ /* 0x000fea0003800000 */
.L_x_2272:
[----:B------:R-:W2:Y:S01]  /*14430*/  LDL R11, [R1] ;  /* 0x00000000010b7983 */ /* 0x000ea20000100800 */
[----:B------:R-:W-:Y:S01]  /*14440*/  ULDC.64 UR4, c[0x0][0x328] ;  /* 0x0000ca0000047ab9 */ /* 0x000fe20000000a00 */
[----:B------:R-:W-:Y:S01]  /*14450*/  ULDC.64 UR6, c[0x0][0x338] ;  /* 0x0000ce0000067ab9 */ /* 0x000fe20000000a00 */
[----:B------:R-:W-:Y:S01]  /*14460*/  IMAD R3, R22, UR4, RZ ;  /* 0x0000000416037c24 */ /* 0x000fe2000f8e02ff */
[----:B------:R-:W-:Y:S01]  /*14470*/  ULDC.64 UR8, c[0x0][0x330] ;  /* 0x0000cc0000087ab9 */ /* 0x000fe20000000a00 */
[----:B------:R-:W-:Y:S01]  /*14480*/  SHF.R.S32.HI R24, RZ, 0x1f, R6 ;  /* 0x0000001fff187819 */ /* 0x000fe20000011406 */
[----:B------:R-:W-:Y:S01]  /*14490*/  IMAD R23, R32, UR8, RZ ;  /* 0x0000000820177c24 */ /* 0x000fe2000f8e02ff */
[----:B------:R-:W-:Y:S01]  /*144a0*/  ULDC.64 UR10, c[0x0][0x318] ;  /* 0x0000c600000a7ab9 */ /* 0x000fe20000000a00 */
[C---:B------:R-:W-:Y:S01]  /*144b0*/  IMAD R0, R8.reuse, UR5, R3 ;  /* 0x0000000508007c24 */ /* 0x040fe2000f8e0203 */
[----:B-----5:R-:W-:Y:S01]  /*144c0*/  SHF.R.S32.HI R25, RZ, 0x1f, R5 ;  /* 0x0000001fff197819 */ /* 0x020fe20000011405 */
[----:B------:R-:W-:Y:S01]  /*144d0*/  IMAD.WIDE.U32 R2, R8, UR4, RZ ;  /* 0x0000000408027c25 */ /* 0x000fe2000f8e00ff */
[----:B------:R-:W-:-:S02]  /*144e0*/  LOP3.LUT P4, RZ, R16, 0x4, RZ, 0xc0, !PT ;  /* 0x0000000410ff7812 */ /* 0x000fc4000788c0ff */
[C---:B------:R-:W-:Y:S01]  /*144f0*/  LOP3.LUT P3, RZ, R16.reuse, 0x2, RZ, 0xc0, !PT ;  /* 0x0000000210ff7812 */ /* 0x040fe2000786c0ff */
[----:B------:R-:W-:Y:S01]  /*14500*/  IMAD.IADD R3, R3, 0x1, R0 ;  /* 0x0000000103037824 */ /* 0x000fe200078e0200 */
[----:B------:R-:W-:Y:S01]  /*14510*/  LOP3.LUT P1, RZ, R16, 0x1, RZ, 0xc0, !PT ;  /* 0x0000000110ff7812 */ /* 0x000fe2000782c0ff */
[----:B------:R-:W-:Y:S02]  /*14520*/  IMAD R0, R26, UR6, RZ ;  /* 0x000000061a007c24 */ /* 0x000fe4000f8e02ff */
        /* <DEDUP_REMOVED lines=52> */
.L_x_2371:
        /* <DEDUP_REMOVED lines=10> */
.L_x_2275:
        /* <DEDUP_REMOVED lines=11> */
.L_x_2276:
[----:B------:R2:W-:Y:S01]  /*149c0*/  SYNCS.ARRIVE.TRANS64.A1T0 RZ, [R4+URZ+0x33470], RZ ;  /* 0x033470ff04ff79a7 */ /* 0x0005e2000810003f */
[----:B------:R-:W-:Y:S05]  /*149d0*/  @!P3 BRA `(.L_x_2277) ;  /* 0x000000000004b947 */ /* 0x000fea0003800000 */
[----:B------:R-:W-:Y:S01]  /*149e0*/  BPT.TRAP 0x1 ;  /* 0x000000040000795c */ /* 0x000fe20000300000 */
.L_x_2277:
[----:B------:R-:W3:Y:S01]  /*149f0*/  SYNCS.PHASECHK.TRANS64.TRYWAIT P0, [R4+URZ+0x33440], R27 ;  /* 0x0334401b040075a7 */ /* 0x000ee2000800017f */
[----:B------:R-:W-:Y:S04]  /*14a00*/  BSSY B0, `(.L_x_2278) ;  /* 0x0000002000007945 */ /* 0x000fe80003800000 */
[----:B---3--:R-:W-:Y:S05]  /*14a10*/  @!P0 BRA `(.L_x_2279) ;  /* 0x0000003800d08947 */ /* 0x008fea0003800000 */
.L_x_2372:
[----:B------:R-:W-:Y:S05]  /*14a20*/  BSYNC B0 ;  /* 0x0000000000007941 */ /* 0x000fea0003800000 */
.L_x_2278:
        /* <DEDUP_REMOVED lines=8> */
[----:B------:R-:W-:Y:S01]  /*14ab0*/  LOP3.LUT P3, RZ, R16, 0x2, RZ, 0xc0, !PT ;  /* 0x0000000210ff7812 */ /* 0x000fe2000786c0ff */
        /* <DEDUP_REMOVED lines=30> */
[----:B----4-:R-:W-:-:S05]  /*14ca0*/  IMAD.X R3, RZ, RZ, R3, P0 ;  /* 0x000000ffff037224 */ /* 0x010fca00000e0603 */
[----:B------:R-:W-:Y:S04]  /*14cb0*/  LDGSTS.E.BYPASS.LTC128B.128 [R0+0x24200], desc[UR50][R2.64], !P4 ;  /* 0x2420000002007fae */ /* 0x000fe8000e101d72 */
[----:B------:R-:W-:Y:S04]  /*14cc0*/  LDGSTS.E.BYPASS.LTC128B.128 [R0+0x26a00], desc[UR50][R2.64+0x40], !P3 ;  /* 0x26a0004002007fae */ /* 0x000fe8000d901d72 */
[----:B------:R4:W-:Y:S01]  /*14cd0*/  LDGSTS.E.BYPASS.LTC128B.128 [R0+0x29200], desc[UR50][R2.64+0x80], !P1 ;  /* 0x2920008002007fae */ /* 0x0009e2000c901d72 */
[----:B-1----:R-:W-:-:S03]  /*14ce0*/  IADD3 R8, P0, R33, R14, RZ ;  /* 0x0000000e21087210 */ /* 0x002fc60007f1e0ff */
[----:B------:R-:W1:Y:S02]  /*14cf0*/  SHFL.IDX PT, R14, R10, 0x2, 0x1c1f ;  /* 0x005c1f000a0e7f89 */ /* 0x000e6400000e0000 */
[----:B------:R-:W-:Y:S02]  /*14d00*/  IMAD.X R9, RZ, RZ, R6, P0 ;  /* 0x000000ffff097224 */ /* 0x000fe400000e0606 */
[----:B----4-:R-:W4:Y:S04]  /*14d10*/  SHFL.IDX PT, R3, R20, 0x2, 0x1c1f ;  /* 0x005c1f0014037f89 */ /* 0x010f2800000e0000 */
[----:B------:R-:W5:Y:S04]  /*14d20*/  SHFL.IDX PT, R2, R10, 0x3, 0x1c1f ;  /* 0x007c1f000a027f89 */ /* 0x000f6800000e0000 */
[----:B------:R-:W0:Y:S04]  /*14d30*/  SHFL.IDX PT, R20, R20, 0x3, 0x1c1f ;  /* 0x007c1f0014147f89 */ /* 0x000e2800000e0000 */
[----:B------:R0:W-:Y:S04]  /*14d40*/  LDGSTS.E.BYPASS.LTC128B.128 [R0+0x24a00], desc[UR50][R8.64], !P4 ;  /* 0x24a0000008007fae */ /* 0x0001e8000e101d72 */
[----:B------:R0:W-:Y:S01]  /*14d50*/  LDGSTS.E.BYPASS.LTC128B.128 [R0+0x27200], desc[UR50][R8.64+0x40], !P3 ;  /* 0x2720004008007fae */ /* 0x0001e2000d901d72 */
[----:B-1----:R-:W-:-:S03]  /*14d60*/  IADD3 R6, P0, R33, R14, RZ ;  /* 0x0000000e21067210 */ /* 0x002fc60007f1e0ff */
[----:B------:R1:W-:Y:S02]  /*14d70*/  LDGSTS.E.BYPASS.LTC128B.128 [R0+0x29a00], desc[UR50][R8.64+0x80], !P1 ;  /* 0x29a0008008007fae */ /* 0x0003e4000c901d72 */
[----:B----4-:R-:W-:Y:S02]  /*14d80*/  IMAD.X R7, RZ, RZ, R3, P0 ;  /* 0x000000ffff077224 */ /* 0x010fe400000e0603 */
[----:B------:R1:W4:Y:S01]  /*14d90*/  SHFL.IDX PT, R14, R5, RZ, 0x1c1f ;  /* 0x001c1fff050e7589 */ /* 0x00032200000e0000 */
[----:B-----5:R-:W-:-:S03]  /*14da0*/  IADD3 R2, P0, R33, R2, RZ ;  /* 0x0000000221027210 */ /* 0x020fc60007f1e0ff */
[----:B------:R1:W-:Y:S02]  /*14db0*/  LDGSTS.E.BYPASS.LTC128B.128 [R0+0x25200], desc[UR50][R6.64], !P4 ;  /* 0x2520000006007fae */ /* 0x0003e4000e101d72 */
[----:B0-----:R-:W-:Y:S02]  /*14dc0*/  IMAD.X R3, RZ, RZ, R20, P0 ;  /* 0x000000ffff037224 */ /* 0x001fe400000e0614 */
[----:B------:R1:W-:Y:S04]  /*14dd0*/  LDGSTS.E.BYPASS.LTC128B.128 [R0+0x27a00], desc[UR50][R6.64+0x40], !P3 ;  /* 0x27a0004006007fae */ /* 0x0003e8000d901d72 */
[----:B------:R1:W-:Y:S04]  /*14de0*/  LDGSTS.E.BYPASS.LTC128B.128 [R0+0x2a200], desc[UR50][R6.64+0x80], !P1 ;  /* 0x2a20008006007fae */ /* 0x0003e8000c901d72 */
[----:B------:R1:W-:Y:S04]  /*14df0*/  LDGSTS.E.BYPASS.LTC128B.128 [R0+0x25a00], desc[UR50][R2.64], !P4 ;  /* 0x25a0000002007fae */ /* 0x0003e8000e101d72 */
[----:B------:R1:W-:Y:S04]  /*14e00*/  LDGSTS.E.BYPASS.LTC128B.128 [R0+0x28200], desc[UR50][R2.64+0x40], !P3 ;  /* 0x2820004002007fae */ /* 0x0003e8000d901d72 */
[----:B----4-:R1:W-:Y:S02]  /*14e10*/  LDGSTS.E.BYPASS.LTC128B.128 [R0+0x2aa00], desc[UR50][R2.64+0x80], !P1 ;  /* 0x2aa0008002007fae */ /* 0x0103e4000c901d72 */
.L_x_2384:
        /* <DEDUP_REMOVED lines=10> */
.L_x_2281:
        /* <DEDUP_REMOVED lines=11> */
.L_x_2282:
[----:B------:R-:W-:Y:S01]  /*14f70*/  IMAD.U32 R0, RZ, RZ, UR47 ;  /* 0x0000002fff007e24 */ /* 0x000fe2000f8e00ff */
[----:B------:R0:W-:Y:S04]  /*14f80*/  SYNCS.ARRIVE.TRANS64.A1T0 RZ, [R4+URZ+0x33430], RZ ;  /* 0x033430ff04ff79a7 */ /* 0x0001e8000810003f */
[----:B------:R-:W-:-:S13]  /*14f90*/  ISETP.NE.AND P0, PT, R0, 0x3, PT ;  /* 0x000000030000780c */ /* 0x000fda0003f05270 */
[----:B0-----:R-:W-:Y:S05]  /*14fa0*/  @!P0 BRA `(.L_x_2283) ;  /* 0x0000000000048947 */ /* 0x001fea0003800000 */
[----:B------:R-:W-:Y:S01]  /*14fb0*/  BPT.TRAP 0x1 ;  /* 0x000000040000795c */ /* 0x000fe20000300000 */
.L_x_2283:
[----:B------:R-:W-:Y:S01]  /*14fc0*/  LOP3.LUT R3, R21, 0x1, RZ, 0x3c, !PT ;  /* 0x0000000115037812 */ /* 0x000fe200078e3cff */
[----:B------:R-:W-:Y:S01]  /*14fd0*/  IMAD R0, R19, 0x8, R17 ;  /* 0x0000000813007824 */ /* 0x000fe200078e0211 */
[----:B------:R-:W-:Y:S02]  /*14fe0*/  BSSY B0, `(.L_x_2284) ;  /* 0x0000004000007945 */ /* 0x000fe40003800000 */
[----:B------:R-:W-:-:S04]  /*14ff0*/  SHF.L.U32 R3, R3, 0x1f, RZ ;  /* 0x0000001f03037819 */ /* 0x000fc800000006ff */
[----:B------:R-:W0:Y:S02]  /*15000*/  SYNCS.PHASECHK.TRANS64.TRYWAIT P1, [R0+URZ+0x33470], R3 ;  /* 0x03347003000075a7 */ /* 0x000e24000802017f */
[----:B0-----:R-:W-:Y:S05]  /*15010*/  @!P1 BRA `(.L_x_2285) ;  /* 0x0000003800d09947 */ /* 0x001fea0003800000 */
.L_x_2385:
[----:B------:R-:W-:Y:S05]  /*15020*/  BSYNC B0 ;  /* 0x0000000000007941 */ /* 0x000fea0003800000 */
.L_x_2284:
[----:B------:R-:W-:-:S05]  /*15030*/  IMAD.U32 R2, RZ, RZ, UR46 ;  /* 0x0000002eff027e24 */ /* 0x000fca000f8e00ff */
[----:B------:R-:W-:-:S13]  /*15040*/  ISETP.NE.AND P1, PT, R2, 0x3, PT ;  /* 0x000000030200780c */ /* 0x000fda0003f25270 */
[----:B------:R-:W-:Y:S05]  /*15050*/  @!P1 BRA `(.L_x_2286) ;  /* 0x0000000000049947 */ /* 0x000fea0003800000 */
[----:B------:R-:W-:Y:S01]  /*15060*/  BPT.TRAP 0x1 ;  /* 0x000000040000795c */ /* 0x000fe20000300000 */
.L_x_2286:
[----:B------:R-:W-:Y:S01]  /*15070*/  SHF.L.U32 R5, R21, 0x1f, RZ ;  /* 0x0000001f15057819 */ /* 0x000fe200000006ff */
[----:B0-----:R-:W-:-:S03]  /*15080*/  IMAD R3, R19, 0x7800, RZ ;  /* 0x0000780013037824 */ /* 0x001fc600078e02ff */
[----:B------:R-:W0:Y:S02]  /*15090*/  SYNCS.PHASECHK.TRANS64.TRYWAIT P1, [R0+URZ+0x33460], R5 ;  /* 0x03346005000075a7 */ /* 0x000e24000802017f */
[----:B0-----:R-:W-:Y:S05]  /*150a0*/  @!P1 BRA `(.L_x_2287) ;  /* 0x0000003800c09947 */ /* 0x001fea0003800000 */
.L_x_2386:
[----:B------:R-:W4:Y:S04]  /*150b0*/  LDL R2, [R1+0x8] ;  /* 0x0000080001027983 */ /* 0x000f280000100800 */
[----:B------:R-:W5:Y:S01]  /*150c0*/  LDL R8, [R1+0x4] ;  /* 0x0000040001087983 */ /* 0x000f620000100800 */
[----:B------:R-:W-:Y:S05]  /*150d0*/  WARPSYNC.ALL ;  /* 0x0000000000007948 */ /* 0x000fea0003800000 */
[----:B------:R-:W-:-:S05]  /*150e0*/  IMAD.U32 R19, RZ, RZ, UR46 ;  /* 0x0000002eff137e24 */ /* 0x000fca000f8e00ff */
[----:B------:R-:W-:Y:S02]  /*150f0*/  ISETP.NE.AND P1, PT, R19, 0x3, PT ;  /* 0x000000031300780c */ /* 0x000fe40003f25270 */
[----:B----4-:R-:W-:-:S05]  /*15100*/  LOP3.LUT R2, R3, R2, RZ, 0xfc, !PT ;  /* 0x0000000203027212 */ /* 0x010fca00078efcff */
[----:B------:R-:W-:-:S05]  /*15110*/  IMAD.IADD R2, R17, 0x1, R2 ;  /* 0x0000000111027824 */ /* 0x000fca00078e0202 */
[----:B0-23--:R-:W0:Y:S02]  /*15120*/  LDSM.16.MT88.4 R4, [R2+0xf200] ;  /* 0x00f200000204783b */ /* 0x00de240000004200 */
[C-C-:B0-----:R-:W-:Y:S02]  /*15130*/  PRMT R12, R4.reuse, 0x6420, R5.reuse ;  /* 0x00006420040c7816 */ /* 0x141fe40000000005 */
[----:B------:R-:W-:Y:S02]  /*15140*/  PRMT R13, R4, 0x7531, R5 ;  /* 0x00007531040d7816 */ /* 0x000fe40000000005 */
[----:B-----5:R-:W-:Y:S02]  /*15150*/  LOP3.LUT R4, R3, R8, RZ, 0xfc, !PT ;  /* 0x0000000803047212 */ /* 0x020fe400078efcff */
        /* <DEDUP_REMOVED lines=96> */
.L_x_2288:
[----:B-1----:R1:W-:Y:S01]  /*15760*/  SYNCS.ARRIVE.TRANS64.A1T0 RZ, [R0+URZ+0x33450], RZ ;  /* 0x033450ff00ff79a7 */ /* 0x0023e2000810003f */
[----:B------:R-:W-:Y:S06]  /*15770*/  BAR.SYNC.DEFER_BLOCKING 0x2, 0x80 ;  /* 0x0082000000007b1d */ /* 0x000fec0000010000 */
[----:B------:R-:W-:Y:S05]  /*15780*/  @!P0 BRA `(.L_x_2289) ;  /* 0x0000000000048947 */ /* 0x000fea0003800000 */
[----:B------:R-:W-:Y:S01]  /*15790*/  BPT.TRAP 0x1 ;  /* 0x000000040000795c */ /* 0x000fe20000300000 */
.L_x_2289:
[----:B-1----:R-:W-:Y:S02]  /*157a0*/  VIADD R0, R0, 0x33480 ;  /* 0x0003348000007836 */ /* 0x002fe40000000000 */
[----:B------:R-:W-:Y:S02]  /*157b0*/  IMAD.MOV.U32 R21, RZ, RZ, R31 ;  /* 0x000000ffff157224 */ /* 0x000fe400078e001f */
[----:B------:R-:W-:Y:S01]  /*157c0*/  IMAD.MOV.U32 R19, RZ, RZ, R28 ;  /* 0x000000ffff137224 */ /* 0x000fe200078e001c */
[----:B------:R-:W-:-:S04]  /*157d0*/  PRMT R0, R37, 0x654, R0 ;  /* 0x0000065425007816 */ /* 0x000fc80000000000 */
[----:B------:R1:W-:Y:S01]  /*157e0*/  SYNCS.ARRIVE.TRANS64.RED.A1T0 RZ, [R0+URZ], RZ ;  /* 0x000000ff00ff79a7 */ /* 0x0003e2000810043f */
[----:B------:R-:W-:Y:S05]  /*157f0*/  @P2 BRA `(.L_x_2290) ;  /* 0xffffffe400e82947 */ /* 0x000fea000383ffff */
.L_x_2270:
[----:B01----:R-:W0:Y:S01]  /*15800*/  S2R R0, SR_TID.X ;  /* 0x0000000000007919 */ /* 0x003e220000002100 */
[----:B------:R-:W-:Y:S01]  /*15810*/  BSSY B0, `(.L_x_2291) ;  /* 0x0000012000007945 */ /* 0x000fe20003800000 */
[----:B------:R-:W-:Y:S01]  /*15820*/  IMAD.U32 R6, RZ, RZ, UR47 ;  /* 0x0000002fff067e24 */ /* 0x000fe2000f8e00ff */
        /* <DEDUP_REMOVED lines=15> */
[----:B------:R0:W-:Y:S02]  /*15920*/  STL [R1+0x10], R0 ;  /* 0x0000100001007387 */ /* 0x0001e40000100800 */
.L_x_2292:
[----:B------:R-:W-:Y:S05]  /*15930*/  BSYNC B0 ;  /* 0x0000000000007941 */ /* 0x000fea0003800000 */
.L_x_2291:
[----:B------:R-:W-:-:S13]  /*15940*/  ISETP.NE.AND P1, PT, R6, 0x3, PT ;  /* 0x000000030600780c */ /* 0x000fda0003f25270 */
[----:B------:R-:W-:Y:S05]  /*15950*/  @!P1 BRA `(.L_x_2293) ;  /* 0x0000000000049947 */ /* 0x000fea0003800000 */
[----:B------:R-:W-:Y:S01]  /*15960*/  BPT.TRAP 0x1 ;  /* 0x000000040000795c */ /* 0x000fe20000300000 */
.L_x_2293:
[----:B------:R-:W-:Y:S01]  /*15970*/  LOP3.LUT R3, R31, 0x1, RZ, 0x3c, !PT ;  /* 0x000000011f037812 */ /* 0x000fe200078e3cff */
[----:B------:R-:W-:Y:S01]  /*15980*/  IMAD R2, R28, 0x8, R17 ;  /* 0x000000081c027824 */ /* 0x000fe200078e0211 */
[----:B------:R-:W-:Y:S02]  /*15990*/  BSSY B0, `(.L_x_2294) ;  /* 0x0000004000007945 */ /* 0x000fe40003800000 */
[----:B------:R-:W-:-:S04]  /*159a0*/  SHF.L.U32 R3, R3, 0x1f, RZ ;  /* 0x0000001f03037819 */ /* 0x000fc800000006ff */
[----:B------:R-:W1:Y:S02]  /*159b0*/  SYNCS.PHASECHK.TRANS64.TRYWAIT P2, [R2+URZ+0x33470], R3 ;  /* 0x03347003020075a7 */ /* 0x000e64000804017f */
[----:B-1----:R-:W-:Y:S05]  /*159c0*/  @!P2 BRA `(.L_x_2295) ;  /* 0x00000030008ca947 */ /* 0x002fea0003800000 */
.L_x_2387:
[----:B------:R-:W-:Y:S05]  /*159d0*/  BSYNC B0 ;  /* 0x0000000000007941 */ /* 0x000fea0003800000 */
.L_x_2294:
[----:B0-----:R-:W-:-:S05]  /*159e0*/  IMAD.U32 R0, RZ, RZ, UR46 ;  /* 0x0000002eff007e24 */ /* 0x001fca000f8e00ff */
[----:B------:R-:W-:-:S13]  /*159f0*/  ISETP.NE.AND P2, PT, R0, 0x3, PT ;  /* 0x000000030000780c */ /* 0x000fda0003f45270 */
[----:B------:R-:W-:Y:S05]  /*15a00*/  @!P2 BRA `(.L_x_2296) ;  /* 0x000000000004a947 */ /* 0x000fea0003800000 */
[----:B------:R-:W-:Y:S01]  /*15a10*/  BPT.TRAP 0x1 ;  /* 0x000000040000795c */ /* 0x000fe20000300000 */
.L_x_2296:
[----:B------:R-:W2:Y:S01]  /*15a20*/  LDL R0, [R1+0x8] ;  /* 0x0000080001007983 */ /* 0x000ea20000100800 */
[----:B------:R-:W-:Y:S01]  /*15a30*/  SHF.L.U32 R5, R31, 0x1f, RZ ;  /* 0x0000001f1f057819 */ /* 0x000fe200000006ff */
[----:B-1----:R-:W-:-:S03]  /*15a40*/  IMAD R3, R28, 0x7800, RZ ;  /* 0x000078001c037824 */ /* 0x002fc600078e02ff */
[----:B------:R-:W0:Y:S02]  /*15a50*/  SYNCS.PHASECHK.TRANS64.TRYWAIT P2, [R2+URZ+0x33460], R5 ;  /* 0x03346005020075a7 */ /* 0x000e24000804017f */
[----:B--2---:R-:W-:Y:S01]  /*15a60*/  LOP3.LUT R0, R3, R0, RZ, 0xfc, !PT ;  /* 0x0000000003007212 */ /* 0x004fe200078efcff */
[----:B0-----:R-:W-:Y:S06]  /*15a70*/  @!P2 BRA `(.L_x_2297) ;  /* 0x000000300074a947 */ /* 0x001fec0003800000 */
.L_x_2388:
[----:B------:R-:W2:Y:S01]  /*15a80*/  LDL R10, [R1+0x4] ;  /* 0x00000400010a7983 */ /* 0x000ea20000100800 */
[----:B------:R-:W-:Y:S01]  /*15a90*/  IMAD.IADD R0, R17, 0x1, R0 ;  /* 0x0000000111007824 */ /* 0x000fe200078e0200 */
[----:B------:R-:W-:Y:S05]  /*15aa0*/  WARPSYNC.ALL ;  /* 0x0000000000007948 */ /* 0x000fea0003800000 */
[----:B0-----:R-:W0:Y:S01]  /*15ab0*/  LDSM.16.MT88.4 R4, [R0+0xf200] ;  /* 0x00f200000004783b */ /* 0x001e220000004200 */
[----:B------:R-:W-:-:S05]  /*15ac0*/  IMAD.U32 R12, RZ, RZ, UR46 ;  /* 0x0000002eff0c7e24 */ /* 0x000fca000f8e00ff */
[----:B------:R-:W-:Y:S02]  /*15ad0*/  ISETP.NE.AND P2, PT, R12, 0x3, PT ;  /* 0x000000030c00780c */ /* 0x000fe40003f45270 */
[C-C-:B0-----:R-:W-:Y:S02]  /*15ae0*/  PRMT R8, R4.reuse, 0x6420, R5.reuse ;  /* 0x0000642004087816 */ /* 0x141fe40000000005 */
[----:B------:R-:W-:Y:S02]  /*15af0*/  PRMT R9, R4, 0x7531, R5 ;  /* 0x0000753104097816 */ /* 0x000fe40000000005 */
[C-C-:B------:R-:W-:Y:S02]  /*15b00*/  PRMT R11, R6.reuse, 0x7531, R7.reuse ;  /* 0x00007531060b7816 */ /* 0x140fe40000000007 */
[----:B--2---:R-:W-:Y:S02]  /*15b10*/  LOP3.LUT R4, R3, R10, RZ, 0xfc, !PT ;  /* 0x0000000a03047212 */ /* 0x004fe400078efcff */
[----:B------:R-:W-:-:S03]  /*15b20*/  PRMT R10, R6, 0x6420, R7 ;  /* 0x00006420060a7816 */ /* 0x000fc60000000007 */
        /* <DEDUP_REMOVED lines=94> */
.L_x_2298:
[----:B-1----:R1:W-:Y:S01]  /*16110*/  SYNCS.ARRIVE.TRANS64.A1T0 RZ, [R2+URZ+0x33450], RZ ;  /* 0x033450ff02ff79a7 */ /* 0x0023e2000810003f */
[----:B------:R-:W-:Y:S06]  /*16120*/  BAR.SYNC.DEFER_BLOCKING 0x2, 0x80 ;  /* 0x0082000000007b1d */ /* 0x000fec0000010000 */
[----:B------:R-:W-:Y:S05]  /*16130*/  @!P1 BRA `(.L_x_2299) ;  /* 0x0000000000049947 */ /* 0x000fea0003800000 */
[----:B------:R-:W-:Y:S01]  /*16140*/  BPT.TRAP 0x1 ;  /* 0x000000040000795c */ /* 0x000fe20000300000 */
.L_x_2299:
[----:B-1----:R-:W-:Y:S02]  /*16150*/  VIADD R2, R2, 0x33480 ;  /* 0x0003348002027836 */ /* 0x002fe40000000000 */
[----:B------:R-:W-:-:S03]  /*16160*/  VIADD R28, R28, 0x1 ;  /* 0x000000011c1c7836 */ /* 0x000fc60000000000 */
[----:B------:R-:W-:Y:S02]  /*16170*/  PRMT R2, R37, 0x654, R2 ;  /* 0x0000065425027816 */ /* 0x000fe40000000002 */
[C---:B------:R-:W-:Y:S02]  /*16180*/  ISETP.NE.AND P1, PT, R28.reuse, 0x2, PT ;  /* 0x000000021c00780c */ /* 0x040fe40003f25270 */
[----:B------:R1:W-:Y:S02]  /*16190*/  SYNCS.ARRIVE.TRANS64.RED.A1T0 RZ, [R2+URZ], RZ ;  /* 0x000000ff02ff79a7 */ /* 0x0003e4000810043f */
[----:B------:R-:W-:Y:S02]  /*161a0*/  SEL R0, RZ, 0x1, P1 ;  /* 0x00000001ff007807 */ /* 0x000fe40000800000 */
[----:B------:R-:W-:Y:S02]  /*161b0*/  SEL R28, R28, RZ, P1 ;  /* 0x000000ff1c1c7207 */ /* 0x000fe40000800000 */
[----:B------:R-:W-:-:S07]  /*161c0*/  LOP3.LUT R31, R31, R0, RZ, 0x3c, !PT ;  /* 0x000000001f1f7212 */ /* 0x000fce00078e3cff */
.L_x_2240:
[----:B------:R-:W-:Y:S05]  /*161d0*/  BSYNC B7 ;  /* 0x0000000000077941 */ /* 0x000fea0003800000 */
.L_x_2238:
[----:B-1----:R1:W5:Y:S01]  /*161e0*/  LDL R2, [R1+0x10] ;  /* 0x0000100001027983 */ /* 0x0023620000100800 */
[----:B------:R-:W-:-:S13]  /*161f0*/  LOP3.LUT P1, RZ, R16, 0x2000, RZ, 0xc0, !PT ;  /* 0x0000200010ff7812 */ /* 0x000fda000782c0ff */
[----:B-1----:R-:W-:Y:S05]  /*16200*/  @!P1 BRA `(.L_x_2300) ;  /* 0x0000000000249947 */ /* 0x002fea0003800000 */
[----:B------:R-:W1:Y:S08]  /*16210*/  S2UR UR4, SR_CgaCtaId ;  /* 0x00000000000479c3 */ /* 0x000e700000008800 */
[----:B------:R-:W-:Y:S01]  /*16220*/  BAR.SYNC.DEFER_BLOCKING 0x5, 0x180 ;  /* 0x0146000000007b1d */ /* 0x000fe20000010000 */
[----:B--2---:R-:W-:Y:S01]  /*16230*/  MOV R0, 0x400 ;  /* 0x0000040000007802 */ /* 0x004fe20000000f00 */
[----:B-1----:R-:W-:-:S05]  /*16240*/  IMAD.U32 R37, RZ, RZ, UR4 ;  /* 0x00000004ff257e24 */ /* 0x002fca000f8e00ff */
[----:B------:R-:W-:-:S05]  /*16250*/  LEA R17, R37, R0, 0x18 ;  /* 0x0000000025117211 */ /* 0x000fca00078ec0ff */
[----:B-----5:R-:W1:Y:S04]  /*16260*/  LDS R2, [R17+0x334d0] ;  /* 0x0334d00011027984 */ /* 0x020e680000000800 */
[----:B-1----:R1:W-:Y:S01]  /*16270*/  STL [R1+0x10], R2 ;  /* 0x0000100201007387 */ /* 0x0023e20000100800 */
[----:B------:R-:W-:Y:S06]  /*16280*/  BAR.ARV 0x4, 0x180 ;  /* 0x0106000000007b1d */ /* 0x000fec0000002000 */
[----:B------:R-:W-:Y:S05]  /*16290*/  BRA `(.L_x_2301) ;  /* 0x0000000000207947 */ /* 0x000fea0003800000 */
.L_x_2300:
[----:B------:R-:W1:Y:S01]  /*162a0*/  @!P0 S2R R37, SR_CgaCtaId ;  /* 0x0000000000258919 */ /* 0x000e620000008800 */
[----:B--2---:R-:W-:Y:S01]  /*162b0*/  @!P0 MOV R0, 0x400 ;  /* 0x0000040000008802 */ /* 0x004fe20000000f00 */
[----:B------:R-:W-:Y:S03]  /*162c0*/  BAR.SYNC.DEFER_BLOCKING 0x4, 0x180 ;  /* 0x0106000000007b1d */ /* 0x000fe60000010000 */
[----:B-1----:R-:W-:-:S03]  /*162d0*/  @!P0 LEA R17, R37, R0, 0x18 ;  /* 0x0000000025118211 */ /* 0x002fc600078ec0ff */
[----:B-----5:R-:W1:Y:S04]  /*162e0*/  SHFL.IDX PT, R0, R2, RZ, 0x1f ;  /* 0x00001fff02007589 */ /* 0x020e6800000e0000 */
[----:B------:R2:W-:Y:S04]  /*162f0*/  @!P0 STS [R17+0x334d0], R2 ;  /* 0x0334d00211008388 */ /* 0x0005e80000000800 */
[----:B-1----:R2:W-:Y:S01]  /*16300*/  STL [R1+0x10], R0 ;  /* 0x0000100001007387 */ /* 0x0025e20000100800 */
[----:B------:R-:W-:Y:S06]  /*16310*/  BAR.ARV 0x5, 0x180 ;  /* 0x0146000000007b1d */ /* 0x000fec0000002000 */
.L_x_2301:
[----:B--2---:R-:W2:Y:S01]  /*16320*/  LDL R0, [R1+0x10] ;  /* 0x0000100001007983 */ /* 0x004ea20000100800 */
[----:B------:R-:W-:Y:S02]  /*16330*/  ULDC UR4, c[0x0][0xc38] ;  /* 0x00030e0000047ab9 */ /* 0x000fe40000000800 */
[----:B--2---:R-:W-:-:S13]  /*16340*/  ISETP.GE.AND P0, PT, R0, UR4, PT ;  /* 0x0000000400007c0c */ /* 0x004fda000bf06270 */
[----:B------:R-:W-:Y:S05]  /*16350*/  @!P0 BRA `(.L_x_2302) ;  /* 0xffffffb000ec8947 */ /* 0x000fea000383ffff */
.L_x_2235:
[----:B------:R-:W2:Y:S01]  /*16360*/  LDL.LU R0, [R1+0x14] ;  /* 0x0000140001007983 */ /* 0x000ea20000300800 */
[----:B------:R-:W-:Y:S01]  /*16370*/  BSSY B0, `(.L_x_2303) ;  /* 0x000000b000007945 */ /* 0x000fe20003800000 */
[----:B------:R-:W3:Y:S01]  /*16380*/  S2R R5, SR_CgaCtaId ;  /* 0x0000000000057919 */ /* 0x000ee20000008800 */
[----:B--2---:R-:W-:-:S05]  /*16390*/  VIADD R0, R0, 0x1 ;  /* 0x0000000100007836 */ /* 0x004fca0000000000 */
[----:B-1----:R-:W-:-:S04]  /*163a0*/  LEA.HI R2, R0, R0, RZ, 0x1 ;  /* 0x0000000000027211 */ /* 0x002fc800078f08ff */
[----:B0-----:R-:W-:Y:S02]  /*163b0*/  LOP3.LUT R3, R2, 0xfffffffe, RZ, 0xc0, !PT ;  /* 0xfffffffe02037812 */ /* 0x001fe400078ec0ff */
[----:B------:R-:W-:-:S03]  /*163c0*/  MOV R2, 0x400 ;  /* 0x0000040000027802 */ /* 0x000fc60000000f00 */
[----:B------:R-:W-:Y:S01]  /*163d0*/  IMAD.IADD R0, R0, 0x1, -R3 ;  /* 0x0000000100007824 */ /* 0x000fe200078e0a03 */
[----:B---3--:R-:W-:-:S04]  /*163e0*/  LEA R5, R5, R2, 0x18 ;  /* 0x0000000205057211 */ /* 0x008fc800078ec0ff */
[----:B------:R-:W-:-:S04]  /*163f0*/  SHF.L.U32 R0, R0, 0x1f, RZ ;  /* 0x0000001f00007819 */ /* 0x000fc800000006ff */
[----:B------:R-:W0:Y:S02]  /*16400*/  SYNCS.PHASECHK.TRANS64.TRYWAIT P0, [R5+URZ+0x33420], R0 ;  /* 0x03342000050075a7 */ /* 0x000e24000800017f */
[----:B0-----:R-:W-:Y:S05]  /*16410*/  @!P0 BRA `(.L_x_2304) ;  /* 0x0000002800208947 */ /* 0x001fea0003800000 */
.L_x_2389:
[----:B------:R-:W-:Y:S05]  /*16420*/  BSYNC B0 ;  /* 0x0000000000007941 */ /* 0x000fea0003800000 */
.L_x_2303:
[----:B------:R-:W-:-:S03]  /*16430*/  UMOV UR4, 0xffffffff ;  /* 0xffffffff00047882 */ /* 0x000fc60000000000 */
[----:B------:R-:W-:Y:S05]  /*16440*/  BRA.DIV UR4, `(.L_x_2305) ;  /* 0x0000002a04287947 */ /* 0x000fea000b800000 */
[----:B0-----:R-:W0:Y:S02]  /*16450*/  S2R R0, SR_TID.X ;  /* 0x0000000000007919 */ /* 0x001e240000002100 */
[----:B0-----:R-:W-:-:S04]  /*16460*/  SHF.R.U32.HI R0, RZ, 0x5, R0 ;  /* 0x00000005ff007819 */ /* 0x001fc80000011600 */
[----:B------:R-:W-:-:S05]  /*16470*/  LOP3.LUT R0, R0, 0x3, RZ, 0xc0, !PT ;  /* 0x0000000300007812 */ /* 0x000fca00078ec0ff */
[----:B------:R0:W1:Y:S02]  /*16480*/  SHFL.IDX PT, R14, R0, RZ, 0x1f ;  /* 0x00001fff000e7589 */ /* 0x00006400000e0000 */
.L_x_2392:
[----:B-1----:R-:W-:Y:S01]  /*16490*/  ISETP.NE.AND P0, PT, R14, RZ, PT ;  /* 0x000000ff0e00720c */ /* 0x002fe20003f05270 */
[----:B------:R-:W-:-:S12]  /*164a0*/  BSSY B0, `(.L_x_2306) ;  /* 0x000002c000007945 */ /* 0x000fd80003800000 */
[----:B------:R-:W-:Y:S05]  /*164b0*/  @P0 BRA `(.L_x_2307) ;  /* 0x0000000000a80947 */ /* 0x000fea0003800000 */
[----:B------:R-:W-:-:S03]  /*164c0*/  UMOV UR4, 0xffffffff ;  /* 0xffffffff00047882 */ /* 0x000fc60000000000 */
[----:B------:R-:W-:Y:S05]  /*164d0*/  BRA.DIV UR4, `(.L_x_2308) ;  /* 0x0000002a04387947 */ /* 0x000fea000b800000 */
[----:B------:R-:W-:-:S13]  /*164e0*/  ELECT P6, URZ, PT ;  /* 0x00000000003f782f */ /* 0x000fda00038c0000 */
.L_x_2395:
[----:B------:R-:W-:Y:S05]  /*164f0*/  @!P6 BRA `(.L_x_2307) ;  /* 0x000000000098e947 */ /* 0x000fea0003800000 */
[----:B------:R-:W-:-:S06]  /*16500*/  ULOP3.LUT UR4, UR36, 0x2, URZ, 0xfc, !UPT ;  /* 0x0000000224047892 */ /* 0x000fcc000f8efc3f */
[----:B0-----:R-:W-:-:S05]  /*16510*/  IMAD.U32 R0, RZ, RZ, UR4 ;  /* 0x00000004ff007e24 */ /* 0x001fca000f8e00ff */
[----:B------:R-:W-:-:S13]  /*16520*/  ISETP.NE.AND P0, PT, R0, 0x3, PT ;  /* 0x000000030000780c */ /* 0x000fda0003f05270 */
[----:B------:R-:W-:Y:S05]  /*16530*/  @!P0 BRA `(.L_x_2309) ;  /* 0x0000000000048947 */ /* 0x000fea0003800000 */
[----:B------:R-:W-:Y:S01]  /*16540*/  BPT.TRAP 0x1 ;  /* 0x000000040000795c */ /* 0x000fe20000300000 */
.L_x_2309:
[C---:B------:R-:W-:Y:S01]  /*16550*/  IMAD R3, R28.reuse, 0x8, R5 ;  /* 0x000000081c037824 */ /* 0x040fe200078e0205 */
[----:B------:R-:W-:Y:S01]  /*16560*/  SHF.L.U32 R2, R31, 0x1f, RZ ;  /* 0x0000001f1f027819 */ /* 0x000fe200000006ff */
[----:B------:R-:W-:-:S03]  /*16570*/  VIADD R28, R28, 0x1 ;  /* 0x000000011c1c7836 */ /* 0x000fc60000000000 */
[----:B------:R-:W0:Y:S02]  /*16580*/  SYNCS.PHASECHK.TRANS64.TRYWAIT P1, [R3+URZ+0x33440], R2 ;  /* 0x03344002030075a7 */ /* 0x000e24000802017f */
[----:B------:R-:W-:-:S04]  /*16590*/  ISETP.NE.AND P2, PT, R28, 0x2, PT ;  /* 0x000000021c00780c */ /* 0x000fc80003f45270 */
[----:B------:R-:W-:Y:S01]  /*165a0*/  SEL R0, RZ, 0x1, P2 ;  /* 0x00000001ff007807 */ /* 0x000fe20001000000 */
[----:B0-----:R-:W-:Y:S08]  /*165b0*/  @!P1 BRA `(.L_x_2310) ;  /* 0x0000002800209947 */ /* 0x001ff00003800000 */
.L_x_2396:
[----:B------:R-:W-:Y:S02]  /*165c0*/  SEL R28, R28, RZ, P2 ;  /* 0x000000ff1c1c7207 */ /* 0x000fe40001000000 */
[----:B------:R-:W-:Y:S01]  /*165d0*/  LOP3.LUT R0, R31, R0, RZ, 0x3c, !PT ;  /* 0x000000001f007212 */ /* 0x000fe200078e3cff */
[----:B------:R-:W-:Y:S06]  /*165e0*/  @!P0 BRA `(.L_x_2311) ;  /* 0x0000000000048947 */ /* 0x000fec0003800000 */
[----:B------:R-:W-:Y:S01]  /*165f0*/  BPT.TRAP 0x1 ;  /* 0x000000040000795c */ /* 0x000fe20000300000 */
.L_x_2311:
[----:B------:R-:W-:Y:S01]  /*16600*/  IMAD R5, R28, 0x8, R5 ;  /* 0x000000081c057824 */ /* 0x000fe200078e0205 */
[----:B------:R-:W-:-:S04]  /*16610*/  SHF.L.U32 R0, R0, 0x1f, RZ ;  /* 0x0000001f00007819 */ /* 0x000fc800000006ff */
[----:B------:R-:W1:Y:S02]  /*16620*/  SYNCS.PHASECHK.TRANS64.TRYWAIT P1, [R5+URZ+0x33440], R0 ;  /* 0x03344000050075a7 */ /* 0x000e64000802017f */
[----:B-1----:R-:W-:Y:S05]  /*16630*/  @!P1 BRA `(.L_x_2312) ;  /* 0x0000002800149947 */ /* 0x002fea0003800000 */
.L_x_2397:
[----:B------:R-:W-:Y:S05]  /*16640*/  @!P0 BRA `(.L_x_2313) ;  /* 0x0000000000048947 */ /* 0x000fea0003800000 */
[----:B------:R-:W-:Y:S01]  /*16650*/  BPT.TRAP 0x1 ;  /* 0x000000040000795c */ /* 0x000fe20000300000 */
.L_x_2313:
[----:B------:R-:W2:Y:S02]  /*16660*/  SYNCS.PHASECHK.TRANS64.TRYWAIT P1, [R3+URZ+0x33460], R2 ;  /* 0x03346002030075a7 */ /* 0x000ea4000802017f */
[----:B--2---:R-:W-:Y:S05]  /*16670*/  @!P1 BRA `(.L_x_2314) ;  /* 0x0000002800189947 */ /* 0x004fea0003800000 */
.L_x_2398:
[----:B------:R-:W-:Y:S05]  /*16680*/  @!P0 BRA `(.L_x_2315) ;  /* 0x0000000000048947 */ /* 0x000fea0003800000 */
[----:B------:R-:W-:Y:S01]  /*16690*/  BPT.TRAP 0x1 ;  /* 0x000000040000795c */ /* 0x000fe20000300000 */
.L_x_2315:
[----:B------:R-:W3:Y:S02]  /*166a0*/  SYNCS.PHASECHK.TRANS64.TRYWAIT P1, [R5+URZ+0x33460], R0 ;  /* 0x03346000050075a7 */ /* 0x000ee4000802017f */
[----:B---3--:R-:W-:Y:S05]  /*166b0*/  @!P1 BRA `(.L_x_2316) ;  /* 0x00000028001c9947 */ /* 0x008fea0003800000 */
.L_x_2399:
[----:B------:R-:W-:Y:S05]  /*166c0*/  @!P0 BRA `(.L_x_2317) ;  /* 0x0000000000048947 */ /* 0x000fea0003800000 */
[----:B------:R-:W-:Y:S01]  /*166d0*/  BPT.TRAP 0x1 ;  /* 0x000000040000795c */ /* 0x000fe20000300000 */
.L_x_2317:
[----:B------:R-:W4:Y:S02]  /*166e0*/  SYNCS.PHASECHK.TRANS64.TRYWAIT P1, [R3+URZ+0x33480], R2 ;  /* 0x03348002030075a7 */ /* 0x000f24000802017f */
[----:B----4-:R-:W-:Y:S05]  /*166f0*/  @!P1 BRA `(.L_x_2318) ;  /* 0x0000002800209947 */ /* 0x010fea0003800000 */
.L_x_2400:
[----:B------:R-:W-:Y:S05]  /*16700*/  @!P0 BRA `(.L_x_2319) ;  /* 0x0000000000048947 */ /* 0x000fea0003800000 */
[----:B------:R-:W-:Y:S01]  /*16710*/  BPT.TRAP 0x1 ;  /* 0x000000040000795c */ /* 0x000fe20000300000 */
.L_x_2319:
[----:B------:R0:W0:Y:S02]  /*16720*/  SYNCS.PHASECHK.TRANS64.TRYWAIT P0, [R5+URZ+0x33480], R0 ;  /* 0x03348000050075a7 */ /* 0x000024000800017f */
[----:B0-----:R-:W-:Y:S05]  /*16730*/  @!P0 NANOSLEEP.SYNCS 0x989680 ;  /* 0x009896800000895d */ /* 0x001fea0003900000 */
[----:B------:R-:W0:Y:S02]  /*16740*/  @!P0 SYNCS.PHASECHK.TRANS64 P0, [R5+URZ+0x33480], R0 ;  /* 0x03348000050085a7 */ /* 0x000e24000800007f */
[----:B0-----:R-:W-:Y:S05]  /*16750*/  @!P0 BRA `(.L_x_2319) ;  /* 0xfffffffc00f08947 */ /* 0x001fea000383ffff */
.L_x_2307:
[----:B------:R-:W-:Y:S05]  /*16760*/  BSYNC B0 ;  /* 0x0000000000007941 */ /* 0x000fea0003800000 */
.L_x_2306:
[----:B------:R-:W-:Y:S05]  /*16770*/  EXIT ;  /* 0x000000000000794d */ /* 0x000fea0003800000 */
.L_x_2182:
[----:B0-----:R-:W-:-:S04]  /*16780*/  IMAD.U32 R3, RZ, RZ, UR41 ;  /* 0x00000029ff037e24 */ /* 0x001fc8000f8e00ff */
[----:B------:R0:W1:Y:S03]  /*16790*/  SYNCS.PHASECHK.TRANS64.TRYWAIT P1, [R3+URZ+0x33400], R6 ;  /* 0x03340006030075a7 */ /* 0x000066000802017f */
[----:B-1----:R-:W-:Y:S05]  /*167a0*/  @!P1 NANOSLEEP.SYNCS 0x989680 ;  /* 0x009896800000995d */ /* 0x002fea0003900000 */
[----:B------:R-:W1:Y:S02]  /*167b0*/  @!P1 SYNCS.PHASECHK.TRANS64 P1, [R3+URZ+0x33400], R6 ;  /* 0x03340006030095a7 */ /* 0x000e64000802007f */
[----:B-1----:R-:W-:Y:S05]  /*167c0*/  @!P1 BRA `(.L_x_2182) ;  /* 0xfffffffc00ec9947 */ /* 0x002fea000383ffff */
[----:B------:R-:W-:Y:S05]  /*167d0*/  BRA `(.L_x_2320) ;  /* 0xfffffeb000a47947 */ /* 0x000fea000383ffff */
.L_x_2186:
[----:B-1----:R1:W2:Y:S02]  /*167e0*/  SYNCS.PHASECHK.TRANS64.TRYWAIT P1, [R2+URZ+0x33430], R3 ;  /* 0x03343003020075a7 */ /* 0x0022a4000802017f */
[----:B--2---:R-:W-:Y:S05]  /*167f0*/  @!P1 NANOSLEEP.SYNCS 0x989680 ;  /* 0x009896800000995d */ /* 0x004fea0003900000 */
[----:B------:R-:W2:Y:S02]  /*16800*/  @!P1 SYNCS.PHASECHK.TRANS64 P1, [R2+URZ+0x33430], R3 ;  /* 0x03343003020095a7 */ /* 0x000ea4000802007f */
[----:B--2---:R-:W-:Y:S05]  /*16810*/  @!P1 BRA `(.L_x_2186) ;  /* 0xfffffffc00f09947 */ /* 0x004fea000383ffff */
[----:B------:R-:W-:Y:S05]  /*16820*/  BRA `(.L_x_2185) ;  /* 0xfffffeb000c07947 */ /* 0x000fea000383ffff */
.L_x_2192:
[----:B-1----:R-:W-:-:S04]  /*16830*/  IMAD.U32 R7, RZ, RZ, UR6 ;  /* 0x00000006ff077e24 */ /* 0x002fc8000f8e00ff */
[----:B------:R1:W2:Y:S03]  /*16840*/  SYNCS.PHASECHK.TRANS64.TRYWAIT P1, [R7+URZ+0x33430], R6 ;  /* 0x03343006070075a7 */ /* 0x0002a6000802017f */
[----:B--2---:R-:W-:Y:S05]  /*16850*/  @!P1 NANOSLEEP.SYNCS 0x989680 ;  /* 0x009896800000995d */ /* 0x004fea0003900000 */
[----:B------:R-:W2:Y:S02]  /*16860*/  @!P1 SYNCS.PHASECHK.TRANS64 P1, [R7+URZ+0x33430], R6 ;  /* 0x03343006070095a7 */ /* 0x000ea4000802007f */
[----:B--2---:R-:W-:Y:S05]  /*16870*/  @!P1 BRA `(.L_x_2192) ;  /* 0xfffffffc00ec9947 */ /* 0x004fea000383ffff */
[----:B------:R-:W-:Y:S05]  /*16880*/  BRA `(.L_x_2189) ;  /* 0xfffffef0008c7947 */ /* 0x000fea000383ffff */
.L_x_2196:
[----:B-1----:R-:W-:-:S04]  /*16890*/  IMAD.U32 R7, RZ, RZ, UR6 ;  /* 0x00000006ff077e24 */ /* 0x002fc8000f8e00ff */
[----:B------:R1:W2:Y:S03]  /*168a0*/  SYNCS.PHASECHK.TRANS64.TRYWAIT P1, [R7+URZ+0x33450], R6 ;  /* 0x03345006070075a7 */ /* 0x0002a6000802017f */
[----:B--2---:R-:W-:Y:S05]  /*168b0*/  @!P1 NANOSLEEP.SYNCS 0x989680 ;  /* 0x009896800000995d */ /* 0x004fea0003900000 */
[----:B------:R-:W2:Y:S02]  /*168c0*/  @!P1 SYNCS.PHASECHK.TRANS64 P1, [R7+URZ+0x33450], R6 ;  /* 0x03345006070095a7 */ /* 0x000ea4000802007f */
[----:B--2---:R-:W-:Y:S05]  /*168d0*/  @!P1 BRA `(.L_x_2196) ;  /* 0xfffffffc00ec9947 */ /* 0x004fea000383ffff */
[----:B------:R-:W-:Y:S05]  /*168e0*/  BRA `(.L_x_2193) ;  /* 0xfffffefc00947947 */ /* 0x000fea000383ffff */
.L_x_2204:
[----:B-1----:R-:W-:-:S04]  /*168f0*/  IMAD.U32 R7, RZ, RZ, UR6 ;  /* 0x00000006ff077e24 */ /* 0x002fc8000f8e00ff */
[----:B------:R1:W2:Y:S03]  /*16900*/  SYNCS.PHASECHK.TRANS64.TRYWAIT P1, [R7+URZ+0x33430], R6 ;  /* 0x03343006070075a7 */ /* 0x0002a6000802017f */
[----:B--2---:R-:W-:Y:S05]  /*16910*/  @!P1 NANOSLEEP.SYNCS 0x989680 ;  /* 0x009896800000995d */ /* 0x004fea0003900000 */
[----:B------:R-:W2:Y:S02]  /*16920*/  @!P1 SYNCS.PHASECHK.TRANS64 P1, [R7+URZ+0x33430], R6 ;  /* 0x03343006070095a7 */ /* 0x000ea4000802007f */
[----:B--2---:R-:W-:Y:S05]  /*16930*/  @!P1 BRA `(.L_x_2204) ;  /* 0xfffffffc00ec9947 */ /* 0x004fea000383ffff */
[----:B------:R-:W-:Y:S05]  /*16940*/  BRA `(.L_x_2201) ;  /* 0xffffff3400887947 */ /* 0x000fea000383ffff */
.L_x_2208:
[----:B-1----:R-:W-:-:S04]  /*16950*/  IMAD.U32 R7, RZ, RZ, UR6 ;  /* 0x00000006ff077e24 */ /* 0x002fc8000f8e00ff */
[----:B------:R1:W2:Y:S03]  /*16960*/  SYNCS.PHASECHK.TRANS64.TRYWAIT P1, [R7+URZ+0x33450], R6 ;  /* 0x03345006070075a7 */ /* 0x0002a6000802017f */
[----:B--2---:R-:W-:Y:S05]  /*16970*/  @!P1 NANOSLEEP.SYNCS 0x989680 ;  /* 0x009896800000995d */ /* 0x004fea0003900000 */
[----:B------:R-:W2:Y:S02]  /*16980*/  @!P1 SYNCS.PHASECHK.TRANS64 P1, [R7+URZ+0x33450], R6 ;  /* 0x03345006070095a7 */ /* 0x000ea4000802007f */
[----:B--2---:R-:W-:Y:S05]  /*16990*/  @!P1 BRA `(.L_x_2208) ;  /* 0xfffffffc00ec9947 */ /* 0x004fea000383ffff */
[----:B------:R-:W-:Y:S05]  /*169a0*/  BRA `(.L_x_2205) ;  /* 0xffffff4000907947 */ /* 0x000fea000383ffff */
.L_x_2215:
[----:B-1----:R-:W-:-:S04]  /*169b0*/  IMAD.U32 R5, RZ, RZ, UR11 ;  /* 0x0000000bff057e24 */ /* 0x002fc8000f8e00ff */
[----:B------:R1:W2:Y:S03]  /*169c0*/  SYNCS.PHASECHK.TRANS64.TRYWAIT P1, [R5+URZ+0x33450], R0 ;  /* 0x03345000050075a7 */ /* 0x0002a6000802017f */
[----:B--2---:R-:W-:Y:S05]  /*169d0*/  @!P1 NANOSLEEP.SYNCS 0x989680 ;  /* 0x009896800000995d */ /* 0x004fea0003900000 */
[----:B------:R-:W2:Y:S02]  /*169e0*/  @!P1 SYNCS.PHASECHK.TRANS64 P1, [R5+URZ+0x33450], R0 ;  /* 0x03345000050095a7 */ /* 0x000ea4000802007f */
[----:B--2---:R-:W-:Y:S05]  /*169f0*/  @!P1 BRA `(.L_x_2215) ;  /* 0xfffffffc00ec9947 */ /* 0x004fea000383ffff */
[----:B------:R-:W-:Y:S05]  /*16a00*/  BRA `(.L_x_2214) ;  /* 0xffffff6c006c7947 */ /* 0x000fea000383ffff */
.L_x_2249:
        /* <DEDUP_REMOVED lines=10> */
.L_x_2321:
[----:B------:R-:W-:Y:S05]  /*16ab0*/  BRA `(.L_x_2322) ;  /* 0xffffffb800087947 */ /* 0x000fea000383ffff */
.L_x_2252:
[----:B0-----:R0:W1:Y:S02]  /*16ac0*/  SYNCS.PHASECHK.TRANS64.TRYWAIT P0, [R4+URZ+0x33480], R27 ;  /* 0x0334801b040075a7 */ /* 0x001064000800017f */
[----:B-1----:R-:W-:Y:S05]  /*16ad0*/  @!P0 NANOSLEEP.SYNCS 0x989680 ;  /* 0x009896800000895d */ /* 0x002fea0003900000 */
[----:B------:R-:W1:Y:S02]  /*16ae0*/  @!P0 SYNCS.PHASECHK.TRANS64 P0, [R4+URZ+0x33480], R27 ;  /* 0x0334801b040085a7 */ /* 0x000e64000800007f */
[----:B-1----:R-:W-:Y:S05]  /*16af0*/  @!P0 BRA `(.L_x_2252) ;  /* 0xfffffffc00f08947 */ /* 0x002fea000383ffff */
[----:B------:R-:W-:Y:S05]  /*16b00*/  BRA `(.L_x_2323) ;  /* 0xffffffbc00347947 */ /* 0x000fea000383ffff */
.L_x_2253:
        /* <DEDUP_REMOVED lines=8> */
.L_x_2325:
[----:B------:R-:W-:Y:S05]  /*16b90*/  BSYNC B0 ;  /* 0x0000000000007941 */ /* 0x000fea0003800000 */
.L_x_2324:
[----:B------:R-:W-:Y:S01]  /*16ba0*/  IMAD.MOV.U32 R13, RZ, RZ, R19 ;  /* 0x000000ffff0d7224 */ /* 0x000fe200078e0013 */
[C---:B------:R-:W-:Y:S01]  /*16bb0*/  LOP3.LUT P3, RZ, R16.reuse, 0x200, RZ, 0xc0, !PT ;  /* 0x0000020010ff7812 */ /* 0x040fe2000786c0ff */
[----:B------:R-:W-:Y:S01]  /*16bc0*/  IMAD.MOV.U32 R12, RZ, RZ, RZ ;  /* 0x000000ffff0c7224 */ /* 0x000fe200078e00ff */
[C---:B------:R-:W-:Y:S01]  /*16bd0*/  LOP3.LUT P2, RZ, R16.reuse, 0x100, RZ, 0xc0, !PT ;  /* 0x0000010010ff7812 */ /* 0x040fe2000784c0ff */
[----:B------:R-:W-:Y:S01]  /*16be0*/  IMAD.MOV.U32 R11, RZ, RZ, 0x1c1f ;  /* 0x00001c1fff0b7424 */ /* 0x000fe200078e00ff */
[----:B------:R-:W-:Y:S01]  /*16bf0*/  LOP3.LUT R16, R16, 0xffffffbf, RZ, 0xc0, !PT ;  /* 0xffffffbf10107812 */ /* 0x000fe200078ec0ff */
[----:B------:R-:W-:Y:S01]  /*16c00*/  IMAD.MOV.U32 R15, RZ, RZ, -0x1 ;  /* 0xffffffffff0f7424 */ /* 0x000fe200078e00ff */
[----:B------:R-:W-:Y:S01]  /*16c10*/  ISETP.GE.AND P4, PT, R9, 0x21, PT ;  /* 0x000000210900780c */ /* 0x000fe20003f86270 */
[----:B------:R-:W-:-:S12]  /*16c20*/  IMAD.MOV.U32 R0, RZ, RZ, R14 ;  /* 0x000000ffff007224 */ /* 0x000fd800078e000e */
[----:B------:R-:W-:Y:S05]  /*16c30*/  WARPSYNC.COLLECTIVE R15, `(.L_x_2326) ;  /* 0x000000000f087348 */ /* 0x000fea0003c00000 */
[----:B------:R0:W1:Y:S02]  /*16c40*/  SHFL.IDX P6, R14, R13, R12, R11 ;  /* 0x0000000c0d0e7389 */ /* 0x00006400000c000b */
[----:B01----:R-:W-:Y:S01]  /*16c50*/  ENDCOLLECTIVE ;  /* 0x000000000000791b */ /* 0x003fe20003800000 */
.L_x_2326:
[----:B------:R-:W-:Y:S02]  /*16c60*/  IMAD.MOV.U32 R13, RZ, RZ, R10 ;  /* 0x000000ffff0d7224 */ /* 0x000fe400078e000a */
[----:B------:R-:W-:Y:S02]  /*16c70*/  IMAD.MOV.U32 R12, RZ, RZ, 0x1 ;  /* 0x00000001ff0c7424 */ /* 0x000fe400078e00ff */
[----:B------:R-:W-:-:S07]  /*16c80*/  IMAD.MOV.U32 R2, RZ, RZ, R14 ;  /* 0x000000ffff027224 */ /* 0x000fce00078e000e */
[----:B------:R-:W-:Y:S05]  /*16c90*/  WARPSYNC.COLLECTIVE R15, `(.L_x_2327) ;  /* 0x000000000f087348 */ /* 0x000fea0003c00000 */
[----:B------:R0:W1:Y:S02]  /*16ca0*/  SHFL.IDX P6, R14, R13, R12, R11 ;  /* 0x0000000c0d0e7389 */ /* 0x00006400000c000b */
[----:B01----:R-:W-:Y:S01]  /*16cb0*/  ENDCOLLECTIVE ;  /* 0x000000000000791b */ /* 0x003fe20003800000 */
.L_x_2327:
        /* <DEDUP_REMOVED lines=17> */
.L_x_2328:
[----:B------:R-:W-:Y:S02]  /*16dd0*/  IMAD.MOV.U32 R13, RZ, RZ, R10 ;  /* 0x000000ffff0d7224 */ /* 0x000fe400078e000a */
[----:B------:R-:W-:Y:S02]  /*16de0*/  IMAD.MOV.U32 R12, RZ, RZ, 0x2 ;  /* 0x00000002ff0c7424 */ /* 0x000fe400078e00ff */
[----:B------:R-:W-:-:S07]  /*16df0*/  IMAD.MOV.U32 R2, RZ, RZ, R14 ;  /* 0x000000ffff027224 */ /* 0x000fce00078e000e */
[----:B------:R-:W-:Y:S05]  /*16e00*/  WARPSYNC.COLLECTIVE R15, `(.L_x_2329) ;  /* 0x000000000f087348 */ /* 0x000fea0003c00000 */
[----:B------:R0:W1:Y:S02]  /*16e10*/  SHFL.IDX P6, R14, R13, R12, R11 ;  /* 0x0000000c0d0e7389 */ /* 0x00006400000c000b */
[----:B01----:R-:W-:Y:S01]  /*16e20*/  ENDCOLLECTIVE ;  /* 0x000000000000791b */ /* 0x003fe20003800000 */
.L_x_2329:
        /* <DEDUP_REMOVED lines=16> */
.L_x_2330:
[----:B------:R-:W-:Y:S02]  /*16f30*/  IMAD.MOV.U32 R13, RZ, RZ, R10 ;  /* 0x000000ffff0d7224 */ /* 0x000fe400078e000a */
[----:B------:R-:W-:Y:S02]  /*16f40*/  IMAD.MOV.U32 R12, RZ, RZ, 0x3 ;  /* 0x00000003ff0c7424 */ /* 0x000fe400078e00ff */
[----:B------:R-:W-:-:S07]  /*16f50*/  IMAD.MOV.U32 R2, RZ, RZ, R14 ;  /* 0x000000ffff027224 */ /* 0x000fce00078e000e */
[----:B------:R-:W-:Y:S05]  /*16f60*/  WARPSYNC.COLLECTIVE R15, `(.L_x_2331) ;  /* 0x000000000f087348 */ /* 0x000fea0003c00000 */
[----:B------:R0:W1:Y:S02]  /*16f70*/  SHFL.IDX P6, R14, R13, R12, R11 ;  /* 0x0000000c0d0e7389 */ /* 0x00006400000c000b */
[----:B01----:R-:W-:Y:S01]  /*16f80*/  ENDCOLLECTIVE ;  /* 0x000000000000791b */ /* 0x003fe20003800000 */
.L_x_2331:
        /* <DEDUP_REMOVED lines=13> */
.L_x_2332:
        /* <DEDUP_REMOVED lines=8> */
[----:B0-----:R-:W-:-:S07]  /*170e0*/  IMAD.MOV.U32 R2, RZ, RZ, R14 ;  /* 0x000000ffff027224 */ /* 0x001fce00078e000e */
[----:B------:R-:W-:Y:S05]  /*170f0*/  WARPSYNC.COLLECTIVE R15, `(.L_x_2333) ;  /* 0x000000000f087348 */ /* 0x000fea0003c00000 */
[----:B------:R0:W1:Y:S02]  /*17100*/  SHFL.IDX P6, R14, R13, R12, R11 ;  /* 0x0000000c0d0e7389 */ /* 0x00006400000c000b */
[----:B01----:R-:W-:Y:S01]  /*17110*/  ENDCOLLECTIVE ;  /* 0x000000000000791b */ /* 0x003fe20003800000 */
.L_x_2333:
        /* <DEDUP_REMOVED lines=15> */
.L_x_2334:
[----:B------:R-:W-:Y:S01]  /*17210*/  @!PT LDS RZ, [RZ] ;  /* 0x00000000fffff984 */ /* 0x000fe20000000800 */
[----:B------:R-:W-:Y:S01]  /*17220*/  @!PT LDS RZ, [RZ] ;  /* 0x00000000fffff984 */ /* 0x000fe20000000800 */
[----:B------:R-:W-:Y:S01]  /*17230*/  @!PT LDS RZ, [RZ] ;  /* 0x00000000fffff984 */ /* 0x000fe20000000800 */
[----:B------:R-:W-:Y:S01]  /*17240*/  LDGSTS.E.BYPASS.LTC128B.128 [R0+0x13200], desc[UR50][R2.64+0x40], !P0 ;  /* 0x1320004002007fae */ /* 0x000fe2000c101d72 */
[----:B------:R-:W-:-:S13]  /*17250*/  ISETP.LT.OR P0, PT, R9, 0x61, P1 ;  /* 0x000000610900780c */ /* 0x000fda0000f01670 */
[----:B------:R0:W-:Y:S01]  /*17260*/  LDGSTS.E.BYPASS.LTC128B.128 [R0+0x15a00], desc[UR50][R2.64+0x80], !P0 ;  /* 0x15a0008002007fae */ /* 0x0001e2000c101d72 */
[----:B------:R-:W-:Y:S01]  /*17270*/  ISETP.GE.AND P0, PT, R9, 0x81, PT ;  /* 0x000000810900780c */ /* 0x000fe20003f06270 */
[----:B0-----:R-:W-:-:S12]  /*17280*/  IMAD.MOV.U32 R2, RZ, RZ, R14 ;  /* 0x000000ffff027224 */ /* 0x001fd800078e000e */
[----:B------:R-:W-:Y:S01]  /*17290*/  @P0 LOP3.LUT R16, R16, 0x40, RZ, 0xfc, !PT ;  /* 0x0000004010100812 */ /* 0x000fe200078efcff */
[----:B------:R-:W-:Y:S06]  /*172a0*/  BRA `(.L_x_2335) ;  /* 0xffffffb800c87947 */ /* 0x000fec000383ffff */
.L_x_2258:
[----:B---3--:R3:W4:Y:S02]  /*172b0*/  SYNCS.PHASECHK.TRANS64.TRYWAIT P0, [R4+URZ+0x33440], R27 ;  /* 0x0334401b040075a7 */ /* 0x008724000800017f */
[----:B----4-:R-:W-:Y:S05]  /*172c0*/  @!P0 NANOSLEEP.SYNCS 0x989680 ;  /* 0x009896800000895d */ /* 0x010fea0003900000 */
[----:B------:R-:W4:Y:S02]  /*172d0*/  @!P0 SYNCS.PHASECHK.TRANS64 P0, [R4+URZ+0x33440], R27 ;  /* 0x0334401b040085a7 */ /* 0x000f24000800007f */
[----:B----4-:R-:W-:Y:S05]  /*172e0*/  @!P0 BRA `(.L_x_2258) ;  /* 0xfffffffc00f08947 */ /* 0x010fea000383ffff */
[----:B------:R-:W-:Y:S05]  /*172f0*/  BRA `(.L_x_2336) ;  /* 0xffffffbc00347947 */ /* 0x000fea000383ffff */
.L_x_2259:
        /* <DEDUP_REMOVED lines=8> */
.L_x_2338:
[----:B------:R-:W-:Y:S05]  /*17380*/  BSYNC B0 ;  /* 0x0000000000007941 */ /* 0x000fea0003800000 */
.L_x_2337:
[----:B------:R-:W-:Y:S01]  /*17390*/  IMAD.MOV.U32 R13, RZ, RZ, R6 ;  /* 0x000000ffff0d7224 */ /* 0x000fe200078e0006 */
[----:B------:R-:W-:Y:S01]  /*173a0*/  LOP3.LUT P1, RZ, R16, 0x1, RZ, 0xc0, !PT ;  /* 0x0000000110ff7812 */ /* 0x000fe2000782c0ff */
[----:B------:R-:W-:Y:S02]  /*173b0*/  IMAD.MOV.U32 R12, RZ, RZ, RZ ;  /* 0x000000ffff0c7224 */ /* 0x000fe400078e00ff */
[----:B------:R-:W-:Y:S02]  /*173c0*/  IMAD.MOV.U32 R11, RZ, RZ, 0x1c1f ;  /* 0x00001c1fff0b7424 */ /* 0x000fe400078e00ff */
[----:B------:R-:W-:Y:S02]  /*173d0*/  IMAD.MOV.U32 R15, RZ, RZ, -0x1 ;  /* 0xffffffffff0f7424 */ /* 0x000fe400078e00ff */
[----:B------:R-:W-:-:S07]  /*173e0*/  IMAD.MOV.U32 R2, RZ, RZ, R14 ;  /* 0x000000ffff027224 */ /* 0x000fce00078e000e */
[----:B------:R-:W-:Y:S05]  /*173f0*/  WARPSYNC.COLLECTIVE R15, `(.L_x_2339) ;  /* 0x000000000f087348 */ /* 0x000fea0003c00000 */
[----:B------:R0:W1:Y:S02]  /*17400*/  SHFL.IDX P6, R14, R13, R12, R11 ;  /* 0x0000000c0d0e7389 */ /* 0x00006400000c000b */
[----:B01----:R-:W-:Y:S01]  /*17410*/  ENDCOLLECTIVE ;  /* 0x000000000000791b */ /* 0x003fe20003800000 */
.L_x_2339:
[----:B------:R-:W-:Y:S02]  /*17420*/  IMAD.MOV.U32 R13, RZ, RZ, R8 ;  /* 0x000000ffff0d7224 */ /* 0x000fe400078e0008 */
[----:B------:R-:W-:Y:S01]  /*17430*/  IMAD.MOV.U32 R12, RZ, RZ, 0x1 ;  /* 0x00000001ff0c7424 */ /* 0x000fe200078e00ff */
[----:B------:R-:W-:Y:S02]  /*17440*/  @P5 IADD3 R14, P0, R33, R14, RZ ;  /* 0x0000000e210e5210 */ /* 0x000fe40007f1e0ff */
[----:B------:R-:W-:-:S03]  /*17450*/  LOP3.LUT P6, RZ, R16, 0x2, RZ, 0xc0, !PT ;  /* 0x0000000210ff7812 */ /* 0x000fc600078cc0ff */
[----:B------:R-:W-:Y:S01]  /*17460*/  @P5 IMAD.X R3, RZ, RZ, R2, P0 ;  /* 0x000000ffff035224 */ /* 0x000fe200000e0602 */
[----:B------:R-:W-:Y:S01]  /*17470*/  LOP3.LUT P0, RZ, R16, 0x4, RZ, 0xc0, !PT ;  /* 0x0000000410ff7812 */ /* 0x000fe2000780c0ff */
[----:B------:R-:W-:-:S12]  /*17480*/  @P5 IMAD.MOV.U32 R2, RZ, RZ, R14 ;  /* 0x000000ffff025224 */ /* 0x000fd800078e000e */
[----:B------:R-:W-:Y:S01]  /*17490*/  @!PT LDS RZ, [RZ] ;  /* 0x00000000fffff984 */ /* 0x000fe20000000800 */
[----:B------:R-:W-:Y:S01]  /*174a0*/  @!PT LDS RZ, [RZ] ;  /* 0x00000000fffff984 */ /* 0x000fe20000000800 */
[----:B------:R-:W-:Y:S01]  /*174b0*/  @!PT LDS RZ, [RZ] ;  /* 0x00000000fffff984 */ /* 0x000fe20000000800 */
[----:B------:R0:W-:Y:S04]  /*174c0*/  @P5 LDGSTS.E.BYPASS.LTC128B.128 [R0+0x24200], desc[UR50][R2.64], !P0 ;  /* 0x2420000002005fae */ /* 0x0001e8000c101d72 */
[----:B------:R0:W-:Y:S02]  /*174d0*/  @P5 LDGSTS.E.BYPASS.LTC128B.128 [R0+0x26a00], desc[UR50][R2.64+0x40], !P6 ;  /* 0x26a0004002005fae */ /* 0x0001e4000f101d72 */
[----:B0-----:R-:W-:Y:S05]  /*174e0*/  WARPSYNC.COLLECTIVE R15, `(.L_x_2340) ;  /* 0x000000000f087348 */ /* 0x001fea0003c00000 */
[----:B------:R1:W2:Y:S02]  /*174f0*/  SHFL.IDX P6, R14, R13, R12, R11 ;  /* 0x0000000c0d0e7389 */ /* 0x0002a400000c000b */
[----:B012---:R-:W-:Y:S01]  /*17500*/  ENDCOLLECTIVE ;  /* 0x000000000000791b */ /* 0x007fe20003800000 */
.L_x_2340:
[----:B------:R-:W-:Y:S01]  /*17510*/  @!PT LDS RZ, [RZ] ;  /* 0x00000000fffff984 */ /* 0x000fe20000000800 */
[----:B------:R-:W-:Y:S01]  /*17520*/  @!PT LDS RZ, [RZ] ;  /* 0x00000000fffff984 */ /* 0x000fe20000000800 */
[----:B------:R-:W-:Y:S01]  /*17530*/  @!PT LDS RZ, [RZ] ;  /* 0x00000000fffff984 */ /* 0x000fe20000000800 */
[----:B------:R0:W-:Y:S01]  /*17540*/  @P5 LDGSTS.E.BYPASS.LTC128B.128 [R0+0x29200], desc[UR50][R2.64+0x80], !P1 ;  /* 0x2920008002005fae */ /* 0x0001e2000c901d72 */
[----:B------:R-:W-:Y:S01]  /*17550*/  LOP3.LUT P5, RZ, R16, 0x2, RZ, 0xc0, !PT ;  /* 0x0000000210ff7812 */ /* 0x000fe200078ac0ff */
[----:B------:R-:W-:Y:S02]  /*17560*/  IMAD.MOV.U32 R13, RZ, RZ, R6 ;  /* 0x000000ffff0d7224 */ /* 0x000fe400078e0006 */
[----:B------:R-:W-:-:S10]  /*17570*/  IMAD.MOV.U32 R7, RZ, RZ, R14 ;  /* 0x000000ffff077224 */ /* 0x000fd400078e000e */
[----:B0-----:R-:W-:Y:S05]  /*17580*/  WARPSYNC.COLLECTIVE R15, `(.L_x_2341) ;  /* 0x000000000f087348 */ /* 0x001fea0003c00000 */
[----:B------:R1:W2:Y:S02]  /*17590*/  SHFL.IDX P6, R14, R13, R12, R11 ;  /* 0x0000000c0d0e7389 */ /* 0x0002a400000c000b */
[----:B012---:R-:W-:Y:S01]  /*175a0*/  ENDCOLLECTIVE ;  /* 0x000000000000791b */ /* 0x007fe20003800000 */
.L_x_2341:
[----:B------:R-:W-:Y:S02]  /*175b0*/  IMAD.MOV.U32 R13, RZ, RZ, R8 ;  /* 0x000000ffff0d7224 */ /* 0x000fe400078e0008 */
[----:B------:R-:W-:Y:S01]  /*175c0*/  IMAD.MOV.U32 R12, RZ, RZ, 0x2 ;  /* 0x00000002ff0c7424 */ /* 0x000fe200078e00ff */
[----:B------:R-:W-:Y:S02]  /*175d0*/  @P4 IADD3 R14, P0, R33, R14, RZ ;  /* 0x0000000e210e4210 */ /* 0x000fe40007f1e0ff */
[----:B------:R-:W-:-:S03]  /*175e0*/  LOP3.LUT P6, RZ, R16, 0x4, RZ, 0xc0, !PT ;  /* 0x0000000410ff7812 */ /* 0x000fc600078cc0ff */
[----:B------:R-:W-:Y:S02]  /*175f0*/  @P4 IMAD.X R7, RZ, RZ, R7, P0 ;  /* 0x000000ffff074224 */ /* 0x000fe400000e0607 */
[----:B------:R-:W-:Y:S02]  /*17600*/  @P4 IMAD.MOV.U32 R2, RZ, RZ, R14 ;  /* 0x000000ffff024224 */ /* 0x000fe400078e000e */
[----:B------:R-:W-:-:S06]  /*17610*/  @P4 IMAD.MOV.U32 R3, RZ, RZ, R7 ;  /* 0x000000ffff034224 */ /* 0x000fcc00078e0007 */
[----:B------:R-:W-:Y:S01]  /*17620*/  @!PT LDS RZ, [RZ] ;  /* 0x00000000fffff984 */ /* 0x000fe20000000800 */
[----:B------:R-:W-:Y:S01]  /*17630*/  @!PT LDS RZ, [RZ] ;  /* 0x00000000fffff984 */ /* 0x000fe20000000800 */
[----:B------:R-:W-:Y:S01]  /*17640*/  @!PT LDS RZ, [RZ] ;  /* 0x00000000fffff984 */ /* 0x000fe20000000800 */
[----:B------:R0:W-:Y:S02]  /*17650*/  @P4 LDGSTS.E.BYPASS.LTC128B.128 [R0+0x24a00], desc[UR50][R2.64], !P6 ;  /* 0x24a0000002004fae */ /* 0x0001e4000f101d72 */
[----:B0-----:R-:W-:Y:S05]  /*17660*/  WARPSYNC.COLLECTIVE R15, `(.L_x_2342) ;  /* 0x000000000f087348 */ /* 0x001fea0003c00000 */
[----:B------:R1:W2:Y:S02]  /*17670*/  SHFL.IDX P6, R14, R13, R12, R11 ;  /* 0x0000000c0d0e7389 */ /* 0x0002a400000c000b */
[----:B012---:R-:W-:Y:S01]  /*17680*/  ENDCOLLECTIVE ;  /* 0x000000000000791b */ /* 0x007fe20003800000 */
.L_x_2342:
        /* <DEDUP_REMOVED lines=11> */
.L_x_2343:
[----:B------:R-:W-:Y:S02]  /*17740*/  IMAD.MOV.U32 R13, RZ, RZ, R8 ;  /* 0x000000ffff0d7224 */ /* 0x000fe400078e0008 */
[----:B------:R-:W-:Y:S01]  /*17750*/  IMAD.MOV.U32 R12, RZ, RZ, 0x3 ;  /* 0x00000003ff0c7424 */ /* 0x000fe200078e00ff */
[----:B------:R-:W-:-:S05]  /*17760*/  @P3 IADD3 R14, P0, R33, R14, RZ ;  /* 0x0000000e210e3210 */ /* 0x000fca0007f1e0ff */
[----:B------:R-:W-:-:S08]  /*17770*/  @P3 IMAD.MOV.U32 R2, RZ, RZ, R14 ;  /* 0x000000ffff023224 */ /* 0x000fd000078e000e */
[----:B------:R-:W-:Y:S05]  /*17780*/  WARPSYNC.COLLECTIVE R15, `(.L_x_2344) ;  /* 0x000000000f087348 */ /* 0x000fea0003c00000 */
[----:B------:R0:W1:Y:S02]  /*17790*/  SHFL.IDX P6, R14, R13, R12, R11 ;  /* 0x0000000c0d0e7389 */ /* 0x00006400000c000b */
[----:B01----:R-:W-:Y:S01]  /*177a0*/  ENDCOLLECTIVE ;  /* 0x000000000000791b */ /* 0x003fe20003800000 */
.L_x_2344:
        /* <DEDUP_REMOVED lines=13> */
.L_x_2345:
[----:B------:R-:W-:Y:S02]  /*17880*/  IMAD.MOV.U32 R13, RZ, RZ, R9 ;  /* 0x000000ffff0d7224 */ /* 0x000fe400078e0009 */
[----:B------:R-:W-:Y:S01]  /*17890*/  IMAD.MOV.U32 R12, RZ, RZ, RZ ;  /* 0x000000ffff0c7224 */ /* 0x000fe200078e00ff */
[----:B------:R-:W-:-:S05]  /*178a0*/  @P2 IADD3 R14, P0, R33, R14, RZ ;  /* 0x0000000e210e2210 */ /* 0x000fca0007f1e0ff */
[----:B------:R-:W-:-:S08]  /*178b0*/  @P2 IMAD.MOV.U32 R2, RZ, RZ, R14 ;  /* 0x000000ffff022224 */ /* 0x000fd000078e000e */
[----:B------:R-:W-:Y:S05]  /*178c0*/  WARPSYNC.COLLECTIVE R15, `(.L_x_2346) ;  /* 0x000000000f087348 */ /* 0x000fea0003c00000 */
[----:B------:R0:W1:Y:S02]  /*178d0*/  SHFL.IDX P6, R14, R13, R12, R11 ;  /* 0x0000000c0d0e7389 */ /* 0x00006400000c000b */
[----:B01----:R-:W-:Y:S01]  /*178e0*/  ENDCOLLECTIVE ;  /* 0x000000000000791b */ /* 0x003fe20003800000 */
.L_x_2346:
        /* <DEDUP_REMOVED lines=13> */
.L_x_2347:
[----:B------:R-:W-:Y:S05]  /*179c0*/  BRA `(.L_x_2348) ;  /* 0xffffffb800a07947 */ /* 0x000fea000383ffff */
.L_x_2266:
[----:B------:R-:W-:Y:S02]  /*179d0*/  IMAD.MOV.U32 R13, RZ, RZ, R4 ;  /* 0x000000ffff0d7224 */ /* 0x000fe400078e0004 */
[----:B------:R-:W-:Y:S02]  /*179e0*/  IMAD.MOV.U32 R12, RZ, RZ, RZ ;  /* 0x000000ffff0c7224 */ /* 0x000fe400078e00ff */
[----:B------:R-:W-:Y:S02]  /*179f0*/  IMAD.MOV.U32 R11, RZ, RZ, 0x1c1f ;  /* 0x00001c1fff0b7424 */ /* 0x000fe400078e00ff */
[----:B------:R-:W-:Y:S02]  /*17a00*/  IMAD.MOV.U32 R15, RZ, RZ, -0x1 ;  /* 0xffffffffff0f7424 */ /* 0x000fe400078e00ff */
[----:B------:R-:W-:-:S07]  /*17a10*/  IMAD.U32 R5, RZ, RZ, UR43 ;  /* 0x0000002bff057e24 */ /* 0x000fce000f8e00ff */
[----:B----45:R-:W-:Y:S05]  /*17a20*/  WARPSYNC.COLLECTIVE R15, `(.L_x_2349) ;  /* 0x000000000f087348 */ /* 0x030fea0003c00000 */
[----:B----4-:R0:W1:Y:S02]  /*17a30*/  SHFL.IDX P6, R14, R13, R12, R11 ;  /* 0x0000000c0d0e7389 */ /* 0x01006400000c000b */
[----:B01---5:R-:W-:Y:S01]  /*17a40*/  ENDCOLLECTIVE ;  /* 0x000000000000791b */ /* 0x023fe20003800000 */
.L_x_2349:
[----:B------:R-:W-:-:S04]  /*17a50*/  IMAD R5, R5, 0x80, R10 ;  /* 0x0000008005057824 */ /* 0x000fc800078e020a */
[C---:B------:R-:W-:Y:S01]  /*17a60*/  VIADD R6, R5.reuse, 0x20 ;  /* 0x0000002005067836 */ /* 0x040fe20000000000 */
[----:B------:R-:W-:Y:S01]  /*17a70*/  ISETP.GE.AND P0, PT, R5, UR38, PT ;  /* 0x0000002605007c0c */ /* 0x000fe2000bf06270 */
[----:B------:R-:W-:Y:S02]  /*17a80*/  IMAD.MOV.U32 R13, RZ, RZ, R0 ;  /* 0x000000ffff0d7224 */ /* 0x000fe400078e0000 */
[----:B------:R-:W-:-:S10]  /*17a90*/  IMAD.MOV.U32 R2, RZ, RZ, R14 ;  /* 0x000000ffff027224 */ /* 0x000fd400078e000e */
[----:B------:R-:W-:Y:S05]  /*17aa0*/  WARPSYNC.COLLECTIVE R15, `(.L_x_2350) ;  /* 0x000000000f087348 */ /* 0x000fea0003c00000 */
[----:B------:R0:W1:Y:S02]  /*17ab0*/  SHFL.IDX P6, R14, R13, R12, R11 ;  /* 0x0000000c0d0e7389 */ /* 0x00006400000c000b */
[----:B01----:R-:W-:Y:S01]  /*17ac0*/  ENDCOLLECTIVE ;  /* 0x000000000000791b */ /* 0x003fe20003800000 */
.L_x_2350:
        /* <DEDUP_REMOVED lines=8> */
.L_x_2351:
        /* <DEDUP_REMOVED lines=12> */
.L_x_2352:
[----:B------:R-:W-:Y:S02]  /*17c10*/  IMAD.MOV.U32 R13, RZ, RZ, R4 ;  /* 0x000000ffff0d7224 */ /* 0x000fe400078e0004 */
[----:B------:R-:W-:Y:S01]  /*17c20*/  IMAD.MOV.U32 R12, RZ, RZ, 0x2 ;  /* 0x00000002ff0c7424 */ /* 0x000fe200078e00ff */
[----:B------:R-:W-:-:S05]  /*17c30*/  @!P0 IADD3 R14, P1, R33, R14, RZ ;  /* 0x0000000e210e8210 */ /* 0x000fca0007f3e0ff */
[----:B------:R-:W-:-:S08]  /*17c40*/  @!P0 IMAD.MOV.U32 R2, RZ, RZ, R14 ;  /* 0x000000ffff028224 */ /* 0x000fd000078e000e */
[----:B------:R-:W-:Y:S05]  /*17c50*/  WARPSYNC.COLLECTIVE R15, `(.L_x_2353) ;  /* 0x000000000f087348 */ /* 0x000fea0003c00000 */
[----:B------:R0:W1:Y:S02]  /*17c60*/  SHFL.IDX P6, R14, R13, R12, R11 ;  /* 0x0000000c0d0e7389 */ /* 0x00006400000c000b */
[----:B01----:R-:W-:Y:S01]  /*17c70*/  ENDCOLLECTIVE ;  /* 0x000000000000791b */ /* 0x003fe20003800000 */
.L_x_2353:
        /* <DEDUP_REMOVED lines=15> */
.L_x_2354:
[----:B------:R-:W-:Y:S02]  /*17d70*/  IMAD.MOV.U32 R13, RZ, RZ, R4 ;  /* 0x000000ffff0d7224 */ /* 0x000fe400078e0004 */
[----:B------:R-:W-:Y:S01]  /*17d80*/  IMAD.MOV.U32 R12, RZ, RZ, 0x3 ;  /* 0x00000003ff0c7424 */ /* 0x000fe200078e00ff */
[----:B------:R-:W-:-:S05]  /*17d90*/  @!P0 IADD3 R14, P1, R33, R14, RZ ;  /* 0x0000000e210e8210 */ /* 0x000fca0007f3e0ff */
[----:B------:R-:W-:-:S08]  /*17da0*/  @!P0 IMAD.MOV.U32 R2, RZ, RZ, R14 ;  /* 0x000000ffff028224 */ /* 0x000fd000078e000e */
[----:B------:R-:W-:Y:S05]  /*17db0*/  WARPSYNC.COLLECTIVE R15, `(.L_x_2355) ;  /* 0x000000000f087348 */ /* 0x000fea0003c00000 */
[----:B------:R0:W1:Y:S02]  /*17dc0*/  SHFL.IDX P6, R14, R13, R12, R11 ;  /* 0x0000000c0d0e7389 */ /* 0x00006400000c000b */
[----:B01----:R-:W-:Y:S01]  /*17dd0*/  ENDCOLLECTIVE ;  /* 0x000000000000791b */ /* 0x003fe20003800000 */
.L_x_2355:
        /* <DEDUP_REMOVED lines=13> */
.L_x_2356:
[----:B------:R-:W-:Y:S05]  /*17eb0*/  BRA `(.L_x_2357) ;  /* 0xffffffbc00a07947 */ /* 0x000fea000383ffff */
.L_x_2269:
[----:B0-----:R0:W1:Y:S02]  /*17ec0*/  SYNCS.PHASECHK.TRANS64.TRYWAIT P0, [R17+URZ+0x33420], R0 ;  /* 0x03342000110075a7 */ /* 0x001064000800017f */
[----:B-1----:R-:W-:Y:S05]  /*17ed0*/  @!P0 NANOSLEEP.SYNCS 0x989680 ;  /* 0x009896800000895d */ /* 0x002fea0003900000 */
[----:B------:R-:W1:Y:S02]  /*17ee0*/  @!P0 SYNCS.PHASECHK.TRANS64 P0, [R17+URZ+0x33420], R0 ;  /* 0x03342000110085a7 */ /* 0x000e64000800007f */
[----:B-1----:R-:W-:Y:S05]  /*17ef0*/  @!P0 BRA `(.L_x_2269) ;  /* 0xfffffffc00f08947 */ /* 0x002fea000383ffff */
[----:B------:R-:W-:Y:S05]  /*17f00*/  BRA `(.L_x_2358) ;  /* 0xffffffc000047947 */ /* 0x000fea000383ffff */
.L_x_2273:
[----:B0-----:R0:W1:Y:S02]  /*17f10*/  SYNCS.PHASECHK.TRANS64.TRYWAIT P0, [R4+URZ+0x33480], R27 ;  /* 0x0334801b040075a7 */ /* 0x001064000800017f */
[----:B-1----:R-:W-:Y:S05]  /*17f20*/  @!P0 NANOSLEEP.SYNCS 0x989680 ;  /* 0x009896800000895d */ /* 0x002fea0003900000 */
[----:B------:R-:W1:Y:S02]  /*17f30*/  @!P0 SYNCS.PHASECHK.TRANS64 P0, [R4+URZ+0x33480], R27 ;  /* 0x0334801b040085a7 */ /* 0x000e64000800007f */
[----:B-1----:R-:W-:Y:S05]  /*17f40*/  @!P0 BRA `(.L_x_2273) ;  /* 0xfffffffc00f08947 */ /* 0x002fea000383ffff */
[----:B------:R-:W-:Y:S05]  /*17f50*/  BRA `(.L_x_2359) ;  /* 0xffffffc400307947 */ /* 0x000fea000383ffff */
.L_x_2274:
        /* <DEDUP_REMOVED lines=8> */
.L_x_2361:
[----:B------:R-:W-:Y:S05]  /*17fe0*/  BSYNC B0 ;  /* 0x0000000000007941 */ /* 0x000fea0003800000 */
.L_x_2360:
        /* <DEDUP_REMOVED lines=8> */
.L_x_2362:
[----:B------:R-:W-:Y:S02]  /*18070*/  IMAD.MOV.U32 R13, RZ, RZ, R10 ;  /* 0x000000ffff0d7224 */ /* 0x000fe400078e000a */
[----:B------:R-:W-:Y:S02]  /*18080*/  IMAD.MOV.U32 R12, RZ, RZ, 0x1 ;  /* 0x00000001ff0c7424 */ /* 0x000fe400078e00ff */
[----:B------:R-:W-:-:S07]  /*18090*/  IMAD.MOV.U32 R2, RZ, RZ, R14 ;  /* 0x000000ffff027224 */ /* 0x000fce00078e000e */
[----:B------:R-:W-:Y:S05]  /*180a0*/  WARPSYNC.COLLECTIVE R15, `(.L_x_2363) ;  /* 0x000000000f087348 */ /* 0x000fea0003c00000 */
[----:B------:R0:W1:Y:S02]  /*180b0*/  SHFL.IDX P6, R14, R13, R12, R11 ;  /* 0x0000000c0d0e7389 */ /* 0x00006400000c000b */
[----:B01----:R-:W-:Y:S01]  /*180c0*/  ENDCOLLECTIVE ;  /* 0x000000000000791b */ /* 0x003fe20003800000 */
.L_x_2363:
        /* <DEDUP_REMOVED lines=14> */
.L_x_2364:
[----:B------:R-:W-:Y:S02]  /*181b0*/  IMAD.MOV.U32 R13, RZ, RZ, R10 ;  /* 0x000000ffff0d7224 */ /* 0x000fe400078e000a */
[----:B------:R-:W-:Y:S02]  /*181c0*/  IMAD.MOV.U32 R12, RZ, RZ, 0x2 ;  /* 0x00000002ff0c7424 */ /* 0x000fe400078e00ff */
[----:B------:R-:W-:-:S07]  /*181d0*/  IMAD.MOV.U32 R2, RZ, RZ, R14 ;  /* 0x000000ffff027224 */ /* 0x000fce00078e000e */
[----:B------:R-:W-:Y:S05]  /*181e0*/  WARPSYNC.COLLECTIVE R15, `(.L_x_2365) ;  /* 0x000000000f087348 */ /* 0x000fea0003c00000 */
[----:B------:R0:W1:Y:S02]  /*181f0*/  SHFL.IDX P6, R14, R13, R12, R11 ;  /* 0x0000000c0d0e7389 */ /* 0x00006400000c000b */
[----:B01----:R-:W-:Y:S01]  /*18200*/  ENDCOLLECTIVE ;  /* 0x000000000000791b */ /* 0x003fe20003800000 */
.L_x_2365:
        /* <DEDUP_REMOVED lines=13> */
.L_x_2366:
[----:B------:R-:W-:Y:S02]  /*182e0*/  IMAD.MOV.U32 R13, RZ, RZ, R10 ;  /* 0x000000ffff0d7224 */ /* 0x000fe400078e000a */
[----:B------:R-:W-:Y:S02]  /*182f0*/  IMAD.MOV.U32 R12, RZ, RZ, 0x3 ;  /* 0x00000003ff0c7424 */ /* 0x000fe400078e00ff */
[----:B------:R-:W-:-:S07]  /*18300*/  IMAD.MOV.U32 R2, RZ, RZ, R14 ;  /* 0x000000ffff027224 */ /* 0x000fce00078e000e */
[----:B------:R-:W-:Y:S05]  /*18310*/  WARPSYNC.COLLECTIVE R15, `(.L_x_2367) ;  /* 0x000000000f087348 */ /* 0x000fea0003c00000 */
[----:B------:R0:W1:Y:S02]  /*18320*/  SHFL.IDX P6, R14, R13, R12, R11 ;  /* 0x0000000c0d0e7389 */ /* 0x00006400000c000b */
[----:B01----:R-:W-:Y:S01]  /*18330*/  ENDCOLLECTIVE ;  /* 0x000000000000791b */ /* 0x003fe20003800000 */
.L_x_2367:
        /* <DEDUP_REMOVED lines=13> */
.L_x_2368:
[----:B------:R-:W-:Y:S02]  /*18410*/  IMAD.MOV.U32 R13, RZ, RZ, R23 ;  /* 0x000000ffff0d7224 */ /* 0x000fe400078e0017 */
[----:B------:R-:W-:Y:S02]  /*18420*/  IMAD.MOV.U32 R12, RZ, RZ, RZ ;  /* 0x000000ffff0c7224 */ /* 0x000fe400078e00ff */
[----:B------:R-:W-:-:S07]  /*18430*/  IMAD.MOV.U32 R2, RZ, RZ, R14 ;  /* 0x000000ffff027224 */ /* 0x000fce00078e000e */
[----:B------:R-:W-:Y:S05]  /*18440*/  WARPSYNC.COLLECTIVE R15, `(.L_x_2369) ;  /* 0x000000000f087348 */ /* 0x000fea0003c00000 */
[----:B------:R0:W1:Y:S02]  /*18450*/  SHFL.IDX P6, R14, R13, R12, R11 ;  /* 0x0000000c0d0e7389 */ /* 0x00006400000c000b */
[----:B01----:R-:W-:Y:S01]  /*18460*/  ENDCOLLECTIVE ;  /* 0x000000000000791b */ /* 0x003fe20003800000 */
.L_x_2369:
        /* <DEDUP_REMOVED lines=13> */
.L_x_2370:
[----:B------:R-:W-:Y:S01]  /*18540*/  IMAD.MOV.U32 R2, RZ, RZ, R14 ;  /* 0x000000ffff027224 */ /* 0x000fe200078e000e */
[----:B------:R-:W-:Y:S06]  /*18550*/  BRA `(.L_x_2371) ;  /* 0xffffffc000c47947 */ /* 0x000fec000383ffff */
.L_x_2279:
[----:B---3--:R3:W4:Y:S02]  /*18560*/  SYNCS.PHASECHK.TRANS64.TRYWAIT P0, [R4+URZ+0x33440], R27 ;  /* 0x0334401b040075a7 */ /* 0x008724000800017f */
[----:B----4-:R-:W-:Y:S05]  /*18570*/  @!P0 NANOSLEEP.SYNCS 0x989680 ;  /* 0x009896800000895d */ /* 0x010fea0003900000 */
[----:B------:R-:W4:Y:S02]  /*18580*/  @!P0 SYNCS.PHASECHK.TRANS64 P0, [R4+URZ+0x33440], R27 ;  /* 0x0334401b040085a7 */ /* 0x000f24000800007f */
[----:B----4-:R-:W-:Y:S05]  /*18590*/  @!P0 BRA `(.L_x_2279) ;  /* 0xfffffffc00f08947 */ /* 0x010fea000383ffff */
[----:B------:R-:W-:Y:S05]  /*185a0*/  BRA `(.L_x_2372) ;  /* 0xffffffc4001c7947 */ /* 0x000fea000383ffff */
.L_x_2280:
        /* <DEDUP_REMOVED lines=8> */
.L_x_2374:
[----:B------:R-:W-:Y:S05]  /*18630*/  BSYNC B0 ;  /* 0x0000000000007941 */ /* 0x000fea0003800000 */
.L_x_2373:
        /* <DEDUP_REMOVED lines=8> */
.L_x_2375:
[----:B------:R-:W-:Y:S02]  /*186c0*/  IMAD.MOV.U32 R13, RZ, RZ, R20 ;  /* 0x000000ffff0d7224 */ /* 0x000fe400078e0014 */
[----:B------:R-:W-:Y:S01]  /*186d0*/  IMAD.MOV.U32 R12, RZ, RZ, 0x1 ;  /* 0x00000001ff0c7424 */ /* 0x000fe200078e00ff */
[----:B------:R-:W-:-:S13]  /*186e0*/  IADD3 R2, P0, R33, R14, RZ ;  /* 0x0000000e21027210 */ /* 0x000fda0007f1e0ff */
[----:B------:R-:W-:Y:S05]  /*186f0*/  WARPSYNC.COLLECTIVE R15, `(.L_x_2376) ;  /* 0x000000000f087348 */ /* 0x000fea0003c00000 */
[----:B------:R0:W1:Y:S02]  /*18700*/  SHFL.IDX P6, R14, R13, R12, R11 ;  /* 0x0000000c0d0e7389 */ /* 0x00006400000c000b */
[----:B01----:R-:W-:Y:S01]  /*18710*/  ENDCOLLECTIVE ;  /* 0x000000000000791b */ /* 0x003fe20003800000 */
.L_x_2376:
        /* <DEDUP_REMOVED lines=12> */
.L_x_2377:
[----:B------:R-:W-:Y:S02]  /*187e0*/  IMAD.MOV.U32 R13, RZ, RZ, R20 ;  /* 0x000000ffff0d7224 */ /* 0x000fe400078e0014 */
[----:B------:R-:W-:Y:S01]  /*187f0*/  IMAD.MOV.U32 R12, RZ, RZ, 0x2 ;  /* 0x00000002ff0c7424 */ /* 0x000fe200078e00ff */
[----:B------:R-:W-:-:S13]  /*18800*/  IADD3 R2, P0, R33, R14, RZ ;  /* 0x0000000e21027210 */ /* 0x000fda0007f1e0ff */
[----:B------:R-:W-:Y:S05]  /*18810*/  WARPSYNC.COLLECTIVE R15, `(.L_x_2378) ;  /* 0x000000000f087348 */ /* 0x000fea0003c00000 */
[----:B------:R0:W1:Y:S02]  /*18820*/  SHFL.IDX P6, R14, R13, R12, R11 ;  /* 0x0000000c0d0e7389 */ /* 0x00006400000c000b */
[----:B01----:R-:W-:Y:S01]  /*18830*/  ENDCOLLECTIVE ;  /* 0x000000000000791b */ /* 0x003fe20003800000 */
.L_x_2378:
        /* <DEDUP_REMOVED lines=12> */
.L_x_2379:
[----:B------:R-:W-:Y:S02]  /*18900*/  IMAD.MOV.U32 R13, RZ, RZ, R20 ;  /* 0x000000ffff0d7224 */ /* 0x000fe400078e0014 */
[----:B------:R-:W-:Y:S01]  /*18910*/  IMAD.MOV.U32 R12, RZ, RZ, 0x3 ;  /* 0x00000003ff0c7424 */ /* 0x000fe200078e00ff */
[----:B------:R-:W-:-:S13]  /*18920*/  IADD3 R2, P0, R33, R14, RZ ;  /* 0x0000000e21027210 */ /* 0x000fda0007f1e0ff */
[----:B------:R-:W-:Y:S05]  /*18930*/  WARPSYNC.COLLECTIVE R15, `(.L_x_2380) ;  /* 0x000000000f087348 */ /* 0x000fea0003c00000 */
[----:B------:R0:W1:Y:S02]  /*18940*/  SHFL.IDX P6, R14, R13, R12, R11 ;  /* 0x0000000c0d0e7389 */ /* 0x00006400000c000b */
[----:B01----:R-:W-:Y:S01]  /*18950*/  ENDCOLLECTIVE ;  /* 0x000000000000791b */ /* 0x003fe20003800000 */
.L_x_2380:
        /* <DEDUP_REMOVED lines=12> */
.L_x_2381:
[----:B------:R-:W-:Y:S02]  /*18a20*/  IMAD.MOV.U32 R13, RZ, RZ, R22 ;  /* 0x000000ffff0d7224 */ /* 0x000fe400078e0016 */
[----:B------:R-:W-:Y:S02]  /*18a30*/  IMAD.MOV.U32 R12, RZ, RZ, RZ ;  /* 0x000000ffff0c7224 */ /* 0x000fe400078e00ff */
[----:B------:R-:W-:-:S07]  /*18a40*/  IMAD.MOV.U32 R2, RZ, RZ, R14 ;  /* 0x000000ffff027224 */ /* 0x000fce00078e000e */
[----:B------:R-:W-:Y:S05]  /*18a50*/  WARPSYNC.COLLECTIVE R15, `(.L_x_2382) ;  /* 0x000000000f087348 */ /* 0x000fea0003c00000 */
[----:B------:R0:W1:Y:S02]  /*18a60*/  SHFL.IDX P6, R14, R13, R12, R11 ;  /* 0x0000000c0d0e7389 */ /* 0x00006400000c000b */
[----:B01----:R-:W-:Y:S01]  /*18a70*/  ENDCOLLECTIVE ;  /* 0x000000000000791b */ /* 0x003fe20003800000 */
.L_x_2382:
        /* <DEDUP_REMOVED lines=13> */
.L_x_2383:
[----:B------:R-:W-:Y:S05]  /*18b50*/  BRA `(.L_x_2384) ;  /* 0xffffffc000b07947 */ /* 0x000fea000383ffff */
.L_x_2285:
[----:B0-----:R0:W1:Y:S02]  /*18b60*/  SYNCS.PHASECHK.TRANS64.TRYWAIT P1, [R0+URZ+0x33470], R3 ;  /* 0x03347003000075a7 */ /* 0x001064000802017f */
[----:B-1----:R-:W-:Y:S05]  /*18b70*/  @!P1 NANOSLEEP.SYNCS 0x989680 ;  /* 0x009896800000995d */ /* 0x002fea0003900000 */
[----:B------:R-:W1:Y:S02]  /*18b80*/  @!P1 SYNCS.PHASECHK.TRANS64 P1, [R0+URZ+0x33470], R3 ;  /* 0x03347003000095a7 */ /* 0x000e64000802007f */
[----:B-1----:R-:W-:Y:S05]  /*18b90*/  @!P1 BRA `(.L_x_2285) ;  /* 0xfffffffc00f09947 */ /* 0x002fea000383ffff */
[----:B------:R-:W-:Y:S05]  /*18ba0*/  BRA `(.L_x_2385) ;  /* 0xffffffc4001c7947 */ /* 0x000fea000383ffff */
.L_x_2287:
[----:B0-----:R0:W1:Y:S02]  /*18bb0*/  SYNCS.PHASECHK.TRANS64.TRYWAIT P1, [R0+URZ+0x33460], R5 ;  /* 0x03346005000075a7 */ /* 0x001064000802017f */
[----:B-1----:R-:W-:Y:S05]  /*18bc0*/  @!P1 NANOSLEEP.SYNCS 0x989680 ;  /* 0x009896800000995d */ /* 0x002fea0003900000 */
[----:B------:R-:W1:Y:S02]  /*18bd0*/  @!P1 SYNCS.PHASECHK.TRANS64 P1, [R0+URZ+0x33460], R5 ;  /* 0x03346005000095a7 */ /* 0x000e64000802007f */
[----:B-1----:R-:W-:Y:S05]  /*18be0*/  @!P1 BRA `(.L_x_2287) ;  /* 0xfffffffc00f09947 */ /* 0x002fea000383ffff */
[----:B------:R-:W-:Y:S05]  /*18bf0*/  BRA `(.L_x_2386) ;  /* 0xffffffc4002c7947 */ /* 0x000fea000383ffff */
.L_x_2295:
[----:B-1----:R1:W2:Y:S02]  /*18c00*/  SYNCS.PHASECHK.TRANS64.TRYWAIT P2, [R2+URZ+0x33470], R3 ;  /* 0x03347003020075a7 */ /* 0x0022a4000804017f */
[----:B--2---:R-:W-:Y:S05]  /*18c10*/  @!P2 NANOSLEEP.SYNCS 0x989680 ;  /* 0x009896800000a95d */ /* 0x004fea0003900000 */
[----:B------:R-:W2:Y:S02]  /*18c20*/  @!P2 SYNCS.PHASECHK.TRANS64 P2, [R2+URZ+0x33470], R3 ;  /* 0x033470030200a5a7 */ /* 0x000ea4000804007f */
[----:B--2---:R-:W-:Y:S05]  /*18c30*/  @!P2 BRA `(.L_x_2295) ;  /* 0xfffffffc00f0a947 */ /* 0x004fea000383ffff */
[----:B------:R-:W-:Y:S05]  /*18c40*/  BRA `(.L_x_2387) ;  /* 0xffffffcc00607947 */ /* 0x000fea000383ffff */
.L_x_2297:
[----:B0-----:R0:W1:Y:S02]  /*18c50*/  SYNCS.PHASECHK.TRANS64.TRYWAIT P2, [R2+URZ+0x33460], R5 ;  /* 0x03346005020075a7 */ /* 0x001064000804017f */
[----:B-1----:R-:W-:Y:S05]  /*18c60*/  @!P2 NANOSLEEP.SYNCS 0x989680 ;  /* 0x009896800000a95d */ /* 0x002fea0003900000 */
[----:B------:R-:W1:Y:S02]  /*18c70*/  @!P2 SYNCS.PHASECHK.TRANS64 P2, [R2+URZ+0x33460], R5 ;  /* 0x033460050200a5a7 */ /* 0x000e64000804007f */
[----:B-1----:R-:W-:Y:S05]  /*18c80*/  @!P2 BRA `(.L_x_2297) ;  /* 0xfffffffc00f0a947 */ /* 0x002fea000383ffff */
[----:B------:R-:W-:Y:S05]  /*18c90*/  BRA `(.L_x_2388) ;  /* 0xffffffcc00787947 */ /* 0x000fea000383ffff */
.L_x_2304:
[----:B0-----:R0:W1:Y:S02]  /*18ca0*/  SYNCS.PHASECHK.TRANS64.TRYWAIT P0, [R5+URZ+0x33420], R0 ;  /* 0x03342000050075a7 */ /* 0x001064000800017f */
[----:B-1----:R-:W-:Y:S05]  /*18cb0*/  @!P0 NANOSLEEP.SYNCS 0x989680 ;  /* 0x009896800000895d */ /* 0x002fea0003900000 */
[----:B------:R-:W1:Y:S02]  /*18cc0*/  @!P0 SYNCS.PHASECHK.TRANS64 P0, [R5+URZ+0x33420], R0 ;  /* 0x03342000050085a7 */ /* 0x000e64000800007f */
[----:B-1----:R-:W-:Y:S05]  /*18cd0*/  @!P0 BRA `(.L_x_2304) ;  /* 0xfffffffc00f08947 */ /* 0x002fea000383ffff */
[----:B------:R-:W-:Y:S05]  /*18ce0*/  BRA `(.L_x_2389) ;  /* 0xffffffd400cc7947 */ /* 0x000fea000383ffff */
.L_x_2305:
[----:B------:R-:W1:Y:S01]  /*18cf0*/  S2R R2, SR_TID.X ;  /* 0x0000000000027919 */ /* 0x000e620000002100 */
[----:B------:R-:W-:Y:S01]  /*18d00*/  BSSY B0, `(.L_x_2390) ;  /* 0x000000a000007945 */ /* 0x000fe20003800000 */
[----:B------:R-:W-:Y:S02]  /*18d10*/  IMAD.MOV.U32 R12, RZ, RZ, RZ ;  /* 0x000000ffff0c7224 */ /* 0x000fe400078e00ff */
[----:B------:R-:W-:Y:S02]  /*18d20*/  IMAD.MOV.U32 R11, RZ, RZ, 0x1f ;  /* 0x0000001fff0b7424 */ /* 0x000fe400078e00ff */
[----:B------:R-:W-:Y:S01]  /*18d30*/  IMAD.MOV.U32 R15, RZ, RZ, -0x1 ;  /* 0xffffffffff0f7424 */ /* 0x000fe200078e00ff */
[----:B-1----:R-:W-:-:S04]  /*18d40*/  SHF.R.U32.HI R2, RZ, 0x5, R2 ;  /* 0x00000005ff027819 */ /* 0x002fc80000011602 */
[----:B------:R-:W-:-:S05]  /*18d50*/  LOP3.LUT R2, R2, 0x3, RZ, 0xc0, !PT ;  /* 0x0000000302027812 */ /* 0x000fca00078ec0ff */
[----:B------:R-:W-:-:S07]  /*18d60*/  IMAD.MOV.U32 R13, RZ, RZ, R2 ;  /* 0x000000ffff0d7224 */ /* 0x000fce00078e0002 */
[----:B0-----:R-:W-:Y:S05]  /*18d70*/  WARPSYNC.COLLECTIVE R15, `(.L_x_2391) ;  /* 0x000000000f087348 */ /* 0x001fea0003c00000 */
[----:B------:R1:W2:Y:S02]  /*18d80*/  SHFL.IDX P6, R14, R13, R12, R11 ;  /* 0x0000000c0d0e7389 */ /* 0x0002a400000c000b */
[----:B012---:R-:W-:Y:S01]  /*18d90*/  ENDCOLLECTIVE ;  /* 0x000000000000791b */ /* 0x007fe20003800000 */
.L_x_2391:
[----:B------:R-:W-:Y:S05]  /*18da0*/  BSYNC B0 ;  /* 0x0000000000007941 */ /* 0x000fea0003800000 */
.L_x_2390:
[----:B------:R-:W-:Y:S05]  /*18db0*/  BRA `(.L_x_2392) ;  /* 0xffffffd400b47947 */ /* 0x000fea000383ffff */
.L_x_2308:
[----:B------:R-:W-:Y:S01]  /*18dc0*/  BSSY B1, `(.L_x_2393) ;  /* 0x0000006000017945 */ /* 0x000fe20003800000 */
[----:B------:R-:W-:-:S07]  /*18dd0*/  IMAD.MOV.U32 R15, RZ, RZ, -0x1 ;  /* 0xffffffffff0f7424 */ /* 0x000fce00078e00ff */
[----:B0-----:R-:W-:Y:S05]  /*18de0*/  WARPSYNC.COLLECTIVE R15, `(.L_x_2394) ;  /* 0x000000000f0c7348 */ /* 0x001fea0003c00000 */
[----:B------:R-:W-:Y:S02]  /*18df0*/  ELECT P6, UR62, PT ;  /* 0x00000000003e782f */ /* 0x000fe400038c0000 */
[----:B------:R-:W-:Y:S01]  /*18e00*/  MOV R14, UR62 ;  /* 0x0000003e000e7c02 */ /* 0x000fe20008000f00 */
[----:B0-----:R-:W-:Y:S10]  /*18e10*/  ENDCOLLECTIVE ;  /* 0x000000000000791b */ /* 0x001ff40003800000 */
.L_x_2394:
[----:B------:R-:W-:Y:S05]  /*18e20*/  BSYNC B1 ;  /* 0x0000000000017941 */ /* 0x000fea0003800000 */
.L_x_2393:
[----:B------:R-:W-:Y:S05]  /*18e30*/  BRA `(.L_x_2395) ;  /* 0xffffffd400ac7947 */ /* 0x000fea000383ffff */
.L_x_2310:
[----:B0-----:R0:W1:Y:S02]  /*18e40*/  SYNCS.PHASECHK.TRANS64.TRYWAIT P1, [R3+URZ+0x33440], R2 ;  /* 0x03344002030075a7 */ /* 0x001064000802017f */
[----:B-1----:R-:W-:Y:S05]  /*18e50*/  @!P1 NANOSLEEP.SYNCS 0x989680 ;  /* 0x009896800000995d */ /* 0x002fea0003900000 */
[----:B------:R-:W1:Y:S02]  /*18e60*/  @!P1 SYNCS.PHASECHK.TRANS64 P1, [R3+URZ+0x33440], R2 ;  /* 0x03344002030095a7 */ /* 0x000e64000802007f */
[----:B-1----:R-:W-:Y:S05]  /*18e70*/  @!P1 BRA `(.L_x_2310) ;  /* 0xfffffffc00f09947 */ /* 0x002fea000383ffff */
[----:B------:R-:W-:Y:S05]  /*18e80*/  BRA `(.L_x_2396) ;  /* 0xffffffd400cc7947 */ /* 0x000fea000383ffff */
.L_x_2312:
[----:B-1----:R1:W2:Y:S02]  /*18e90*/  SYNCS.PHASECHK.TRANS64.TRYWAIT P1, [R5+URZ+0x33440], R0 ;  /* 0x03344000050075a7 */ /* 0x0022a4000802017f */
[----:B--2---:R-:W-:Y:S05]  /*18ea0*/  @!P1 NANOSLEEP.SYNCS 0x989680 ;  /* 0x009896800000995d */ /* 0x004fea0003900000 */
[----:B------:R-:W2:Y:S02]  /*18eb0*/  @!P1 SYNCS.PHASECHK.TRANS64 P1, [R5+URZ+0x33440], R0 ;  /* 0x03344000050095a7 */ /* 0x000ea4000802007f */
[----:B--2---:R-:W-:Y:S05]  /*18ec0*/  @!P1 BRA `(.L_x_2312) ;  /* 0xfffffffc00f09947 */ /* 0x004fea000383ffff */
[----:B------:R-:W-:Y:S05]  /*18ed0*/  BRA `(.L_x_2397) ;  /* 0xffffffd400d87947 */ /* 0x000fea000383ffff */
.L_x_2314:
[----:B--2---:R2:W3:Y:S02]  /*18ee0*/  SYNCS.PHASECHK.TRANS64.TRYWAIT P1, [R3+URZ+0x33460], R2 ;  /* 0x03346002030075a7 */ /* 0x0044e4000802017f */
[----:B---3--:R-:W-:Y:S05]  /*18ef0*/  @!P1 NANOSLEEP.SYNCS 0x989680 ;  /* 0x009896800000995d */ /* 0x008fea0003900000 */
[----:B------:R-:W3:Y:S02]  /*18f00*/  @!P1 SYNCS.PHASECHK.TRANS64 P1, [R3+URZ+0x33460], R2 ;  /* 0x03346002030095a7 */ /* 0x000ee4000802007f */
[----:B---3--:R-:W-:Y:S05]  /*18f10*/  @!P1 BRA `(.L_x_2314) ;  /* 0xfffffffc00f09947 */ /* 0x008fea000383ffff */
[----:B------:R-:W-:Y:S05]  /*18f20*/  BRA `(.L_x_2398) ;  /* 0xffffffd400d47947 */ /* 0x000fea000383ffff */
.L_x_2316:
[----:B---3--:R3:W4:Y:S02]  /*18f30*/  SYNCS.PHASECHK.TRANS64.TRYWAIT P1, [R5+URZ+0x33460], R0 ;  /* 0x03346000050075a7 */ /* 0x008724000802017f */
[----:B----4-:R-:W-:Y:S05]  /*18f40*/  @!P1 NANOSLEEP.SYNCS 0x989680 ;  /* 0x009896800000995d */ /* 0x010fea0003900000 */
[----:B------:R-:W4:Y:S02]  /*18f50*/  @!P1 SYNCS.PHASECHK.TRANS64 P1, [R5+URZ+0x33460], R0 ;  /* 0x03346000050095a7 */ /* 0x000f24000802007f */
[----:B----4-:R-:W-:Y:S05]  /*18f60*/  @!P1 BRA `(.L_x_2316) ;  /* 0xfffffffc00f09947 */ /* 0x010fea000383ffff */
[----:B------:R-:W-:Y:S05]  /*18f70*/  BRA `(.L_x_2399) ;  /* 0xffffffd400d07947 */ /* 0x000fea000383ffff */
.L_x_2318:
[----:B----4-:R4:W0:Y:S02]  /*18f80*/  SYNCS.PHASECHK.TRANS64.TRYWAIT P1, [R3+URZ+0x33480], R2 ;  /* 0x03348002030075a7 */ /* 0x010824000802017f */
[----:B0-----:R-:W-:Y:S05]  /*18f90*/  @!P1 NANOSLEEP.SYNCS 0x989680 ;  /* 0x009896800000995d */ /* 0x001fea0003900000 */
[----:B------:R-:W0:Y:S02]  /*18fa0*/  @!P1 SYNCS.PHASECHK.TRANS64 P1, [R3+URZ+0x33480], R2 ;  /* 0x03348002030095a7 */ /* 0x000e24000802007f */
[----:B0-----:R-:W-:Y:S05]  /*18fb0*/  @!P1 BRA `(.L_x_2318) ;  /* 0xfffffffc00f09947 */ /* 0x001fea000383ffff */
[----:B------:R-:W-:Y:S05]  /*18fc0*/  BRA `(.L_x_2400) ;  /* 0xffffffd400cc7947 */ /* 0x000fea000383ffff */
.L_x_2401:
        /* <DEDUP_REMOVED lines=11> */
.L_x_3252:


//--------------------- .text._ZN7cutlass13device_kernelIN5flash11enable_sm90INS1_16FlashAttnFwdSm90INS1_25CollectiveMainloopFwdSm90ILi2EN4cute5tupleIJNS5_1CILi1EEES8_S8_EEENS6_IJNS7_ILi128EEENS7_ILi160EEENS7_ILi192EEEEEELi192ENS_12float_e4m3_tEfNS_4arch4Sm90ELb1ELb0ELb1ELb1ELb1ELb0ELb0ELb1ELb1ELb1ELb0ELb0EEENS1_21CollectiveEpilogueFwdINS6_IJSA_SC_SB_EEES9_NS_10bfloat16_tESG_Li256ELb1ELb1ELb0ELb1EEENS1_36VarlenDynamicPersistentTileSchedulerILi128ELi160ELi256ELi128ELb0ELb1ELb1ELb1ELb1ELb1EEEEEEEEEvNT_6ParamsE --------------------------
	.section	.text._ZN7cutlass13device_kernelIN5flash11enable_sm90INS1_16FlashAttnFwdSm90INS1_25CollectiveMainloopFwdSm90ILi2EN4cute5tupleIJNS5_1CILi1EEES8_S8_EEENS6_IJNS7_ILi128EEENS7_ILi160EEENS7_ILi192EEEEEELi192ENS_12float_e4m3_tEfNS_4arch4Sm90ELb1ELb0ELb1ELb1ELb1ELb0ELb0ELb1ELb1ELb1ELb0ELb0EEENS1_21CollectiveEpilogueFwdINS6_IJSA_SC_SB_EEES9_NS_10bfloat16_tESG_Li256ELb1ELb1ELb0ELb1EEENS1_36VarlenDynamicPersistentTileSchedulerILi128ELi160ELi256ELi128ELb0ELb1ELb1ELb1ELb1ELb1EEEEEEEEEvNT_6ParamsE,"ax",@progbits
	.align	128
.text._ZN7cutlass13device_kernelIN5flash11enable_sm90INS1_16FlashAttnFwdSm90INS1_25CollectiveMainloopFwdSm90ILi2EN4cute5tupleIJNS5_1CILi1EEES8_S8_EEENS6_IJNS7_ILi128EEENS7_ILi160EEENS7_ILi192EEEEEELi192ENS_12float_e4m3_tEfNS_4arch4Sm90ELb1ELb0ELb1ELb1ELb1ELb0ELb0ELb1ELb1ELb1ELb0ELb0EEENS1_21CollectiveEpilogueFwdINS6_IJSA_SC_SB_EEES9_NS_10bfloat16_tESG_Li256ELb1ELb1ELb0ELb1EEENS1_36VarlenDynamicPersistentTileSchedulerILi128ELi160ELi256ELi128ELb0ELb1ELb1ELb1ELb1ELb1EEEEEEEEEvNT_6ParamsE:
        .type           _ZN7cutlass13device_kernelIN5flash11enable_sm90INS1_16FlashAttnFwdSm90INS1_25CollectiveMainloopFwdSm90ILi2EN4cute5tupleIJNS5_1CILi1EEES8_S8_EEENS6_IJNS7_ILi128EEENS7_ILi160EEENS7_ILi192EEEEEELi192ENS_12float_e4m3_tEfNS_4arch4Sm90ELb1ELb0ELb1ELb1ELb1ELb0ELb0ELb1ELb1ELb1ELb0ELb0EEENS1_21CollectiveEpilogueFwdINS6_IJSA_SC_SB_EEES9_NS_10bfloat16_tESG_Li256ELb1ELb1ELb0ELb1EEENS1_36VarlenDynamicPersistentTileSchedulerILi128ELi160ELi256ELi128ELb0ELb1ELb1ELb1ELb1ELb1EEEEEEEEEvNT_6ParamsE,@function
        .size           _ZN7cutlass13device_kernelIN5flash11enable_sm90INS1_16FlashAttnFwdSm90INS1_25CollectiveMainloopFwdSm90ILi2EN4cute5tupleIJNS5_1CILi1EEES8_S8_EEENS6_IJNS7_ILi128EEENS7_ILi160EEENS7_ILi192EEEEEELi192ENS_12float_e4m3_tEfNS_4arch4Sm90ELb1ELb0ELb1ELb1ELb1ELb0ELb0ELb1ELb1ELb1ELb0ELb0EEENS1_21CollectiveEpilogueFwdINS6_IJSA_SC_SB_EEES9_NS_10bfloat16_tESG_Li256ELb1ELb1ELb0ELb1EEENS1_36VarlenDynamicPersistentTileSchedulerILi128ELi160ELi256ELi128ELb0ELb1ELb1ELb1ELb1ELb1EEEEEEEEEvNT_6ParamsE,(.L_x_3253 - _ZN7cutlass13device_kernelIN5flash11enable_sm90INS1_16FlashAttnFwdSm90INS1_25CollectiveMainloopFwdSm90ILi2EN4cute5tupleIJNS5_1CILi1EEES8_S8_EEENS6_IJNS7_ILi128EEENS7_ILi160EEENS7_ILi192EEEEEELi192ENS_12float_e4m3_tEfNS_4arch4Sm90ELb1ELb0ELb1ELb1ELb1ELb0ELb0ELb1ELb1ELb1ELb0ELb0EEENS1_21CollectiveEpilogueFwdINS6_IJSA_SC_SB_EEES9_NS_10bfloat16_tESG_Li256ELb1ELb1ELb0ELb1EEENS1_36VarlenDynamicPersistentTileSchedulerILi128ELi160ELi256ELi128ELb0ELb1ELb1ELb1ELb1ELb1EEEEEEEEEvNT_6ParamsE)
        .other          _ZN7cutlass13device_kernelIN5flash11enable_sm90INS1_16FlashAttnFwdSm90INS1_25CollectiveMainloopFwdSm90ILi2EN4cute5tupleIJNS5_1CILi1EEES8_S8_EEENS6_IJNS7_ILi128EEENS7_ILi160EEENS7_ILi192EEEEEELi192ENS_12float_e4m3_tEfNS_4arch4Sm90ELb1ELb0ELb1ELb1ELb1ELb0ELb0ELb1ELb1ELb1ELb0ELb0EEENS1_21CollectiveEpilogueFwdINS6_IJSA_SC_SB_EEES9_NS_10bfloat16_tESG_Li256ELb1ELb1ELb0ELb1EEENS1_36VarlenDynamicPersistentTileSchedulerILi128ELi160ELi256ELi128ELb0ELb1ELb1ELb1ELb1ELb1EEEEEEEEEvNT_6ParamsE,@"STO_CUDA_ENTRY STV_DEFAULT"
_ZN7cutlass13device_kernelIN5flash11enable_sm90INS1_16FlashAttnFwdSm90INS1_25CollectiveMainloopFwdSm90ILi2EN4cute5tupleIJNS5_1CILi1EEES8_S8_EEENS6_IJNS7_ILi128EEENS7_ILi160EEENS7_ILi192EEEEEELi192ENS_12float_e4m3_tEfNS_4arch4Sm90ELb1ELb0ELb1ELb1ELb1ELb0ELb0ELb1ELb1ELb1ELb0ELb0EEENS1_21CollectiveEpilogueFwdINS6_IJSA_SC_SB_EEES9_NS_10bfloat16_tESG_Li256ELb1ELb1ELb0ELb1EEENS1_36VarlenDynamicPersistentTileSchedulerILi128ELi160ELi256ELi128ELb0ELb1ELb1ELb1ELb1ELb1EEEEEEEEEvNT_6ParamsE:
        /* <DEDUP_REMOVED lines=45> */
.L_x_2402:
        /* <DEDUP_REMOVED lines=22> */
.L_x_2403:
        /* <DEDUP_REMOVED lines=18> */
.L_x_2404:
        /* <DEDUP_REMOVED lines=22> */
.L_x_2405:
        /* <DEDUP_REMOVED lines=24> */
.L_x_2406:
        /* <DEDUP_REMOVED lines=8> */
.L_x_2408:
        /* <DEDUP_REMOVED lines=25> */
[----:B------:R-:W-:Y:S02]  /*0a40*/  UMOV UR44, URZ ;  /* 0x0000003f002c7c82 */ /* 0x000fe40008000000 */
        /* <DEDUP_REMOVED lines=49> */
.L_x_2468:
[----:B012---:R-:W0:Y:S01]  /*0d60*/  LDC.64 R2, c[0x0][0xc88] ;  /* 0x00032200ff027b82 */ /* 0x007e220000000a00 */
        /* <DEDUP_REMOVED lines=13> */
[----:B------:R-:W-:-:S04]  /*0e40*/  @UP0 ULEA UR6, UP2, UR36, UR6, 0x2 ;  /* 0x0000000624060291 */ /* 0x000fc8000f84103f */
[----:B------:R-:W-:Y:S02]  /*0e50*/  @UP0 ULEA.HI.X UR7, UR36, UR7, UR37, 0x2, UP2 ;  /* 0x0000000724070291 */ /* 0x000fe400090f1425 */
[----:B------:R-:W-:Y:S01]  /*0e60*/  @UP1 ULEA UR8, UP0, UR36, UR8, 0x2 ;  /* 0x0000000824081291 */ /* 0x000fe2000f80103f */
[----:B------:R-:W-:-:S03]  /*0e70*/  IMAD.U32 R2, RZ, RZ, UR6 ;  /* 0x00000006ff027e24 */ /* 0x000fc6000f8e00ff */
[----:B------:R-:W-:Y:S01]  /*0e80*/  @UP1 ULEA.HI.X UR9, UR36, UR9, UR37, 0x2, UP0 ;  /* 0x0000000924091291 */ /* 0x000fe200080f1425 */
[----:B------:R-:W-:Y:S01]  /*0e90*/  IMAD.U32 R3, RZ, RZ, UR7 ;  /* 0x00000007ff037e24 */ /* 0x000fe2000f8e00ff */
[----:B------:R-:W-:Y:S01]  /*0ea0*/  ULDC.64 UR6, c[0x0][0x418] ;  /* 0x0001060000067ab9 */ /* 0x000fe20000000a00 */
[----:B------:R-:W-:-:S03]  /*0eb0*/  IMAD.U32 R4, RZ, RZ, UR8 ;  /* 0x00000008ff047e24 */ /* 0x000fc6000f8e00ff */
[----:B------:R-:W-:Y:S01]  /*0ec0*/  IMAD.U32 R5, RZ, RZ, UR9 ;  /* 0x00000009ff057e24 */ /* 0x000fe2000f8e00ff */
[----:B------:R-:W2:Y:S01]  /*0ed0*/  @P0 LDG.E R2, desc[UR54][R2.64] ;  /* 0x0000003602020981 */ /* 0x000ea2000c1e1900 */
[----:B------:R-:W-:Y:S01]  /*0ee0*/  UISETP.NE.U32.AND UP0, UPT, UR6, URZ, UPT ;  /* 0x0000003f0600728c */ /* 0x000fe2000bf05070 */
[----:B------:R-:W-:Y:S02]  /*0ef0*/  ULDC.64 UR8, c[0x0][0xa20] ;  /* 0x0002880000087ab9 */ /* 0x000fe40000000a00 */
[----:B---3--:R-:W3:Y:S01]  /*0f00*/  @P2 LDG.E R4, desc[UR54][R4.64] ;  /* 0x0000003604042981 */ /* 0x008ee2000c1e1900 */
[----:B------:R-:W-:Y:S01]  /*0f10*/  UISETP.NE.AND.EX UP0, UPT, UR7, URZ, UPT, UP0 ;  /* 0x0000003f0700728c */ /* 0x000fe2000bf05300 */
[----:B------:R-:W-:Y:S01]  /*0f20*/  ISETP.NE.U32.AND P1, PT, RZ, UR8, PT ;  /* 0x00000008ff007c0c */ /* 0x000fe2000bf25070 */
[----:B------:R-:W-:Y:S01]  /*0f30*/  ULDC UR6, c[0x0][0x2f0] ;  /* 0x0000bc0000067ab9 */ /* 0x000fe20000000800 */
[----:B------:R-:W-:Y:S01]  /*0f40*/  UMOV UR50, URZ ;  /* 0x0000003f00327c82 */ /* 0x000fe20008000000 */
[----:B------:R-:W-:Y:S01]  /*0f50*/  USEL UR4, UR4, 0x1, UP0 ;  /* 0x0000000104047887 */ /* 0x000fe20008000000 */
[----:B------:R-:W-:-:S03]  /*0f60*/  ISETP.NE.AND.EX P1, PT, RZ, UR9, PT, P1 ;  /* 0x00000009ff007c0c */ /* 0x000fc6000bf25310 */
[----:B------:R-:W-:Y:S01]  /*0f70*/  UIMAD UR4, UR4, UR6, URZ ;  /* 0x00000006040472a4 */ /* 0x000fe2000f8e023f */
        /* <DEDUP_REMOVED lines=17> */
.L_x_2409:
[----:B------:R-:W-:Y:S01]  /*1090*/  UMOV UR38, UR48 ;  /* 0x0000003000267c82 */ /* 0x000fe20008000000 */
[----:B------:R-:W-:Y:S05]  /*10a0*/  @!P1 BRA `(.L_x_2410) ;  /* 0x00000000001c9947 */ /* 0x000fea0003800000 */
[----:B------:R-:W-:-:S04]  /*10b0*/  ULEA UR4, UP0, UR36, UR8, 0x2 ;  /* 0x0000000824047291 */ /* 0x000fc8000f80103f */
[----:B------:R-:W-:Y:S02]  /*10c0*/  ULEA.HI.X UR6, UR36, UR9, UR37, 0x2, UP0 ;  /* 0x0000000924067291 */ /* 0x000fe400080f1425 */
[----:B------:R-:W-:-:S04]  /*10d0*/  IMAD.U32 R2, RZ, RZ, UR4 ;  /* 0x00000004ff027e24 */ /* 0x000fc8000f8e00ff */
[----:B------:R-:W-:-:S05]  /*10e0*/  IMAD.U32 R3, RZ, RZ, UR6 ;  /* 0x00000006ff037e24 */ /* 0x000fca000f8e00ff */
[----:B------:R-:W2:Y:S02]  /*10f0*/  LDG.E R2, desc[UR54][R2.64] ;  /* 0x0000003602027981 */ /* 0x000ea4000c1e1900 */
[----:B--2---:R-:W-:Y:S01]  /*1100*/  R2UR UR4, R2 ;  /* 0x00000000020472ca */ /* 0x004fe200000e0000 */
[----:B------:R-:W-:-:S14]  /*1110*/  BRA `(.L_x_2411) ;  /* 0x0000000000347947 */ /* 0x000fdc0003800000 */
.L_x_2410:
        /* <DEDUP_REMOVED lines=13> */
.L_x_2411:
[----:B------:R-:W-:Y:S01]  /*11f0*/  UIADD3 UR50, -UR50, UR4, URZ ;  /* 0x0000000432327290 */ /* 0x000fe2000fffe13f */
[----:B------:R-:W-:Y:S01]  /*1200*/  PLOP3.LUT P0, PT, PT, PT, PT, 0x80, 0x0 ;  /* 0x000000000000781c */ /* 0x000fe20003f0f070 */
[----:B------:R-:W-:Y:S01]  /*1210*/  USHF.L.U32 UR39, UR5, 0x7, URZ ;  /* 0x0000000705277899 */ /* 0x000fe2000800063f */
[----:B------:R-:W-:Y:S01]  /*1220*/  IMAD.MOV.U32 R2, RZ, RZ, RZ ;  /* 0x000000ffff027224 */ /* 0x000fe200078e00ff */
[----:B------:R-:W-:Y:S01]  /*1230*/  ULDC UR4, c[0x0][0x448] ;  /* 0x0001120000047ab9 */ /* 0x000fe20000000800 */
[----:B------:R-:W-:Y:S01]  /*1240*/  UIADD3 UR7, UR50, 0xa0, -UR51 ;  /* 0x000000a032077890 */ /* 0x000fe2000fffe833 */
[----:B------:R-:W-:Y:S01]  /*1250*/  IMAD.MOV.U32 R0, RZ, RZ, RZ ;  /* 0x000000ffff007224 */ /* 0x000fe200078e00ff */
[----:B------:R-:W-:Y:S01]  /*1260*/  UISETP.NE.AND UP0, UPT, UR4, 0x1, UPT ;  /* 0x000000010400788c */ /* 0x000fe2000bf05270 */
[----:B------:R-:W-:Y:S01]  /*1270*/  CS2R R118, SRZ ;  /* 0x0000000000767805 */ /* 0x000fe2000001ff00 */
[----:B------:R-:W-:Y:S01]  /*1280*/  UIADD3 UR6, UR39, 0x7f, URZ ;  /* 0x0000007f27067890 */ /* 0x000fe2000fffe03f */
[----:B------:R-:W-:Y:S01]  /*1290*/  CS2R R6, SRZ ;  /* 0x0000000000067805 */ /* 0x000fe2000001ff00 */
[----:B------:R-:W-:Y:S01]  /*12a0*/  UP2UR UR52, UPR, URZ, 0x1 ;  /* 0x000000013f347883 */ /* 0x000fe20008000000 */
[----:B------:R-:W-:-:S02]  /*12b0*/  CS2R R116, SRZ ;  /* 0x0000000000747805 */ /* 0x000fc4000001ff00 */
[----:B------:R-:W-:Y:S02]  /*12c0*/  CS2R R8, SRZ ;  /* 0x0000000000087805 */ /* 0x000fe4000001ff00 */
[----:B------:R-:W-:Y:S02]  /*12d0*/  CS2R R110, SRZ ;  /* 0x00000000006e7805 */ /* 0x000fe4000001ff00 */
[----:B------:R-:W-:Y:S02]  /*12e0*/  CS2R R10, SRZ ;  /* 0x00000000000a7805 */ /* 0x000fe4000001ff00 */
[----:B------:R-:W-:Y:S02]  /*12f0*/  CS2R R108, SRZ ;  /* 0x00000000006c7805 */ /* 0x000fe4000001ff00 */
[----:B------:R-:W-:Y:S01]  /*1300*/  CS2R R12, SRZ ;  /* 0x00000000000c7805 */ /* 0x000fe2000001ff00 */
[----:B------:R-:W-:Y:S01]  /*1310*/  @UP0 ULDC UR4, c[0x0][0x44c] ;  /* 0x0001130000040ab9 */ /* 0x000fe20000000800 */
[----:B------:R-:W-:Y:S01]  /*1320*/  @UP0 ULDC UR8, c[0x0][0x450] ;  /* 0x0001140000080ab9 */ /* 0x000fe20000000800 */
[----:B------:R-:W-:Y:S01]  /*1330*/  UIMAD.WIDE.U32 UR4, UR6, UR4, URZ ;  /* 0x00000004060472a5 */ /* 0x000fe2000f8e003f */
[----:B------:R-:W-:Y:S01]  /*1340*/  CS2R R102, SRZ ;  /* 0x0000000000667805 */ /* 0x000fe2000001ff00 */
[----:B------:R-:W-:Y:S01]  /*1350*/  UIADD3 UR4, UR50, 0x9f, URZ ;  /* 0x0000009f32047890 */ /* 0x000fe2000fffe03f */
[----:B------:R-:W-:Y:S01]  /*1360*/  CS2R R14, SRZ ;  /* 0x00000000000e7805 */ /* 0x000fe2000001ff00 */
[----:B------:R-:W-:Y:S01]  /*1370*/  @UP0 USHF.R.U32.HI UR6, URZ, UR8, UR5 ;  /* 0x000000083f060299 */ /* 0x000fe20008011605 */
[----:B------:R-:W-:Y:S01]  /*1380*/  CS2R R100, SRZ ;  /* 0x0000000000647805 */ /* 0x000fe2000001ff00 */
[----:B------:R-:W-:Y:S01]  /*1390*/  UIMAD.WIDE UR4, UR4, 0x66666667, URZ ;  /* 0x66666667040478a5 */ /* 0x000fe2000f8e023f */
[----:B------:R-:W-:Y:S01]  /*13a0*/  CS2R R20, SRZ ;  /* 0x0000000000147805 */ /* 0x000fe2000001ff00 */
[----:B------:R-:W-:Y:S01]  /*13b0*/  UIADD3 UR6, UR7, UR6, URZ ;  /* 0x0000000607067290 */ /* 0x000fe2000fffe03f */
[----:B------:R-:W-:Y:S01]  /*13c0*/  CS2R R94, SRZ ;  /* 0x00000000005e7805 */ /* 0x000fe2000001ff00 */
[----:B------:R-:W-:Y:S01]  /*13d0*/  USHF.R.U32.HI UR4, URZ, 0x1f, UR5 ;  /* 0x0000001f3f047899 */ /* 0x000fe20008011605 */
[----:B------:R-:W-:Y:S01]  /*13e0*/  CS2R R24, SRZ ;  /* 0x0000000000187805 */ /* 0x000fe2000001ff00 */
[----:B------:R-:W-:Y:S01]  /*13f0*/  UIMAD.WIDE UR6, UR6, 0x66666667, URZ ;  /* 0x66666667060678a5 */ /* 0x000fe2000f8e023f */
[----:B------:R-:W-:Y:S01]  /*1400*/  CS2R R92, SRZ ;  /* 0x00000000005c7805 */ /* 0x000fe2000001ff00 */
[----:B------:R-:W-:Y:S01]  /*1410*/  ULEA.HI.SX32 UR4, UR5, UR4, 0x1a ;  /* 0x0000000405047291 */ /* 0x000fe2000f8fd23f */
[----:B------:R-:W-:Y:S01]  /*1420*/  CS2R R28, SRZ ;  /* 0x00000000001c7805 */ /* 0x000fe2000001ff00 */
[----:B------:R-:W-:Y:S01]  /*1430*/  USHF.R.U32.HI UR6, URZ, 0x1f, UR7 ;  /* 0x0000001f3f067899 */ /* 0x000fe20008011607 */
[----:B------:R-:W-:-:S02]  /*1440*/  CS2R R86, SRZ ;  /* 0x0000000000567805 */ /* 0x000fc4000001ff00 */
[----:B------:R-:W-:Y:S02]  /*1450*/  CS2R R26, SRZ ;  /* 0x00000000001a7805 */ /* 0x000fe4000001ff00 */
[----:B------:R-:W-:Y:S01]  /*1460*/  CS2R R84, SRZ ;  /* 0x0000000000547805 */ /* 0x000fe2000001ff00 */
[----:B------:R-:W-:Y:S01]  /*1470*/  ULEA.HI.SX32 UR6, UR7, UR6, 0x1a ;  /* 0x0000000607067291 */ /* 0x000fe2000f8fd23f */
[----:B------:R-:W-:Y:S02]  /*1480*/  CS2R R32, SRZ ;  /* 0x0000000000207805 */ /* 0x000fe4000001ff00 */
[----:B------:R-:W-:Y:S02]  /*1490*/  CS2R R78, SRZ ;  /* 0x00000000004e7805 */ /* 0x000fe4000001ff00 */
[----:B------:R-:W-:Y:S01]  /*14a0*/  CS2R R30, SRZ ;  /* 0x00000000001e7805 */ /* 0x000fe2000001ff00 */
[----:B------:R-:W-:Y:S01]  /*14b0*/  UISETP.LT.AND UP0, UPT, UR4, UR6, UPT ;  /* 0x000000060400728c */ /* 0x000fe2000bf01270 */
[----:B------:R-:W-:-:S02]  /*14c0*/  CS2R R76, SRZ ;  /* 0x00000000004c7805 */ /* 0x000fc4000001ff00 */
[----:B------:R-:W-:Y:S02]  /*14d0*/  CS2R R36, SRZ ;  /* 0x0000000000247805 */ /* 0x000fe4000001ff00 */
[----:B------:R-:W-:Y:S01]  /*14e0*/  CS2R R70, SRZ ;  /* 0x0000000000467805 */ /* 0x000fe2000001ff00 */
[----:B------:R-:W-:Y:S01]  /*14f0*/  USEL UR53, UR4, UR6, UP0 ;  /* 0x0000000604357287 */ /* 0x000fe20008000000 */
[----:B------:R-:W-:Y:S02]  /*1500*/  CS2R R34, SRZ ;  /* 0x0000000000227805 */ /* 0x000fe4000001ff00 */
[----:B------:R-:W-:Y:S02]  /*1510*/  CS2R R68, SRZ ;  /* 0x0000000000447805 */ /* 0x000fe4000001ff00 */
[----:B------:R-:W-:Y:S01]  /*1520*/  CS2R R40, SRZ ;  /* 0x0000000000287805 */ /* 0x000fe2000001ff00 */
[----:B------:R-:W-:Y:S01]  /*1530*/  UISETP.GE.AND UP0, UPT, UR53, 0x1, UPT ;  /* 0x000000013500788c */ /* 0x000fe2000bf06270 */
[----:B------:R-:W-:-:S02]  /*1540*/  CS2R R38, SRZ ;  /* 0x0000000000267805 */ /* 0x000fc4000001ff00 */
[----:B------:R-:W-:Y:S02]  /*1550*/  CS2R R58, SRZ ;  /* 0x00000000003a7805 */ /* 0x000fe4000001ff00 */
[----:B------:R-:W-:Y:S02]  /*1560*/  CS2R R44, SRZ ;  /* 0x00000000002c7805 */ /* 0x000fe4000001ff00 */
[----:B------:R-:W-:Y:S02]  /*1570*/  CS2R R56, SRZ ;  /* 0x0000000000387805 */ /* 0x000fe4000001ff00 */
[----:B------:R-:W-:Y:S02]  /*1580*/  CS2R R54, SRZ ;  /* 0x0000000000367805 */ /* 0x000fe4000001ff00 */
[----:B------:R-:W-:Y:S02]  /*1590*/  PLOP3.LUT P1, PT, PT, PT, UP0, 0x80, 0x0 ;  /* 0x000000000000781c */ /* 0x000fe40003f2f008 */
        /* <DEDUP_REMOVED lines=48> */
.L_x_2413:
        /* <DEDUP_REMOVED lines=17> */
[----:B------:R-:W-:Y:S02]  /*19b0*/  @UP1 UIMAD UR18, UR36, UR11, UR9 ;  /* 0x0000000b241212a4 */ /* 0x000fe4000f8e0209 */
[----:B------:R-:W-:Y:S02]  /*19c0*/  @UP1 USHF.R.S32.HI UR19, URZ, 0x1f, UR48 ;  /* 0x0000001f3f131899 */ /* 0x000fe40008011430 */
[----:B------:R-:W-:Y:S01]  /*19d0*/  @UP1 UIMAD.WIDE.U32 UR12, UR36, UR10, URZ ;  /* 0x0000000a240c12a5 */ /* 0x000fe2000f8e003f */
[----:B------:R-:W-:Y:S02]  /*19e0*/  @UP0 ULDC.64 UR8, c[0x0][0x9b0] ;  /* 0x00026c0000080ab9 */ /* 0x000fe40000000a00 */
        /* <DEDUP_REMOVED lines=33> */
.L_x_2572:
[----:B------:R-:W-:Y:S05]  /*1c00*/  @!P0 BRA `(.L_x_2415) ;  /* 0x0000000000048947 */ /* 0x000fea0003800000 */
[----:B------:R-:W-:Y:S01]  /*1c10*/  BPT.TRAP 0x1 ;  /* 0x000000040000795c */ /* 0x000fe20000300000 */
.L_x_2415:
[----:B------:R-:W-:Y:S02]  /*1c20*/  IMAD.U32 R2, RZ, RZ, UR44 ;  /* 0x0000002cff027e24 */ /* 0x000fe4000f8e00ff */
[----:B0-----:R-:W-:-:S03]  /*1c30*/  IMAD.U32 R3, RZ, RZ, UR45 ;  /* 0x0000002dff037e24 */ /* 0x001fc6000f8e00ff */
[----:B------:R-:W-:Y:S02]  /*1c40*/  LEA R2, R2, UR41, 0x3 ;  /* 0x0000002902027c11 */ /* 0x000fe4000f8e18ff */
[----:B------:R-:W-:-:S04]  /*1c50*/  SHF.L.U32 R3, R3, 0x1f, RZ ;  /* 0x0000001f03037819 */ /* 0x000fc800000006ff */
[----:B------:R0:W1:Y:S01]  /*1c60*/  SYNCS.PHASECHK.TRANS64.TRYWAIT P1, [R2+URZ+0x33430], R3 ;  /* 0x03343003020075a7 */ /* 0x000062000802017f */
[----:B------:R-:W-:Y:S05]  /*1c70*/  @!P0 BRA `(.L_x_2416) ;  /* 0x0000000000048947 */ /* 0x000fea0003800000 */
[----:B------:R-:W-:Y:S01]  /*1c80*/  BPT.TRAP 0x1 ;  /* 0x000000040000795c */ /* 0x000fe20000300000 */
.L_x_2416:
[----:B-1----:R-:W-:Y:S05]  /*1c90*/  @P1 BRA `(.L_x_2417) ;  /* 0x0000000000081947 */ /* 0x002fea0003800000 */
[----:B------:R-:W1:Y:S02]  /*1ca0*/  SYNCS.PHASECHK.TRANS64.TRYWAIT P1, [R2+URZ+0x33430], R3 ;  /* 0x03343003020075a7 */ /* 0x000e64000802017f */
[----:B-1----:R-:W-:Y:S05]  /*1cb0*/  @!P1 BRA `(.L_x_2418) ;  /* 0x0000016400e09947 */ /* 0x002fea0003800000 */
.L_x_2417:
        /* <DEDUP_REMOVED lines=204> */
.L_x_2419:
        /* <DEDUP_REMOVED lines=9> */
[----:B------:R-:W-:Y:S01]  /*2a10*/  UMOV UR7, 0xffffff60 ;  /* 0xffffff6000077882 */ /* 0x000fe20000000000 */
[C---:B------:R-:W-:Y:S01]  /*2a20*/  FMUL.FTZ R75, R0.reuse, R75 ;  /* 0x0000004b004b7220 */ /* 0x040fe20000410000 */
[----:B------:R-:W-:Y:S01]  /*2a30*/  @UP0 ULDC UR6, c[0x0][0x44c] ;  /* 0x0001130000060ab9 */ /* 0x000fe20000000800 */
[----:B------:R-:W-:Y:S01]  /*2a40*/  UIMAD UR7, UR53, UR7, 0xa1 ;  /* 0x000000a1350774a4 */ /* 0x000fe2000f8e0207 */
        /* <DEDUP_REMOVED lines=12> */
[----:B------:R-:W-:Y:S01]  /*2b10*/  UIMAD UR6, UR53, -0xa0, UR50 ;  /* 0xffffff60350678a4 */ /* 0x000fe2000f8e0232 */
[C---:B------:R-:W-:Y:S01]  /*2b20*/  FMUL.FTZ R14, R0.reuse, R77 ;  /* 0x0000004d000e7220 */ /* 0x040fe20000410000 */
[C---:B------:R-:W-:Y:S01]  /*2b30*/  FMUL.FTZ R20, R0.reuse, R81 ;  /* 0x0000005100147220 */ /* 0x040fe20000410000 */
[C---:B------:R-:W-:Y:S01]  /*2b40*/  FMUL.FTZ R95, R0.reuse, R95 ;  /* 0x0000005f005f7220 */ /* 0x040fe20000410000 */
[----:B-1----:R-:W1:Y:S01]  /*2b50*/  SHFL.IDX PT, R63, R76, 0x1, 0x1c1f ;  /* 0x003c1f004c3f7f89 */ /* 0x002e6200000e0000 */
[C---:B0-----:R-:W-:Y:S01]  /*2b60*/  FMUL.FTZ R75, R0.reuse, R59 ;  /* 0x0000003b004b7220 */ /* 0x041fe20000410000 */
[C---:B------:R-:W-:Y:S01]  /*2b70*/  FMUL.FTZ R59, R0.reuse, R64 ;  /* 0x00000040003b7220 */ /* 0x040fe20000410000 */
[----:B------:R-:W-:Y:S01]  /*2b80*/  UIADD3 UR6, UR6, 0xa0, URZ ;  /* 0x000000a006067890 */ /* 0x000fe2000fffe03f */
[----:B------:R-:W-:Y:S01]  /*2b90*/  IMAD.U32 R64, RZ, RZ, UR7 ;  /* 0x00000007ff407e24 */ /* 0x000fe2000f8e00ff */
[----:B------:R0:W-:Y:S01]  /*2ba0*/  MUFU.TANH R77, R78 ;  /* 0x0000004e004d7308 */ /* 0x0001e20000002400 */
[C---:B------:R-:W-:Y:S01]  /*2bb0*/  FMUL.FTZ R98, R0.reuse, R98 ;  /* 0x0000006200627220 */ /* 0x040fe20000410000 */
[----:B------:R-:W-:Y:S01]  /*2bc0*/  FMUL.FTZ R15, R0, R80 ;  /* 0x00000050000f7220 */ /* 0x000fe20000410000 */
[----:B------:R-:W-:-:S02]  /*2bd0*/  IMAD R81, R17, -0x2, R64 ;  /* 0xfffffffe11517824 */ /* 0x000fc400078e0240 */
[C---:B------:R-:W-:Y:S01]  /*2be0*/  FMUL.FTZ R8, R0.reuse, R97 ;  /* 0x0000006100087220 */ /* 0x040fe20000410000 */
[----:B------:R-:W-:Y:S02]  /*2bf0*/  IMAD.U32 R64, RZ, RZ, UR51 ;  /* 0x00000033ff407e24 */ /* 0x000fe4000f8e00ff */
[C---:B------:R-:W-:Y:S01]  /*2c00*/  FMUL.FTZ R99, R0.reuse, R99 ;  /* 0x0000006300637220 */ /* 0x040fe20000410000 */
[----:B------:R-:W-:Y:S01]  /*2c10*/  FMUL.FTZ R103, R0, R103 ;  /* 0x0000006700677220 */ /* 0x000fe20000410000 */
[----:B------:R-:W-:Y:S01]  /*2c20*/  MUFU.TANH R90, R90 ;  /* 0x0000005a005a7308 */ /* 0x000fe20000002400 */
[----:B0-----:R-:W-:Y:S01]  /*2c30*/  IMAD.U32 R78, RZ, RZ, UR6 ;  /* 0x00000006ff4e7e24 */ /* 0x001fe2000f8e00ff */
[----:B------:R-:W-:Y:S01]  /*2c40*/  IADD3 R81, -R64, UR50, R81 ;  /* 0x0000003240517c10 */ /* 0x000fe2000fffe151 */
[C---:B------:R-:W-:Y:S01]  /*2c50*/  FMUL.FTZ R102, R0.reuse, R102 ;  /* 0x0000006600667220 */ /* 0x040fe20000410000 */
[----:B------:R-:W-:Y:S01]  /*2c60*/  FMUL.FTZ R4, R0, R89 ;  /* 0x0000005900047220 */ /* 0x000fe20000410000 */
[----:B------:R-:W-:-:S02]  /*2c70*/  IMAD R78, R17, -0x2, R78 ;  /* 0xfffffffe114e7824 */ /* 0x000fc400078e024e */
[C---:B------:R-:W-:Y:S01]  /*2c80*/  FMUL.FTZ R6, R0.reuse, R93 ;  /* 0x0000005d00067220 */ /* 0x040fe20000410000 */
[C---:B------:R-:W-:Y:S01]  /*2c90*/  FMUL.FTZ R9, R0.reuse, R101 ;  /* 0x0000006500097220 */ /* 0x040fe20000410000 */
[----:B------:R-:W0:Y:S01]  /*2ca0*/  MUFU.TANH R91, R91 ;  /* 0x0000005b005b7308 */ /* 0x000e220000002400 */
[C---:B------:R-:W-:Y:S01]  /*2cb0*/  FMUL.FTZ R79, R0.reuse, R79 ;  /* 0x0000004f004f7220 */ /* 0x040fe20000410000 */
[C---:B------:R-:W-:Y:S01]  /*2cc0*/  FMUL.FTZ R82, R0.reuse, R82 ;  /* 0x0000005200527220 */ /* 0x040fe20000410000 */
[----:B-1----:R-:W-:Y:S01]  /*2cd0*/  VIADDMNMX R80, R63, R81, R78, PT ;  /* 0x000000513f507246 */ /* 0x002fe2000380014e */
[C---:B------:R-:W-:Y:S01]  /*2ce0*/  FMUL.FTZ R87, R0.reuse, R87 ;  /* 0x0000005700577220 */ /* 0x040fe20000410000 */
[C---:B------:R-:W-:Y:S01]  /*2cf0*/  FMUL.FTZ R11, R0.reuse, R72 ;  /* 0x00000048000b7220 */ /* 0x040fe20000410000 */
[----:B------:R-:W-:Y:S01]  /*2d00*/  FMUL.FTZ R72, R0, R84 ;  /* 0x0000005400487220 */ /* 0x000fe20000410000 */
[C---:B------:R-:W-:Y:S01]  /*2d10*/  ISETP.GT.AND P1, PT, R80.reuse, RZ, PT ;  /* 0x000000ff5000720c */ /* 0x040fe20003f24270 */
[----:B------:R-:W1:Y:S01]  /*2d20*/  MUFU.TANH R94, R94 ;  /* 0x0000005e005e7308 */ /* 0x000e620000002400 */
        /* <DEDUP_REMOVED lines=33> */
[C---:B------:R-:W-:Y:S01]  /*2f40*/  FMUL.FTZ R26, R0.reuse, R26 ;  /* 0x0000001a001a7220 */ /* 0x040fe20000410000 */
[----:B0-----:R-:W-:Y:S01]  /*2f50*/  FSEL R97, R97, -INF , P2 ;  /* 0xff80000061617808 */ /* 0x001fe20001000000 */
[----:B------:R-:W-:Y:S01]  /*2f60*/  FMUL.FTZ R55, R0, R55 ;  /* 0x0000003700377220 */ /* 0x000fe20000410000 */
[----:B------:R-:W-:Y:S01]  /*2f70*/  ISETP.GT.AND P2, PT, R80, 0x18, PT ;  /* 0x000000185000780c */ /* 0x000fe20003f44270 */
[C---:B------:R-:W-:Y:S01]  /*2f80*/  FMUL.FTZ R54, R0.reuse, R54 ;  /* 0x0000003600367220 */ /* 0x040fe20000410000 */
[----:B------:R-:W-:Y:S01]  /*2f90*/  FMUL.FTZ R34, R0, R34 ;  /* 0x0000002200227220 */ /* 0x000fe20000410000 */
[----:B------:R-:W0:Y:S01]  /*2fa0*/  MUFU.TANH R102, R102 ;  /* 0x0000006600667308 */ /* 0x000e220000002400 */
[----:B---3--:R-:W-:Y:S01]  /*2fb0*/  FSEL R103, R90, -INF , P1 ;  /* 0xff8000005a677808 */ /* 0x008fe20000800000 */
[----:B------:R-:W-:Y:S01]  /*2fc0*/  FMUL.FTZ R35, R0, R35 ;  /* 0x0000002300237220 */ /* 0x000fe20000410000 */
[----:B------:R-:W-:Y:S01]  /*2fd0*/  ISETP.GT.AND P1, PT, R80, 0x9, PT ;  /* 0x000000095000780c */ /* 0x000fe20003f24270 */
[C---:B------:R-:W-:Y:S01]  /*2fe0*/  FMUL.FTZ R38, R0.reuse, R38 ;  /* 0x0000002600267220 */ /* 0x040fe20000410000 */
[----:B------:R-:W-:Y:S01]  /*2ff0*/  FMNMX.FTZ R64, R103, R101, !PT ;  /* 0x0000006567407209 */ /* 0x000fe20007810000 */
[----:B------:R-:W-:Y:S01]  /*3000*/  FMUL.FTZ R45, R0, R45 ;  /* 0x0000002d002d7220 */ /* 0x000fe20000410000 */
[----:B------:R-:W-:Y:S01]  /*3010*/  FSEL R95, R95, -INF , P1 ;  /* 0xff8000005f5f7808 */ /* 0x000fe20000800000 */
[----:B------:R-:W1:Y:S01]  /*3020*/  MUFU.TANH R79, R79 ;  /* 0x0000004f004f7308 */ /* 0x000e620000002400 */
[----:B------:R-:W-:Y:S01]  /*3030*/  FMNMX.FTZ R64, R99, R64, !PT ;  /* 0x0000004063407209 */ /* 0x000fe20007810000 */
[----:B------:R-:W-:Y:S01]  /*3040*/  SHFL.IDX PT, R76, R76, RZ, 0x1c1f ;  /* 0x001c1fff4c4c7589 */ /* 0x000fe200000e0000 */
[----:B------:R-:W-:Y:S01]  /*3050*/  ISETP.GT.AND P1, PT, R80, 0x11, PT ;  /* 0x000000115000780c */ /* 0x000fe20003f24270 */
[C---:B------:R-:W-:Y:S01]  /*3060*/  FMUL.FTZ R25, R0.reuse, R25 ;  /* 0x0000001900197220 */ /* 0x040fe20000410000 */
[----:B------:R-:W-:Y:S01]  /*3070*/  FMNMX.FTZ R64, R95, R64, !PT ;  /* 0x000000405f407209 */ /* 0x000fe20007810000 */
[----:B------:R-:W-:Y:S01]  /*3080*/  ULDC UR6, c[0x0][0x988] ;  /* 0x0002620000067ab9 */ /* 0x000fe20000000800 */
[----:B--2---:R-:W-:Y:S01]  /*3090*/  FSEL R93, R93, -INF , P1 ;  /* 0xff8000005d5d7808 */ /* 0x004fe20000800000 */
[----:B------:R-:W2:Y:S01]  /*30a0*/  MUFU.TANH R82, R82 ;  /* 0x0000005200527308 */ /* 0x000ea20000002400 */
[----:B------:R-:W-:Y:S01]  /*30b0*/  FMNMX.FTZ R64, R97, R64, !PT ;  /* 0x0000004061407209 */ /* 0x000fe20007810000 */
[----:B------:R-:W-:Y:S01]  /*30c0*/  FMUL.FTZ R24, R0, R24 ;  /* 0x0000001800187220 */ /* 0x000fe20000410000 */
[----:B------:R-:W-:Y:S01]  /*30d0*/  ISETP.GT.AND P1, PT, R80, 0x19, PT ;  /* 0x000000195000780c */ /* 0x000fe20003f24270 */
[----:B------:R-:W-:Y:S01]  /*30e0*/  FMUL.FTZ R48, R0, R48 ;  /* 0x0000003000307220 */ /* 0x000fe20000410000 */
[----:B0-----:R-:W-:Y:S01]  /*30f0*/  FSEL R91, R102, -INF , P2 ;  /* 0xff800000665b7808 */ /* 0x001fe20001000000 */
[----:B------:R-:W-:Y:S01]  /*3100*/  FMUL.FTZ R49, R0, R49 ;  /* 0x0000003100317220 */ /* 0x000fe20000410000 */
[----:B------:R-:W-:Y:S01]  /*3110*/  FMNMX.FTZ R64, R93, R64, !PT ;  /* 0x000000405d407209 */ /* 0x000fe20007810000 */
[----:B------:R0:W-:Y:S01]  /*3120*/  MUFU.TANH R84, R87 ;  /* 0x0000005700547308 */ /* 0x0001e20000002400 */
[----:B------:R-:W-:Y:S01]  /*3130*/  ISETP.GT.AND P2, PT, R80, 0x20, PT ;  /* 0x000000205000780c */ /* 0x000fe20003f44270 */
[C---:B------:R-:W-:Y:S01]  /*3140*/  FMUL.FTZ R52, R0.reuse, R52 ;  /* 0x0000003400347220 */ /* 0x040fe20000410000 */
[----:B------:R-:W-:Y:S01]  /*3150*/  FSEL R89, R89, -INF , P1 ;  /* 0xff80000059597808 */ /* 0x000fe20000800000 */
[C---:B------:R-:W-:Y:S01]  /*3160*/  FMUL.FTZ R53, R0.reuse, R53 ;  /* 0x0000003500357220 */ /* 0x040fe20000410000 */
[----:B------:R-:W-:Y:S01]  /*3170*/  FMNMX.FTZ R64, R91, R64, !PT ;  /* 0x000000405b407209 */ /* 0x000fe20007810000 */
[----:B------:R-:W-:Y:S01]  /*3180*/  FMUL.FTZ R28, R0, R28 ;  /* 0x0000001c001c7220 */ /* 0x000fe20000410000 */
[----:B------:R-:W-:Y:S01]  /*3190*/  ISETP.GT.AND P1, PT, R80, 0x21, PT ;  /* 0x000000215000780c */ /* 0x000fe20003f24270 */
[----:B------:R3:W4:Y:S01]  /*31a0*/  MUFU.TANH R96, R83 ;  /* 0x0000005300607308 */ /* 0x0007220000002400 */
[----:B0-----:R-:W-:Y:S01]  /*31b0*/  FSEL R87, R88, -INF , P2 ;  /* 0xff80000058577808 */ /* 0x001fe20001000000 */
[----:B------:R-:W-:Y:S01]  /*31c0*/  @UP0 ULDC UR10, c[0x0][0x44c] ;  /* 0x00011300000a0ab9 */ /* 0x000fe20000000800 */
[----:B------:R-:W-:Y:S01]  /*31d0*/  FMNMX.FTZ R64, R89, R64, !PT ;  /* 0x0000004059407209 */ /* 0x000fe20007810000 */
[----:B------:R-:W-:Y:S01]  /*31e0*/  UIMAD.WIDE.U32 UR10, UR39, UR10, URZ ;  /* 0x0000000a270a72a5 */ /* 0x000fe2000f8e003f */
[----:B------:R-:W-:Y:S01]  /*31f0*/  ISETP.GT.AND P2, PT, R80, 0x28, PT ;  /* 0x000000285000780c */ /* 0x000fe20003f44270 */
[----:B------:R-:W-:Y:S01]  /*3200*/  @UP0 ULDC UR15, c[0x0][0x450] ;  /* 0x00011400000f0ab9 */ /* 0x000fe20000000800 */
[----:B------:R-:W-:Y:S01]  /*3210*/  FSEL R85, R92, -INF , P1 ;  /* 0xff8000005c557808 */ /* 0x000fe20000800000 */
[----:B------:R-:W0:Y:S01]  /*3220*/  MUFU.TANH R86, R86 ;  /* 0x0000005600567308 */ /* 0x000e220000002400 */
[----:B------:R-:W-:Y:S01]  /*3230*/  FMNMX.FTZ R64, R87, R64, !PT ;  /* 0x0000004057407209 */ /* 0x000fe20007810000 */
[----:B------:R-:W-:Y:S01]  /*3240*/  UMOV UR7, UR39 ;  /* 0x0000002700077c82 */ /* 0x000fe20008000000 */
[C---:B------:R-:W-:Y:S01]  /*3250*/  ISETP.GT.AND P1, PT, R80.reuse, 0x29, PT ;  /* 0x000000295000780c */ /* 0x040fe20003f24270 */
[----:B------:R-:W-:Y:S01]  /*3260*/  @UP0 USHF.R.U32.HI UR7, URZ, UR15, UR11 ;  /* 0x0000000f3f070299 */ /* 0x000fe2000801160b */
[----:B---3--:R-:W-:Y:S01]  /*3270*/  FSEL R83, R77, -INF , P2 ;  /* 0xff8000004d537808 */ /* 0x008fe20001000000 */
[----:B------:R-:W-:Y:S01]  /*3280*/  UIADD3 UR58, UR53, -0x2, URZ ;  /* 0xfffffffe353a7890 */ /* 0x000fe2000fffe03f */
[----:B------:R-:W-:Y:S01]  /*3290*/  FMNMX.FTZ R64, R85, R64, !PT ;  /* 0x0000004055407209 */ /* 0x000fe20007810000 */
[----:B------:R-:W-:Y:S01]  /*32a0*/  MUFU.TANH R98, R74 ;  /* 0x0000004a00627308 */ /* 0x000fe20000002400 */
[----:B------:R-:W-:Y:S01]  /*32b0*/  ISETP.GT.AND P2, PT, R80, 0x30, PT ;  /* 0x000000305000780c */ /* 0x000fe20003f44270 */
[----:B------:R-:W-:Y:S01]  /*32c0*/  UIADD3 UR10, UR7, UR50, -UR51 ;  /* 0x00000032070a7290 */ /* 0x000fe2000fffe833 */
[----:B-1----:R-:W-:-:S02]  /*32d0*/  FSEL R79, R79, -INF , P1 ;  /* 0xff8000004f4f7808 */ /* 0x002fc40000800000 */
[----:B------:R-:W-:Y:S02]  /*32e0*/  CS2R R118, SRZ ;  /* 0x0000000000767805 */ /* 0x000fe4000001ff00 */
[----:B------:R-:W-:Y:S01]  /*32f0*/  FMNMX.FTZ R64, R83, R64, !PT ;  /* 0x0000004053407209 */ /* 0x000fe20007810000 */
[----:B------:R-:W-:Y:S01]  /*3300*/  UIMAD.WIDE UR10, UR10, 0x66666667, URZ ;  /* 0x666666670a0a78a5 */ /* 0x000fe2000f8e023f */
[----:B------:R-:W-:Y:S01]  /*3310*/  ISETP.GT.AND P1, PT, R80, 0x31, PT ;  /* 0x000000315000780c */ /* 0x000fe20003f24270 */
[----:B------:R4:W1:Y:S01]  /*3320*/  MUFU.TANH R100, R75 ;  /* 0x0000004b00647308 */ /* 0x0008620000002400 */
[----:B--2---:R-:W-:Y:S01]  /*3330*/  FSEL R77, R82, -INF , P2 ;  /* 0xff800000524d7808 */ /* 0x004fe20001000000 */
[----:B------:R-:W-:Y:S01]  /*3340*/  USHF.R.U32.HI UR7, URZ, 0x1f, UR11 ;  /* 0x0000001f3f077899 */ /* 0x000fe2000801160b */
[----:B------:R-:W-:Y:S02]  /*3350*/  FMNMX.FTZ R64, R79, R64, !PT ;  /* 0x000000404f407209 */ /* 0x000fe40007810000 */
[----:B------:R-:W-:-:S02]  /*3360*/  CS2R R116, SRZ ;  /* 0x0000000000747805 */ /* 0x000fc4000001ff00 */
[----:B------:R-:W-:Y:S01]  /*3370*/  ISETP.GT.AND P2, PT, R80, 0x38, PT ;  /* 0x000000385000780c */ /* 0x000fe20003f44270 */
[----:B------:R-:W-:Y:S01]  /*3380*/  ULEA.HI.SX32 UR11, UR11, UR7, 0x1a ;  /* 0x000000070b0b7291 */ /* 0x000fe2000f8fd23f */
[----:B------:R-:W-:Y:S01]  /*3390*/  FMNMX.FTZ R64, R77, R64, !PT ;  /* 0x000000404d407209 */ /* 0x000fe20007810000 */
[----:B------:R2:W3:Y:S01]  /*33a0*/  MUFU.TANH R104, R62 ;  /* 0x0000003e00687308 */ /* 0x0004e20000002400 */
[----:B----4-:R-:W-:Y:S01]  /*33b0*/  FSEL R75, R96, -INF , P1 ;  /* 0xff800000604b7808 */ /* 0x010fe20000800000 */
[----:B------:R-:W-:Y:S01]  /*33c0*/  UISETP.LT.AND UP0, UPT, URZ, UR11, UPT ;  /* 0x0000000b3f00728c */ /* 0x000fe2000bf01270 */
[----:B------:R-:W-:Y:S02]  /*33d0*/  ISETP.GT.AND P1, PT, R80, 0x39, PT ;  /* 0x000000395000780c */ /* 0x000fe40003f24270 */
[----:B------:R-:W-:Y:S02]  /*33e0*/  CS2R R114, SRZ ;  /* 0x0000000000727805 */ /* 0x000fe4000001ff00 */
[----:B0-----:R-:W-:Y:S01]  /*33f0*/  FSEL R74, R86, -INF , P2 ;  /* 0xff800000564a7808 */ /* 0x001fe20001000000 */
[----:B------:R-:W-:Y:S01]  /*3400*/  USEL UR56, URZ, UR11, !UP0 ;  /* 0x0000000b3f387287 */ /* 0x000fe2000c000000 */
[----:B------:R-:W-:Y:S01]  /*3410*/  FMNMX.FTZ R41, R75, R64, !PT ;  /* 0x000000404b297209 */ /* 0x000fe20007810000 */
[----:B------:R0:W-:Y:S01]  /*3420*/  MUFU.TANH R106, R71 ;  /* 0x00000047006a7308 */ /* 0x0001e20000002400 */
[----:B------:R-:W-:Y:S01]  /*3430*/  ISETP.GT.AND P2, PT, R80, 0x40, PT ;  /* 0x000000405000780c */ /* 0x000fe20003f44270 */
[----:B--2---:R-:W-:Y:S01]  /*3440*/  FMUL.FTZ R62, R0, R68 ;  /* 0x00000044003e7220 */ /* 0x004fe20000410000 */
[----:B------:R-:W-:Y:S01]  /*3450*/  R2UR UR14, R2 ;  /* 0x00000000020e72ca */ /* 0x000fe200000e0000 */
[----:B------:R-:W-:Y:S01]  /*3460*/  UISETP.GE.AND UP0, UPT, UR58, UR56, UPT ;  /* 0x000000383a00728c */ /* 0x000fe2000bf06270 */
[----:B------:R-:W-:-:S02]  /*3470*/  CS2R R112, SRZ ;  /* 0x0000000000707805 */ /* 0x000fc4000001ff00 */
[----:B------:R-:W-:Y:S01]  /*3480*/  CS2R R110, SRZ ;  /* 0x00000000006e7805 */ /* 0x000fe2000001ff00 */
[----:B------:R2:W-:Y:S01]  /*3490*/  MUFU.TANH R90, R42 ;  /* 0x0000002a005a7308 */ /* 0x0005e20000002400 */
[----:B0-----:R-:W-:Y:S02]  /*34a0*/  FSEL R71, R84, -INF , P1 ;  /* 0xff80000054477808 */ /* 0x001fe40000800000 */
[----:B------:R-:W-:-:S04]  /*34b0*/  ISETP.GT.AND P1, PT, R80, 0x41, PT ;  /* 0x000000415000780c */ /* 0x000fc80003f24270 */
[----:B-1----:R-:W-:Y:S01]  /*34c0*/  FSEL R69, R100, -INF , P1 ;  /* 0xff80000064457808 */ /* 0x002fe20000800000 */
[----:B------:R-:W0:Y:S01]  /*34d0*/  MUFU.TANH R66, R66 ;  /* 0x0000004200427308 */ /* 0x000e220000002400 */
[----:B--2---:R-:W-:Y:S01]  /*34e0*/  FMNMX.FTZ R42, R74, R41, !PT ;  /* 0x000000294a2a7209 */ /* 0x004fe20007810000 */
[----:B------:R-:W-:Y:S01]  /*34f0*/  UIADD3 UR7, UR14, 0x33440, URZ ;  /* 0x000334400e077890 */ /* 0x000fe2000fffe03f */
[----:B------:R-:W-:Y:S02]  /*3500*/  ISETP.GT.AND P1, PT, R80, 0x49, PT ;  /* 0x000000495000780c */ /* 0x000fe40003f24270 */
[----:B------:R-:W-:Y:S01]  /*3510*/  FMNMX.FTZ R41, R71, R42, !PT ;  /* 0x0000002a47297209 */ /* 0x000fe20007810000 */
[----:B------:R-:W-:Y:S02]  /*3520*/  UPRMT UR7, UR40, 0x654, UR7 ;  /* 0x0000065428077896 */ /* 0x000fe40008000007 */
[----:B------:R1:W-:Y:S07]  /*3530*/  MUFU.TANH R65, R70 ;  /* 0x0000004600417308 */ /* 0x0003ee0000002400 */
[----:B------:R-:W-:Y:S01]  /*3540*/  SYNCS.ARRIVE.TRANS64.RED.A1T0 RZ, [UR7], RZ ;  /* 0x000000ffffff79a7 */ /* 0x000fe20008100407 */
[----:B------:R-:W2:Y:S01]  /*3550*/  MUFU.TANH R67, R67 ;  /* 0x0000004300437308 */ /* 0x000ea20000002400 */
[----:B-1----:R-:W-:-:S02]  /*3560*/  FSEL R70, R98, -INF , P2 ;  /* 0xff80000062467808 */ /* 0x002fc40001000000 */
[----:B------:R-:W-:Y:S02]  /*3570*/  ISETP.GT.AND P2, PT, R80, 0x48, PT ;  /* 0x000000485000780c */ /* 0x000fe40003f44270 */
[----:B------:R-:W-:Y:S02]  /*3580*/  FMNMX.FTZ R42, R70, R41, !PT ;  /* 0x00000029462a7209 */ /* 0x000fe40007810000 */
[----:B---3--:R-:W-:Y:S01]  /*3590*/  FSEL R68, R104, -INF , P2 ;  /* 0xff80000068447808 */ /* 0x008fe20001000000 */
[----:B------:R1:W-:Y:S01]  /*35a0*/  MUFU.TANH R64, R51 ;  /* 0x0000003300407308 */ /* 0x0003e20000002400 */
[----:B------:R-:W-:Y:S02]  /*35b0*/  FMNMX.FTZ R41, R69, R42, !PT ;  /* 0x0000002a45297209 */ /* 0x000fe40007810000 */
[----:B------:R-:W-:Y:S02]  /*35c0*/  ISETP.GT.AND P2, PT, R80, 0x50, PT ;  /* 0x000000505000780c */ /* 0x000fe40003f44270 */
[----:B------:R-:W-:-:S03]  /*35d0*/  FMNMX.FTZ R42, R68, R41, !PT ;  /* 0x00000029442a7209 */ /* 0x000fc60007810000 */
[----:B------:R0:W-:Y:S01]  /*35e0*/  MUFU.TANH R92, R47 ;  /* 0x0000002f005c7308 */ /* 0x0001e20000002400 */
[----:B-1----:R-:W-:Y:S02]  /*35f0*/  FSEL R51, R105, -INF , P1 ;  /* 0xff80000069337808 */ /* 0x002fe40000800000 */
[----:B------:R-:W-:Y:S02]  /*3600*/  ISETP.GT.AND P1, PT, R80, 0x51, PT ;  /* 0x000000515000780c */ /* 0x000fe40003f24270 */
[----:B------:R-:W-:-:S03]  /*3610*/  FMNMX.FTZ R42, R51, R42, !PT ;  /* 0x0000002a332a7209 */ /* 0x000fc60007810000 */
[----:B------:R2:W1:Y:S01]  /*3620*/  MUFU.TANH R94, R43 ;  /* 0x0000002b005e7308 */ /* 0x0004620000002400 */
[----:B0-----:R-:W-:Y:S02]  /*3630*/  FSEL R47, R66, -INF , P2 ;  /* 0xff800000422f7808 */ /* 0x001fe40001000000 */
[----:B------:R-:W-:-:S05]  /*3640*/  ISETP.GT.AND P2, PT, R80, 0x58, PT ;  /* 0x000000585000780c */ /* 0x000fca0003f44270 */
[----:B------:R0:W-:Y:S01]  /*3650*/  MUFU.TANH R82, R50 ;  /* 0x0000003200527308 */ /* 0x0001e20000002400 */
[----:B--2---:R-:W-:Y:S02]  /*3660*/  FSEL R43, R67, -INF , P1 ;  /* 0xff800000432b7808 */ /* 0x004fe40000800000 */
[----:B------:R-:W-:-:S04]  /*3670*/  ISETP.GT.AND P1, PT, R80, 0x59, PT ;  /* 0x000000595000780c */ /* 0x000fc80003f24270 */
[----:B------:R-:W-:Y:S01]  /*3680*/  FSEL R41, R106, -INF , P1 ;  /* 0xff8000006a297808 */ /* 0x000fe20000800000 */
[----:B------:R2:W3:Y:S01]  /*3690*/  MUFU.TANH R88, R46 ;  /* 0x0000002e00587308 */ /* 0x0004e20000002400 */
[----:B0-----:R-:W-:Y:S02]  /*36a0*/  FMNMX.FTZ R50, R47, R42, !PT ;  /* 0x0000002a2f327209 */ /* 0x001fe40007810000 */
[----:B------:R-:W-:Y:S02]  /*36b0*/  FSEL R42, R65, -INF , P2 ;  /* 0xff800000412a7808 */ /* 0x000fe40001000000 */
[C---:B------:R-:W-:Y:S02]  /*36c0*/  ISETP.GT.AND P2, PT, R80.reuse, 0x60, PT ;  /* 0x000000605000780c */ /* 0x040fe40003f44270 */
[----:B------:R-:W-:Y:S01]  /*36d0*/  ISETP.GT.AND P1, PT, R80, 0x61, PT ;  /* 0x000000615000780c */ /* 0x000fe20003f24270 */
[----:B------:R0:W-:Y:S01]  /*36e0*/  MUFU.TANH R96, R26 ;  /* 0x0000001a00607308 */ /* 0x0001e20000002400 */
[----:B--2---:R-:W-:Y:S01]  /*36f0*/  FMUL.FTZ R46, R0, R27 ;  /* 0x0000001b002e7220 */ /* 0x004fe20000410000 */
[----:B------:R-:W-:-:S04]  /*3700*/  FMNMX.FTZ R27, R43, R50, !PT ;  /* 0x000000322b1b7209 */ /* 0x000fc80007810000 */
[----:B------:R-:W-:Y:S02]  /*3710*/  FMNMX.FTZ R50, R42, R27, !PT ;  /* 0x0000001b2a327209 */ /* 0x000fe40007810000 */
[----:B------:R-:W-:Y:S01]  /*3720*/  FSEL R27, R90, -INF , P2 ;  /* 0xff8000005a1b7808 */ /* 0x000fe20001000000 */
[----:B0-----:R-:W-:Y:S01]  /*3730*/  FMUL.FTZ R26, R0, R30 ;  /* 0x0000001e001a7220 */ /* 0x001fe20000410000 */
[----:B------:R-:W-:Y:S01]  /*3740*/  FMNMX.FTZ R50, R41, R50, !PT ;  /* 0x0000003229327209 */ /* 0x000fe20007810000 */
[----:B------:R0:W-:Y:S01]  /*3750*/  MUFU.TANH R86, R55 ;  /* 0x0000003700567308 */ /* 0x0001e20000002400 */
[----:B------:R-:W-:Y:S02]  /*3760*/  ISETP.GT.AND P2, PT, R80, 0x68, PT ;  /* 0x000000685000780c */ /* 0x000fe40003f44270 */
[----:B-1----:R-:W-:Y:S01]  /*3770*/  FSEL R30, R94, -INF , P1 ;  /* 0xff8000005e1e7808 */ /* 0x002fe20000800000 */
[----:B------:R-:W-:Y:S01]  /*3780*/  FMUL.FTZ R94, R0, R36 ;  /* 0x00000024005e7220 */ /* 0x000fe20000410000 */
[----:B------:R-:W-:-:S02]  /*3790*/  FMNMX.FTZ R65, R27, R50, !PT ;  /* 0x000000321b417209 */ /* 0x000fc40007810000 */
[----:B------:R-:W-:Y:S01]  /*37a0*/  ISETP.GT.AND P1, PT, R80, 0x69, PT ;  /* 0x000000695000780c */ /* 0x000fe20003f24270 */
[----:B------:R-:W1:Y:S01]  /*37b0*/  MUFU.TANH R84, R54 ;  /* 0x0000003600547308 */ /* 0x000e620000002400 */
[----:B0-----:R-:W-:Y:S01]  /*37c0*/  FMUL.FTZ R55, R0, R31 ;  /* 0x0000001f00377220 */ /* 0x001fe20000410000 */
[----:B---3--:R-:W-:Y:S02]  /*37d0*/  FSEL R31, R88, -INF , P2 ;  /* 0xff800000581f7808 */ /* 0x008fe40001000000 */
[----:B------:R-:W-:Y:S02]  /*37e0*/  FMNMX.FTZ R50, R30, R65, !PT ;  /* 0x000000411e327209 */ /* 0x000fe40007810000 */
[----:B------:R-:W-:Y:S02]  /*37f0*/  ISETP.GT.AND P2, PT, R80, 0x70, PT ;  /* 0x000000705000780c */ /* 0x000fe40003f44270 */
[----:B------:R0:W2:Y:S01]  /*3800*/  MUFU.TANH R98, R46 ;  /* 0x0000002e00627308 */ /* 0x0000a20000002400 */
[----:B------:R-:W-:-:S02]  /*3810*/  FMNMX.FTZ R65, R31, R50, !PT ;  /* 0x000000321f417209 */ /* 0x000fc40007810000 */
[----:B------:R-:W-:Y:S02]  /*3820*/  FSEL R50, R82, -INF , P2 ;  /* 0xff80000052327808 */ /* 0x000fe40001000000 */
[----:B------:R-:W-:-:S03]  /*3830*/  ISETP.GT.AND P2, PT, R80, 0x78, PT ;  /* 0x000000785000780c */ /* 0x000fc60003f44270 */
[----:B------:R-:W3:Y:S01]  /*3840*/  MUFU.TANH R90, R26 ;  /* 0x0000001a005a7308 */ /* 0x000ee20000002400 */
[----:B0-----:R-:W-:Y:S01]  /*3850*/  FSEL R46, R92, -INF , P1 ;  /* 0xff8000005c2e7808 */ /* 0x001fe20000800000 */
[----:B------:R-:W-:Y:S01]  /*3860*/  FMUL.FTZ R92, R0, R32 ;  /* 0x00000020005c7220 */ /* 0x000fe20000410000 */
[----:B------:R-:W-:Y:S02]  /*3870*/  ISETP.GT.AND P1, PT, R80, 0x71, PT ;  /* 0x000000715000780c */ /* 0x000fe40003f24270 */
[----:B------:R-:W-:Y:S02]  /*3880*/  FMNMX.FTZ R65, R46, R65, !PT ;  /* 0x000000412e417209 */ /* 0x000fe40007810000 */
[----:B------:R-:W-:Y:S01]  /*3890*/  FSEL R54, R64, -INF , P1 ;  /* 0xff80000040367808 */ /* 0x000fe20000800000 */
[----:B------:R0:W4:Y:S01]  /*38a0*/  MUFU.TANH R88, R55 ;  /* 0x0000003700587308 */ /* 0x0001220000002400 */
[----:B------:R-:W-:Y:S02]  /*38b0*/  FMNMX.FTZ R65, R50, R65, !PT ;  /* 0x0000004132417209 */ /* 0x000fe40007810000 */
[----:B------:R-:W-:-:S02]  /*38c0*/  ISETP.GT.AND P1, PT, R80, 0x79, PT ;  /* 0x000000795000780c */ /* 0x000fc40003f24270 */
[----:B-1----:R-:W-:Y:S02]  /*38d0*/  FSEL R66, R84, -INF , P2 ;  /* 0xff80000054427808 */ /* 0x002fe40001000000 */
[----:B------:R-:W-:Y:S01]  /*38e0*/  FMNMX.FTZ R65, R54, R65, !PT ;  /* 0x0000004136417209 */ /* 0x000fe20007810000 */
[----:B------:R1:W5:Y:S01]  /*38f0*/  MUFU.TANH R82, R34 ;  /* 0x0000002200527308 */ /* 0x0003620000002400 */
[----:B------:R-:W-:Y:S02]  /*3900*/  ISETP.GT.AND P2, PT, R80, 0x80, PT ;  /* 0x000000805000780c */ /* 0x000fe40003f44270 */
[----:B0-----:R-:W-:Y:S02]  /*3910*/  FSEL R55, R86, -INF , P1 ;  /* 0xff80000056377808 */ /* 0x001fe40000800000 */
[----:B------:R-:W-:Y:S02]  /*3920*/  FMNMX.FTZ R26, R66, R65, !PT ;  /* 0x00000041421a7209 */ /* 0x000fe40007810000 */
[----:B------:R-:W-:Y:S01]  /*3930*/  ISETP.GT.AND P1, PT, R80, 0x81, PT ;  /* 0x000000815000780c */ /* 0x000fe20003f24270 */
[----:B------:R0:W5:Y:S01]  /*3940*/  MUFU.TANH R84, R35 ;  /* 0x0000002300547308 */ /* 0x0001620000002400 */
[----:B------:R-:W-:Y:S01]  /*3950*/  FSEL R67, R96, -INF , P2 ;  /* 0xff80000060437808 */ /* 0x000fe20001000000 */
[----:B------:R-:W-:Y:S01]  /*3960*/  FMUL.FTZ R96, R0, R44 ;  /* 0x0000002c00607220 */ /* 0x000fe20000410000 */
[----:B------:R-:W-:-:S02]  /*3970*/  FMNMX.FTZ R26, R55, R26, !PT ;  /* 0x0000001a371a7209 */ /* 0x000fc40007810000 */
[----:B------:R-:W-:Y:S02]  /*3980*/  ISETP.GT.AND P2, PT, R80, 0x88, PT ;  /* 0x000000885000780c */ /* 0x000fe40003f44270 */
[----:B--2---:R-:W-:Y:S01]  /*3990*/  FSEL R65, R98, -INF , P1 ;  /* 0xff80000062417808 */ /* 0x004fe20000800000 */
[----:B------:R2:W2:Y:S01]  /*39a0*/  MUFU.TANH R86, R38 ;  /* 0x0000002600567308 */ /* 0x0004a20000002400 */
[----:B-1----:R-:W-:Y:S01]  /*39b0*/  FMNMX.FTZ R34, R67, R26, !PT ;  /* 0x0000001a43227209 */ /* 0x002fe20007810000 */
[----:B------:R-:W-:Y:S01]  /*39c0*/  FMUL.FTZ R26, R0, R39 ;  /* 0x00000027001a7220 */ /* 0x000fe20000410000 */
[----:B------:R-:W-:Y:S01]  /*39d0*/  ISETP.GT.AND P1, PT, R80, 0x89, PT ;  /* 0x000000895000780c */ /* 0x000fe20003f24270 */
[----:B------:R-:W-:Y:S01]  /*39e0*/  FMUL.FTZ R98, R0, R29 ;  /* 0x0000001d00627220 */ /* 0x000fe20000410000 */
[----:B---3--:R-:W-:Y:S02]  /*39f0*/  FSEL R64, R90, -INF , P2 ;  /* 0xff8000005a407808 */ /* 0x008fe40001000000 */
[----:B0-----:R-:W-:Y:S01]  /*3a00*/  FMNMX.FTZ R35, R65, R34, !PT ;  /* 0x0000002241237209 */ /* 0x001fe20007810000 */
[----:B------:R-:W0:Y:S01]  /*3a10*/  MUFU.TANH R26, R26 ;  /* 0x0000001a001a7308 */ /* 0x000e220000002400 */
[----:B------:R-:W-:-:S02]  /*3a20*/  ISETP.GT.AND P2, PT, R80, 0x90, PT ;  /* 0x000000905000780c */ /* 0x000fc40003f44270 */
[----:B----4-:R-:W-:Y:S02]  /*3a30*/  FSEL R39, R88, -INF , P1 ;  /* 0xff80000058277808 */ /* 0x010fe40000800000 */
[----:B------:R-:W-:Y:S02]  /*3a40*/  FMNMX.FTZ R34, R64, R35, !PT ;  /* 0x0000002340227209 */ /* 0x000fe40007810000 */
[----:B------:R-:W-:Y:S01]  /*3a50*/  ISETP.GT.AND P1, PT, R80, 0x91, PT ;  /* 0x000000915000780c */ /* 0x000fe20003f24270 */
[----:B------:R1:W-:Y:S01]  /*3a60*/  MUFU.TANH R100, R45 ;  /* 0x0000002d00647308 */ /* 0x0003e20000002400 */
[----:B-----5:R-:W-:Y:S02]  /*3a70*/  FSEL R35, R82, -INF , P2 ;  /* 0xff80000052237808 */ /* 0x020fe40001000000 */
[----:B--2---:R-:W-:Y:S02]  /*3a80*/  FMNMX.FTZ R38, R39, R34, !PT ;  /* 0x0000002227267209 */ /* 0x004fe40007810000 */
[----:B------:R-:W-:-:S02]  /*3a90*/  ISETP.GT.AND P2, PT, R80, 0x98, PT ;  /* 0x000000985000780c */ /* 0x000fc40003f44270 */
[----:B------:R-:W-:Y:S01]  /*3aa0*/  FSEL R34, R84, -INF , P1 ;  /* 0xff80000054227808 */ /* 0x000fe20000800000 */
[----:B------:R-:W-:Y:S01]  /*3ab0*/  MUFU.TANH R108, R24 ;  /* 0x00000018006c7308 */ /* 0x000fe20000002400 */
[----:B------:R-:W-:Y:S01]  /*3ac0*/  FMNMX.FTZ R105, R35, R38, !PT ;  /* 0x0000002623697209 */ /* 0x000fe20007810000 */
[----:B------:R-:W-:Y:S01]  /*3ad0*/  FMUL.FTZ R84, R0, R33 ;  /* 0x0000002100547220 */ /* 0x000fe20000410000 */
[----:B------:R-:W-:Y:S02]  /*3ae0*/  ISETP.GT.AND P1, PT, R80, 0x99, PT ;  /* 0x000000995000780c */ /* 0x000fe40003f24270 */
[----:B------:R-:W-:Y:S01]  /*3af0*/  FSEL R38, R86, -INF , P2 ;  /* 0xff80000056267808 */ /* 0x000fe20001000000 */
[----:B------:R-:W-:Y:S01]  /*3b00*/  FMUL.FTZ R86, R0, R37 ;  /* 0x0000002500567220 */ /* 0x000fe20000410000 */
[----:B------:R-:W-:Y:S01]  /*3b10*/  FMNMX.FTZ R105, R34, R105, !PT ;  /* 0x0000006922697209 */ /* 0x000fe20007810000 */
[----:B------:R-:W2:Y:S01]  /*3b20*/  MUFU.TANH R3, R3 ;  /* 0x0000000300037308 */ /* 0x000ea20000002400 */
[----:B0-----:R-:W-:-:S02]  /*3b30*/  FSEL R26, R26, -INF , P1 ;  /* 0xff8000001a1a7808 */ /* 0x001fc40000800000 */
[----:B------:R-:W-:-:S04]  /*3b40*/  FMNMX.FTZ R105, R38, R105, !PT ;  /* 0x0000006926697209 */ /* 0x000fc80007810000 */
[----:B------:R-:W-:Y:S01]  /*3b50*/  FMNMX.FTZ R105, R26, R105, !PT ;  /* 0x000000691a697209 */ /* 0x000fe20007810000 */
[----:B------:R-:W0:Y:S04]  /*3b60*/  MUFU.TANH R4, R4 ;  /* 0x0000000400047308 */ /* 0x000e280000002400 */
[----:B------:R-:W3:Y:S04]  /*3b70*/  SHFL.BFLY PT, R44, R105, 0x2, 0x1f ;  /* 0x0c401f00692c7f89 */ /* 0x000ee800000e0000 */
[----:B------:R-:W4:Y:S08]  /*3b80*/  MUFU.TANH R5, R5 ;  /* 0x0000000500057308 */ /* 0x000f300000002400 */
[----:B------:R-:W5:Y:S08]  /*3b90*/  MUFU.TANH R6, R6 ;  /* 0x0000000600067308 */ /* 0x000f700000002400 */
[----:B------:R-:W5:Y:S01]  /*3ba0*/  MUFU.TANH R7, R7 ;  /* 0x0000000700077308 */ /* 0x000f620000002400 */
[----:B---3--:R-:W-:-:S07]  /*3bb0*/  FMNMX.FTZ R44, R105, R44, !PT ;  /* 0x0000002c692c7209 */ /* 0x008fce0007810000 */
[----:B------:R3:W-:Y:S01]  /*3bc0*/  MUFU.TANH R105, R25 ;  /* 0x0000001900697308 */ /* 0x0007e20000002400 */
[----:B-1----:R-:W1:Y:S07]  /*3bd0*/  SHFL.BFLY PT, R45, R44, 0x1, 0x1f ;  /* 0x0c201f002c2d7f89 */ /* 0x002e6e00000e0000 */
[----:B------:R-:W5:Y:S01]  /*3be0*/  MUFU.TANH R8, R8 ;  /* 0x0000000800087308 */ /* 0x000f620000002400 */
[----:B---3--:R-:W-:-:S07]  /*3bf0*/  IMAD.U32 R25, RZ, RZ, UR6 ;  /* 0x00000006ff197e24 */ /* 0x008fce000f8e00ff */
[----:B------:R-:W3:Y:S08]  /*3c00*/  MUFU.TANH R10, R10 ;  /* 0x0000000a000a7308 */ /* 0x000ef00000002400 */
[----:B------:R5:W-:Y:S01]  /*3c10*/  MUFU.TANH R102, R48 ;  /* 0x0000003000667308 */ /* 0x000be20000002400 */
[----:B-1----:R-:W-:-:S04]  /*3c20*/  FMNMX.FTZ R120, R44, R45, !PT ;  /* 0x0000002d2c787209 */ /* 0x002fc80007810000 */
[C---:B------:R-:W-:Y:S01]  /*3c30*/  FSETP.NEU.FTZ.AND P1, PT, R120.reuse, -INF , PT ;  /* 0xff8000007800780b */ /* 0x040fe20003f3d000 */
[----:B------:R-:W-:-:S02]  /*3c40*/  FFMA.FTZ R24, R120, R25, -8 ;  /* 0xc100000078187423 */ /* 0x000fc40000010019 */
[----:B------:R-:W-:Y:S03]  /*3c50*/  MUFU.TANH R9, R9 ;  /* 0x0000000900097308 */ /* 0x000fe60000002400 */
[----:B------:R-:W-:-:S05]  /*3c60*/  FSEL R24, R24, RZ, P1 ;  /* 0x000000ff18187208 */ /* 0x000fca0000800000 */
[----:B------:R-:W-:Y:S01]  /*3c70*/  FFMA.FTZ R32, R95, UR6, -R24 ;  /* 0x000000065f207c23 */ /* 0x000fe20008010818 */
[----:B------:R-:W-:Y:S01]  /*3c80*/  VIADDMNMX R95, R76, R81, R78, PT ;  /* 0x000000514c5f7246 */ /* 0x000fe2000380014e */
[----:B------:R-:W1:Y:S01]  /*3c90*/  MUFU.TANH R11, R11 ;  /* 0x0000000b000b7308 */ /* 0x000e620000002400 */
[----:B------:R-:W-:-:S01]  /*3ca0*/  FFMA.FTZ R87, R87, UR6, -R24 ;  /* 0x0000000657577c23 */ /* 0x000fc20008010818 */
[--C-:B------:R-:W-:Y:S01]  /*3cb0*/  FFMA.FTZ R69, R69, UR6, -R24.reuse ;  /* 0x0000000645457c23 */ /* 0x100fe20008010818 */
[----:B------:R-:W-:Y:S01]  /*3cc0*/  ISETP.GT.AND P1, PT, R95, RZ, PT ;  /* 0x000000ff5f00720c */ /* 0x000fe20003f24270 */
[--C-:B------:R-:W-:Y:S01]  /*3cd0*/  FFMA.FTZ R75, R75, UR6, -R24.reuse ;  /* 0x000000064b4b7c23 */ /* 0x100fe20008010818 */
[----:B------:R-:W-:Y:S01]  /*3ce0*/  ISETP.GT.AND P2, PT, R95, 0x1, PT ;  /* 0x000000015f00780c */ /* 0x000fe20003f44270 */
[--C-:B------:R-:W-:Y:S01]  /*3cf0*/  FFMA.FTZ R71, R71, UR6, -R24.reuse ;  /* 0x0000000647477c23 */ /* 0x100fe20008010818 */
[----:B------:R-:W-:Y:S01]  /*3d00*/  ISETP.GT.AND P3, PT, R95, 0x8, PT ;  /* 0x000000085f00780c */ /* 0x000fe20003f64270 */
[----:B------:R3:W-:Y:S01]  /*3d10*/  MUFU.TANH R104, R49 ;  /* 0x0000003100687308 */ /* 0x0007e20000002400 */
[----:B--2---:R-:W-:Y:S01]  /*3d20*/  FSEL R44, R3, -INF , P1 ;  /* 0xff800000032c7808 */ /* 0x004fe20000800000 */
[--C-:B------:R-:W-:Y:S01]  /*3d30*/  FFMA.FTZ R3, R91, UR6, -R24.reuse ;  /* 0x000000065b037c23 */ /* 0x100fe20008010818 */
[----:B0-----:R-:W-:Y:S01]  /*3d40*/  FSEL R45, R4, -INF , P2 ;  /* 0xff800000042d7808 */ /* 0x001fe20001000000 */
[--C-:B------:R-:W-:Y:S01]  /*3d50*/  FFMA.FTZ R93, R93, UR6, -R24.reuse ;  /* 0x000000065d5d7c23 */ /* 0x100fe20008010818 */
[----:B------:R-:W-:Y:S01]  /*3d60*/  ISETP.GT.AND P1, PT, R95, 0x9, PT ;  /* 0x000000095f00780c */ /* 0x000fe20003f24270 */
[--C-:B------:R-:W-:Y:S01]  /*3d70*/  FFMA.FTZ R25, R103, UR6, -R24.reuse ;  /* 0x0000000667197c23 */ /* 0x100fe20008010818 */
[----:B----4-:R-:W-:Y:S01]  /*3d80*/  FSEL R37, R5, -INF , P3 ;  /* 0xff80000005257808 */ /* 0x010fe20001800000 */
[----:B------:R-:W-:Y:S01]  /*3d90*/  MUFU.TANH R12, R12 ;  /* 0x0000000c000c7308 */ /* 0x000fe20000002400 */
[----:B-----5:R-:W-:Y:S01]  /*3da0*/  FMNMX.FTZ R48, R44, R45, !PT ;  /* 0x0000002d2c307209 */ /* 0x020fe20007810000 */
[--C-:B------:R-:W-:Y:S01]  /*3db0*/  FFMA.FTZ R29, R99, UR6, -R24.reuse ;  /* 0x00000006631d7c23 */ /* 0x100fe20008010818 */
[----:B------:R-:W-:Y:S01]  /*3dc0*/  ISETP.GT.AND P2, PT, R95, 0x10, PT ;  /* 0x000000105f00780c */ /* 0x000fe20003f44270 */
[--C-:B------:R-:W-:Y:S01]  /*3dd0*/  FFMA.FTZ R33, R97, UR6, -R24.reuse ;  /* 0x0000000661217c23 */ /* 0x100fe20008010818 */
[----:B------:R-:W-:Y:S01]  /*3de0*/  FSEL R36, R6, -INF , P1 ;  /* 0xff80000006247808 */ /* 0x000fe20000800000 */
[--C-:B------:R-:W-:Y:S01]  /*3df0*/  FFMA.FTZ R6, R89, UR6, -R24.reuse ;  /* 0x0000000659067c23 */ /* 0x100fe20008010818 */
[----:B------:R-:W-:Y:S01]  /*3e00*/  FMNMX.FTZ R5, R37, R48, !PT ;  /* 0x0000003025057209 */ /* 0x000fe20007810000 */
[----:B------:R-:W0:Y:S01]  /*3e10*/  MUFU.TANH R13, R13 ;  /* 0x0000000d000d7308 */ /* 0x000e220000002400 */
[----:B------:R-:W-:Y:S01]  /*3e20*/  ISETP.GT.AND P1, PT, R95, 0x11, PT ;  /* 0x000000115f00780c */ /* 0x000fe20003f24270 */
[--C-:B------:R-:W-:Y:S01]  /*3e30*/  FFMA.FTZ R42, R42, UR6, -R24.reuse ;  /* 0x000000062a2a7c23 */ /* 0x100fe20008010818 */
[----:B------:R-:W-:Y:S01]  /*3e40*/  FSEL R48, R7, -INF , P2 ;  /* 0xff80000007307808 */ /* 0x000fe20001000000 */
[--C-:B------:R-:W-:Y:S01]  /*3e50*/  FFMA.FTZ R41, R41, UR6, -R24.reuse ;  /* 0x0000000629297c23 */ /* 0x100fe20008010818 */
[----:B------:R-:W-:Y:S01]  /*3e60*/  FMNMX.FTZ R5, R36, R5, !PT ;  /* 0x0000000524057209 */ /* 0x000fe20007810000 */
[--C-:B------:R-:W-:Y:S01]  /*3e70*/  FFMA.FTZ R27, R27, UR6, -R24.reuse ;  /* 0x000000061b1b7c23 */ /* 0x100fe20008010818 */
[----:B---3--:R-:W-:Y:S01]  /*3e80*/  FSEL R49, R8, -INF , P1 ;  /* 0xff80000008317808 */ /* 0x008fe20000800000 */
[----:B------:R2:W-:Y:S01]  /*3e90*/  MUFU.TANH R106, R52 ;  /* 0x00000034006a7308 */ /* 0x0005e20000002400 */
[----:B------:R-:W-:Y:S01]  /*3ea0*/  ISETP.GT.AND P2, PT, R95, 0x18, PT ;  /* 0x000000185f00780c */ /* 0x000fe20003f44270 */
[--C-:B------:R-:W-:Y:S01]  /*3eb0*/  FFMA.FTZ R30, R30, UR6, -R24.reuse ;  /* 0x000000061e1e7c23 */ /* 0x100fe20008010818 */
[----:B------:R-:W-:Y:S01]  /*3ec0*/  FMNMX.FTZ R8, R48, R5, !PT ;  /* 0x0000000530087209 */ /* 0x000fe20007810000 */
[--C-:B------:R-:W-:Y:S01]  /*3ed0*/  FFMA.FTZ R31, R31, UR6, -R24.reuse ;  /* 0x000000061f1f7c23 */ /* 0x100fe20008010818 */
[----:B------:R-:W-:Y:S01]  /*3ee0*/  ISETP.GT.AND P1, PT, R95, 0x19, PT ;  /* 0x000000195f00780c */ /* 0x000fe20003f24270 */
[--C-:B------:R-:W-:Y:S01]  /*3ef0*/  FFMA.FTZ R55, R55, UR6, -R24.reuse ;  /* 0x0000000637377c23 */ /* 0x100fe20008010818 */
[----:B------:R-:W-:Y:S01]  /*3f00*/  FMNMX.FTZ R5, R49, R8, !PT ;  /* 0x0000000831057209 */ /* 0x000fe20007810000 */
[----:B------:R-:W3:Y:S01]  /*3f10*/  MUFU.TANH R14, R14 ;  /* 0x0000000e000e7308 */ /* 0x000ee20000002400 */
[----:B--2---:R-:W-:Y:S01]  /*3f20*/  FSEL R52, R10, -INF , P2 ;  /* 0xff8000000a347808 */ /* 0x004fe20001000000 */
[--C-:B------:R-:W-:Y:S01]  /*3f30*/  FFMA.FTZ R65, R65, UR6, -R24.reuse ;  /* 0x0000000641417c23 */ /* 0x100fe20008010818 */
[----:B------:R-:W-:Y:S01]  /*3f40*/  ISETP.GT.AND P2, PT, R95, 0x20, PT ;  /* 0x000000205f00780c */ /* 0x000fe20003f44270 */
[--C-:B------:R-:W-:Y:S01]  /*3f50*/  FFMA.FTZ R64, R64, UR6, -R24.reuse ;  /* 0x0000000640407c23 */ /* 0x100fe20008010818 */
[----:B------:R-:W-:Y:S01]  /*3f60*/  FMNMX.FTZ R8, R52, R5, !PT ;  /* 0x0000000534087209 */ /* 0x000fe20007810000 */
[--C-:B------:R-:W-:Y:S01]  /*3f70*/  FFMA.FTZ R39, R39, UR6, -R24.reuse ;  /* 0x0000000627277c23 */ /* 0x100fe20008010818 */
[----:B-1----:R-:W-:Y:S01]  /*3f80*/  FSEL R76, R11, -INF , P2 ;  /* 0xff8000000b4c7808 */ /* 0x002fe20001000000 */
[----:B------:R1:W-:Y:S01]  /*3f90*/  MUFU.TANH R107, R53 ;  /* 0x00000035006b7308 */ /* 0x0003e20000002400 */
[----:B------:R-:W-:Y:S01]  /*3fa0*/  ISETP.GT.AND P2, PT, R95, 0x28, PT ;  /* 0x000000285f00780c */ /* 0x000fe20003f44270 */
[--C-:B------:R-:W-:Y:S01]  /*3fb0*/  FFMA.FTZ R11, R83, UR6, -R24.reuse ;  /* 0x00000006530b7c23 */ /* 0x100fe20008010818 */
[----:B------:R-:W-:-:S01]  /*3fc0*/  FFMA.FTZ R35, R35, UR6, -R24 ;  /* 0x0000000623237c23 */ /* 0x000fc20008010818 */
[--C-:B------:R-:W-:Y:S01]  /*3fd0*/  FFMA.FTZ R34, R34, UR6, -R24.reuse ;  /* 0x0000000622227c23 */ /* 0x100fe20008010818 */
[----:B0-----:R-:W-:Y:S01]  /*3fe0*/  FSEL R80, R13, -INF , P2 ;  /* 0xff8000000d507808 */ /* 0x001fe20001000000 */
[----:B------:R-:W-:Y:S01]  /*3ff0*/  FFMA.FTZ R38, R38, UR6, -R24 ;  /* 0x0000000626267c23 */ /* 0x000fe20008010818 */
[----:B------:R-:W-:Y:S01]  /*4000*/  ISETP.GT.AND P2, PT, R95, 0x30, PT ;  /* 0x000000305f00780c */ /* 0x000fe20003f44270 */
[----:B------:R-:W0:Y:S01]  /*4010*/  MUFU.TANH R15, R15 ;  /* 0x0000000f000f7308 */ /* 0x000e220000002400 */
[----:B-1----:R-:W-:-:S02]  /*4020*/  FSEL R53, R9, -INF , P1 ;  /* 0xff80000009357808 */ /* 0x002fc40000800000 */
[----:B------:R-:W-:Y:S02]  /*4030*/  ISETP.GT.AND P1, PT, R95, 0x21, PT ;  /* 0x000000215f00780c */ /* 0x000fe40003f24270 */
[----:B------:R-:W-:Y:S01]  /*4040*/  FMNMX.FTZ R7, R53, R8, !PT ;  /* 0x0000000835077209 */ /* 0x000fe20007810000 */
[--C-:B------:R-:W-:Y:S01]  /*4050*/  FFMA.FTZ R8, R85, UR6, -R24.reuse ;  /* 0x0000000655087c23 */ /* 0x100fe20008010818 */
[----:B------:R-:W-:Y:S01]  /*4060*/  FSEL R78, R12, -INF , P1 ;  /* 0xff8000000c4e7808 */ /* 0x000fe20000800000 */
[----:B------:R-:W1:Y:S01]  /*4070*/  MUFU.TANH R20, R20 ;  /* 0x0000001400147308 */ /* 0x000e620000002400 */
[----:B------:R-:W-:Y:S01]  /*4080*/  FMNMX.FTZ R7, R76, R7, !PT ;  /* 0x000000074c077209 */ /* 0x000fe20007810000 */
[----:B------:R-:W-:Y:S01]  /*4090*/  FFMA.FTZ R85, R43, UR6, -R24 ;  /* 0x000000062b557c23 */ /* 0x000fe20008010818 */
[----:B------:R-:W-:Y:S02]  /*40a0*/  ISETP.GT.AND P1, PT, R95, 0x29, PT ;  /* 0x000000295f00780c */ /* 0x000fe40003f24270 */
[----:B------:R-:W-:-:S02]  /*40b0*/  FMNMX.FTZ R7, R78, R7, !PT ;  /* 0x000000074e077209 */ /* 0x000fc40007810000 */
[----:B---3--:R-:W-:Y:S01]  /*40c0*/  FSEL R81, R14, -INF , P1 ;  /* 0xff8000000e517808 */ /* 0x008fe20000800000 */
[----:B------:R-:W2:Y:S01]  /*40d0*/  MUFU.TANH R72, R72 ;  /* 0x0000004800487308 */ /* 0x000ea20000002400 */
[----:B------:R-:W-:Y:S02]  /*40e0*/  FMNMX.FTZ R10, R80, R7, !PT ;  /* 0x00000007500a7209 */ /* 0x000fe40007810000 */
[----:B------:R-:W-:Y:S02]  /*40f0*/  ISETP.GT.AND P1, PT, R95, 0x31, PT ;  /* 0x000000315f00780c */ /* 0x000fe40003f24270 */
[----:B0-----:R-:W-:Y:S02]  /*4100*/  FSEL R82, R15, -INF , P2 ;  /* 0xff8000000f527808 */ /* 0x001fe40001000000 */
[----:B------:R-:W-:Y:S01]  /*4110*/  FMNMX.FTZ R9, R81, R10, !PT ;  /* 0x0000000a51097209 */ /* 0x000fe20007810000 */
[----:B------:R-:W0:Y:S01]  /*4120*/  MUFU.TANH R21, R21 ;  /* 0x0000001500157308 */ /* 0x000e220000002400 */
[----:B------:R-:W-:Y:S01]  /*4130*/  ISETP.GT.AND P2, PT, R95, 0x38, PT ;  /* 0x000000385f00780c */ /* 0x000fe20003f44270 */
[----:B------:R-:W-:Y:S01]  /*4140*/  FFMA.FTZ R10, R79, UR6, -R24 ;  /* 0x000000064f0a7c23 */ /* 0x000fe20008010818 */
[----:B-1----:R-:W-:-:S02]  /*4150*/  FSEL R83, R20, -INF , P1 ;  /* 0xff80000014537808 */ /* 0x002fc40000800000 */
[----:B------:R-:W-:Y:S02]  /*4160*/  FMNMX.FTZ R12, R82, R9, !PT ;  /* 0x00000009520c7209 */ /* 0x000fe40007810000 */
[----:B------:R-:W-:Y:S01]  /*4170*/  ISETP.GT.AND P1, PT, R95, 0x39, PT ;  /* 0x000000395f00780c */ /* 0x000fe20003f24270 */
[----:B------:R-:W1:Y:S01]  /*4180*/  MUFU.TANH R73, R73 ;  /* 0x0000004900497308 */ /* 0x000e620000002400 */
[----:B--2---:R-:W-:Y:S02]  /*4190*/  FSEL R72, R72, -INF , P2 ;  /* 0xff80000048487808 */ /* 0x004fe40001000000 */
[----:B------:R-:W-:Y:S02]  /*41a0*/  FMNMX.FTZ R9, R83, R12, !PT ;  /* 0x0000000c53097209 */ /* 0x000fe40007810000 */
[----:B------:R-:W-:Y:S02]  /*41b0*/  ISETP.GT.AND P2, PT, R95, 0x40, PT ;  /* 0x000000405f00780c */ /* 0x000fe40003f44270 */
[----:B------:R-:W-:Y:S01]  /*41c0*/  FMNMX.FTZ R12, R72, R9, !PT ;  /* 0x00000009480c7209 */ /* 0x000fe20007810000 */
[----:B------:R-:W-:Y:S01]  /*41d0*/  MUFU.TANH R56, R56 ;  /* 0x0000003800387308 */ /* 0x000fe20000002400 */
[----:B0-----:R-:W-:Y:S01]  /*41e0*/  FSEL R79, R21, -INF , P1 ;  /* 0xff800000154f7808 */ /* 0x001fe20000800000 */
[----:B------:R-:W-:Y:S01]  /*41f0*/  FFMA.FTZ R21, R68, UR6, -R24 ;  /* 0x0000000644157c23 */ /* 0x000fe20008010818 */
[----:B------:R-:W-:-:S02]  /*4200*/  ISETP.GT.AND P1, PT, R95, 0x41, PT ;  /* 0x000000415f00780c */ /* 0x000fc40003f24270 */
[----:B------:R-:W-:-:S03]  /*4210*/  FMNMX.FTZ R12, R79, R12, !PT ;  /* 0x0000000c4f0c7209 */ /* 0x000fc60007810000 */
[----:B------:R-:W0:Y:S01]  /*4220*/  MUFU.TANH R57, R57 ;  /* 0x0000003900397308 */ /* 0x000e220000002400 */
[----:B-1----:R-:W-:Y:S02]  /*4230*/  FSEL R73, R73, -INF , P2 ;  /* 0xff80000049497808 */ /* 0x002fe40001000000 */
[----:B------:R-:W-:Y:S02]  /*4240*/  ISETP.GT.AND P2, PT, R95, 0x48, PT ;  /* 0x000000485f00780c */ /* 0x000fe40003f44270 */
[----:B------:R-:W-:-:S03]  /*4250*/  FMNMX.FTZ R14, R73, R12, !PT ;  /* 0x0000000c490e7209 */ /* 0x000fc60007810000 */
[----:B------:R-:W1:Y:S08]  /*4260*/  MUFU.TANH R58, R58 ;  /* 0x0000003a003a7308 */ /* 0x000e700000002400 */
[----:B------:R-:W2:Y:S01]  /*4270*/  MUFU.TANH R59, R59 ;  /* 0x0000003b003b7308 */ /* 0x000ea20000002400 */
[----:B0-----:R-:W-:Y:S02]  /*4280*/  FSEL R57, R57, -INF , P2 ;  /* 0xff80000039397808 */ /* 0x001fe40001000000 */
[----:B------:R-:W-:-:S05]  /*4290*/  ISETP.GT.AND P2, PT, R95, 0x50, PT ;  /* 0x000000505f00780c */ /* 0x000fca0003f44270 */
[----:B------:R0:W-:Y:S08]  /*42a0*/  MUFU.EX2 R7, R11 ;  /* 0x0000000b00077308 */ /* 0x0001f00000000800 */
[----:B------:R-:W-:Y:S01]  /*42b0*/  MUFU.TANH R60, R60 ;  /* 0x0000003c003c7308 */ /* 0x000fe20000002400 */
[----:B0-----:R-:W-:-:S01]  /*42c0*/  FFMA.FTZ R11, R77, UR6, -R24 ;  /* 0x000000064d0b7c23 */ /* 0x001fc20008010818 */
[----:B------:R-:W-:Y:S01]  /*42d0*/  FSEL R77, R56, -INF , P1 ;  /* 0xff800000384d7808 */ /* 0x000fe20000800000 */
[----:B------:R-:W-:-:S01]  /*42e0*/  FFMA.FTZ R56, R51, UR6, -R24 ;  /* 0x0000000633387c23 */ /* 0x000fc20008010818 */
[----:B------:R-:W-:-:S02]  /*42f0*/  ISETP.GT.AND P1, PT, R95, 0x49, PT ;  /* 0x000000495f00780c */ /* 0x000fc40003f24270 */
[----:B------:R-:W-:Y:S02]  /*4300*/  FMNMX.FTZ R14, R77, R14, !PT ;  /* 0x0000000e4d0e7209 */ /* 0x000fe40007810000 */
[----:B------:R-:W0:Y:S01]  /*4310*/  MUFU.TANH R62, R62 ;  /* 0x0000003e003e7308 */ /* 0x000e220000002400 */
[----:B-1----:R-:W-:Y:S02]  /*4320*/  FSEL R58, R58, -INF , P1 ;  /* 0xff8000003a3a7808 */ /* 0x002fe40000800000 */
[----:B------:R-:W-:Y:S02]  /*4330*/  FMNMX.FTZ R13, R57, R14, !PT ;  /* 0x0000000e390d7209 */ /* 0x000fe40007810000 */
[----:B------:R-:W-:Y:S02]  /*4340*/  ISETP.GT.AND P1, PT, R95, 0x51, PT ;  /* 0x000000515f00780c */ /* 0x000fe40003f24270 */
[----:B--2---:R-:W-:Y:S01]  /*4350*/  FSEL R59, R59, -INF , P2 ;  /* 0xff8000003b3b7808 */ /* 0x004fe20001000000 */
[----:B------:R-:W-:Y:S01]  /*4360*/  MUFU.TANH R61, R61 ;  /* 0x0000003d003d7308 */ /* 0x000fe20000002400 */
[----:B------:R-:W-:Y:S01]  /*4370*/  FMNMX.FTZ R14, R58, R13, !PT ;  /* 0x0000000d3a0e7209 */ /* 0x000fe20007810000 */
[----:B------:R-:W-:Y:S01]  /*4380*/  FFMA.FTZ R13, R70, UR6, -R24 ;  /* 0x00000006460d7c23 */ /* 0x000fe20008010818 */
[----:B------:R-:W-:-:S02]  /*4390*/  ISETP.GT.AND P2, PT, R95, 0x58, PT ;  /* 0x000000585f00780c */ /* 0x000fc40003f44270 */
[----:B------:R-:W-:-:S03]  /*43a0*/  FMNMX.FTZ R20, R59, R14, !PT ;  /* 0x0000000e3b147209 */ /* 0x000fc60007810000 */
[----:B------:R-:W1:Y:S01]  /*43b0*/  MUFU.TANH R63, R63 ;  /* 0x0000003f003f7308 */ /* 0x000e620000002400 */
[----:B0-----:R-:W-:Y:S02]  /*43c0*/  FSEL R89, R62, -INF , P2 ;  /* 0xff8000003e597808 */ /* 0x001fe40001000000 */
[----:B------:R-:W-:-:S05]  /*43d0*/  ISETP.GT.AND P2, PT, R95, 0x60, PT ;  /* 0x000000605f00780c */ /* 0x000fca0003f44270 */
[----:B------:R-:W0:Y:S08]  /*43e0*/  MUFU.TANH R40, R40 ;  /* 0x0000002800287308 */ /* 0x000e300000002400 */
[----:B------:R2:W-:Y:S01]  /*43f0*/  MUFU.EX2 R5, R87 ;  /* 0x0000005700057308 */ /* 0x0005e20000000800 */
[----:B-1----:R-:W-:Y:S02]  /*4400*/  FSEL R91, R63, -INF , P2 ;  /* 0xff8000003f5b7808 */ /* 0x002fe40001000000 */
[----:B------:R-:W-:-:S05]  /*4410*/  ISETP.GT.AND P2, PT, R95, 0x68, PT ;  /* 0x000000685f00780c */ /* 0x000fca0003f44270 */
[----:B------:R-:W1:Y:S01]  /*4420*/  MUFU.TANH R96, R96 ;  /* 0x0000006000607308 */ /* 0x000e620000002400 */
[----:B--2---:R-:W-:Y:S02]  /*4430*/  FSEL R87, R60, -INF , P1 ;  /* 0xff8000003c577808 */ /* 0x004fe40000800000 */
[----:B------:R-:W-:Y:S02]  /*4440*/  ISETP.GT.AND P1, PT, R95, 0x59, PT ;  /* 0x000000595f00780c */ /* 0x000fe40003f24270 */
[----:B------:R-:W-:Y:S02]  /*4450*/  FMNMX.FTZ R20, R87, R20, !PT ;  /* 0x0000001457147209 */ /* 0x000fe40007810000 */
[----:B------:R-:W-:Y:S01]  /*4460*/  FSEL R90, R61, -INF , P1 ;  /* 0xff8000003d5a7808 */ /* 0x000fe20000800000 */
[----:B------:R2:W3:Y:S01]  /*4470*/  MUFU.TANH R109, R28 ;  /* 0x0000001c006d7308 */ /* 0x0004e20000002400 */
[----:B------:R-:W-:Y:S02]  /*4480*/  FMNMX.FTZ R15, R89, R20, !PT ;  /* 0x00000014590f7209 */ /* 0x000fe40007810000 */
[----:B------:R-:W-:-:S02]  /*4490*/  ISETP.GT.AND P1, PT, R95, 0x61, PT ;  /* 0x000000615f00780c */ /* 0x000fc40003f24270 */
[----:B------:R-:W-:Y:S02]  /*44a0*/  FMNMX.FTZ R20, R90, R15, !PT ;  /* 0x0000000f5a147209 */ /* 0x000fe40007810000 */
[----:B0-----:R-:W-:Y:S01]  /*44b0*/  FSEL R88, R40, -INF , P1 ;  /* 0xff80000028587808 */ /* 0x001fe20000800000 */
[----:B------:R-:W0:Y:S01]  /*44c0*/  MUFU.TANH R98, R98 ;  /* 0x0000006200627308 */ /* 0x000e220000002400 */
[----:B------:R-:W-:Y:S01]  /*44d0*/  FMNMX.FTZ R15, R91, R20, !PT ;  /* 0x000000145b0f7209 */ /* 0x000fe20007810000 */
[----:B--2---:R-:W-:Y:S01]  /*44e0*/  FFMA.FTZ R28, R101, UR6, -R24 ;  /* 0x00000006651c7c23 */ /* 0x004fe20008010818 */
[C---:B------:R-:W-:Y:S02]  /*44f0*/  ISETP.GT.AND P1, PT, R95.reuse, 0x69, PT ;  /* 0x000000695f00780c */ /* 0x040fe40003f24270 */
[----:B-1----:R-:W-:Y:S02]  /*4500*/  FSEL R62, R96, -INF , P2 ;  /* 0xff800000603e7808 */ /* 0x002fe40001000000 */
[----:B------:R-:W-:Y:S01]  /*4510*/  FMNMX.FTZ R15, R88, R15, !PT ;  /* 0x0000000f580f7209 */ /* 0x000fe20007810000 */
[----:B------:R-:W-:Y:S01]  /*4520*/  MUFU.TANH R92, R92 ;  /* 0x0000005c005c7308 */ /* 0x000fe20000002400 */
[----:B------:R-:W-:-:S02]  /*4530*/  ISETP.GT.AND P2, PT, R95, 0x70, PT ;  /* 0x000000705f00780c */ /* 0x000fc40003f44270 */
[----:B------:R-:W-:Y:S02]  /*4540*/  FSEL R60, R100, -INF , P1 ;  /* 0xff800000643c7808 */ /* 0x000fe40000800000 */
[----:B------:R-:W-:Y:S02]  /*4550*/  CS2R R100, SRZ ;  /* 0x0000000000647805 */ /* 0x000fe4000001ff00 */
[----:B------:R-:W-:Y:S02]  /*4560*/  FMNMX.FTZ R15, R62, R15, !PT ;  /* 0x0000000f3e0f7209 */ /* 0x000fe40007810000 */
[----:B------:R-:W-:Y:S01]  /*4570*/  ISETP.GT.AND P1, PT, R95, 0x71, PT ;  /* 0x000000715f00780c */ /* 0x000fe20003f24270 */
[----:B------:R1:W-:Y:S01]  /*4580*/  MUFU.EX2 R20, R69 ;  /* 0x0000004500147308 */ /* 0x0003e20000000800 */
[----:B------:R-:W-:Y:S02]  /*4590*/  FSEL R61, R102, -INF , P2 ;  /* 0xff800000663d7808 */ /* 0x000fe40001000000 */
[----:B------:R-:W-:-:S02]  /*45a0*/  CS2R R102, SRZ ;  /* 0x0000000000667805 */ /* 0x000fc4000001ff00 */
[----:B------:R-:W-:Y:S01]  /*45b0*/  FMNMX.FTZ R40, R60, R15, !PT ;  /* 0x0000000f3c287209 */ /* 0x000fe20007810000 */
[----:B------:R-:W-:Y:S01]  /*45c0*/  FFMA.FTZ R15, R47, UR6, -R24 ;  /* 0x000000062f0f7c23 */ /* 0x000fe20008010818 */
[----:B------:R-:W-:Y:S02]  /*45d0*/  ISETP.GT.AND P2, PT, R95, 0x78, PT ;  /* 0x000000785f00780c */ /* 0x000fe40003f44270 */
[----:B------:R-:W-:Y:S01]  /*45e0*/  FSEL R63, R104, -INF , P1 ;  /* 0xff800000683f7808 */ /* 0x000fe20000800000 */
[----:B------:R-:W2:Y:S01]  /*45f0*/  MUFU.TANH R84, R84 ;  /* 0x0000005400547308 */ /* 0x000ea20000002400 */
[----:B------:R-:W-:Y:S02]  /*4600*/  FMNMX.FTZ R40, R61, R40, !PT ;  /* 0x000000283d287209 */ /* 0x000fe40007810000 */
[----:B------:R-:W-:Y:S02]  /*4610*/  ISETP.GT.AND P1, PT, R95, 0x79, PT ;  /* 0x000000795f00780c */ /* 0x000fe40003f24270 */
[----:B------:R-:W-:-:S02]  /*4620*/  FSEL R51, R106, -INF , P2 ;  /* 0xff8000006a337808 */ /* 0x000fc40001000000 */
[----:B------:R-:W-:Y:S01]  /*4630*/  FMNMX.FTZ R40, R63, R40, !PT ;  /* 0x000000283f287209 */ /* 0x000fe20007810000 */
[----:B------:R4:W-:Y:S01]  /*4640*/  MUFU.EX2 R9, R11 ;  /* 0x0000000b00097308 */ /* 0x0009e20000000800 */
[----:B------:R-:W-:Y:S02]  /*4650*/  ISETP.GT.AND P2, PT, R95, 0x80, PT ;  /* 0x000000805f00780c */ /* 0x000fe40003f44270 */
[----:B------:R-:W-:Y:S02]  /*4660*/  FSEL R68, R107, -INF , P1 ;  /* 0xff8000006b447808 */ /* 0x000fe40000800000 */
[----:B------:R-:W-:Y:S02]  /*4670*/  CS2R R106, SRZ ;  /* 0x00000000006a7805 */ /* 0x000fe4000001ff00 */
[----:B------:R-:W-:Y:S02]  /*4680*/  FMNMX.FTZ R47, R51, R40, !PT ;  /* 0x00000028332f7209 */ /* 0x000fe40007810000 */
[----:B------:R-:W-:Y:S01]  /*4690*/  ISETP.GT.AND P1, PT, R95, 0x81, PT ;  /* 0x000000815f00780c */ /* 0x000fe20003f24270 */
[----:B------:R-:W5:Y:S01]  /*46a0*/  MUFU.TANH R94, R94 ;  /* 0x0000005e005e7308 */ /* 0x000f620000002400 */
[----:B-1----:R-:W-:Y:S01]  /*46b0*/  FSEL R69, R108, -INF , P2 ;  /* 0xff8000006c457808 */ /* 0x002fe20001000000 */
[----:B----4-:R-:W-:Y:S01]  /*46c0*/  FFMA.FTZ R11, R74, UR6, -R24 ;  /* 0x000000064a0b7c23 */ /* 0x010fe20008010818 */
[----:B------:R-:W-:-:S02]  /*46d0*/  FMNMX.FTZ R40, R68, R47, !PT ;  /* 0x0000002f44287209 */ /* 0x000fc40007810000 */
[----:B------:R-:W-:Y:S02]  /*46e0*/  ISETP.GT.AND P2, PT, R95, 0x88, PT ;  /* 0x000000885f00780c */ /* 0x000fe40003f44270 */
[----:B------:R-:W-:Y:S01]  /*46f0*/  FSEL R47, R105, -INF , P1 ;  /* 0xff800000692f7808 */ /* 0x000fe20000800000 */
[----:B------:R-:W1:Y:S01]  /*4700*/  MUFU.TANH R86, R86 ;  /* 0x0000005600567308 */ /* 0x000e620000002400 */
[----:B------:R-:W-:Y:S02]  /*4710*/  FMNMX.FTZ R70, R69, R40, !PT ;  /* 0x0000002845467209 */ /* 0x000fe40007810000 */
[----:B------:R-:W-:Y:S02]  /*4720*/  CS2R R104, SRZ ;  /* 0x0000000000687805 */ /* 0x000fe4000001ff00 */
[----:B------:R-:W-:Y:S02]  /*4730*/  ISETP.GT.AND P1, PT, R95, 0x89, PT ;  /* 0x000000895f00780c */ /* 0x000fe40003f24270 */
[----:B---3--:R-:W-:-:S02]  /*4740*/  FSEL R43, R109, -INF , P2 ;  /* 0xff8000006d2b7808 */ /* 0x008fc40001000000 */
[----:B------:R-:W-:Y:S02]  /*4750*/  CS2R R108, SRZ ;  /* 0x00000000006c7805 */ /* 0x000fe4000001ff00 */
[----:B------:R-:W-:Y:S01]  /*4760*/  FMNMX.FTZ R74, R47, R70, !PT ;  /* 0x000000462f4a7209 */ /* 0x000fe20007810000 */
[----:B------:R3:W-:Y:S01]  /*4770*/  MUFU.EX2 R12, R75 ;  /* 0x0000004b000c7308 */ /* 0x0007e20000000800 */
[C---:B------:R-:W-:Y:S02]  /*4780*/  ISETP.GT.AND P2, PT, R95.reuse, 0x90, PT ;  /* 0x000000905f00780c */ /* 0x040fe40003f44270 */
[----:B0-----:R-:W-:Y:S02]  /*4790*/  FSEL R70, R98, -INF , P1 ;  /* 0xff80000062467808 */ /* 0x001fe40000800000 */
[----:B------:R-:W-:Y:S02]  /*47a0*/  CS2R R98, SRZ ;  /* 0x0000000000627805 */ /* 0x000fe4000001ff00 */
[----:B------:R-:W-:Y:S01]  /*47b0*/  ISETP.GT.AND P1, PT, R95, 0x91, PT ;  /* 0x000000915f00780c */ /* 0x000fe20003f24270 */
[----:B------:R0:W-:Y:S01]  /*47c0*/  MUFU.EX2 R14, R71 ;  /* 0x00000047000e7308 */ /* 0x0001e20000000800 */
[----:B---3--:R-:W-:-:S02]  /*47d0*/  FMNMX.FTZ R75, R43, R74, !PT ;  /* 0x0000004a2b4b7209 */ /* 0x008fc40007810000 */
[----:B--2---:R-:W-:Y:S02]  /*47e0*/  FSEL R74, R84, -INF , P1 ;  /* 0xff800000544a7808 */ /* 0x004fe40000800000 */
[----:B------:R-:W-:-:S03]  /*47f0*/  ISETP.GT.AND P1, PT, R95, 0x99, PT ;  /* 0x000000995f00780c */ /* 0x000fc60003f24270 */
[----:B------:R5:W-:Y:S01]  /*4800*/  MUFU.EX2 R40, R85 ;  /* 0x0000005500287308 */ /* 0x000be20000000800 */
[----:B0-----:R-:W-:Y:S02]  /*4810*/  FSEL R71, R92, -INF , P2 ;  /* 0xff8000005c477808 */ /* 0x001fe40001000000 */
[----:B------:R-:W-:Y:S02]  /*4820*/  FMNMX.FTZ R92, R70, R75, !PT ;  /* 0x0000004b465c7209 */ /* 0x000fe40007810000 */
[----:B------:R-:W-:Y:S02]  /*4830*/  ISETP.GT.AND P2, PT, R95, 0x98, PT ;  /* 0x000000985f00780c */ /* 0x000fe40003f44270 */
[----:B------:R-:W-:Y:S01]  /*4840*/  FMNMX.FTZ R75, R71, R92, !PT ;  /* 0x0000005c474b7209 */ /* 0x000fe20007810000 */
[----:B------:R0:W-:Y:S01]  /*4850*/  MUFU.EX2 R4, R93 ;  /* 0x0000005d00047308 */ /* 0x0001e20000000800 */
[----:B-----5:R-:W-:Y:S02]  /*4860*/  FSEL R85, R94, -INF , P2 ;  /* 0xff8000005e557808 */ /* 0x020fe40001000000 */
[----:B------:R-:W-:-:S02]  /*4870*/  FMNMX.FTZ R84, R74, R75, !PT ;  /* 0x0000004b4a547209 */ /* 0x000fc40007810000 */
[----:B-1----:R-:W-:Y:S02]  /*4880*/  FSEL R86, R86, -INF , P1 ;  /* 0xff80000056567808 */ /* 0x002fe40000800000 */
[----:B------:R-:W-:Y:S01]  /*4890*/  FMNMX.FTZ R75, R85, R84, !PT ;  /* 0x00000054554b7209 */ /* 0x000fe20007810000 */
[----:B------:R-:W-:-:S01]  /*48a0*/  FFMA.FTZ R84, R46, UR6, -R24 ;  /* 0x000000062e547c23 */ /* 0x000fc20008010818 */
[--C-:B------:R-:W-:Y:S01]  /*48b0*/  FFMA.FTZ R46, R50, UR6, -R24.reuse ;  /* 0x00000006322e7c23 */ /* 0x100fe20008010818 */
[----:B------:R-:W-:-:S01]  /*48c0*/  FFMA.FTZ R50, R66, UR6, -R24 ;  /* 0x0000000642327c23 */ /* 0x000fc20008010818 */
[----:B------:R-:W-:Y:S01]  /*48d0*/  FMNMX.FTZ R92, R86, R75, !PT ;  /* 0x0000004b565c7209 */ /* 0x000fe20007810000 */
[----:B------:R-:W-:-:S01]  /*48e0*/  FFMA.FTZ R75, R54, UR6, -R24 ;  /* 0x00000006364b7c23 */ /* 0x000fc20008010818 */
[--C-:B------:R-:W-:Y:S01]  /*48f0*/  FFMA.FTZ R54, R67, UR6, -R24.reuse ;  /* 0x0000000643367c23 */ /* 0x100fe20008010818 */
[----:B------:R-:W-:Y:S01]  /*4900*/  MUFU.EX2 R25, R25 ;  /* 0x0000001900197308 */ /* 0x000fe20000000800 */
[----:B------:R-:W-:-:S01]  /*4910*/  FFMA.FTZ R24, R26, UR6, -R24 ;  /* 0x000000061a187c23 */ /* 0x000fc20008010818 */
[----:B0-----:R-:W0:Y:S06]  /*4920*/  SHFL.BFLY PT, R93, R92, 0x2, 0x1f ;  /* 0x0c401f005c5d7f89 */ /* 0x001e2c00000e0000 */
[----:B------:R-:W1:Y:S08]  /*4930*/  MUFU.EX2 R28, R28 ;  /* 0x0000001c001c7308 */ /* 0x000e700000000800 */
[----:B------:R-:W-:Y:S08]  /*4940*/  MUFU.EX2 R29, R29 ;  /* 0x0000001d001d7308 */ /* 0x000ff00000000800 */
[----:B------:R-:W2:Y:S01]  /*4950*/  MUFU.EX2 R32, R32 ;  /* 0x0000002000207308 */ /* 0x000ea20000000800 */
[----:B-1----:R-:W-:-:S01]  /*4960*/  FADD.FTZ R96, R25, R28 ;  /* 0x0000001c19607221 */ /* 0x002fc20000010000 */
[----:B0-----:R-:W-:-:S05]  /*4970*/  FMNMX.FTZ R93, R92, R93, !PT ;  /* 0x0000005d5c5d7209 */ /* 0x001fca0007810000 */
[----:B------:R-:W0:Y:S01]  /*4980*/  SHFL.BFLY PT, R66, R93, 0x1, 0x1f ;  /* 0x0c201f005d427f89 */ /* 0x000e2200000e0000 */
[----:B------:R-:W-:Y:S08]  /*4990*/  MUFU.EX2 R33, R33 ;  /* 0x0000002100217308 */ /* 0x000ff00000000800 */
[----:B------:R-:W-:Y:S01]  /*49a0*/  MUFU.EX2 R3, R3 ;  /* 0x0000000300037308 */ /* 0x000fe20000000800 */
[----:B--2---:R-:W-:-:S04]  /*49b0*/  F2FP.SATFINITE.E4M3.F32.PACK_AB_MERGE_C R217, R32, R29, RZ ;  /* 0x0000001d20d9723e */ /* 0x004fc800048070ff */
[----:B------:R-:W-:-:S03]  /*49c0*/  F2FP.SATFINITE.E4M3.F32.PACK_AB_MERGE_C R217, R28, R25, R217 ;  /* 0x000000191cd9723e */ /* 0x000fc600048070d9 */
[----:B------:R-:W1:Y:S01]  /*49d0*/  MUFU.EX2 R6, R6 ;  /* 0x0000000600067308 */ /* 0x000e620000000800 */
[----:B0-----:R-:W-:Y:S01]  /*49e0*/  FMNMX.FTZ R121, R93, R66, !PT ;  /* 0x000000425d797209 */ /* 0x001fe20007810000 */
[----:B------:R-:W-:-:S06]  /*49f0*/  IMAD.U32 R66, RZ, RZ, UR6 ;  /* 0x00000006ff427e24 */ /* 0x000fcc000f8e00ff */
[----:B------:R-:W-:Y:S01]  /*4a00*/  MUFU.EX2 R8, R8 ;  /* 0x0000000800087308 */ /* 0x000fe20000000800 */
[C---:B------:R-:W-:Y:S01]  /*4a10*/  FSETP.NEU.FTZ.AND P1, PT, R121.reuse, -INF , PT ;  /* 0xff8000007900780b */ /* 0x040fe20003f3d000 */
[----:B------:R-:W-:-:S05]  /*4a20*/  FFMA.FTZ R66, R121, R66, -8 ;  /* 0xc100000079427423 */ /* 0x000fca0000010042 */
[----:B------:R-:W-:Y:S01]  /*4a30*/  FSEL R66, R66, RZ, P1 ;  /* 0x000000ff42427208 */ /* 0x000fe20000800000 */
[----:B------:R-:W0:Y:S01]  /*4a40*/  MUFU.EX2 R10, R10 ;  /* 0x0000000a000a7308 */ /* 0x000e220000000800 */
[----:B-1----:R-:W-:Y:S02]  /*4a50*/  F2FP.SATFINITE.E4M3.F32.PACK_AB_MERGE_C R219, R6, R3, RZ ;  /* 0x0000000306db723e */ /* 0x002fe400048070ff */
        /* <DEDUP_REMOVED lines=24> */
[----:B------:R-:W-:-:S01]  /*4be0*/  FFMA.FTZ R60, R60, UR6, -R66 ;  /* 0x000000063c3c7c23 */ /* 0x000fc20008010842 */
[--C-:B------:R-:W-:Y:S01]  /*4bf0*/  FFMA.FTZ R57, R57, UR6, -R66.reuse ;  /* 0x0000000639397c23 */ /* 0x100fe20008010842 */
[----:B------:R-:W-:-:S01]  /*4c00*/  FFMA.FTZ R58, R58, UR6, -R66 ;  /* 0x000000063a3a7c23 */ /* 0x000fc20008010842 */
[--C-:B------:R-:W-:Y:S01]  /*4c10*/  FFMA.FTZ R89, R89, UR6, -R66.reuse ;  /* 0x0000000659597c23 */ /* 0x100fe20008010842 */
[----:B------:R-:W-:-:S01]  /*4c20*/  FFMA.FTZ R90, R90, UR6, -R66 ;  /* 0x000000065a5a7c23 */ /* 0x000fc20008010842 */
[----:B------:R-:W-:Y:S01]  /*4c30*/  FFMA.FTZ R91, R91, UR6, -R66 ;  /* 0x000000065b5b7c23 */ /* 0x000fe20008010842 */
[----:B0-----:R-:W-:Y:S01]  /*4c40*/  F2FP.SATFINITE.E4M3.F32.PACK_AB_MERGE_C R213, R10, R7, RZ ;  /* 0x000000070ad5723e */ /* 0x001fe200048070ff */
[----:B------:R-:W0:Y:S01]  /*4c50*/  MUFU.EX2 R92, R92 ;  /* 0x0000005c005c7308 */ /* 0x000e220000000800 */
[----:B-1----:R-:W-:-:S01]  /*4c60*/  FADD.FTZ R94, R44, R45 ;  /* 0x0000002d2c5e7221 */ /* 0x002fc20000010000 */
[--C-:B------:R-:W-:Y:S01]  /*4c70*/  FFMA.FTZ R88, R88, UR6, -R66.reuse ;  /* 0x0000000658587c23 */ /* 0x100fe20008010842 */
[----:B------:R-:W-:-:S01]  /*4c80*/  FFMA.FTZ R62, R62, UR6, -R66 ;  /* 0x000000063e3e7c23 */ /* 0x000fc20008010842 */
[--C-:B------:R-:W-:Y:S01]  /*4c90*/  FFMA.FTZ R61, R61, UR6, -R66.reuse ;  /* 0x000000063d3d7c23 */ /* 0x100fe20008010842 */
[----:B------:R-:W-:-:S01]  /*4ca0*/  FFMA.FTZ R63, R63, UR6, -R66 ;  /* 0x000000063f3f7c23 */ /* 0x000fc20008010842 */
[----:B------:R-:W-:Y:S01]  /*4cb0*/  FFMA.FTZ R51, R51, UR6, -R66 ;  /* 0x0000000633337c23 */ /* 0x000fe20008010842 */
[----:B------:R-:W-:Y:S01]  /*4cc0*/  F2FP.SATFINITE.E4M3.F32.PACK_AB_MERGE_C R219, R4, R33, R219 ;  /* 0x0000002104db723e */ /* 0x000fe200048070db */
[----:B------:R-:W1:Y:S01]  /*4cd0*/  MUFU.EX2 R36, R36 ;  /* 0x0000002400247308 */ /* 0x000e620000000800 */
[----:B--2---:R-:W-:-:S01]  /*4ce0*/  FADD.FTZ R59, R67, R94 ;  /* 0x0000005e433b7221 */ /* 0x004fc20000010000 */
[--C-:B------:R-:W-:Y:S01]  /*4cf0*/  FFMA.FTZ R68, R68, UR6, -R66.reuse ;  /* 0x0000000644447c23 */ /* 0x100fe20008010842 */
[----:B------:R-:W-:-:S01]  /*4d00*/  FFMA.FTZ R69, R69, UR6, -R66 ;  /* 0x0000000645457c23 */ /* 0x000fc20008010842 */
[----:B------:R-:W-:Y:S01]  /*4d10*/  F2FP.SATFINITE.E4M3.F32.PACK_AB_MERGE_C R213, R8, R5, R213 ;  /* 0x0000000508d5723e */ /* 0x000fe200048070d5 */
        /* <DEDUP_REMOVED lines=9> */
[----:B------:R-:W-:-:S02]  /*4db0*/  F2FP.SATFINITE.E4M3.F32.PACK_AB_MERGE_C R216, R92, R67, RZ ;  /* 0x000000435cd8723e */ /* 0x000fc400048070ff */
[----:B------:R-:W-:Y:S01]  /*4dc0*/  MUFU.EX2 R93, R78 ;  /* 0x0000004e005d7308 */ /* 0x000fe20000000800 */
[----:B-1----:R-:W-:-:S01]  /*4dd0*/  FADD.FTZ R2, R36, R59 ;  /* 0x0000003b24027221 */ /* 0x002fc20000010000 */
[----:B------:R-:W-:Y:S02]  /*4de0*/  F2FP.SATFINITE.E4M3.F32.PACK_AB_MERGE_C R216, R45, R44, R216 ;  /* 0x0000002c2dd8723e */ /* 0x000fe400048070d8 */
[----:B------:R-:W-:-:S04]  /*4df0*/  CS2R R44, SRZ ;  /* 0x00000000002c7805 */ /* 0x000fc8000001ff00 */
[----:B------:R0:W-:Y:S01]  /*4e00*/  MUFU.EX2 R78, R77 ;  /* 0x0000004d004e7308 */ /* 0x0001e20000000800 */
[----:B--2---:R-:W-:-:S07]  /*4e10*/  FADD.FTZ R59, R37, R2 ;  /* 0x00000002253b7221 */ /* 0x004fce0000010000 */
[----:B------:R-:W1:Y:S01]  /*4e20*/  MUFU.EX2 R52, R52 ;  /* 0x0000003400347308 */ /* 0x000e620000000800 */
[----:B0-----:R-:W-:-:S01]  /*4e30*/  FADD.FTZ R77, R29, R96 ;  /* 0x000000601d4d7221 */ /* 0x001fc20000010000 */
[----:B------:R-:W-:-:S03]  /*4e40*/  CS2R R96, SRZ ;  /* 0x0000000000607805 */ /* 0x000fc6000001ff00 */
[----:B------:R-:W-:-:S03]  /*4e50*/  FADD.FTZ R94, R32, R77 ;  /* 0x0000004d205e7221 */ /* 0x000fc60000010000 */
[----:B------:R-:W0:Y:S01]  /*4e60*/  MUFU.EX2 R53, R53 ;  /* 0x0000003500357308 */ /* 0x000e220000000800 */
[----:B------:R-:W-:-:S04]  /*4e70*/  FADD.FTZ R77, R33, R94 ;  /* 0x0000005e214d7221 */ /* 0x000fc80000010000 */
[----:B------:R-:W-:-:S03]  /*4e80*/  FADD.FTZ R94, R4, R77 ;  /* 0x0000004d045e7221 */ /* 0x000fc60000010000 */
[----:B------:R-:W2:Y:S01]  /*4e90*/  MUFU.EX2 R76, R76 ;  /* 0x0000004c004c7308 */ /* 0x000ea20000000800 */
[----:B------:R-:W-:-:S01]  /*4ea0*/  FADD.FTZ R77, R3, R94 ;  /* 0x0000005e034d7221 */ /* 0x000fc20000010000 */
[----:B-1----:R-:W-:Y:S01]  /*4eb0*/  FADD.FTZ R2, R52, R59 ;  /* 0x0000003b34027221 */ /* 0x002fe20000010000 */
[----:B------:R-:W-:Y:S02]  /*4ec0*/  CS2R R94, SRZ ;  /* 0x00000000005e7805 */ /* 0x000fe4000001ff00 */
[----:B------:R-:W-:-:S03]  /*4ed0*/  FADD.FTZ R26, R6, R77 ;  /* 0x0000004d061a7221 */ /* 0x000fc60000010000 */
[----:B------:R-:W1:Y:S01]  /*4ee0*/  MUFU.EX2 R80, R80 ;  /* 0x0000005000507308 */ /* 0x000e620000000800 */
[----:B0-----:R-:W-:-:S01]  /*4ef0*/  FADD.FTZ R77, R53, R2 ;  /* 0x00000002354d7221 */ /* 0x001fc20000010000 */
[----:B------:R-:W-:Y:S02]  /*4f00*/  F2FP.SATFINITE.E4M3.F32.PACK_AB_MERGE_C R218, R53, R52, RZ ;  /* 0x0000003435da723e */ /* 0x000fe400048070ff */
[----:B------:R-:W-:Y:S02]  /*4f10*/  CS2R R52, SRZ ;  /* 0x0000000000347805 */ /* 0x000fe4000001ff00 */
[----:B------:R-:W-:Y:S02]  /*4f20*/  F2FP.SATFINITE.E4M3.F32.PACK_AB_MERGE_C R218, R37, R36, R218 ;  /* 0x0000002425da723e */ /* 0x000fe400048070da */
[----:B------:R-:W-:Y:S01]  /*4f30*/  CS2R R36, SRZ ;  /* 0x0000000000247805 */ /* 0x000fe2000001ff00 */
[----:B------:R-:W0:Y:S01]  /*4f40*/  MUFU.EX2 R81, R81 ;  /* 0x0000005100517308 */ /* 0x000e220000000800 */
[----:B--2---:R-:W-:-:S04]  /*4f50*/  FADD.FTZ R2, R76, R77 ;  /* 0x0000004d4c027221 */ /* 0x004fc80000010000 */
[----:B------:R-:W-:-:S03]  /*4f60*/  FADD.FTZ R77, R93, R2 ;  /* 0x000000025d4d7221 */ /* 0x000fc60000010000 */
[----:B------:R2:W-:Y:S01]  /*4f70*/  MUFU.EX2 R82, R87 ;  /* 0x0000005700527308 */ /* 0x0005e20000000800 */
[----:B-1----:R-:W-:-:S07]  /*4f80*/  FADD.FTZ R2, R80, R77 ;  /* 0x0000004d50027221 */ /* 0x002fce0000010000 */
[----:B------:R-:W1:Y:S01]  /*4f90*/  MUFU.EX2 R48, R48 ;  /* 0x0000003000307308 */ /* 0x000e620000000800 */
[----:B--2---:R-:W-:-:S01]  /*4fa0*/  FADD.FTZ R87, R5, R26 ;  /* 0x0000001a05577221 */ /* 0x004fc20000010000 */
[C---:B0-----:R-:W-:Y:S01]  /*4fb0*/  FADD.FTZ R77, R81.reuse, R2 ;  /* 0x00000002514d7221 */ /* 0x041fe20000010000 */
[----:B------:R-:W-:Y:S02]  /*4fc0*/  F2FP.SATFINITE.E4M3.F32.PACK_AB_MERGE_C R212, R81, R80, RZ ;  /* 0x0000005051d4723e */ /* 0x000fe400048070ff */
[----:B------:R-:W-:Y:S01]  /*4fd0*/  CS2R R80, SRZ ;  /* 0x0000000000507805 */ /* 0x000fe2000001ff00 */
[----:B------:R-:W-:-:S01]  /*4fe0*/  FADD.FTZ R26, R8, R87 ;  /* 0x00000057081a7221 */ /* 0x000fc20000010000 */
[----:B------:R-:W-:Y:S01]  /*4ff0*/  F2FP.SATFINITE.E4M3.F32.PACK_AB_MERGE_C R212, R93, R76, R212 ;  /* 0x0000004c5dd4723e */ /* 0x000fe200048070d4 */
[----:B------:R-:W0:Y:S02]  /*5000*/  MUFU.EX2 R83, R83 ;  /* 0x0000005300537308 */ /* 0x000e240000000800 */
[----:B------:R-:W-:-:S01]  /*5010*/  FADD.FTZ R87, R7, R26 ;  /* 0x0000001a07577221 */ /* 0x000fc20000010000 */
[----:B------:R-:W-:-:S03]  /*5020*/  CS2R R92, SRZ ;  /* 0x00000000005c7805 */ /* 0x000fc6000001ff00 */
[----:B------:R-:W-:Y:S02]  /*5030*/  FADD.FTZ R26, R10, R87 ;  /* 0x000000570a1a7221 */ /* 0x000fe40000010000 */
[----:B------:R-:W-:Y:S02]  /*5040*/  MUFU.EX2 R11, R11 ;  /* 0x0000000b000b7308 */ /* 0x000fe40000000800 */
[----:B------:R-:W-:-:S01]  /*5050*/  FADD.FTZ R87, R9, R26 ;  /* 0x0000001a09577221 */ /* 0x000fc20000010000 */
[----:B-1----:R-:W-:-:S05]  /*5060*/  FADD.FTZ R26, R48, R77 ;  /* 0x0000004d301a7221 */ /* 0x002fca0000010000 */
[----:B------:R-:W1:Y:S01]  /*5070*/  MUFU.EX2 R72, R72 ;  /* 0x0000004800487308 */ /* 0x000e620000000800 */
[----:B0-----:R-:W-:-:S07]  /*5080*/  FADD.FTZ R77, R83, R26 ;  /* 0x0000001a534d7221 */ /* 0x001fce0000010000 */
[----:B------:R-:W0:Y:S08]  /*5090*/  MUFU.EX2 R79, R79 ;  /* 0x0000004f004f7308 */ /* 0x000e300000000800 */
[----:B------:R-:W-:Y:S01]  /*50a0*/  MUFU.EX2 R13, R13 ;  /* 0x0000000d000d7308 */ /* 0x000fe20000000800 */
[----:B-1----:R-:W-:-:S01]  /*50b0*/  FADD.FTZ R26, R72, R77 ;  /* 0x0000004d481a7221 */ /* 0x002fc20000010000 */
[----:B------:R-:W-:-:S06]  /*50c0*/  CS2R R76, SRZ ;  /* 0x00000000004c7805 */ /* 0x000fcc000001ff00 */
[----:B------:R-:W1:Y:S01]  /*50d0*/  MUFU.EX2 R73, R73 ;  /* 0x0000004900497308 */ /* 0x000e620000000800 */
[----:B0-----:R-:W-:-:S01]  /*50e0*/  FADD.FTZ R26, R79, R26 ;  /* 0x0000001a4f1a7221 */ /* 0x001fc20000010000 */
[----:B------:R-:W-:-:S04]  /*50f0*/  F2FP.SATFINITE.E4M3.F32.PACK_AB_MERGE_C R72, R79, R72, RZ ;  /* 0x000000484f48723e */ /* 0x000fc800048070ff */
[----:B------:R-:W-:Y:S02]  /*5100*/  F2FP.SATFINITE.E4M3.F32.PACK_AB_MERGE_C R214, R83, R48, R72 ;  /* 0x0000003053d6723e */ /* 0x000fe40004807048 */
[----:B------:R0:W-:Y:S08]  /*5110*/  MUFU.EX2 R59, R60 ;  /* 0x0000003c003b7308 */ /* 0x0001f00000000800 */
[----:B------:R-:W2:Y:S01]  /*5120*/  MUFU.EX2 R21, R21 ;  /* 0x0000001500157308 */ /* 0x000ea20000000800 */
[----:B0-----:R-:W-:-:S01]  /*5130*/  FADD.FTZ R60, R12, R87 ;  /* 0x000000570c3c7221 */ /* 0x001fc20000010000 */
[----:B-1----:R-:W-:-:S03]  /*5140*/  FADD.FTZ R3, R73, R26 ;  /* 0x0000001a49037221 */ /* 0x002fc60000010000 */
[----:B------:R-:W-:Y:S01]  /*5150*/  FADD.FTZ R87, R11, R60 ;  /* 0x0000003c0b577221 */ /* 0x000fe20000010000 */
[----:B------:R-:W-:-:S01]  /*5160*/  FADD.FTZ R6, R78, R3 ;  /* 0x000000034e067221 */ /* 0x000fc20000010000 */
[C---:B------:R-:W-:Y:S01]  /*5170*/  F2FP.SATFINITE.E4M3.F32.PACK_AB_MERGE_C R11, R14.reuse, R11, RZ ;  /* 0x0000000b0e0b723e */ /* 0x040fe200048070ff */
[----:B------:R-:W0:Y:S01]  /*5180*/  MUFU.EX2 R57, R57 ;  /* 0x0000003900397308 */ /* 0x000e220000000800 */
[----:B------:R-:W-:-:S01]  /*5190*/  FADD.FTZ R32, R14, R87 ;  /* 0x000000570e207221 */ /* 0x000fc20000010000 */
[----:B------:R-:W-:Y:S02]  /*51a0*/  CS2R R86, SRZ ;  /* 0x0000000000567805 */ /* 0x000fe4000001ff00 */
[----:B------:R-:W-:Y:S01]  /*51b0*/  F2FP.SATFINITE.E4M3.F32.PACK_AB_MERGE_C R215, R12, R9, R11 ;  /* 0x000000090cd7723e */ /* 0x000fe2000480700b */
[----:B------:R-:W-:Y:S01]  /*51c0*/  FADD.FTZ R29, R13, R32 ;  /* 0x000000200d1d7221 */ /* 0x000fe20000010000 */
[----:B------:R-:W-:Y:S02]  /*51d0*/  CS2R R32, SRZ ;  /* 0x0000000000207805 */ /* 0x000fe4000001ff00 */
[----:B------:R-:W1:Y:S01]  /*51e0*/  MUFU.EX2 R56, R56 ;  /* 0x0000003800387308 */ /* 0x000e620000000800 */
[----:B------:R-:W-:-:S04]  /*51f0*/  FADD.FTZ R26, R20, R29 ;  /* 0x0000001d141a7221 */ /* 0x000fc80000010000 */
[----:B--2---:R-:W-:-:S03]  /*5200*/  FADD.FTZ R29, R21, R26 ;  /* 0x0000001a151d7221 */ /* 0x004fc60000010000 */
[----:B------:R-:W2:Y:S01]  /*5210*/  MUFU.EX2 R58, R58 ;  /* 0x0000003a003a7308 */ /* 0x000ea20000000800 */
[----:B0-----:R-:W-:-:S07]  /*5220*/  FADD.FTZ R3, R57, R6 ;  /* 0x0000000639037221 */ /* 0x001fce0000010000 */
[----:B------:R-:W0:Y:S01]  /*5230*/  MUFU.EX2 R15, R15 ;  /* 0x0000000f000f7308 */ /* 0x000e220000000800 */
[----:B-1----:R-:W-:-:S01]  /*5240*/  FADD.FTZ R26, R56, R29 ;  /* 0x0000001d381a7221 */ /* 0x002fc20000010000 */
[----:B------:R-:W-:Y:S02]  /*5250*/  F2FP.SATFINITE.E4M3.F32.PACK_AB_MERGE_C R21, R56, R21, RZ ;  /* 0x000000153815723e */ /* 0x000fe400048070ff */
[----:B------:R-:W-:Y:S02]  /*5260*/  CS2R R28, SRZ ;  /* 0x00000000001c7805 */ /* 0x000fe4000001ff00 */
[----:B------:R-:W-:Y:S02]  /*5270*/  F2FP.SATFINITE.E4M3.F32.PACK_AB_MERGE_C R209, R20, R13, R21 ;  /* 0x0000000d14d1723e */ /* 0x000fe40004807015 */
[----:B------:R-:W1:Y:S01]  /*5280*/  MUFU.EX2 R49, R49 ;  /* 0x0000003100317308 */ /* 0x000e620000000800 */
[----:B--2---:R-:W-:-:S01]  /*5290*/  FADD.FTZ R10, R58, R3 ;  /* 0x000000033a0a7221 */ /* 0x004fc20000010000 */
[----:B------:R-:W-:-:S04]  /*52a0*/  F2FP.SATFINITE.E4M3.F32.PACK_AB_MERGE_C R57, R58, R57, RZ ;  /* 0x000000393a39723e */ /* 0x000fc800048070ff */
[----:B------:R-:W-:Y:S02]  /*52b0*/  F2FP.SATFINITE.E4M3.F32.PACK_AB_MERGE_C R208, R78, R73, R57 ;  /* 0x000000494ed0723e */ /* 0x000fe40004807039 */
[----:B------:R-:W-:Y:S01]  /*52c0*/  CS2R R78, SRZ ;  /* 0x00000000004e7805 */ /* 0x000fe2000001ff00 */
[----:B------:R-:W2:Y:S01]  /*52d0*/  MUFU.EX2 R42, R42 ;  /* 0x0000002a002a7308 */ /* 0x000ea20000000800 */
[----:B0-----:R-:W-:-:S01]  /*52e0*/  FADD.FTZ R7, R15, R26 ;  /* 0x0000001a0f077221 */ /* 0x001fc20000010000 */
[----:B------:R-:W-:Y:S02]  /*52f0*/  CS2R R72, SRZ ;  /* 0x0000000000487805 */ /* 0x000fe4000001ff00 */
[----:B------:R-:W-:Y:S01]  /*5300*/  CS2R R56, SRZ ;  /* 0x0000000000387805 */ /* 0x000fe2000001ff00 */
[----:B------:R-:W-:-:S03]  /*5310*/  FADD.FTZ R7, R40, R7 ;  /* 0x0000000728077221 */ /* 0x000fc60000010000 */
[----:B------:R-:W0:Y:S01]  /*5320*/  MUFU.EX2 R89, R89 ;  /* 0x0000005900597308 */ /* 0x000e220000000800 */
[----:B-1----:R-:W-:-:S04]  /*5330*/  FADD.FTZ R3, R49, R10 ;  /* 0x0000000a31037221 */ /* 0x002fc80000010000 */
[----:B------:R-:W-:-:S03]  /*5340*/  FADD.FTZ R10, R82, R3 ;  /* 0x00000003520a7221 */ /* 0x000fc60000010000 */
[----:B------:R-:W1:Y:S01]  /*5350*/  MUFU.EX2 R41, R41 ;  /* 0x0000002900297308 */ /* 0x000e620000000800 */
[----:B--2---:R-:W-:-:S07]  /*5360*/  FADD.FTZ R14, R42, R7 ;  /* 0x000000072a0e7221 */ /* 0x004fce0000010000 */
[----:B------:R-:W2:Y:S01]  /*5370*/  MUFU.EX2 R90, R90 ;  /* 0x0000005a005a7308 */ /* 0x000ea20000000800 */
[----:B0-----:R-:W-:-:S07]  /*5380*/  FADD.FTZ R3, R89, R10 ;  /* 0x0000000a59037221 */ /* 0x001fce0000010000 */
[----:B------:R-:W0:Y:S01]  /*5390*/  MUFU.EX2 R27, R27 ;  /* 0x0000001b001b7308 */ /* 0x000e220000000800 */
[----:B-1----:R-:W-:-:S01]  /*53a0*/  FADD.FTZ R14, R41, R14 ;  /* 0x0000000e290e7221 */ /* 0x002fc20000010000 */
[----:B------:R-:W-:-:S04]  /*53b0*/  F2FP.SATFINITE.E4M3.F32.PACK_AB_MERGE_C R42, R41, R42, RZ ;  /* 0x0000002a292a723e */ /* 0x000fc800048070ff */
[----:B------:R-:W-:Y:S02]  /*53c0*/  F2FP.SATFINITE.E4M3.F32.PACK_AB_MERGE_C R211, R40, R15, R42 ;  /* 0x0000000f28d3723e */ /* 0x000fe4000480702a */
[----:B------:R-:W-:Y:S01]  /*53d0*/  CS2R R40, SRZ ;  /* 0x0000000000287805 */ /* 0x000fe2000001ff00 */
        /* <DEDUP_REMOVED lines=32> */
[----:B------:R1:W3:Y:S01]  /*55e0*/  MUFU.EX2 R2, R63 ;  /* 0x0000003f00027308 */ /* 0x0002e20000000800 */
[----:B--2---:R-:W-:-:S07]  /*55f0*/  FADD.FTZ R3, R61, R4 ;  /* 0x000000043d037221 */ /* 0x004fce0000010000 */
[----:B------:R-:W2:Y:S01]  /*5600*/  MUFU.EX2 R50, R50 ;  /* 0x0000003200327308 */ /* 0x000ea20000000800 */
[----:B0-----:R-:W-:-:S01]  /*5610*/  FADD.FTZ R5, R75, R8 ;  /* 0x000000084b057221 */ /* 0x001fc20000010000 */
[----:B-1----:R-:W-:-:S06]  /*5620*/  CS2R R62, SRZ ;  /* 0x00000000003e7805 */ /* 0x002fcc000001ff00 */
[----:B------:R-:W0:Y:S01]  /*5630*/  MUFU.EX2 R51, R51 ;  /* 0x0000003300337308 */ /* 0x000e220000000800 */
[----:B---3--:R-:W-:-:S07]  /*5640*/  FADD.FTZ R4, R2, R3 ;  /* 0x0000000302047221 */ /* 0x008fce0000010000 */
        /* <DEDUP_REMOVED lines=16> */
[----:B------:R0:W3:Y:S01]  /*5750*/  MUFU.EX2 R6, R47 ;  /* 0x0000002f00067308 */ /* 0x0000e20000000800 */
[----:B-1----:R-:W-:-:S07]  /*5760*/  FADD.FTZ R3, R69, R68 ;  /* 0x0000004445037221 */ /* 0x002fce0000010000 */
[----:B------:R-:W1:Y:S01]  /*5770*/  MUFU.EX2 R64, R64 ;  /* 0x0000004000407308 */ /* 0x000e620000000800 */
[----:B--2---:R-:W-:-:S01]  /*5780*/  FADD.FTZ R5, R65, R4 ;  /* 0x0000000441057221 */ /* 0x004fc20000010000 */
[----:B0-----:R-:W-:-:S06]  /*5790*/  CS2R R46, SRZ ;  /* 0x00000000002e7805 */ /* 0x001fcc000001ff00 */
[----:B------:R-:W0:Y:S01]  /*57a0*/  MUFU.EX2 R43, R43 ;  /* 0x0000002b002b7308 */ /* 0x000e220000000800 */
[----:B---3--:R-:W-:-:S07]  /*57b0*/  FADD.FTZ R4, R6, R3 ;  /* 0x0000000306047221 */ /* 0x008fce0000010000 */
[----:B------:R-:W2:Y:S01]  /*57c0*/  MUFU.EX2 R39, R39 ;  /* 0x0000002700277308 */ /* 0x000ea20000000800 */
[----:B-1----:R-:W-:-:S07]  /*57d0*/  FADD.FTZ R8, R64, R5 ;  /* 0x0000000540087221 */ /* 0x002fce0000010000 */
[----:B------:R-:W1:Y:S01]  /*57e0*/  MUFU.EX2 R70, R70 ;  /* 0x0000004600467308 */ /* 0x000e620000000800 */
[----:B0-----:R-:W-:-:S07]  /*57f0*/  FADD.FTZ R5, R43, R4 ;  /* 0x000000042b057221 */ /* 0x001fce0000010000 */
[----:B------:R-:W0:Y:S01]  /*5800*/  MUFU.EX2 R35, R35 ;  /* 0x0000002300237308 */ /* 0x000e220000000800 */
[----:B--2---:R-:W-:-:S01]  /*5810*/  FADD.FTZ R8, R39, R8 ;  /* 0x0000000827087221 */ /* 0x004fc20000010000 */
[----:B------:R-:W-:-:S04]  /*5820*/  F2FP.SATFINITE.E4M3.F32.PACK_AB_MERGE_C R64, R39, R64, RZ ;  /* 0x000000402740723e */ /* 0x000fc800048070ff */
[----:B------:R-:W-:Y:S02]  /*5830*/  F2FP.SATFINITE.E4M3.F32.PACK_AB_MERGE_C R201, R65, R54, R64 ;  /* 0x0000003641c9723e */ /* 0x000fe40004807040 */
[----:B------:R-:W-:Y:S01]  /*5840*/  CS2R R64, SRZ ;  /* 0x0000000000407805 */ /* 0x000fe2000001ff00 */
[----:B------:R-:W2:Y:S01]  /*5850*/  MUFU.EX2 R71, R71 ;  /* 0x0000004700477308 */ /* 0x000ea20000000800 */
[C---:B-1----:R-:W-:Y:S01]  /*5860*/  F2FP.SATFINITE.E4M3.F32.PACK_AB_MERGE_C R43, R70.reuse, R43, RZ ;  /* 0x0000002b462b723e */ /* 0x042fe200048070ff */
[----:B------:R-:W-:Y:S01]  /*5870*/  FADD.FTZ R70, R70, R5 ;  /* 0x0000000546467221 */ /* 0x000fe20000010000 */
[----:B------:R-:W-:Y:S02]  /*5880*/  CS2R R54, SRZ ;  /* 0x0000000000367805 */ /* 0x000fe4000001ff00 */
[----:B------:R-:W-:Y:S02]  /*5890*/  F2FP.SATFINITE.E4M3.F32.PACK_AB_MERGE_C R200, R6, R69, R43 ;  /* 0x0000004506c8723e */ /* 0x000fe4000480702b */
[----:B------:R-:W-:-:S02]  /*58a0*/  CS2R R68, SRZ ;  /* 0x0000000000447805 */ /* 0x000fc4000001ff00 */
[----:B------:R-:W-:Y:S01]  /*58b0*/  CS2R R42, SRZ ;  /* 0x00000000002a7805 */ /* 0x000fe2000001ff00 */
[----:B------:R-:W1:Y:S01]  /*58c0*/  MUFU.EX2 R34, R34 ;  /* 0x0000002200227308 */ /* 0x000e620000000800 */
[----:B0-----:R-:W-:-:S07]  /*58d0*/  FADD.FTZ R7, R35, R8 ;  /* 0x0000000823077221 */ /* 0x001fce0000010000 */
[----:B------:R-:W0:Y:S01]  /*58e0*/  MUFU.EX2 R74, R74 ;  /* 0x0000004a004a7308 */ /* 0x000e220000000800 */
[----:B--2---:R-:W-:-:S07]  /*58f0*/  FADD.FTZ R5, R71, R70 ;  /* 0x0000004647057221 */ /* 0x004fce0000010000 */
[----:B------:R-:W-:Y:S01]  /*5900*/  MUFU.EX2 R38, R38 ;  /* 0x0000002600267308 */ /* 0x000fe20000000800 */
[----:B-1----:R-:W-:-:S07]  /*5910*/  FADD.FTZ R7, R34, R7 ;  /* 0x0000000722077221 */ /* 0x002fce0000010000 */
[----:B------:R1:W2:Y:S01]  /*5920*/  MUFU.EX2 R3, R24 ;  /* 0x0000001800037308 */ /* 0x0002a20000000800 */
[----:B0-----:R-:W-:-:S07]  /*5930*/  FADD.FTZ R2, R74, R5 ;  /* 0x000000054a027221 */ /* 0x001fce0000010000 */
[----:B------:R-:W-:Y:S01]  /*5940*/  MUFU.EX2 R85, R85 ;  /* 0x0000005500557308 */ /* 0x000fe20000000800 */
[----:B-1----:R-:W-:-:S07]  /*5950*/  CS2R R24, SRZ ;  /* 0x0000000000187805 */ /* 0x002fce000001ff00 */
[----:B------:R-:W0:Y:S01]  /*5960*/  MUFU.EX2 R66, R66 ;  /* 0x0000004200427308 */ /* 0x000e220000000800 */
[----:B--2---:R-:W-:Y:S01]  /*5970*/  F2FP.SATFINITE.E4M3.F32.PACK_AB_MERGE_C R5, R3, R38, RZ ;  /* 0x000000260305723e */ /* 0x004fe200048070ff */
[----:B------:R-:W-:-:S03]  /*5980*/  FADD.FTZ R38, R38, R7 ;  /* 0x0000000726267221 */ /* 0x000fc60000010000 */
[----:B------:R-:W-:Y:S02]  /*5990*/  F2FP.SATFINITE.E4M3.F32.PACK_AB_MERGE_C R203, R34, R35, R5 ;  /* 0x0000002322cb723e */ /* 0x000fe40004807005 */
[----:B------:R-:W-:Y:S02]  /*59a0*/  CS2R R34, SRZ ;  /* 0x0000000000227805 */ /* 0x000fe4000001ff00 */
[----:B0-----:R-:W-:Y:S01]  /*59b0*/  F2FP.SATFINITE.E4M3.F32.PACK_AB_MERGE_C R4, R66, R85, RZ ;  /* 0x000000554204723e */ /* 0x001fe200048070ff */
[----:B------:R-:W-:-:S01]  /*59c0*/  FADD.FTZ R85, R85, R2 ;  /* 0x0000000255557221 */ /* 0x000fc20000010000 */
[----:B------:R-:W-:Y:S01]  /*59d0*/  FADD.FTZ R2, R3, R38 ;  /* 0x0000002603027221 */ /* 0x000fe20000010000 */
[----:B------:R-:W-:Y:S02]  /*59e0*/  CS2R R38, SRZ ;  /* 0x0000000000267805 */ /* 0x000fe4000001ff00 */
[----:B------:R-:W-:Y:S01]  /*59f0*/  F2FP.SATFINITE.E4M3.F32.PACK_AB_MERGE_C R202, R74, R71, R4 ;  /* 0x000000474aca723e */ /* 0x000fe20004807004 */
[----:B------:R-:W-:-:S01]  /*5a00*/  FADD.FTZ R3, R66, R85 ;  /* 0x0000005542037221 */ /* 0x000fc20000010000 */
[----:B------:R-:W-:-:S02]  /*5a10*/  CS2R R84, SRZ ;  /* 0x0000000000547805 */ /* 0x000fc4000001ff00 */
        /* <DEDUP_REMOVED lines=9> */
[----:B------:R-:W-:-:S06]  /*5ab0*/  ULDC UR53, c[0x0][0x988] ;  /* 0x0002620000357ab9 */ /* 0x000fcc0000000800 */
.L_x_2431:
[----:B------:R-:W-:Y:S01]  /*5ac0*/  ISETP.NE.AND P2, PT, RZ, UR43, PT ;  /* 0x0000002bff007c0c */ /* 0x000fe2000bf45270 */
[----:B------:R-:W-:-:S04]  /*5ad0*/  UISETP.NE.AND UP0, UPT, UR57, 0x1, UPT ;  /* 0x000000013900788c */ /* 0x000fc8000bf05270 */
[----:B------:R-:W-:-:S04]  /*5ae0*/  USEL UR45, URZ, 0x1, UP0 ;  /* 0x000000013f2d7887 */ /* 0x000fc80008000000 */
[----:B------:R-:W-:-:S04]  /*5af0*/  ULOP3.LUT UR45, UR59, UR45, URZ, 0x3c, !UPT ;  /* 0x0000002d3b2d7292 */ /* 0x000fc8000f8e3c3f */
[----:B------:R-:W-:Y:S08]  /*5b00*/  @P2 BRA `(.L_x_2421) ;  /* 0x0000000000382947 */ /* 0x000ff00003800000 */
[----:B------:R-:W-:Y:S05]  /*5b10*/  @!P0 BRA `(.L_x_2422) ;  /* 0x0000000000048947 */ /* 0x000fea0003800000 */
[----:B------:R-:W-:Y:S01]  /*5b20*/  BPT.TRAP 0x1 ;  /* 0x000000040000795c */ /* 0x000fe20000300000 */
.L_x_2422:
        /* <DEDUP_REMOVED lines=9> */
.L_x_2423:
[----:B-1----:R-:W-:Y:S05]  /*5bc0*/  @P1 BRA `(.L_x_2421) ;  /* 0x0000000000081947 */ /* 0x002fea0003800000 */
[----:B------:R-:W1:Y:S02]  /*5bd0*/  SYNCS.PHASECHK.TRANS64.TRYWAIT P1, [UR6+0x33430], R6 ;  /* 0x03343006ff0075a7 */ /* 0x000e640008020146 */
[----:B-1----:R-:W-:Y:S05]  /*5be0*/  @!P1 BRA `(.L_x_2424) ;  /* 0x0000012800289947 */ /* 0x002fea0003800000 */
.L_x_2421:
        /* <DEDUP_REMOVED lines=191> */
.L_x_2426:
[----:B------:R-:W-:Y:S01]  /*67e0*/  ULEA UR6, UR57, UR41, 0x3 ;  /* 0x0000002939067291 */ /* 0x000fe2000f8e183f */
[----:B------:R-:W-:-:S05]  /*67f0*/  IMAD.U32 R6, RZ, RZ, UR59 ;  /* 0x0000003bff067e24 */ /* 0x000fca000f8e00ff */
[----:B------:R-:W-:-:S04]  /*6800*/  SHF.L.U32 R6, R6, 0x1f, RZ ;  /* 0x0000001f06067819 */ /* 0x000fc800000006ff */
[----:B------:R0:W1:Y:S01]  /*6810*/  SYNCS.PHASECHK.TRANS64.TRYWAIT P1, [UR6+0x33450], R6 ;  /* 0x03345006ff0075a7 */ /* 0x0000620008020146 */
[----:B------:R-:W-:Y:S05]  /*6820*/  @!P0 BRA `(.L_x_2427) ;  /* 0x0000000000048947 */ /* 0x000fea0003800000 */
[----:B------:R-:W-:Y:S01]  /*6830*/  BPT.TRAP 0x1 ;  /* 0x000000040000795c */ /* 0x000fe20000300000 */
.L_x_2427:
[----:B-1----:R-:W-:Y:S05]  /*6840*/  @P1 BRA `(.L_x_2425) ;  /* 0x0000000000081947 */ /* 0x002fea0003800000 */
[----:B------:R-:W1:Y:S02]  /*6850*/  SYNCS.PHASECHK.TRANS64.TRYWAIT P1, [UR6+0x33450], R6 ;  /* 0x03345006ff0075a7 */ /* 0x000e640008020146 */
[----:B-1----:R-:W-:Y:S05]  /*6860*/  @!P1 BRA `(.L_x_2428) ;  /* 0x0000011c00209947 */ /* 0x002fea0003800000 */
.L_x_2425:
        /* <DEDUP_REMOVED lines=36> */
.L_x_2429:
        /* <DEDUP_REMOVED lines=10> */
[C---:B------:R-:W-:Y:S01]  /*6b50*/  FMUL.FTZ R15, R0.reuse, R193 ;  /* 0x000000c1000f7220 */ /* 0x040fe20000410000 */
[----:B------:R-:W-:Y:S01]  /*6b60*/  @UP0 ULDC UR6, c[0x0][0x44c] ;  /* 0x0001130000060ab9 */ /* 0x000fe20000000800 */
[C---:B------:R-:W-:Y:S01]  /*6b70*/  FMUL.FTZ R193, R0.reuse, R160 ;  /* 0x000000a000c17220 */ /* 0x040fe20000410000 */
[----:B0-----:R-:W-:Y:S01]  /*6b80*/  FMUL.FTZ R6, R0, R184 ;  /* 0x000000b800067220 */ /* 0x001fe20000410000 */
[----:B------:R-:W-:-:S02]  /*6b90*/  IMAD.MOV.U32 R160, RZ, RZ, -0x2 ;  /* 0xfffffffeffa07424 */ /* 0x000fc400078e00ff */
[C---:B------:R-:W-:Y:S01]  /*6ba0*/  FMUL.FTZ R14, R0.reuse, R192 ;  /* 0x000000c0000e7220 */ /* 0x040fe20000410000 */
[C---:B------:R-:W-:Y:S01]  /*6bb0*/  FMUL.FTZ R192, R0.reuse, R161 ;  /* 0x000000a100c07220 */ /* 0x040fe20000410000 */
[----:B------:R-:W-:Y:S01]  /*6bc0*/  FMUL.FTZ R7, R0, R185 ;  /* 0x000000b900077220 */ /* 0x000fe20000410000 */
[----:B------:R-:W-:Y:S01]  /*6bd0*/  IMAD.U32 R161, RZ, RZ, UR51 ;  /* 0x00000033ffa17e24 */ /* 0x000fe2000f8e00ff */
[----:B------:R-:W0:Y:S01]  /*6be0*/  MUFU.TANH R6, R6 ;  /* 0x0000000600067308 */ /* 0x000e220000002400 */
[----:B------:R-:W-:Y:S01]  /*6bf0*/  @P1 IMAD.HI.U32 R158, R156, UR6, RZ ;  /* 0x000000069c9e1c27 */ /* 0x000fe2000f8e00ff */
[----:B------:R-:W-:-:S03]  /*6c00*/  @UP0 ULDC UR6, c[0x0][0x450] ;  /* 0x0001140000060ab9 */ /* 0x000fc60000000800 */
[C---:B------:R-:W-:Y:S01]  /*6c10*/  FMUL.FTZ R10, R0.reuse, R188 ;  /* 0x000000bc000a7220 */ /* 0x040fe20000410000 */
[C---:B------:R-:W-:Y:S01]  /*6c20*/  FMUL.FTZ R12, R0.reuse, R190 ;  /* 0x000000be000c7220 */ /* 0x040fe20000410000 */
[C---:B------:R-:W-:Y:S01]  /*6c30*/  FMUL.FTZ R190, R0.reuse, R157 ;  /* 0x0000009d00be7220 */ /* 0x040fe20000410000 */
[----:B------:R-:W-:Y:S01]  /*6c40*/  @P2 SHF.R.U32.HI R156, RZ, UR6, R158 ;  /* 0x00000006ff9c2c19 */ /* 0x000fe2000801169e */
[C---:B------:R-:W-:Y:S01]  /*6c50*/  FMUL.FTZ R158, R0.reuse, R163 ;  /* 0x000000a3009e7220 */ /* 0x040fe20000410000 */
[----:B------:R-:W-:Y:S01]  /*6c60*/  UMOV UR6, 0x1 ;  /* 0x0000000100067882 */ /* 0x000fe20000000000 */
[----:B------:R-:W1:Y:S01]  /*6c70*/  MUFU.TANH R7, R7 ;  /* 0x0000000700077308 */ /* 0x000e620000002400 */
[----:B------:R-:W-:Y:S01]  /*6c80*/  UIMAD UR6, UR58, -0xa0, UR6 ;  /* 0xffffff603a0678a4 */ /* 0x000fe2000f8e0206 */
[----:B------:R-:W2:Y:S01]  /*6c90*/  SHFL.IDX PT, R163, R156, RZ, 0x1c1f ;  /* 0x001c1fff9ca37589 */ /* 0x000ea200000e0000 */
[C---:B------:R-:W-:Y:S01]  /*6ca0*/  FMUL.FTZ R157, R0.reuse, R162 ;  /* 0x000000a2009d7220 */ /* 0x040fe20000410000 */
[C---:B------:R-:W-:Y:S01]  /*6cb0*/  FMUL.FTZ R188, R0.reuse, R177 ;  /* 0x000000b100bc7220 */ /* 0x040fe20000410000 */
[C---:B------:R-:W-:Y:S01]  /*6cc0*/  FMUL.FTZ R177, R0.reuse, R178 ;  /* 0x000000b200b17220 */ /* 0x040fe20000410000 */
[C---:B------:R-:W-:Y:S01]  /*6cd0*/  FMUL.FTZ R178, R0.reuse, R179 ;  /* 0x000000b300b27220 */ /* 0x040fe20000410000 */
[----:B------:R-:W-:Y:S01]  /*6ce0*/  IMAD R160, R17, R160, UR6 ;  /* 0x0000000611a07e24 */ /* 0x000fe2000f8e02a0 */
[----:B------:R-:W3:Y:S01]  /*6cf0*/  MUFU.TANH R10, R10 ;  /* 0x0000000a000a7308 */ /* 0x000ee20000002400 */
[C---:B------:R-:W-:Y:S01]  /*6d00*/  FMUL.FTZ R179, R0.reuse, R180 ;  /* 0x000000b400b37220 */ /* 0x040fe20000410000 */
[C---:B------:R-:W-:Y:S01]  /*6d10*/  FMUL.FTZ R180, R0.reuse, R181 ;  /* 0x000000b500b47220 */ /* 0x040fe20000410000 */
[C---:B------:R-:W-:Y:S01]  /*6d20*/  FMUL.FTZ R184, R0.reuse, R196 ;  /* 0x000000c400b87220 */ /* 0x040fe20000410000 */
[----:B------:R-:W-:Y:S01]  /*6d30*/  IADD3 R160, -R161, UR50, R160 ;  /* 0x00000032a1a07c10 */ /* 0x000fe2000fffe1a0 */
        /* <DEDUP_REMOVED lines=12> */
[----:B------:R-:W-:Y:S01]  /*6e00*/  FMUL.FTZ R194, R0, R164 ;  /* 0x000000a400c27220 */ /* 0x000fe20000410000 */
[----:B--2---:R-:W-:-:S02]  /*6e10*/  IMAD.IADD R162, R160, 0x1, R163 ;  /* 0x00000001a0a27824 */ /* 0x004fc400078e02a3 */
[C---:B------:R-:W-:Y:S01]  /*6e20*/  FMUL.FTZ R164, R0.reuse, R165 ;  /* 0x000000a500a47220 */ /* 0x040fe20000410000 */
[C---:B------:R-:W-:Y:S01]  /*6e30*/  FMUL.FTZ R165, R0.reuse, R136 ;  /* 0x0000008800a57220 */ /* 0x040fe20000410000 */
[C---:B------:R-:W-:Y:S01]  /*6e40*/  FMUL.FTZ R169, R0.reuse, R169 ;  /* 0x000000a900a97220 */ /* 0x040fe20000410000 */
[----:B------:R-:W-:Y:S01]  /*6e50*/  FMUL.FTZ R172, R0, R172 ;  /* 0x000000ac00ac7220 */ /* 0x000fe20000410000 */
[C---:B------:R-:W-:Y:S01]  /*6e60*/  ISETP.GT.AND P1, PT, R162.reuse, RZ, PT ;  /* 0x000000ffa200720c */ /* 0x040fe20003f24270 */
[----:B------:R-:W2:Y:S01]  /*6e70*/  MUFU.TANH R15, R15 ;  /* 0x0000000f000f7308 */ /* 0x000ea20000002400 */
[----:B------:R-:W-:Y:S01]  /*6e80*/  ISETP.GT.AND P2, PT, R162, 0x1, PT ;  /* 0x00000001a200780c */ /* 0x000fe20003f44270 */
[----:B------:R-:W-:Y:S01]  /*6e90*/  FMUL.FTZ R173, R0, R173 ;  /* 0x000000ad00ad7220 */ /* 0x000fe20000410000 */
[----:B0-----:R-:W-:Y:S01]  /*6ea0*/  FSEL R163, R6, -INF , P1 ;  /* 0xff80000006a37808 */ /* 0x001fe20000800000 */
[----:B------:R-:W-:Y:S01]  /*6eb0*/  FMUL.FTZ R176, R0, R176 ;  /* 0x000000b000b07220 */ /* 0x000fe20000410000 */
[----:B------:R-:W-:Y:S01]  /*6ec0*/  ISETP.GT.AND P1, PT, R162, 0x8, PT ;  /* 0x00000008a200780c */ /* 0x000fe20003f24270 */
[C---:B------:R-:W-:Y:S01]  /*6ed0*/  FMUL.FTZ R161, R0.reuse, R167 ;  /* 0x000000a700a17220 */ /* 0x040fe20000410000 */
[----:B-1----:R-:W-:Y:S01]  /*6ee0*/  FSEL R7, R7, -INF , P2 ;  /* 0xff80000007077808 */ /* 0x002fe20001000000 */
[----:B------:R-:W0:Y:S01]  /*6ef0*/  MUFU.TANH R184, R184 ;  /* 0x000000b800b87308 */ /* 0x000e220000002400 */
[----:B------:R-:W-:Y:S01]  /*6f00*/  FMNMX.FTZ R6, R163, R4, !PT ;  /* 0x00000004a3067209 */ /* 0x000fe20007810000 */
[----:B------:R-:W-:Y:S01]  /*6f10*/  FMUL.FTZ R167, R0, R140 ;  /* 0x0000008c00a77220 */ /* 0x000fe20000410000 */
[----:B------:R-:W-:Y:S01]  /*6f20*/  ISETP.GT.AND P2, PT, R162, 0x9, PT ;  /* 0x00000009a200780c */ /* 0x000fe20003f44270 */
[----:B------:R-:W-:Y:S01]  /*6f30*/  FMUL.FTZ R21, R0, R195 ;  /* 0x000000c300157220 */ /* 0x000fe20000410000 */
[----:B---3--:R-:W-:Y:S01]  /*6f40*/  FSEL R10, R10, -INF , P1 ;  /* 0xff8000000a0a7808 */ /* 0x008fe20000800000 */
[----:B------:R-:W-:Y:S01]  /*6f50*/  FMUL.FTZ R195, R0, R141 ;  /* 0x0000008d00c37220 */ /* 0x000fe20000410000 */
[----:B------:R-:W-:Y:S01]  /*6f60*/  FMNMX.FTZ R137, R7, R6, !PT ;  /* 0x0000000607897209 */ /* 0x000fe20007810000 */
[----:B------:R-:W1:Y:S01]  /*6f70*/  MUFU.TANH R185, R185 ;  /* 0x000000b900b97308 */ /* 0x000e620000002400 */
[----:B------:R-:W-:Y:S01]  /*6f80*/  ISETP.GT.AND P1, PT, R162, 0x10, PT ;  /* 0x00000010a200780c */ /* 0x000fe20003f24270 */
[C---:B------:R-:W-:Y:S01]  /*6f90*/  FMUL.FTZ R6, R0.reuse, R138 ;  /* 0x0000008a00067220 */ /* 0x040fe20000410000 */
[----:B----4-:R-:W-:Y:S01]  /*6fa0*/  FSEL R11, R11, -INF , P2 ;  /* 0xff8000000b0b7808 */ /* 0x010fe20001000000 */
[----:B------:R-:W-:Y:S01]  /*6fb0*/  FMUL.FTZ R196, R0, R144 ;  /* 0x0000009000c47220 */ /* 0x000fe20000410000 */
[----:B------:R-:W-:Y:S01]  /*6fc0*/  FMNMX.FTZ R136, R10, R137, !PT ;  /* 0x000000890a887209 */ /* 0x000fe20007810000 */
[----:B------:R-:W-:Y:S01]  /*6fd0*/  FMUL.FTZ R197, R0, R145 ;  /* 0x0000009100c57220 */ /* 0x000fe20000410000 */
[----:B------:R-:W-:Y:S01]  /*6fe0*/  ISETP.GT.AND P2, PT, R162, 0x11, PT ;  /* 0x00000011a200780c */ /* 0x000fe20003f44270 */
[----:B------:R-:W3:Y:S01]  /*6ff0*/  MUFU.TANH R168, R168 ;  /* 0x000000a800a87308 */ /* 0x000ee20000002400 */
[----:B-----5:R-:W-:Y:S01]  /*7000*/  FSEL R14, R14, -INF , P1 ;  /* 0xff8000000e0e7808 */ /* 0x020fe20000800000 */
[C---:B------:R-:W-:Y:S01]  /*7010*/  FMUL.FTZ R8, R0.reuse, R186 ;  /* 0x000000ba00087220 */ /* 0x040fe20000410000 */
[----:B------:R-:W-:Y:S01]  /*7020*/  FMNMX.FTZ R137, R11, R136, !PT ;  /* 0x000000880b897209 */ /* 0x000fe20007810000 */
[----:B------:R-:W-:Y:S01]  /*7030*/  FMUL.FTZ R136, R0, R139 ;  /* 0x0000008b00887220 */ /* 0x000fe20000410000 */
[----:B------:R-:W-:Y:S01]  /*7040*/  ISETP.GT.AND P1, PT, R162, 0x18, PT ;  /* 0x00000018a200780c */ /* 0x000fe20003f24270 */
[----:B------:R-:W-:Y:S01]  /*7050*/  FMUL.FTZ R186, R0, R198 ;  /* 0x000000c600ba7220 */ /* 0x000fe20000410000 */
        /* <DEDUP_REMOVED lines=9> */
[----:B------:R-:W0:Y:S01]  /*70f0*/  MUFU.TANH R172, R172 ;  /* 0x000000ac00ac7308 */ /* 0x000e220000002400 */
[----:B------:R-:W-:Y:S01]  /*7100*/  ISETP.GT.AND P1, PT, R162, 0x20, PT ;  /* 0x00000020a200780c */ /* 0x000fe20003f24270 */
[----:B------:R-:W-:Y:S01]  /*7110*/  FMUL.FTZ R121, R0, R121 ;  /* 0x0000007900797220 */ /* 0x000fe20000410000 */
[----:B-1----:R-:W-:Y:S01]  /*7120*/  FSEL R185, R185, -INF , P2 ;  /* 0xff800000b9b97808 */ /* 0x002fe20001000000 */
[----:B------:R-:W-:Y:S01]  /*7130*/  UMOV UR6, UR53 ;  /* 0x0000003500067c82 */ /* 0x000fe20008000000 */
[----:B------:R-:W-:Y:S01]  /*7140*/  FMNMX.FTZ R138, R184, R137, !PT ;  /* 0x00000089b88a7209 */ /* 0x000fe20007810000 */
[----:B------:R-:W-:Y:S01]  /*7150*/  FMUL.FTZ R9, R0, R187 ;  /* 0x000000bb00097220 */ /* 0x000fe20000410000 */
[----:B------:R-:W-:Y:S01]  /*7160*/  ISETP.GT.AND P2, PT, R162, 0x21, PT ;  /* 0x00000021a200780c */ /* 0x000fe20003f44270 */
[----:B------:R-:W1:Y:S01]  /*7170*/  MUFU.TANH R173, R173 ;  /* 0x000000ad00ad7308 */ /* 0x000e620000002400 */
[----:B---3--:R-:W-:Y:S01]  /*7180*/  FSEL R168, R168, -INF , P1 ;  /* 0xff800000a8a87808 */ /* 0x008fe20000800000 */
        /* <DEDUP_REMOVED lines=16> */
[C---:B------:R-:W-:Y:S01]  /*7290*/  FMUL.FTZ R147, R0.reuse, R147 ;  /* 0x0000009300937220 */ /* 0x040fe20000410000 */
[----:B-1----:R-:W-:Y:S01]  /*72a0*/  FSEL R173, R173, -INF , P2 ;  /* 0xff800000adad7808 */ /* 0x002fe20001000000 */
[----:B------:R-:W-:Y:S01]  /*72b0*/  FMUL.FTZ R150, R0, R150 ;  /* 0x0000009600967220 */ /* 0x000fe20000410000 */
[----:B------:R-:W-:Y:S01]  /*72c0*/  FMNMX.FTZ R138, R172, R137, !PT ;  /* 0x00000089ac8a7209 */ /* 0x000fe20007810000 */
[----:B------:R-:W-:Y:S01]  /*72d0*/  FMUL.FTZ R151, R0, R151 ;  /* 0x0000009700977220 */ /* 0x000fe20000410000 */
[----:B------:R-:W-:Y:S01]  /*72e0*/  ISETP.GT.AND P2, PT, R162, 0x31, PT ;  /* 0x00000031a200780c */ /* 0x000fe20003f44270 */
[----:B------:R-:W1:Y:S01]  /*72f0*/  MUFU.TANH R179, R179 ;  /* 0x000000b300b37308 */ /* 0x000e620000002400 */
[----:B--2---:R-:W-:Y:S01]  /*7300*/  FSEL R176, R176, -INF , P1 ;  /* 0xff800000b0b07808 */ /* 0x004fe20000800000 */
[C---:B------:R-:W-:Y:S01]  /*7310*/  FMUL.FTZ R122, R0.reuse, R122 ;  /* 0x0000007a007a7220 */ /* 0x040fe20000410000 */
[----:B------:R-:W-:Y:S01]  /*7320*/  FMNMX.FTZ R137, R173, R138, !PT ;  /* 0x0000008aad897209 */ /* 0x000fe20007810000 */
[----:B------:R-:W-:Y:S01]  /*7330*/  FMUL.FTZ R123, R0, R123 ;  /* 0x0000007b007b7220 */ /* 0x000fe20000410000 */
[----:B------:R-:W-:Y:S01]  /*7340*/  ISETP.GT.AND P1, PT, R162, 0x38, PT ;  /* 0x00000038a200780c */ /* 0x000fe20003f24270 */
[----:B------:R-:W-:Y:S01]  /*7350*/  FMUL.FTZ R126, R0, R126 ;  /* 0x0000007e007e7220 */ /* 0x000fe20000410000 */
[----:B------:R-:W-:Y:S01]  /*7360*/  FMNMX.FTZ R137, R176, R137, !PT ;  /* 0x00000089b0897209 */ /* 0x000fe20007810000 */
        /* <DEDUP_REMOVED lines=10> */
[----:B------:R-:W-:Y:S01]  /*7410*/  ULEA UR7, UR44, UR41, 0x3 ;  /* 0x000000292c077291 */ /* 0x000fe2000f8e183f */
[----:B------:R-:W-:-:S02]  /*7420*/  ISETP.GT.AND P1, PT, R162, 0x40, PT ;  /* 0x00000040a200780c */ /* 0x000fc40003f24270 */
[----:B------:R-:W-:Y:S01]  /*7430*/  FMNMX.FTZ R137, R179, R138, !PT ;  /* 0x0000008ab3897209 */ /* 0x000fe20007810000 */
[----:B------:R-:W-:Y:S02]  /*7440*/  UIADD3 UR7, UR7, 0x33440, URZ ;  /* 0x0003344007077890 */ /* 0x000fe4000fffe03f */
[----:B------:R-:W1:Y:S01]  /*7450*/  MUFU.TANH R183, R183 ;  /* 0x000000b700b77308 */ /* 0x000e620000002400 */
[----:B--2---:R-:W-:Y:S01]  /*7460*/  FSEL R180, R180, -INF , P2 ;  /* 0xff800000b4b47808 */ /* 0x004fe20001000000 */
[----:B------:R-:W-:Y:S01]  /*7470*/  UPRMT UR7, UR40, 0x654, UR7 ;  /* 0x0000065428077896 */ /* 0x000fe20008000007 */
[----:B------:R-:W-:Y:S02]  /*7480*/  ISETP.GT.AND P2, PT, R162, 0x41, PT ;  /* 0x00000041a200780c */ /* 0x000fe40003f44270 */
[----:B------:R-:W-:-:S03]  /*7490*/  FMNMX.FTZ R138, R180, R137, !PT ;  /* 0x00000089b48a7209 */ /* 0x000fc60007810000 */
[----:B------:R-:W2:Y:S01]  /*74a0*/  MUFU.TANH R191, R191 ;  /* 0x000000bf00bf7308 */ /* 0x000ea20000002400 */
[----:B0-----:R-:W-:Y:S02]  /*74b0*/  FSEL R189, R189, -INF , P1 ;  /* 0xff800000bdbd7808 */ /* 0x001fe40000800000 */
[----:B------:R-:W-:Y:S01]  /*74c0*/  ISETP.GT.AND P1, PT, R162, 0x48, PT ;  /* 0x00000048a200780c */ /* 0x000fe20003f24270 */
[----:B------:R-:W-:Y:S01]  /*74d0*/  SYNCS.ARRIVE.TRANS64.RED.A1T0 RZ, [UR7], RZ ;  /* 0x000000ffffff79a7 */ /* 0x000fe20008100407 */
        /* <DEDUP_REMOVED lines=98> */
[----:B------:R-:W0:Y:S03]  /*7b00*/  MUFU.TANH R12, R12 ;  /* 0x0000000c000c7308 */ /* 0x000e260000002400 */
[----:B------:R-:W-:-:S05]  /*7b10*/  FMNMX.FTZ R192, R143, R192, !PT ;  /* 0x000000c08fc07209 */ /* 0x000fca0007810000 */
[----:B------:R-:W2:Y:S01]  /*7b20*/  SHFL.BFLY PT, R121, R192, 0x2, 0x1f ;  /* 0x0c401f00c0797f89 */ /* 0x000ea200000e0000 */
[----:B------:R-:W4:Y:S08]  /*7b30*/  MUFU.TANH R13, R13 ;  /* 0x0000000d000d7308 */ /* 0x000f300000002400 */
[----:B------:R-:W5:Y:S08]  /*7b40*/  MUFU.TANH R20, R20 ;  /* 0x0000001400147308 */ /* 0x000f700000002400 */
[----:B------:R-:W5:Y:S01]  /*7b50*/  MUFU.TANH R21, R21 ;  /* 0x0000001500157308 */ /* 0x000f620000002400 */
[----:B--2---:R-:W-:-:S07]  /*7b60*/  FMNMX.FTZ R191, R192, R121, !PT ;  /* 0x00000079c0bf7209 */ /* 0x004fce0007810000 */
[----:B------:R-:W2:Y:S01]  /*7b70*/  MUFU.TANH R186, R186 ;  /* 0x000000ba00ba7308 */ /* 0x000ea20000002400 */
[----:B------:R-:W3:Y:S07]  /*7b80*/  SHFL.BFLY PT, R192, R191, 0x1, 0x1f ;  /* 0x0c201f00bfc07f89 */ /* 0x000eee00000e0000 */
[----:B------:R-:W2:Y:S08]  /*7b90*/  MUFU.TANH R187, R187 ;  /* 0x000000bb00bb7308 */ /* 0x000eb00000002400 */
[----:B------:R-:W2:Y:S08]  /*7ba0*/  MUFU.TANH R170, R170 ;  /* 0x000000aa00aa7308 */ /* 0x000eb00000002400 */
[----:B------:R-:W2:Y:S01]  /*7bb0*/  MUFU.TANH R171, R171 ;  /* 0x000000ab00ab7308 */ /* 0x000ea20000002400 */
[----:B---3--:R-:W-:Y:S01]  /*7bc0*/  FMNMX.FTZ R121, R191, R192, !PT ;  /* 0x000000c0bf797209 */ /* 0x008fe20007810000 */
[----:B------:R-:W-:Y:S01]  /*7bd0*/  FMUL.FTZ R191, R0, R134 ;  /* 0x0000008600bf7220 */ /* 0x000fe20000410000 */
[----:B------:R-:W-:-:S02]  /*7be0*/  IMAD.U32 R134, RZ, RZ, UR6 ;  /* 0x00000006ff867e24 */ /* 0x000fc4000f8e00ff */
[----:B------:R-:W-:-:S03]  /*7bf0*/  FSETP.NEU.FTZ.AND P1, PT, R121, -INF , PT ;  /* 0xff8000007900780b */ /* 0x000fc60003f3d000 */
[----:B------:R-:W3:Y:S01]  /*7c00*/  MUFU.TANH R174, R174 ;  /* 0x000000ae00ae7308 */ /* 0x000ee20000002400 */
[----:B------:R-:W-:-:S05]  /*7c10*/  FFMA.FTZ R134, R121, R134, -8 ;  /* 0xc100000079867423 */ /* 0x000fca0000010086 */
[----:B------:R-:W-:Y:S02]  /*7c20*/  FSEL R134, R134, RZ, P1 ;  /* 0x000000ff86867208 */ /* 0x000fe40000800000 */
[----:B------:R-:W3:Y:S03]  /*7c30*/  MUFU.TANH R175, R175 ;  /* 0x000000af00af7308 */ /* 0x000ee60000002400 */
[----:B------:R-:W-:-:S01]  /*7c40*/  FFMA.FTZ R192, R163, UR6, -R134 ;  /* 0x00000006a3c07c23 */ /* 0x000fc20008010886 */
[--C-:B------:R-:W-:Y:S01]  /*7c50*/  FFMA.FTZ R193, R184, UR6, -R134.reuse ;  /* 0x00000006b8c17c23 */ /* 0x100fe20008010886 */
[----:B------:R-:W1:Y:S01]  /*7c60*/  SHFL.IDX PT, R163, R156, 0x1, 0x1c1f ;  /* 0x003c1f009ca37f89 */ /* 0x000e6200000e0000 */
[----:B------:R-:W-:-:S01]  /*7c70*/  FFMA.FTZ R194, R185, UR6, -R134 ;  /* 0x00000006b9c27c23 */ /* 0x000fc20008010886 */
[--C-:B------:R-:W-:Y:S01]  /*7c80*/  FFMA.FTZ R189, R189, UR6, -R134.reuse ;  /* 0x00000006bdbd7c23 */ /* 0x100fe20008010886 */
[----:B------:R-:W3:Y:S01]  /*7c90*/  MUFU.TANH R177, R177 ;  /* 0x000000b100b17308 */ /* 0x000ee20000002400 */
[----:B------:R-:W-:-:S01]  /*7ca0*/  FFMA.FTZ R7, R7, UR6, -R134 ;  /* 0x0000000607077c23 */ /* 0x000fc20008010886 */
[--C-:B------:R-:W-:Y:S01]  /*7cb0*/  FFMA.FTZ R10, R10, UR6, -R134.reuse ;  /* 0x000000060a0a7c23 */ /* 0x100fe20008010886 */
[----:B------:R-:W-:-:S01]  /*7cc0*/  FFMA.FTZ R11, R11, UR6, -R134 ;  /* 0x000000060b0b7c23 */ /* 0x000fc20008010886 */
[--C-:B------:R-:W-:Y:S01]  /*7cd0*/  FFMA.FTZ R14, R14, UR6, -R134.reuse ;  /* 0x000000060e0e7c23 */ /* 0x100fe20008010886 */
[----:B------:R-:W-:-:S01]  /*7ce0*/  FFMA.FTZ R15, R15, UR6, -R134 ;  /* 0x000000060f0f7c23 */ /* 0x000fc20008010886 */
[--C-:B------:R-:W-:Y:S01]  /*7cf0*/  FFMA.FTZ R168, R168, UR6, -R134.reuse ;  /* 0x00000006a8a87c23 */ /* 0x100fe20008010886 */
[----:B------:R-:W-:-:S01]  /*7d00*/  FFMA.FTZ R169, R169, UR6, -R134 ;  /* 0x00000006a9a97c23 */ /* 0x000fc20008010886 */
        /* <DEDUP_REMOVED lines=12> */
[----:B------:R-:W-:Y:S01]  /*7dd0*/  FFMA.FTZ R129, R129, UR6, -R134 ;  /* 0x0000000681817c23 */ /* 0x000fe20008010886 */
[----:B-1----:R-:W-:-:S02]  /*7de0*/  IMAD.IADD R160, R160, 0x1, R163 ;  /* 0x00000001a0a07824 */ /* 0x002fc400078e02a3 */
[--C-:B------:R-:W-:Y:S01]  /*7df0*/  FFMA.FTZ R132, R132, UR6, -R134.reuse ;  /* 0x0000000684847c23 */ /* 0x100fe20008010886 */
[----:B------:R-:W-:-:S01]  /*7e00*/  FFMA.FTZ R133, R133, UR6, -R134 ;  /* 0x0000000685857c23 */ /* 0x000fc20008010886 */
[----:B------:R-:W1:Y:S01]  /*7e10*/  MUFU.TANH R182, R182 ;  /* 0x000000b600b67308 */ /* 0x000e620000002400 */
[----:B------:R-:W-:-:S01]  /*7e20*/  FFMA.FTZ R143, R143, UR6, -R134 ;  /* 0x000000068f8f7c23 */ /* 0x000fc20008010886 */
[C---:B------:R-:W-:Y:S02]  /*7e30*/  ISETP.GT.AND P2, PT, R160.reuse, RZ, PT ;  /* 0x000000ffa000720c */ /* 0x040fe40003f44270 */
[----:B------:R-:W-:Y:S02]  /*7e40*/  ISETP.GT.AND P3, PT, R160, 0x1, PT ;  /* 0x00000001a000780c */ /* 0x000fe40003f64270 */
[----:B------:R-:W-:Y:S02]  /*7e50*/  FSEL R8, R8, -INF , P2 ;  /* 0xff80000008087808 */ /* 0x000fe40001000000 */
[----:B------:R-:W-:Y:S01]  /*7e60*/  ISETP.GT.AND P2, PT, R160, 0x8, PT ;  /* 0x00000008a000780c */ /* 0x000fe20003f44270 */
[----:B------:R-:W1:Y:S01]  /*7e70*/  MUFU.TANH R152, R152 ;  /* 0x0000009800987308 */ /* 0x000e620000002400 */
[----:B------:R-:W-:-:S02]  /*7e80*/  FSEL R9, R9, -INF , P3 ;  /* 0xff80000009097808 */ /* 0x000fc40001800000 */
[----:B------:R-:W-:Y:S02]  /*7e90*/  FMNMX.FTZ R184, R8, R5, !PT ;  /* 0x0000000508b87209 */ /* 0x000fe40007810000 */
[----:B------:R-:W-:Y:S02]  /*7ea0*/  ISETP.GT.AND P3, PT, R160, 0x9, PT ;  /* 0x00000009a000780c */ /* 0x000fe40003f64270 */
[----:B0-----:R-:W-:Y:S01]  /*7eb0*/  FSEL R156, R12, -INF , P2 ;  /* 0xff8000000c9c7808 */ /* 0x001fe20001000000 */
[----:B------:R-:W0:Y:S01]  /*7ec0*/  MUFU.TANH R153, R153 ;  /* 0x0000009900997308 */ /* 0x000e220000002400 */
[----:B------:R-:W-:Y:S02]  /*7ed0*/  FMNMX.FTZ R163, R9, R184, !PT ;  /* 0x000000b809a37209 */ /* 0x000fe40007810000 */
[----:B------:R-:W-:Y:S02]  /*7ee0*/  ISETP.GT.AND P2, PT, R160, 0x10, PT ;  /* 0x00000010a000780c */ /* 0x000fe40003f44270 */
[----:B----4-:R-:W-:-:S02]  /*7ef0*/  FSEL R13, R13, -INF , P3 ;  /* 0xff8000000d0d7808 */ /* 0x010fc40001800000 */
[----:B------:R-:W-:Y:S01]  /*7f00*/  FMNMX.FTZ R184, R156, R163, !PT ;  /* 0x000000a39cb87209 */ /* 0x000fe20007810000 */
[----:B------:R-:W4:Y:S01]  /*7f10*/  MUFU.TANH R154, R154 ;  /* 0x0000009a009a7308 */ /* 0x000f220000002400 */
[----:B------:R-:W-:Y:S02]  /*7f20*/  ISETP.GT.AND P3, PT, R160, 0x11, PT ;  /* 0x00000011a000780c */ /* 0x000fe40003f64270 */
[----:B-----5:R-:W-:Y:S02]  /*7f30*/  FSEL R20, R20, -INF , P2 ;  /* 0xff80000014147808 */ /* 0x020fe40001000000 */
[----:B------:R-:W-:Y:S02]  /*7f40*/  FMNMX.FTZ R185, R13, R184, !PT ;  /* 0x000000b80db97209 */ /* 0x000fe40007810000 */
[----:B------:R-:W-:Y:S01]  /*7f50*/  ISETP.GT.AND P2, PT, R160, 0x18, PT ;  /* 0x00000018a000780c */ /* 0x000fe20003f44270 */
[----:B------:R-:W5:Y:S01]  /*7f60*/  MUFU.TANH R155, R155 ;  /* 0x0000009b009b7308 */ /* 0x000f620000002400 */
[----:B------:R-:W-:-:S02]  /*7f70*/  FSEL R21, R21, -INF , P3 ;  /* 0xff80000015157808 */ /* 0x000fc40001800000 */
[----:B------:R-:W-:Y:S02]  /*7f80*/  FMNMX.FTZ R184, R20, R185, !PT ;  /* 0x000000b914b87209 */ /* 0x000fe40007810000 */
[----:B------:R-:W-:Y:S02]  /*7f90*/  ISETP.GT.AND P3, PT, R160, 0x19, PT ;  /* 0x00000019a000780c */ /* 0x000fe40003f64270 */
[----:B--2---:R-:W-:Y:S01]  /*7fa0*/  FSEL R186, R186, -INF , P2 ;  /* 0xff800000baba7808 */ /* 0x004fe20001000000 */
[----:B------:R-:W-:Y:S01]  /*7fb0*/  MUFU.EX2 R12, R193 ;  /* 0x000000c1000c7308 */ /* 0x000fe20000000800 */
[----:B------:R-:W-:Y:S02]  /*7fc0*/  FMNMX.FTZ R185, R21, R184, !PT ;  /* 0x000000b815b97209 */ /* 0x000fe40007810000 */
[----:B------:R-:W-:Y:S02]  /*7fd0*/  ISETP.GT.AND P2, PT, R160, 0x20, PT ;  /* 0x00000020a000780c */ /* 0x000fe40003f44270 */
[----:B------:R-:W-:-:S02]  /*7fe0*/  FSEL R187, R187, -INF , P3 ;  /* 0xff800000bbbb7808 */ /* 0x000fc40001800000 */
[----:B------:R-:W-:Y:S01]  /*7ff0*/  FMNMX.FTZ R184, R186, R185, !PT ;  /* 0x000000b9bab87209 */ /* 0x000fe20007810000 */
[----:B------:R-:W2:Y:S01]  /*8000*/  MUFU.TANH R157, R157 ;  /* 0x0000009d009d7308 */ /* 0x000ea20000002400 */
[----:B------:R-:W-:Y:S02]  /*8010*/  ISETP.GT.AND P3, PT, R160, 0x21, PT ;  /* 0x00000021a000780c */ /* 0x000fe40003f64270 */
[----:B------:R-:W-:Y:S02]  /*8020*/  FSEL R170, R170, -INF , P2 ;  /* 0xff800000aaaa7808 */ /* 0x000fe40001000000 */
[----:B------:R-:W-:Y:S02]  /*8030*/  FMNMX.FTZ R185, R187, R184, !PT ;  /* 0x000000b8bbb97209 */ /* 0x000fe40007810000 */
[----:B------:R-:W-:Y:S01]  /*8040*/  ISETP.GT.AND P2, PT, R160, 0x28, PT ;  /* 0x00000028a000780c */ /* 0x000fe20003f44270 */
[----:B------:R-:W2:Y:S01]  /*8050*/  MUFU.TANH R158, R158 ;  /* 0x0000009e009e7308 */ /* 0x000ea20000002400 */
[----:B------:R-:W-:-:S02]  /*8060*/  FSEL R171, R171, -INF , P3 ;  /* 0xff800000abab7808 */ /* 0x000fc40001800000 */
[----:B------:R-:W-:Y:S02]  /*8070*/  FMNMX.FTZ R184, R170, R185, !PT ;  /* 0x000000b9aab87209 */ /* 0x000fe40007810000 */
[----:B------:R-:W-:Y:S02]  /*8080*/  ISETP.GT.AND P3, PT, R160, 0x29, PT ;  /* 0x00000029a000780c */ /* 0x000fe40003f64270 */
[----:B---3--:R-:W-:Y:S01]  /*8090*/  FSEL R174, R174, -INF , P2 ;  /* 0xff800000aeae7808 */ /* 0x008fe20001000000 */
[----:B------:R-:W3:Y:S01]  /*80a0*/  MUFU.TANH R159, R159 ;  /* 0x0000009f009f7308 */ /* 0x000ee20000002400 */
[----:B------:R-:W-:Y:S02]  /*80b0*/  FMNMX.FTZ R185, R171, R184, !PT ;  /* 0x000000b8abb97209 */ /* 0x000fe40007810000 */
[----:B------:R-:W-:Y:S02]  /*80c0*/  ISETP.GT.AND P2, PT, R160, 0x30, PT ;  /* 0x00000030a000780c */ /* 0x000fe40003f44270 */
[----:B------:R-:W-:-:S02]  /*80d0*/  FSEL R175, R175, -INF , P3 ;  /* 0xff800000afaf7808 */ /* 0x000fc40001800000 */
[----:B------:R-:W-:Y:S01]  /*80e0*/  FMNMX.FTZ R184, R174, R185, !PT ;  /* 0x000000b9aeb87209 */ /* 0x000fe20007810000 */
[----:B------:R-:W3:Y:S01]  /*80f0*/  MUFU.TANH R161, R161 ;  /* 0x000000a100a17308 */ /* 0x000ee20000002400 */
[C---:B------:R-:W-:Y:S02]  /*8100*/  ISETP.GT.AND P3, PT, R160.reuse, 0x31, PT ;  /* 0x00000031a000780c */ /* 0x040fe40003f64270 */
[----:B------:R-:W-:Y:S02]  /*8110*/  FSEL R177, R177, -INF , P2 ;  /* 0xff800000b1b17808 */ /* 0x000fe40001000000 */
[----:B------:R-:W-:Y:S02]  /*8120*/  FMNMX.FTZ R184, R175, R184, !PT ;  /* 0x000000b8afb87209 */ /* 0x000fe40007810000 */
[----:B------:R-:W-:Y:S01]  /*8130*/  ISETP.GT.AND P2, PT, R160, 0x38, PT ;  /* 0x00000038a000780c */ /* 0x000fe20003f44270 */
[----:B------:R0:W-:Y:S01]  /*8140*/  MUFU.EX2 R163, R194 ;  /* 0x000000c200a37308 */ /* 0x0001e20000000800 */
[----:B------:R-:W-:-:S02]  /*8150*/  FSEL R178, R178, -INF , P3 ;  /* 0xff800000b2b27808 */ /* 0x000fc40001800000 */
[----:B------:R-:W-:Y:S02]  /*8160*/  FMNMX.FTZ R185, R177, R184, !PT ;  /* 0x000000b8b1b97209 */ /* 0x000fe40007810000 */
[----:B------:R-:W-:Y:S02]  /*8170*/  ISETP.GT.AND P3, PT, R160, 0x39, PT ;  /* 0x00000039a000780c */ /* 0x000fe40003f64270 */
[----:B------:R-:W-:Y:S01]  /*8180*/  FSEL R181, R181, -INF , P2 ;  /* 0xff800000b5b57808 */ /* 0x000fe20001000000 */
[----:B------:R-:W3:Y:S01]  /*8190*/  MUFU.TANH R6, R6 ;  /* 0x0000000600067308 */ /* 0x000ee20000002400 */
[----:B------:R-:W-:Y:S01]  /*81a0*/  FMNMX.FTZ R184, R178, R185, !PT ;  /* 0x000000b9b2b87209 */ /* 0x000fe20007810000 */
[--C-:B------:R-:W-:Y:S01]  /*81b0*/  FFMA.FTZ R185, R188, UR6, -R134.reuse ;  /* 0x00000006bcb97c23 */ /* 0x100fe20008010886 */
[----:B------:R-:W-:Y:S01]  /*81c0*/  ISETP.GT.AND P2, PT, R160, 0x40, PT ;  /* 0x00000040a000780c */ /* 0x000fe20003f44270 */
[--C-:B------:R-:W-:Y:S01]  /*81d0*/  FFMA.FTZ R188, R179, UR6, -R134.reuse ;  /* 0x00000006b3bc7c23 */ /* 0x100fe20008010886 */
[----:B-1----:R-:W-:Y:S01]  /*81e0*/  FSEL R182, R182, -INF , P3 ;  /* 0xff800000b6b67808 */ /* 0x002fe20001800000 */
[----:B0-----:R-:W-:Y:S01]  /*81f0*/  FFMA.FTZ R194, R180, UR6, -R134 ;  /* 0x00000006b4c27c23 */ /* 0x001fe20008010886 */
[----:B------:R-:W-:Y:S01]  /*8200*/  FMNMX.FTZ R193, R181, R184, !PT ;  /* 0x000000b8b5c17209 */ /* 0x000fe20007810000 */
[----:B------:R-:W0:Y:S01]  /*8210*/  MUFU.TANH R136, R136 ;  /* 0x0000008800887308 */ /* 0x000e220000002400 */
[----:B------:R-:W-:-:S02]  /*8220*/  ISETP.GT.AND P3, PT, R160, 0x41, PT ;  /* 0x00000041a000780c */ /* 0x000fc40003f64270 */
[----:B------:R-:W-:Y:S02]  /*8230*/  FSEL R152, R152, -INF , P2 ;  /* 0xff80000098987808 */ /* 0x000fe40001000000 */
[----:B------:R-:W-:Y:S02]  /*8240*/  FMNMX.FTZ R193, R182, R193, !PT ;  /* 0x000000c1b6c17209 */ /* 0x000fe40007810000 */
[----:B------:R-:W-:Y:S01]  /*8250*/  ISETP.GT.AND P2, PT, R160, 0x48, PT ;  /* 0x00000048a000780c */ /* 0x000fe20003f44270 */
[----:B------:R-:W1:Y:S01]  /*8260*/  MUFU.TANH R166, R166 ;  /* 0x000000a600a67308 */ /* 0x000e620000002400 */
[----:B------:R-:W-:Y:S02]  /*8270*/  FSEL R153, R153, -INF , P3 ;  /* 0xff80000099997808 */ /* 0x000fe40001800000 */
[----:B------:R-:W-:Y:S02]  /*8280*/  FMNMX.FTZ R184, R152, R193, !PT ;  /* 0x000000c198b87209 */ /* 0x000fe40007810000 */
[----:B------:R-:W-:-:S02]  /*8290*/  ISETP.GT.AND P3, PT, R160, 0x49, PT ;  /* 0x00000049a000780c */ /* 0x000fc40003f64270 */
[----:B----4-:R-:W-:Y:S01]  /*82a0*/  FSEL R179, R154, -INF , P2 ;  /* 0xff8000009ab37808 */ /* 0x010fe20001000000 */
[----:B------:R-:W4:Y:S01]  /*82b0*/  MUFU.TANH R190, R190 ;  /* 0x000000be00be7308 */ /* 0x000f220000002400 */
[----:B------:R-:W-:Y:S02]  /*82c0*/  FMNMX.FTZ R184, R153, R184, !PT ;  /* 0x000000b899b87209 */ /* 0x000fe40007810000 */
[C---:B------:R-:W-:Y:S02]  /*82d0*/  ISETP.GT.AND P2, PT, R160.reuse, 0x50, PT ;  /* 0x00000050a000780c */ /* 0x040fe40003f44270 */
[----:B-----5:R-:W-:Y:S02]  /*82e0*/  FSEL R155, R155, -INF , P3 ;  /* 0xff8000009b9b7808 */ /* 0x020fe40001800000 */
[----:B------:R-:W-:Y:S01]  /*82f0*/  FMNMX.FTZ R184, R179, R184, !PT ;  /* 0x000000b8b3b87209 */ /* 0x000fe20007810000 */
[----:B------:R-:W-:Y:S01]  /*8300*/  MUFU.EX2 R154, R188 ;  /* 0x000000bc009a7308 */ /* 0x000fe20000000800 */
[----:B------:R-:W-:-:S02]  /*8310*/  ISETP.GT.AND P3, PT, R160, 0x51, PT ;  /* 0x00000051a000780c */ /* 0x000fc40003f64270 */
[----:B--2---:R-:W-:Y:S02]  /*8320*/  FSEL R180, R157, -INF , P2 ;  /* 0xff8000009db47808 */ /* 0x004fe40001000000 */
[----:B------:R-:W-:Y:S02]  /*8330*/  FMNMX.FTZ R193, R155, R184, !PT ;  /* 0x000000b89bc17209 */ /* 0x000fe40007810000 */
[----:B------:R-:W-:Y:S01]  /*8340*/  ISETP.GT.AND P2, PT, R160, 0x58, PT ;  /* 0x00000058a000780c */ /* 0x000fe20003f44270 */
[----:B------:R2:W-:Y:S01]  /*8350*/  MUFU.EX2 R157, R194 ;  /* 0x000000c2009d7308 */ /* 0x0005e20000000800 */
[----:B------:R-:W-:Y:S02]  /*8360*/  FSEL R158, R158, -INF , P3 ;  /* 0xff8000009e9e7808 */ /* 0x000fe40001800000 */
[----:B------:R-:W-:Y:S02]  /*8370*/  FMNMX.FTZ R193, R180, R193, !PT ;  /* 0x000000c1b4c17209 */ /* 0x000fe40007810000 */
[----:B------:R-:W-:-:S02]  /*8380*/  ISETP.GT.AND P3, PT, R160, 0x59, PT ;  /* 0x00000059a000780c */ /* 0x000fc40003f64270 */
[----:B---3--:R-:W-:Y:S01]  /*8390*/  FSEL R184, R159, -INF , P2 ;  /* 0xff8000009fb87808 */ /* 0x008fe20001000000 */
[----:B------:R-:W3:Y:S01]  /*83a0*/  MUFU.TANH R146, R146 ;  /* 0x0000009200927308 */ /* 0x000ee20000002400 */
[----:B------:R-:W-:Y:S01]  /*83b0*/  FMNMX.FTZ R193, R158, R193, !PT ;  /* 0x000000c19ec17209 */ /* 0x000fe20007810000 */
[--C-:B--2---:R-:W-:Y:S01]  /*83c0*/  FFMA.FTZ R194, R183, UR6, -R134.reuse ;  /* 0x00000006b7c27c23 */ /* 0x104fe20008010886 */
[----:B------:R-:W-:Y:S02]  /*83d0*/  ISETP.GT.AND P2, PT, R160, 0x60, PT ;  /* 0x00000060a000780c */ /* 0x000fe40003f44270 */
[----:B------:R-:W-:Y:S02]  /*83e0*/  FSEL R161, R161, -INF , P3 ;  /* 0xff800000a1a17808 */ /* 0x000fe40001800000 */
[----:B------:R-:W-:Y:S01]  /*83f0*/  FMNMX.FTZ R188, R184, R193, !PT ;  /* 0x000000c1b8bc7209 */ /* 0x000fe20007810000 */
[----:B------:R-:W2:Y:S01]  /*8400*/  MUFU.TANH R147, R147 ;  /* 0x0000009300937308 */ /* 0x000ea20000002400 */
[----:B------:R-:W-:Y:S01]  /*8410*/  ISETP.GT.AND P3, PT, R160, 0x61, PT ;  /* 0x00000061a000780c */ /* 0x000fe20003f64270 */
[----:B------:R-:W-:Y:S01]  /*8420*/  FFMA.FTZ R193, R120, UR6, -R134 ;  /* 0x0000000678c17c23 */ /* 0x000fe20008010886 */
[----:B------:R-:W-:-:S02]  /*8430*/  FSEL R183, R6, -INF , P2 ;  /* 0xff80000006b77808 */ /* 0x000fc40001000000 */
[----:B------:R-:W-:Y:S02]  /*8440*/  FMNMX.FTZ R188, R161, R188, !PT ;  /* 0x000000bca1bc7209 */ /* 0x000fe40007810000 */
[----:B------:R-:W-:Y:S01]  /*8450*/  ISETP.GT.AND P2, PT, R160, 0x68, PT ;  /* 0x00000068a000780c */ /* 0x000fe20003f44270 */
[----:B------:R5:W-:Y:S01]  /*8460*/  MUFU.EX2 R159, R189 ;  /* 0x000000bd009f7308 */ /* 0x000be20000000800 */
[----:B0-----:R-:W-:Y:S02]  /*8470*/  FSEL R136, R136, -INF , P3 ;  /* 0xff80000088887808 */ /* 0x001fe40001800000 */
[----:B------:R-:W-:Y:S02]  /*8480*/  ISETP.GT.AND P3, PT, R160, 0x69, PT ;  /* 0x00000069a000780c */ /* 0x000fe40003f64270 */
[----:B-1----:R-:W-:Y:S02]  /*8490*/  FSEL R166, R166, -INF , P2 ;  /* 0xff800000a6a67808 */ /* 0x002fe40001000000 */
[----:B------:R-:W-:Y:S01]  /*84a0*/  ISETP.GT.AND P2, PT, R160, 0x70, PT ;  /* 0x00000070a000780c */ /* 0x000fe20003f44270 */
[----:B------:R-:W0:Y:S01]  /*84b0*/  MUFU.TANH R150, R150 ;  /* 0x0000009600967308 */ /* 0x000e220000002400 */
[----:B-----5:R-:W-:-:S02]  /*84c0*/  FMNMX.FTZ R189, R183, R188, !PT ;  /* 0x000000bcb7bd7209 */ /* 0x020fc40007810000 */
[----:B----4-:R-:W-:Y:S02]  /*84d0*/  FSEL R190, R190, -INF , P3 ;  /* 0xff800000bebe7808 */ /* 0x010fe40001800000 */
[----:B------:R-:W-:Y:S02]  /*84e0*/  FMNMX.FTZ R189, R136, R189, !PT ;  /* 0x000000bd88bd7209 */ /* 0x000fe40007810000 */
[----:B------:R-:W-:Y:S01]  /*84f0*/  ISETP.GT.AND P3, PT, R160, 0x71, PT ;  /* 0x00000071a000780c */ /* 0x000fe20003f64270 */
[----:B------:R-:W1:Y:S01]  /*8500*/  MUFU.TANH R151, R151 ;  /* 0x0000009700977308 */ /* 0x000e620000002400 */
[----:B------:R-:W-:Y:S02]  /*8510*/  FMNMX.FTZ R189, R166, R189, !PT ;  /* 0x000000bda6bd7209 */ /* 0x000fe40007810000 */
[----:B---3--:R-:W-:Y:S02]  /*8520*/  FSEL R146, R146, -INF , P2 ;  /* 0xff80000092927808 */ /* 0x008fe40001000000 */
[----:B------:R-:W-:-:S02]  /*8530*/  FMNMX.FTZ R189, R190, R189, !PT ;  /* 0x000000bdbebd7209 */ /* 0x000fc40007810000 */
[----:B------:R-:W-:Y:S01]  /*8540*/  ISETP.GT.AND P2, PT, R160, 0x78, PT ;  /* 0x00000078a000780c */ /* 0x000fe20003f44270 */
[----:B------:R-:W3:Y:S01]  /*8550*/  MUFU.TANH R122, R122 ;  /* 0x0000007a007a7308 */ /* 0x000ee20000002400 */
[----:B--2---:R-:W-:Y:S02]  /*8560*/  FSEL R147, R147, -INF , P3 ;  /* 0xff80000093937808 */ /* 0x004fe40001800000 */
[----:B------:R-:W-:Y:S02]  /*8570*/  FMNMX.FTZ R120, R146, R189, !PT ;  /* 0x000000bd92787209 */ /* 0x000fe40007810000 */
[----:B------:R-:W-:Y:S02]  /*8580*/  ISETP.GT.AND P3, PT, R160, 0x79, PT ;  /* 0x00000079a000780c */ /* 0x000fe40003f64270 */
[----:B0-----:R-:W-:Y:S01]  /*8590*/  FSEL R188, R150, -INF , P2 ;  /* 0xff80000096bc7808 */ /* 0x001fe20001000000 */
[----:B------:R-:W0:Y:S01]  /*85a0*/  MUFU.TANH R123, R123 ;  /* 0x0000007b007b7308 */ /* 0x000e220000002400 */
[----:B------:R-:W-:-:S02]  /*85b0*/  FMNMX.FTZ R189, R147, R120, !PT ;  /* 0x0000007893bd7209 */ /* 0x000fc40007810000 */
[----:B------:R-:W-:Y:S02]  /*85c0*/  ISETP.GT.AND P2, PT, R160, 0x80, PT ;  /* 0x00000080a000780c */ /* 0x000fe40003f44270 */
[----:B-1----:R-:W-:Y:S02]  /*85d0*/  FSEL R151, R151, -INF , P3 ;  /* 0xff80000097977808 */ /* 0x002fe40001800000 */
[----:B------:R-:W-:Y:S01]  /*85e0*/  FMNMX.FTZ R120, R188, R189, !PT ;  /* 0x000000bdbc787209 */ /* 0x000fe20007810000 */
[----:B------:R-:W-:Y:S01]  /*85f0*/  MUFU.TANH R126, R126 ;  /* 0x0000007e007e7308 */ /* 0x000fe20000002400 */
[----:B------:R-:W-:Y:S02]  /*8600*/  ISETP.GT.AND P3, PT, R160, 0x81, PT ;  /* 0x00000081a000780c */ /* 0x000fe40003f64270 */
[----:B---3--:R-:W-:Y:S02]  /*8610*/  FSEL R122, R122, -INF , P2 ;  /* 0xff8000007a7a7808 */ /* 0x008fe40001000000 */
[----:B------:R-:W-:-:S02]  /*8620*/  FMNMX.FTZ R189, R151, R120, !PT ;  /* 0x0000007897bd7209 */ /* 0x000fc40007810000 */
[----:B------:R-:W-:Y:S01]  /*8630*/  ISETP.GT.AND P2, PT, R160, 0x88, PT ;  /* 0x00000088a000780c */ /* 0x000fe20003f44270 */
[----:B------:R-:W1:Y:S01]  /*8640*/  MUFU.TANH R127, R127 ;  /* 0x0000007f007f7308 */ /* 0x000e620000002400 */
[----:B0-----:R-:W-:Y:S02]  /*8650*/  FSEL R123, R123, -INF , P3 ;  /* 0xff8000007b7b7808 */ /* 0x001fe40001800000 */
[----:B------:R-:W-:Y:S02]  /*8660*/  FMNMX.FTZ R120, R122, R189, !PT ;  /* 0x000000bd7a787209 */ /* 0x000fe40007810000 */
[----:B------:R-:W-:Y:S02]  /*8670*/  ISETP.GT.AND P3, PT, R160, 0x89, PT ;  /* 0x00000089a000780c */ /* 0x000fe40003f64270 */
[----:B------:R-:W-:Y:S01]  /*8680*/  FMNMX.FTZ R189, R123, R120, !PT ;  /* 0x000000787bbd7209 */ /* 0x000fe20007810000 */
[----:B------:R-:W0:Y:S08]  /*8690*/  MUFU.TANH R130, R130 ;  /* 0x0000008200827308 */ /* 0x000e300000002400 */
[----:B------:R-:W2:Y:S01]  /*86a0*/  MUFU.TANH R131, R131 ;  /* 0x0000008300837308 */ /* 0x000ea20000002400 */
[----:B-1----:R-:W-:-:S02]  /*86b0*/  FSEL R127, R127, -INF , P3 ;  /* 0xff8000007f7f7808 */ /* 0x002fc40001800000 */
[----:B------:R-:W-:-:S05]  /*86c0*/  ISETP.GT.AND P3, PT, R160, 0x91, PT ;  /* 0x00000091a000780c */ /* 0x000fca0003f64270 */
[----:B------:R1:W-:Y:S08]  /*86d0*/  MUFU.EX2 R150, R193 ;  /* 0x000000c100967308 */ /* 0x0003f00000000800 */
[----:B------:R-:W3:Y:S01]  /*86e0*/  MUFU.TANH R191, R191 ;  /* 0x000000bf00bf7308 */ /* 0x000ee20000002400 */
[----:B-1----:R-:W-:-:S01]  /*86f0*/  FFMA.FTZ R193, R140, UR6, -R134 ;  /* 0x000000068cc17c23 */ /* 0x002fc20008010886 */
[----:B------:R-:W-:-:S02]  /*8700*/  FSEL R140, R126, -INF , P2 ;  /* 0xff8000007e8c7808 */ /* 0x000fc40001000000 */
[----:B------:R-:W-:Y:S02]  /*8710*/  ISETP.GT.AND P2, PT, R160, 0x90, PT ;  /* 0x00000090a000780c */ /* 0x000fe40003f44270 */
[----:B------:R-:W-:Y:S02]  /*8720*/  FMNMX.FTZ R120, R140, R189, !PT ;  /* 0x000000bd8c787209 */ /* 0x000fe40007810000 */
[----:B------:R-:W1:Y:S01]  /*8730*/  MUFU.TANH R135, R135 ;  /* 0x0000008700877308 */ /* 0x000e620000002400 */
[----:B0-----:R-:W-:Y:S02]  /*8740*/  FSEL R130, R130, -INF , P2 ;  /* 0xff80000082827808 */ /* 0x001fe40001000000 */
[----:B------:R-:W-:Y:S02]  /*8750*/  FMNMX.FTZ R189, R127, R120, !PT ;  /* 0x000000787fbd7209 */ /* 0x000fe40007810000 */
[----:B------:R-:W-:Y:S02]  /*8760*/  ISETP.GT.AND P2, PT, R160, 0x98, PT ;  /* 0x00000098a000780c */ /* 0x000fe40003f44270 */
[----:B--2---:R-:W-:Y:S01]  /*8770*/  FSEL R131, R131, -INF , P3 ;  /* 0xff80000083837808 */ /* 0x004fe20001800000 */
[----:B------:R0:W-:Y:S01]  /*8780*/  MUFU.EX2 R126, R193 ;  /* 0x000000c1007e7308 */ /* 0x0001e20000000800 */
[----:B------:R-:W-:Y:S01]  /*8790*/  FMNMX.FTZ R120, R130, R189, !PT ;  /* 0x000000bd82787209 */ /* 0x000fe20007810000 */
[--C-:B------:R-:W-:Y:S01]  /*87a0*/  FFMA.FTZ R189, R144, UR6, -R134.reuse ;  /* 0x0000000690bd7c23 */ /* 0x100fe20008010886 */
[----:B------:R-:W-:Y:S01]  /*87b0*/  ISETP.GT.AND P3, PT, R160, 0x99, PT ;  /* 0x00000099a000780c */ /* 0x000fe20003f64270 */
[--C-:B------:R-:W-:Y:S01]  /*87c0*/  FFMA.FTZ R144, R145, UR6, -R134.reuse ;  /* 0x0000000691907c23 */ /* 0x100fe20008010886 */
[----:B---3--:R-:W-:Y:S01]  /*87d0*/  FSEL R191, R191, -INF , P2 ;  /* 0xff800000bfbf7808 */ /* 0x008fe20001000000 */
[--C-:B------:R-:W-:Y:S01]  /*87e0*/  FFMA.FTZ R145, R148, UR6, -R134.reuse ;  /* 0x0000000694917c23 */ /* 0x100fe20008010886 */
[----:B------:R-:W-:Y:S01]  /*87f0*/  FMNMX.FTZ R120, R131, R120, !PT ;  /* 0x0000007883787209 */ /* 0x000fe20007810000 */
[--C-:B------:R-:W-:Y:S01]  /*8800*/  FFMA.FTZ R148, R149, UR6, -R134.reuse ;  /* 0x0000000695947c23 */ /* 0x100fe20008010886 */
[----:B-1----:R-:W-:Y:S01]  /*8810*/  FSEL R135, R135, -INF , P3 ;  /* 0xff80000087877808 */ /* 0x002fe20001800000 */
[--C-:B------:R-:W-:Y:S01]  /*8820*/  FFMA.FTZ R149, R164, UR6, -R134.reuse ;  /* 0x00000006a4957c23 */ /* 0x100fe20008010886 */
[----:B------:R-:W-:Y:S01]  /*8830*/  FMNMX.FTZ R120, R191, R120, !PT ;  /* 0x00000078bf787209 */ /* 0x000fe20007810000 */
[----:B------:R-:W-:Y:S01]  /*8840*/  FFMA.FTZ R164, R167, UR6, -R134 ;  /* 0x00000006a7a47c23 */ /* 0x000fe20008010886 */
[----:B------:R-:W-:-:S02]  /*8850*/  IMAD.U32 R167, RZ, RZ, UR6 ;  /* 0x00000006ffa77e24 */ /* 0x000fc4000f8e00ff */
[--C-:B------:R-:W-:Y:S01]  /*8860*/  FFMA.FTZ R160, R165, UR6, -R134.reuse ;  /* 0x00000006a5a07c23 */ /* 0x100fe20008010886 */
[----:B------:R-:W-:Y:S01]  /*8870*/  FMNMX.FTZ R120, R135, R120, !PT ;  /* 0x0000007887787209 */ /* 0x000fe20007810000 */
[--C-:B------:R-:W-:Y:S01]  /*8880*/  FFMA.FTZ R165, R142, UR6, -R134.reuse ;  /* 0x000000068ea57c23 */ /* 0x100fe20008010886 */
[----:B------:R-:W-:-:S01]  /*8890*/  FFMA.FTZ R142, R162, UR6, -R134 ;  /* 0x00000006a28e7c23 */ /* 0x000fc20008010886 */
[----:B------:R-:W-:Y:S02]  /*88a0*/  MUFU.EX2 R192, R192 ;  /* 0x000000c000c07308 */ /* 0x000fe40000000800 */
[----:B0-----:R-:W0:Y:S06]  /*88b0*/  SHFL.BFLY PT, R193, R120, 0x2, 0x1f ;  /* 0x0c401f0078c17f89 */ /* 0x001e2c00000e0000 */
        /* <DEDUP_REMOVED lines=61> */
[----:B------:R-:W-:-:S01]  /*8c90*/  FADD.FTZ R187, R7, R184 ;  /* 0x000000b807bb7221 */ /* 0x000fc20000010000 */
[----:B------:R-:W-:-:S02]  /*8ca0*/  FFMA.FTZ R131, R131, UR6, -R134 ;  /* 0x0000000683837c23 */ /* 0x000fc40008010886 */
[----:B------:R-:W0:Y:S01]  /*8cb0*/  MUFU.EX2 R156, R156 ;  /* 0x0000009c009c7308 */ /* 0x000e220000000800 */
[----:B-1----:R-:W-:-:S01]  /*8cc0*/  FFMA.FTZ R3, R186, R2, R167 ;  /* 0x00000002ba037223 */ /* 0x002fc200000100a7 */
[----:B------:R-:W-:-:S03]  /*8cd0*/  FADD.FTZ R184, R10, R187 ;  /* 0x000000bb0ab87221 */ /* 0x000fc60000010000 */
[----:B------:R-:W-:Y:S01]  /*8ce0*/  FADD.FTZ R2, R8, R3 ;  /* 0x0000000308027221 */ /* 0x000fe20000010000 */
[----:B------:R-:W-:-:S02]  /*8cf0*/  FADD.FTZ R187, R11, R184 ;  /* 0x000000b80bbb7221 */ /* 0x000fc40000010000 */
        /* <DEDUP_REMOVED lines=16> */
[----:B------:R-:W0:Y:S01]  /*8e00*/  MUFU.EX2 R171, R171 ;  /* 0x000000ab00ab7308 */ /* 0x000e220000000800 */
[----:B-1----:R-:W-:-:S07]  /*8e10*/  FADD.FTZ R3, R162, R3 ;  /* 0x00000003a2037221 */ /* 0x002fce0000010000 */
        /* <DEDUP_REMOVED lines=22> */
[----:B--2---:R-:W-:-:S01]  /*8f80*/  FADD.FTZ R3, R181, R2 ;  /* 0x00000002b5037221 */ /* 0x004fc20000010000 */
[----:B------:R-:W-:Y:S01]  /*8f90*/  FADD.FTZ R2, R157, R184 ;  /* 0x000000b89d027221 */ /* 0x000fe20000010000 */
[----:B------:R-:W-:-:S03]  /*8fa0*/  FFMA.FTZ R184, R188, UR6, -R134 ;  /* 0x00000006bcb87c23 */ /* 0x000fc60008010886 */
        /* <DEDUP_REMOVED lines=55> */
[--C-:B------:R-:W-:Y:S01]  /*9320*/  FFMA.FTZ R188, R191, UR6, -R134.reuse ;  /* 0x00000006bfbc7c23 */ /* 0x100fe20008010886 */
[----:B------:R-:W-:-:S05]  /*9330*/  FFMA.FTZ R134, R135, UR6, -R134 ;  /* 0x0000000687867c23 */ /* 0x000fca0008010886 */
        /* <DEDUP_REMOVED lines=40> */
.L_x_2430:
        /* <DEDUP_REMOVED lines=148> */
.L_x_2420:
[----:B------:R-:W-:-:S13]  /*9f00*/  ISETP.LE.AND P1, PT, RZ, UR58, PT ;  /* 0x0000003aff007c0c */ /* 0x000fda000bf23270 */
[----:B------:R-:W-:Y:S05]  /*9f10*/  @!P1 BRA `(.L_x_2432) ;  /* 0x0000003800349947 */ /* 0x000fea0003800000 */
[----:B------:R-:W-:Y:S01]  /*9f20*/  IMAD.MOV.U32 R5, RZ, RZ, R120 ;  /* 0x000000ffff057224 */ /* 0x000fe200078e0078 */
[----:B------:R-:W-:Y:S01]  /*9f30*/  UMOV UR52, UR45 ;  /* 0x0000002d00347c82 */ /* 0x000fe20008000000 */
[----:B------:R-:W-:Y:S01]  /*9f40*/  IMAD.MOV.U32 R4, RZ, RZ, R121 ;  /* 0x000000ffff047224 */ /* 0x000fe200078e0079 */
[----:B------:R-:W-:Y:S01]  /*9f50*/  UMOV UR51, UR44 ;  /* 0x0000002c00337c82 */ /* 0x000fe20008000000 */
[----:B------:R-:W-:-:S05]  /*9f60*/  ULDC UR50, c[0x0][0x988] ;  /* 0x0002620000327ab9 */ /* 0x000fca0000000800 */
.L_x_2443:
        /* <DEDUP_REMOVED lines=9> */
.L_x_2434:
[----:B------:R-:W-:Y:S01]  /*a000*/  ULEA UR6, UR44, UR41, 0x3 ;  /* 0x000000292c067291 */ /* 0x000fe2000f8e183f */
[----:B------:R-:W-:-:S05]  /*a010*/  IMAD.U32 R6, RZ, RZ, UR45 ;  /* 0x0000002dff067e24 */ /* 0x000fca000f8e00ff */
[----:B------:R-:W-:-:S04]  /*a020*/  SHF.L.U32 R6, R6, 0x1f, RZ ;  /* 0x0000001f06067819 */ /* 0x000fc800000006ff */
[----:B------:R0:W1:Y:S01]  /*a030*/  SYNCS.PHASECHK.TRANS64.TRYWAIT P1, [UR6+0x33430], R6 ;  /* 0x03343006ff0075a7 */ /* 0x0000620008020146 */
[----:B------:R-:W-:Y:S05]  /*a040*/  @!P0 BRA `(.L_x_2435) ;  /* 0x0000000000048947 */ /* 0x000fea0003800000 */
[----:B------:R-:W-:Y:S01]  /*a050*/  BPT.TRAP 0x1 ;  /* 0x000000040000795c */ /* 0x000fe20000300000 */
.L_x_2435:
[----:B-1----:R-:W-:Y:S05]  /*a060*/  @P1 BRA `(.L_x_2433) ;  /* 0x0000000000081947 */ /* 0x002fea0003800000 */
[----:B------:R-:W1:Y:S02]  /*a070*/  SYNCS.PHASECHK.TRANS64.TRYWAIT P1, [UR6+0x33430], R6 ;  /* 0x03343006ff0075a7 */ /* 0x000e640008020146 */
[----:B-1----:R-:W-:Y:S05]  /*a080*/  @!P1 BRA `(.L_x_2436) ;  /* 0x000000e400309947 */ /* 0x002fea0003800000 */
.L_x_2433:
[----:B-1----:R-:W1:Y:S01]  /*a090*/  S2R R7, SR_TID.X ;  /* 0x0000000000077919 */ /* 0x002e620000002100 */
[----:B------:R-:W-:Y:S01]  /*a0a0*/  UIMAD UR53, UR44, 0x780, UR49 ;  /* 0x000007802c3578a4 */ /* 0x000fe2000f8e0231 */
[----:B------:R-:W-:Y:S01]  /*a0b0*/  UMOV UR27, 0x80000020 ;  /* 0x80000020001b7882 */ /* 0x000fe20000000000 */
[----:B------:R-:W-:Y:S02]  /*a0c0*/  UMOV UR28, UR24 ;  /* 0x00000018001c7c82 */ /* 0x000fe40008000000 */
[----:B------:R-:W-:Y:S01]  /*a0d0*/  UIADD3 UR30, UR53, 0x80, URZ ;  /* 0x00000080351e7890 */ /* 0x000fe2000fffe03f */
[----:B------:R-:W-:Y:S02]  /*a0e0*/  UMOV UR29, UR25 ;  /* 0x00000019001d7c82 */ /* 0x000fe40008000000 */
[----:B------:R-:W-:Y:S01]  /*a0f0*/  UMOV UR26, UR53 ;  /* 0x00000035001a7c82 */ /* 0x000fe20008000000 */
[----:B------:R-:W-:Y:S01]  /*a100*/  UMOV UR31, 0x80000020 ;  /* 0x80000020001f7882 */ /* 0x000fe20000000000 */
[----:B------:R-:W-:Y:S01]  /*a110*/  UIADD3 UR34, UR53, 0x100, URZ ;  /* 0x0000010035227890 */ /* 0x000fe2000fffe03f */
[----:B------:R-:W-:Y:S01]  /*a120*/  UMOV UR32, UR24 ;  /* 0x0000001800207c82 */ /* 0x000fe20008000000 */
[----:B------:R-:W-:Y:S01]  /*a130*/  UMOV UR33, UR25 ;  /* 0x0000001900217c82 */ /* 0x000fe20008000000 */
[----:B------:R-:W-:Y:S01]  /*a140*/  UMOV UR35, 0x80000020 ;  /* 0x8000002000237882 */ /* 0x000fe20000000000 */
        /* <DEDUP_REMOVED lines=176> */
.L_x_2438:
[----:B------:R-:W-:Y:S01]  /*ac50*/  ULEA UR6, UR51, UR41, 0x3 ;  /* 0x0000002933067291 */ /* 0x000fe2000f8e183f */
[----:B------:R-:W-:-:S05]  /*ac60*/  IMAD.U32 R6, RZ, RZ, UR52 ;  /* 0x00000034ff067e24 */ /* 0x000fca000f8e00ff */
[----:B------:R-:W-:-:S04]  /*ac70*/  SHF.L.U32 R6, R6, 0x1f, RZ ;  /* 0x0000001f06067819 */ /* 0x000fc800000006ff */
[----:B------:R0:W1:Y:S01]  /*ac80*/  SYNCS.PHASECHK.TRANS64.TRYWAIT P1, [UR6+0x33450], R6 ;  /* 0x03345006ff0075a7 */ /* 0x0000620008020146 */
[----:B------:R-:W-:Y:S05]  /*ac90*/  @!P0 BRA `(.L_x_2439) ;  /* 0x0000000000048947 */ /* 0x000fea0003800000 */
[----:B------:R-:W-:Y:S01]  /*aca0*/  BPT.TRAP 0x1 ;  /* 0x000000040000795c */ /* 0x000fe20000300000 */
.L_x_2439:
[----:B-1----:R-:W-:Y:S05]  /*acb0*/  @P1 BRA `(.L_x_2437) ;  /* 0x0000000000081947 */ /* 0x002fea0003800000 */
[----:B------:R-:W1:Y:S02]  /*acc0*/  SYNCS.PHASECHK.TRANS64.TRYWAIT P1, [UR6+0x33450], R6 ;  /* 0x03345006ff0075a7 */ /* 0x000e640008020146 */
[----:B-1----:R-:W-:Y:S05]  /*acd0*/  @!P1 BRA `(.L_x_2440) ;  /* 0x000000d800349947 */ /* 0x002fea0003800000 */
.L_x_2437:
        /* <DEDUP_REMOVED lines=36> */
.L_x_2441:
        /* <DEDUP_REMOVED lines=505> */
.L_x_2442:
        /* <DEDUP_REMOVED lines=148> */
.L_x_2432:
[----:B------:R-:W-:Y:S06]  /*d7f0*/  BAR.ARV 0x8, 0x180 ;  /* 0x0206000000007b1d */ /* 0x000fec0000002000 */
[----:B------:R-:W-:Y:S05]  /*d800*/  @!P0 BRA `(.L_x_2444) ;  /* 0x0000000000048947 */ /* 0x000fea0003800000 */
[----:B------:R-:W-:Y:S01]  /*d810*/  BPT.TRAP 0x1 ;  /* 0x000000040000795c */ /* 0x000fe20000300000 */
.L_x_2444:
[----:B------:R-:W-:Y:S01]  /*d820*/  ULEA UR14, UR44, UR41, 0x3 ;  /* 0x000000292c0e7291 */ /* 0x000fe2000f8e183f */
[----:B------:R-:W-:-:S05]  /*d830*/  IMAD.U32 R0, RZ, RZ, UR45 ;  /* 0x0000002dff007e24 */ /* 0x000fca000f8e00ff */
[----:B------:R-:W-:-:S04]  /*d840*/  SHF.L.U32 R0, R0, 0x1f, RZ ;  /* 0x0000001f00007819 */ /* 0x000fc800000006ff */
[----:B------:R0:W1:Y:S01]  /*d850*/  SYNCS.PHASECHK.TRANS64.TRYWAIT P1, [UR14+0x33450], R0 ;  /* 0x03345000ff0075a7 */ /* 0x000062000802014e */
[----:B------:R-:W-:Y:S05]  /*d860*/  @!P0 BRA `(.L_x_2445) ;  /* 0x0000000000048947 */ /* 0x000fea0003800000 */
[----:B------:R-:W-:Y:S01]  /*d870*/  BPT.TRAP 0x1 ;  /* 0x000000040000795c */ /* 0x000fe20000300000 */
.L_x_2445:
[----:B-1----:R-:W-:Y:S05]  /*d880*/  @P1 BRA `(.L_x_2446) ;  /* 0x0000000000081947 */ /* 0x002fea0003800000 */
[----:B------:R-:W1:Y:S02]  /*d890*/  SYNCS.PHASECHK.TRANS64.TRYWAIT P1, [UR14+0x33450], R0 ;  /* 0x03345000ff0075a7 */ /* 0x000e64000802014e */
[----:B-1----:R-:W-:Y:S05]  /*d8a0*/  @!P1 BRA `(.L_x_2447) ;  /* 0x000000ac00589947 */ /* 0x002fea0003800000 */
.L_x_2446:
[----:B------:R-:W-:Y:S01]  /*d8b0*/  UIADD3 UR41, UR41, 0x200, URZ ;  /* 0x0000020029297890 */ /* 0x000fe2000fffe03f */
[----:B------:R-:W-:Y:S01]  /*d8c0*/  WARPGROUP.ARRIVE ;  /* 0x00000000000079c5 */ /* 0x000fe20000000000 */
[----:B------:R-:W-:Y:S01]  /*d8d0*/  UMOV UR11, 0xc0000010 ;  /* 0xc0000010000b7882 */ /* 0x000fe20000000000 */
[----:B------:R-:W-:Y:S01]  /*d8e0*/  IMAD.MOV.U32 R6, RZ, RZ, 0x3f800000 ;  /* 0x3f800000ff067424 */ /* 0x000fe200078e00ff */
        /* <DEDUP_REMOVED lines=16> */
[----:B------:R-:W-:Y:S02]  /*d9f0*/  ULDC.64 UR10, c[0x0][0x9a0] ;  /* 0x00026800000a7ab9 */ /* 0x000fe40000000a00 */
[----:B------:R-:W-:-:S04]  /*da00*/  UISETP.NE.U32.AND UP0, UPT, UR10, URZ, UPT ;  /* 0x0000003f0a00728c */ /* 0x000fc8000bf05070 */
[----:B------:R-:W-:-:S06]  /*da10*/  UISETP.NE.AND.EX UP0, UPT, UR11, URZ, UPT, UP0 ;  /* 0x0000003f0b00728c */ /* 0x000fcc000bf05300 */
[----:B------:R-:W-:-:S05]  /*da20*/  PLOP3.LUT P1, PT, PT, PT, UP0, 0x80, 0x0 ;  /* 0x000000000000781c */ /* 0x000fca0003f2f008 */
[----:B------:R-:W-:Y:S01]  /*da30*/  @UP0 ULDC.64 UR12, c[0x0][0x9c8] ;  /* 0x00027200000c0ab9 */ /* 0x000fe20000000a00 */
[----:B------:R-:W-:Y:S02]  /*da40*/  @UP0 USHF.R.S32.HI UR9, URZ, 0x1f, UR48 ;  /* 0x0000001f3f090899 */ /* 0x000fe40008011430 */
[----:B------:R-:W-:Y:S02]  /*da50*/  @UP0 UIMAD UR8, UR37, UR12, URZ ;  /* 0x0000000c250802a4 */ /* 0x000fe4000f8e023f */
[----:B------:R-:W-:Y:S02]  /*da60*/  @UP0 UIMAD.WIDE.U32 UR4, UR36, UR12, URZ ;  /* 0x0000000c240402a5 */ /* 0x000fe4000f8e003f */
        /* <DEDUP_REMOVED lines=59> */
.L_x_2448:
        /* <DEDUP_REMOVED lines=106> */
.L_x_2412:
        /* <DEDUP_REMOVED lines=24> */
[----:B------:R-:W-:Y:S01]  /*e640*/  UISETP.NE.AND.EX UP0, UPT, UR7, URZ, UPT, UP0 ;  /* 0x0000003f0700728c */ /* 0x000fe2000bf05300 */
[----:B------:R-:W-:Y:S02]  /*e650*/  F2FP.BF16.F32.PACK_AB R44, R44, R57 ;  /* 0x000000392c2c723e */ /* 0x000fe400000010ff */
[----:B------:R-:W-:Y:S01]  /*e660*/  F2FP.BF16.F32.PACK_AB R42, R55, R42 ;  /* 0x0000002a372a723e */ /* 0x000fe200000010ff */
[----:B------:R-:W-:Y:S01]  /*e670*/  ULDC.64 UR6, c[0x0][0xc00] ;  /* 0x0003000000067ab9 */ /* 0x000fe20000000a00 */
[----:B0-----:R-:W-:Y:S01]  /*e680*/  LOP3.LUT P0, R5, R50, 0x3, RZ, 0xc0, !PT ;  /* 0x0000000332057812 */ /* 0x001fe2000780c0ff */
[----:B------:R-:W-:Y:S01]  /*e690*/  UIMAD.WIDE UR6, UR36, 0x4, UR6 ;  /* 0x00000004240678a5 */ /* 0x000fe2000f8e0206 */
[----:B------:R-:W-:-:S02]  /*e6a0*/  F2FP.BF16.F32.PACK_AB R40, R69, R40 ;  /* 0x000000284528723e */ /* 0x000fc400000010ff */
[----:B------:R-:W-:Y:S02]  /*e6b0*/  ISETP.EQ.OR P0, PT, R5, 0x3, !P0 ;  /* 0x000000030500780c */ /* 0x000fe40004702670 */
[----:B------:R-:W-:Y:S02]  /*e6c0*/  F2FP.BF16.F32.PACK_AB R118, R118, R7 ;  /* 0x000000077676723e */ /* 0x000fe400000010ff */
[----:B------:R-:W-:Y:S02]  /*e6d0*/  SEL R55, R52, R53, P0 ;  /* 0x0000003534377207 */ /* 0x000fe40000000000 */
[----:B------:R-:W-:Y:S02]  /*e6e0*/  F2FP.BF16.F32.PACK_AB R119, R119, R6 ;  /* 0x000000067777723e */ /* 0x000fe400000010ff */
[----:B------:R-:W-:Y:S02]  /*e6f0*/  SEL R52, R53, R52, P0 ;  /* 0x0000003435347207 */ /* 0x000fe40000000000 */
[----:B------:R-:W-:-:S02]  /*e700*/  F2FP.BF16.F32.PACK_AB R37, R76, R37 ;  /* 0x000000254c25723e */ /* 0x000fc400000010ff */
[----:B------:R-:W-:Y:S02]  /*e710*/  F2FP.BF16.F32.PACK_AB R36, R77, R36 ;  /* 0x000000244d24723e */ /* 0x000fe400000010ff */
[----:B------:R-:W-:Y:S02]  /*e720*/  SEL R53, R45, R44, P0 ;  /* 0x0000002c2d357207 */ /* 0x000fe40000000000 */
[----:B------:R-:W-:Y:S02]  /*e730*/  SEL R44, R44, R45, P0 ;  /* 0x0000002d2c2c7207 */ /* 0x000fe40000000000 */
[----:B------:R-:W-:Y:S02]  /*e740*/  SEL R45, R41, R40, P0 ;  /* 0x00000028292d7207 */ /* 0x000fe40000000000 */
[----:B------:R-:W-:Y:S02]  /*e750*/  SEL R40, R40, R41, P0 ;  /* 0x0000002928287207 */ /* 0x000fe40000000000 */
[----:B------:R-:W-:-:S02]  /*e760*/  MOV R6, R3 ;  /* 0x0000000300067202 */ /* 0x000fc40000000f00 */
[----:B-1----:R-:W-:Y:S02]  /*e770*/  MOV R7, R68 ;  /* 0x0000004400077202 */ /* 0x002fe40000000f00 */
[----:B------:R-:W-:Y:S02]  /*e780*/  F2FP.BF16.F32.PACK_AB R89, R89, R96 ;  /* 0x000000605959723e */ /* 0x000fe400000010ff */
[----:B------:R-:W-:Y:S02]  /*e790*/  F2FP.BF16.F32.PACK_AB R88, R81, R88 ;  /* 0x000000585158723e */ /* 0x000fe400000010ff */
[----:B------:R-:W-:Y:S02]  /*e7a0*/  SEL R41, R37, R36, P0 ;  /* 0x0000002425297207 */ /* 0x000fe40000000000 */
[----:B------:R-:W-:Y:S01]  /*e7b0*/  SEL R48, R36, R37, P0 ;  /* 0x0000002524307207 */ /* 0x000fe20000000000 */
[----:B------:R-:W-:Y:S01]  /*e7c0*/  IMAD.WIDE R36, R224, 0x2, R6 ;  /* 0x00000002e0247825 */ /* 0x000fe200078e0206 */
[----:B------:R-:W-:-:S02]  /*e7d0*/  SEL R69, R89, R88, P0 ;  /* 0x0000005859457207 */ /* 0x000fc40000000000 */
[----:B------:R-:W-:Y:S02]  /*e7e0*/  F2FP.BF16.F32.PACK_AB R11, R110, R11 ;  /* 0x0000000b6e0b723e */ /* 0x000fe400000010ff */
[----:B------:R-:W-:Y:S02]  /*e7f0*/  F2FP.BF16.F32.PACK_AB R10, R111, R10 ;  /* 0x0000000a6f0a723e */ /* 0x000fe400000010ff */
[----:B------:R-:W-:Y:S02]  /*e800*/  SEL R88, R88, R89, P0 ;  /* 0x0000005958587207 */ /* 0x000fe40000000000 */
[----:B------:R-:W-:Y:S02]  /*e810*/  IADD3 R89, P5, R36, 0x40, RZ ;  /* 0x0000004024597810 */ /* 0x000fe40007fbe0ff */
[----:B------:R-:W-:Y:S02]  /*e820*/  SEL R83, R11, R10, P0 ;  /* 0x0000000a0b537207 */ /* 0x000fe40000000000 */
[----:B------:R-:W-:-:S02]  /*e830*/  SEL R74, R10, R11, P0 ;  /* 0x0000000b0a4a7207 */ /* 0x000fc40000000000 */
[----:B------:R-:W-:Y:S02]  /*e840*/  LOP3.LUT R10, R89, 0x380, RZ, 0xc0, !PT ;  /* 0x00000380590a7812 */ /* 0x000fe400078ec0ff */
        /* <DEDUP_REMOVED lines=11> */
[C---:B------:R-:W-:Y:S02]  /*e900*/  IADD3 R87, P4, R36.reuse, 0x20, RZ ;  /* 0x0000002024577810 */ /* 0x040fe40007f9e0ff */
[----:B------:R-:W-:Y:S02]  /*e910*/  F2FP.BF16.F32.PACK_AB R34, R71, R34 ;  /* 0x000000224722723e */ /* 0x000fe400000010ff */
[----:B------:R-:W-:Y:S02]  /*e920*/  F2FP.BF16.F32.PACK_AB R24, R95, R24 ;  /* 0x000000185f18723e */ /* 0x000fe400000010ff */
[----:B------:R-:W-:Y:S02]  /*e930*/  IADD3 R91, P6, R36, 0x60, RZ ;  /* 0x00000060245b7810 */ /* 0x000fe40007fde0ff */
[----:B------:R-:W-:Y:S02]  /*e940*/  SHF.R.U64 R10, R10, 0x3, RZ ;  /* 0x000000030a0a7819 */ /* 0x000fe400000012ff */
[----:B------:R-:W-:-:S02]  /*e950*/  F2FP.BF16.F32.PACK_AB R43, R54, R43 ;  /* 0x0000002b362b723e */ /* 0x000fc400000010ff */
[----:B------:R-:W-:Y:S02]  /*e960*/  SEL R71, R73, R72, P0 ;  /* 0x0000004849477207 */ /* 0x000fe40000000000 */
[----:B------:R-:W-:Y:S02]  /*e970*/  IADD3 R95, P2, R36, 0x4020, RZ ;  /* 0x00004020245f7810 */ /* 0x000fe40007f5e0ff */
[----:B------:R-:W-:Y:S02]  /*e980*/  F2FP.BF16.F32.PACK_AB R39, R39, R58 ;  /* 0x0000003a2727723e */ /* 0x000fe400000010ff */
[----:B------:R-:W-:Y:S02]  /*e990*/  SEL R67, R9, R8, P0 ;  /* 0x0000000809437207 */ /* 0x000fe40000000000 */
[----:B------:R-:W-:Y:S02]  /*e9a0*/  SEL R60, R8, R9, P0 ;  /* 0x00000009083c7207 */ /* 0x000fe40000000000 */
[----:B------:R-:W-:-:S02]  /*e9b0*/  SEL R72, R72, R73, P0 ;  /* 0x0000004948487207 */ /* 0x000fc40000000000 */
[----:B------:R-:W-:Y:S02]  /*e9c0*/  F2FP.BF16.F32.PACK_AB R38, R38, R59 ;  /* 0x0000003b2626723e */ /* 0x000fe400000010ff */
[----:B------:R-:W-:Y:S02]  /*e9d0*/  SEL R57, R33, R32, P0 ;  /* 0x0000002021397207 */ /* 0x000fe40000000000 */
[----:B------:R-:W-:Y:S01]  /*e9e0*/  SEL R50, R32, R33, P0 ;  /* 0x0000002120327207 */ /* 0x000fe20000000000 */
[----:B------:R-:W-:Y:S01]  /*e9f0*/  IMAD.X R33, RZ, RZ, R37, P5 ;  /* 0x000000ffff217224 */ /* 0x000fe200028e0625 */
[----:B------:R-:W-:Y:S02]  /*ea00*/  SEL R65, R13, R12, P0 ;  /* 0x0000000c0d417207 */ /* 0x000fe40000000000 */
[----:B------:R-:W-:Y:S02]  /*ea10*/  SEL R58, R12, R13, P0 ;  /* 0x0000000d0c3a7207 */ /* 0x000fe40000000000 */
[----:B------:R-:W-:-:S02]  /*ea20*/  SEL R73, R46, R47, P0 ;  /* 0x0000002f2e497207 */ /* 0x000fc40000000000 */
[----:B------:R-:W-:Y:S02]  /*ea30*/  LOP3.LUT R8, R87, 0x380, RZ, 0xc0, !PT ;  /* 0x0000038057087812 */ /* 0x000fe400078ec0ff */
[----:B------:R-:W-:Y:S02]  /*ea40*/  F2FP.BF16.F32.PACK_AB R31, R78, R31 ;  /* 0x0000001f4e1f723e */ /* 0x000fe400000010ff */
[----:B------:R-:W-:Y:S02]  /*ea50*/  F2FP.BF16.F32.PACK_AB R30, R79, R30 ;  /* 0x0000001e4f1e723e */ /* 0x000fe400000010ff */
[----:B------:R-:W-:Y:S02]  /*ea60*/  SEL R46, R47, R46, P0 ;  /* 0x0000002e2f2e7207 */ /* 0x000fe40000000000 */
[----:B------:R-:W-:Y:S02]  /*ea70*/  LOP3.LUT R12, R91, 0x380, RZ, 0xc0, !PT ;  /* 0x000003805b0c7812 */ /* 0x000fe400078ec0ff */
[----:B------:R-:W-:-:S02]  /*ea80*/  LOP3.LUT R32, R10, R89, RZ, 0x3c, !PT ;  /* 0x000000590a207212 */ /* 0x000fc400078e3cff */
[----:B------:R-:W-:Y:S02]  /*ea90*/  F2FP.BF16.F32.PACK_AB R35, R70, R35 ;  /* 0x000000234623723e */ /* 0x000fe400000010ff */
[----:B------:R-:W-:Y:S02]  /*eaa0*/  F2FP.BF16.F32.PACK_AB R25, R94, R25 ;  /* 0x000000195e19723e */ /* 0x000fe400000010ff */
[----:B------:R-:W-:Y:S02]  /*eab0*/  SEL R47, R43, R42, P0 ;  /* 0x0000002a2b2f7207 */ /* 0x000fe40000000000 */
[----:B------:R-:W-:Y:S02]  /*eac0*/  LOP3.LUT R10, R95, 0x380, RZ, 0xc0, !PT ;  /* 0x000003805f0a7812 */ /* 0x000fe400078ec0ff */
[----:B------:R-:W-:Y:S02]  /*ead0*/  SEL R42, R42, R43, P0 ;  /* 0x0000002b2a2a7207 */ /* 0x000fe40000000000 */
[----:B------:R-:W-:-:S02]  /*eae0*/  F2FP.BF16.F32.PACK_AB R28, R93, R28 ;  /* 0x0000001c5d1c723e */ /* 0x000fc400000010ff */
[----:B------:R-:W-:Y:S02]  /*eaf0*/  SEL R43, R39, R38, P0 ;  /* 0x00000026272b7207 */ /* 0x000fe40000000000 */
[----:B------:R-:W-:Y:S02]  /*eb00*/  SHF.R.U64 R8, R8, 0x3, RZ ;  /* 0x0000000308087819 */ /* 0x000fe400000012ff */
[----:B------:R-:W-:Y:S02]  /*eb10*/  SEL R38, R38, R39, P0 ;  /* 0x0000002726267207 */ /* 0x000fe40000000000 */
[----:B------:R-:W-:Y:S02]  /*eb20*/  SEL R75, R31, R30, P0 ;  /* 0x0000001e1f4b7207 */ /* 0x000fe40000000000 */
[----:B------:R-:W-:Y:S01]  /*eb30*/  SEL R64, R30, R31, P0 ;  /* 0x0000001f1e407207 */ /* 0x000fe20000000000 */
[----:B------:R-:W-:Y:S01]  /*eb40*/  IMAD.X R31, RZ, RZ, R37, P6 ;  /* 0x000000ffff1f7224 */ /* 0x000fe200030e0625 */
[----:B------:R-:W-:-:S02]  /*eb50*/  IADD3 R93, P1, R36, 0x4000, RZ ;  /* 0x00004000245d7810 */ /* 0x000fc40007f3e0ff */
[----:B------:R-:W-:Y:S02]  /*eb60*/  SHF.R.U64 R12, R12, 0x3, RZ ;  /* 0x000000030c0c7819 */ /* 0x000fe400000012ff */
[----:B------:R-:W-:Y:S02]  /*eb70*/  F2FP.BF16.F32.PACK_AB R14, R103, R14 ;  /* 0x0000000e670e723e */ /* 0x000fe400000010ff */
[----:B------:R-:W-:Y:S02]  /*eb80*/  SEL R39, R35, R34, P0 ;  /* 0x0000002223277207 */ /* 0x000fe40000000000 */
[----:B------:R-:W-:Y:S01]  /*eb90*/  SEL R62, R34, R35, P0 ;  /* 0x00000023223e7207 */ /* 0x000fe20000000000 */
[--C-:B------:R-:W-:Y:S01]  /*eba0*/  IMAD.X R35, RZ, RZ, R37.reuse, P4 ;  /* 0x000000ffff237224 */ /* 0x100fe200020e0625 */
[----:B------:R-:W-:Y:S02]  /*ebb0*/  SEL R79, R25, R24, P0 ;  /* 0x00000018194f7207 */ /* 0x000fe40000000000 */
[----:B------:R-:W-:Y:S01]  /*ebc0*/  SEL R68, R24, R25, P0 ;  /* 0x0000001918447207 */ /* 0x000fe20000000000 */
[----:B------:R-:W-:Y:S01]  /*ebd0*/  IMAD.X R25, RZ, RZ, R37, P2 ;  /* 0x000000ffff197224 */ /* 0x000fe200010e0625 */
[----:B------:R-:W-:-:S02]  /*ebe0*/  IADD3 R97, P3, R36, 0x4040, RZ ;  /* 0x0000404024617810 */ /* 0x000fc40007f7e0ff */
[----:B------:R-:W-:Y:S02]  /*ebf0*/  SHF.R.U64 R10, R10, 0x3, RZ ;  /* 0x000000030a0a7819 */ /* 0x000fe400000012ff */
[----:B------:R-:W-:Y:S02]  /*ec00*/  F2FP.BF16.F32.PACK_AB R15, R102, R15 ;  /* 0x0000000f660f723e */ /* 0x000fe400000010ff */
[C---:B------:R-:W-:Y:S02]  /*ec10*/  IADD3 R103, P6, R36.reuse, 0x8020, RZ ;  /* 0x0000802024677810 */ /* 0x040fe40007fde0ff */
[C---:B------:R-:W-:Y:S02]  /*ec20*/  IADD3 R99, P4, R36.reuse, 0x4060, RZ ;  /* 0x0000406024637810 */ /* 0x040fe40007f9e0ff */
[----:B------:R-:W-:Y:S01]  /*ec30*/  IADD3 R107, P2, R36, 0x8060, RZ ;  /* 0x00008060246b7810 */ /* 0x000fe20007f5e0ff */
[----:B------:R-:W-:Y:S01]  /*ec40*/  IMAD.X R13, RZ, RZ, R37, P6 ;  /* 0x000000ffff0d7224 */ /* 0x000fe200030e0625 */
[----:B------:R-:W-:-:S02]  /*ec50*/  LOP3.LUT R34, R8, R87, RZ, 0x3c, !PT ;  /* 0x0000005708227212 */ /* 0x000fc400078e3cff */
[----:B------:R-:W-:Y:S02]  /*ec60*/  F2FP.BF16.F32.PACK_AB R29, R92, R29 ;  /* 0x0000001d5c1d723e */ /* 0x000fe400000010ff */
[----:B------:R-:W-:Y:S02]  /*ec70*/  LOP3.LUT R30, R12, R91, RZ, 0x3c, !PT ;  /* 0x0000005b0c1e7212 */ /* 0x000fe400078e3cff */
[----:B------:R-:W-:Y:S02]  /*ec80*/  LOP3.LUT R8, R93, 0x380, RZ, 0xc0, !PT ;  /* 0x000003805d087812 */ /* 0x000fe400078ec0ff */
[----:B------:R-:W-:Y:S02]  /*ec90*/  LOP3.LUT R12, R97, 0x380, RZ, 0xc0, !PT ;  /* 0x00000380610c7812 */ /* 0x000fe400078ec0ff */
[----:B------:R-:W-:Y:S02]  /*eca0*/  LOP3.LUT R24, R10, R95, RZ, 0x3c, !PT ;  /* 0x0000005f0a187212 */ /* 0x000fe400078e3cff */
[----:B------:R-:W-:-:S02]  /*ecb0*/  SEL R81, R15, R14, P0 ;  /* 0x0000000e0f517207 */ /* 0x000fc40000000000 */
[----:B------:R-:W-:Y:S02]  /*ecc0*/  SEL R70, R14, R15, P0 ;  /* 0x0000000f0e467207 */ /* 0x000fe40000000000 */
[----:B------:R-:W-:Y:S02]  /*ecd0*/  LOP3.LUT R11, R36, 0x380, RZ, 0xc0, !PT ;  /* 0x00000380240b7812 */ /* 0x000fe400078ec0ff */
[----:B------:R-:W-:Y:S02]  /*ece0*/  LOP3.LUT R10, R103, 0x380, RZ, 0xc0, !PT ;  /* 0x00000380670a7812 */ /* 0x000fe400078ec0ff */
[----:B------:R-:W-:Y:S02]  /*ecf0*/  LOP3.LUT R14, R99, 0x380, RZ, 0xc0, !PT ;  /* 0x00000380630e7812 */ /* 0x000fe400078ec0ff */
[----:B------:R-:W-:Y:S02]  /*ed00*/  LOP3.LUT R78, R107, 0x380, RZ, 0xc0, !PT ;  /* 0x000003806b4e7812 */ /* 0x000fe400078ec0ff */
[----:B------:R-:W-:-:S02]  /*ed10*/  F2FP.BF16.F32.PACK_AB R27, R86, R27 ;  /* 0x0000001b561b723e */ /* 0x000fc400000010ff */
[----:B------:R-:W-:Y:S02]  /*ed20*/  F2FP.BF16.F32.PACK_AB R20, R101, R20 ;  /* 0x000000146514723e */ /* 0x000fe400000010ff */
[----:B------:R-:W-:Y:S02]  /*ed30*/  SEL R59, R29, R28, P0 ;  /* 0x0000001c1d3b7207 */ /* 0x000fe40000000000 */
[----:B------:R-:W-:Y:S01]  /*ed40*/  SEL R54, R28, R29, P0 ;  /* 0x0000001d1c367207 */ /* 0x000fe20000000000 */
[----:B------:R-:W-:Y:S01]  /*ed50*/  IMAD.X R29, RZ, RZ, R37, P1 ;  /* 0x000000ffff1d7224 */ /* 0x000fe200008e0625 */
[----:B------:R-:W-:Y:S02]  /*ed60*/  SHF.R.U64 R8, R8, 0x3, RZ ;  /* 0x0000000308087819 */ /* 0x000fe400000012ff */
[----:B------:R-:W-:Y:S02]  /*ed70*/  F2FP.BF16.F32.PACK_AB R21, R100, R21 ;  /* 0x000000156415723e */ /* 0x000fe400000010ff */
[----:B------:R-:W-:-:S02]  /*ed80*/  IADD3 R101, P5, R36, 0x8000, RZ ;  /* 0x0000800024657810 */ /* 0x000fc40007fbe0ff */
[----:B------:R-:W-:Y:S02]  /*ed90*/  SHF.R.U64 R12, R12, 0x3, RZ ;  /* 0x000000030c0c7819 */ /* 0x000fe400000012ff */
[----:B------:R-:W-:Y:S01]  /*eda0*/  IADD3 R105, P1, R36, 0x8040, RZ ;  /* 0x0000804024697810 */ /* 0x000fe20007f3e0ff */
[--C-:B------:R-:W-:Y:S01]  /*edb0*/  IMAD.X R15, RZ, RZ, R37.reuse, P5 ;  /* 0x000000ffff0f7224 */ /* 0x100fe200028e0625 */
[----:B------:R-:W-:Y:S02]  /*edc0*/  SHF.R.U64 R11, R11, 0x3, RZ ;  /* 0x000000030b0b7819 */ /* 0x000fe400000012ff */
[----:B------:R-:W-:Y:S01]  /*edd0*/  SHF.R.U64 R10, R10, 0x3, RZ ;  /* 0x000000030a0a7819 */ /* 0x000fe200000012ff */
[----:B------:R-:W-:Y:S01]  /*ede0*/  IMAD.X R9, RZ, RZ, R37, P1 ;  /* 0x000000ffff097224 */ /* 0x000fe200008e0625 */
[----:B------:R-:W-:Y:S02]  /*edf0*/  SHF.R.U64 R14, R14, 0x3, RZ ;  /* 0x000000030e0e7819 */ /* 0x000fe400000012ff */
[----:B------:R-:W-:-:S02]  /*ee00*/  SHF.R.U64 R78, R78, 0x3, RZ ;  /* 0x000000034e4e7819 */ /* 0x000fc400000012ff */
[----:B------:R-:W-:Y:S02]  /*ee10*/  F2FP.BF16.F32.PACK_AB R130, R130, R133 ;  /* 0x000000858282723e */ /* 0x000fe400000010ff */
[----:B------:R-:W-:Y:S02]  /*ee20*/  F2FP.BF16.F32.PACK_AB R131, R128, R131 ;  /* 0x000000838083723e */ /* 0x000fe400000010ff */
[----:B------:R-:W-:Y:S02]  /*ee30*/  SEL R77, R27, R26, P0 ;  /* 0x0000001a1b4d7207 */ /* 0x000fe40000000000 */
[----:B------:R-:W-:Y:S01]  /*ee40*/  SEL R66, R26, R27, P0 ;  /* 0x0000001b1a427207 */ /* 0x000fe20000000000 */
[----:B------:R-:W-:Y:S01]  /*ee50*/  IMAD.X R27, RZ, RZ, R37, P3 ;  /* 0x000000ffff1b7224 */ /* 0x000fe200018e0625 */
[----:B------:R-:W-:Y:S02]  /*ee60*/  LOP3.LUT R28, R8, R93, RZ, 0x3c, !PT ;  /* 0x0000005d081c7212 */ /* 0x000fe400078e3cff */
[----:B------:R-:W-:-:S02]  /*ee70*/  SEL R61, R21, R20, P0 ;  /* 0x00000014153d7207 */ /* 0x000fc40000000000 */
[----:B------:R-:W-:Y:S01]  /*ee80*/  SEL R56, R20, R21, P0 ;  /* 0x0000001514387207 */ /* 0x000fe20000000000 */
[--C-:B------:R-:W-:Y:S01]  /*ee90*/  IMAD.X R21, RZ, RZ, R37.reuse, P4 ;  /* 0x000000ffff157224 */ /* 0x100fe200020e0625 */
[----:B------:R-:W-:Y:S02]  /*eea0*/  LOP3.LUT R26, R12, R97, RZ, 0x3c, !PT ;  /* 0x000000610c1a7212 */ /* 0x000fe400078e3cff */
[----:B------:R-:W-:Y:S02]  /*eeb0*/  LOP3.LUT R8, R101, 0x380, RZ, 0xc0, !PT ;  /* 0x0000038065087812 */ /* 0x000fe400078ec0ff */
[----:B------:R-:W-:Y:S01]  /*eec0*/  LOP3.LUT R36, R11, R36, RZ, 0x3c, !PT ;  /* 0x000000240b247212 */ /* 0x000fe200078e3cff */
[----:B------:R-:W-:Y:S01]  /*eed0*/  IMAD.X R11, RZ, RZ, R37, P2 ;  /* 0x000000ffff0b7224 */ /* 0x000fe200010e0625 */
[----:B------:R-:W-:Y:S02]  /*eee0*/  LOP3.LUT R76, R105, 0x380, RZ, 0xc0, !PT ;  /* 0x00000380694c7812 */ /* 0x000fe400078ec0ff */
[----:B------:R-:W-:-:S02]  /*eef0*/  LOP3.LUT R12, R10, R103, RZ, 0x3c, !PT ;  /* 0x000000670a0c7212 */ /* 0x000fc400078e3cff */
[----:B------:R-:W-:Y:S02]  /*ef00*/  LOP3.LUT R20, R14, R99, RZ, 0x3c, !PT ;  /* 0x000000630e147212 */ /* 0x000fe400078e3cff */
[----:B------:R-:W-:Y:S02]  /*ef10*/  LOP3.LUT R10, R78, R107, RZ, 0x3c, !PT ;  /* 0x0000006b4e0a7212 */ /* 0x000fe400078e3cff */
[----:B------:R-:W-:Y:S02]  /*ef20*/  SEL R5, R130, R131, P0 ;  /* 0x0000008382057207 */ /* 0x000fe40000000000 */
[----:B------:R-:W-:Y:S02]  /*ef30*/  SHF.R.U64 R8, R8, 0x3, RZ ;  /* 0x0000000308087819 */ /* 0x000fe400000012ff */
[----:B------:R-:W-:Y:S02]  /*ef40*/  SHF.R.U64 R76, R76, 0x3, RZ ;  /* 0x000000034c4c7819 */ /* 0x000fe400000012ff */
[----:B------:R-:W-:-:S02]  /*ef50*/  MOV R80, R20 ;  /* 0x0000001400507202 */ /* 0x000fc40000000f00 */
[----:B------:R-:W-:Y:S02]  /*ef60*/  F2FP.BF16.F32.PACK_AB R126, R126, R129 ;  /* 0x000000817e7e723e */ /* 0x000fe400000010ff */
[----:B------:R-:W-:Y:S02]  /*ef70*/  F2FP.BF16.F32.PACK_AB R127, R124, R127 ;  /* 0x0000007f7c7f723e */ /* 0x000fe400000010ff */
[----:B------:R-:W-:Y:S02]  /*ef80*/  MOV R20, R10 ;  /* 0x0000000a00147202 */ /* 0x000fe40000000f00 */
[----:B------:R-:W-:Y:S02]  /*ef90*/  F2FP.BF16.F32.PACK_AB R122, R122, R125 ;  /* 0x0000007d7a7a723e */ /* 0x000fe400000010ff */
[----:B------:R-:W-:Y:S02]  /*efa0*/  F2FP.BF16.F32.PACK_AB R123, R120, R123 ;  /* 0x0000007b787b723e */ /* 0x000fe400000010ff */
[----:B------:R-:W-:-:S02]  /*efb0*/  LOP3.LUT R14, R8, R101, RZ, 0x3c, !PT ;  /* 0x00000065080e7212 */ /* 0x000fc400078e3cff */
[----:B------:R-:W-:Y:S02]  /*efc0*/  SEL R130, R131, R130, P0 ;  /* 0x0000008283827207 */ /* 0x000fe40000000000 */
[----:B------:R-:W-:Y:S02]  /*efd0*/  LOP3.LUT R8, R76, R105, RZ, 0x3c, !PT ;  /* 0x000000694c087212 */ /* 0x000fe400078e3cff */
[----:B------:R-:W-:Y:S02]  /*efe0*/  SEL R49, R126, R127, P0 ;  /* 0x0000007f7e317207 */ /* 0x000fe40000000000 */
[----:B------:R-:W-:Y:S02]  /*eff0*/  SEL R126, R127, R126, P0 ;  /* 0x0000007e7f7e7207 */ /* 0x000fe40000000000 */
[----:B------:R-:W-:Y:S02]  /*f000*/  SEL R51, R122, R123, P0 ;  /* 0x0000007b7a337207 */ /* 0x000fe40000000000 */
[----:B------:R-:W-:-:S02]  /*f010*/  SEL R122, R123, R122, P0 ;  /* 0x0000007a7b7a7207 */ /* 0x000fc40000000000 */
[----:B------:R-:W-:Y:S02]  /*f020*/  MOV R21, R8 ;  /* 0x0000000800157202 */ /* 0x000fe40000000f00 */
[----:B------:R-:W-:Y:S02]  /*f030*/  SEL R85, R118, R119, P0 ;  /* 0x0000007776557207 */ /* 0x000fe40000000000 */
        /* <DEDUP_REMOVED lines=43> */
[----:B------:R-:W0:Y:S04]  /*f2f0*/  SHFL.IDX PT, R44, R44, R5, 0x1c1f ;  /* 0x001c1f052c2c7589 */ /* 0x000e2800000e0000 */
[----:B------:R-:W3:Y:S01]  /*f300*/  SHFL.IDX PT, R38, R38, R5, 0x1c1f ;  /* 0x001c1f0526267589 */ /* 0x000ee200000e0000 */
[----:B-1----:R-:W-:-:S02]  /*f310*/  SEL R28, R55, R52, P0 ;  /* 0x00000034371c7207 */ /* 0x002fc40000000000 */
[----:B------:R-:W-:Y:S01]  /*f320*/  SEL R30, R52, R55, P0 ;  /* 0x00000037341e7207 */ /* 0x000fe20000000000 */
[----:B------:R-:W1:Y:S01]  /*f330*/  SHFL.IDX PT, R62, R62, R5, 0x1c1f ;  /* 0x001c1f053e3e7589 */ /* 0x000e6200000e0000 */
[----:B--2---:R-:W-:Y:S02]  /*f340*/  SEL R29, R47, R42, P0 ;  /* 0x0000002a2f1d7207 */ /* 0x004fe40000000000 */
[----:B------:R-:W-:Y:S01]  /*f350*/  SEL R31, R42, R47, P0 ;  /* 0x0000002f2a1f7207 */ /* 0x000fe20000000000 */
[----:B------:R-:W-:Y:S06]  /*f360*/  BAR.SYNC.DEFER_BLOCKING 0x1, 0x100 ;  /* 0x0044000000007b1d */ /* 0x000fec0000010000 */
[----:B------:R-:W-:Y:S04]  /*f370*/  SHFL.IDX PT, R45, R45, R4, 0x1c1f ;  /* 0x001c1f042d2d7589 */ /* 0x000fe800000e0000 */
[----:B------:R-:W-:Y:S01]  /*f380*/  SHFL.IDX PT, R41, R41, R4, 0x1c1f ;  /* 0x001c1f0429297589 */ /* 0x000fe200000e0000 */
[----:B0-----:R-:W-:-:S02]  /*f390*/  SEL R32, R53, R44, P0 ;  /* 0x0000002c35207207 */ /* 0x001fc40000000000 */
[----:B------:R-:W-:Y:S01]  /*f3a0*/  SEL R34, R44, R53, P0 ;  /* 0x000000352c227207 */ /* 0x000fe20000000000 */
[----:B------:R-:W0:Y:S01]  /*f3b0*/  SHFL.IDX PT, R40, R40, R5, 0x1c1f ;  /* 0x001c1f0528287589 */ /* 0x000e2200000e0000 */
[----:B---3--:R-:W-:Y:S02]  /*f3c0*/  SEL R33, R43, R38, P0 ;  /* 0x000000262b217207 */ /* 0x008fe40000000000 */
[----:B------:R-:W-:Y:S01]  /*f3d0*/  SEL R35, R38, R43, P0 ;  /* 0x0000002b26237207 */ /* 0x000fe20000000000 */
[----:B------:R-:W-:Y:S01]  /*f3e0*/  SHFL.IDX PT, R48, R48, R5, 0x1c1f ;  /* 0x001c1f0530307589 */ /* 0x000fe200000e0000 */
[----:B-1----:R-:W-:Y:S02]  /*f3f0*/  SEL R37, R39, R62, P0 ;  /* 0x0000003e27257207 */ /* 0x002fe40000000000 */
[----:B------:R-:W-:Y:S01]  /*f400*/  SEL R39, R62, R39, P0 ;  /* 0x000000273e277207 */ /* 0x000fe20000000000 */
[----:B------:R-:W-:Y:S04]  /*f410*/  SHFL.IDX PT, R57, R57, R4, 0x1c1f ;  /* 0x001c1f0439397589 */ /* 0x000fe800000e0000 */
[----:B------:R-:W-:Y:S04]  /*f420*/  SHFL.IDX PT, R75, R75, R4, 0x1c1f ;  /* 0x001c1f044b4b7589 */ /* 0x000fe800000e0000 */
[----:B------:R-:W-:Y:S04]  /*f430*/  SHFL.IDX PT, R50, R50, R5, 0x1c1f ;  /* 0x001c1f0532327589 */ /* 0x000fe800000e0000 */
[----:B------:R-:W-:Y:S04]  /*f440*/  SHFL.IDX PT, R64, R64, R5, 0x1c1f ;  /* 0x001c1f0540407589 */ /* 0x000fe800000e0000 */
[----:B------:R-:W-:Y:S01]  /*f450*/  SHFL.IDX PT, R59, R59, R4, 0x1c1f ;  /* 0x001c1f043b3b7589 */ /* 0x000fe200000e0000 */
[----:B0-----:R-:W-:-:S02]  /*f460*/  SEL R36, R45, R40, P0 ;  /* 0x000000282d247207 */ /* 0x001fc40000000000 */
[----:B------:R-:W-:Y:S01]  /*f470*/  SEL R38, R40, R45, P0 ;  /* 0x0000002d28267207 */ /* 0x000fe20000000000 */
[----:B------:R-:W-:Y:S04]  /*f480*/  SHFL.IDX PT, R77, R77, R4, 0x1c1f ;  /* 0x001c1f044d4d7589 */ /* 0x000fe800000e0000 */
[----:B------:R-:W0:Y:S04]  /*f490*/  SHFL.IDX PT, R54, R54, R5, 0x1c1f ;  /* 0x001c1f0536367589 */ /* 0x000e2800000e0000 */
[----:B------:R-:W1:Y:S04]  /*f4a0*/  SHFL.IDX PT, R66, R66, R5, 0x1c1f ;  /* 0x001c1f0542427589 */ /* 0x000e6800000e0000 */
[----:B------:R-:W-:Y:S04]  /*f4b0*/  SHFL.IDX PT, R61, R61, R4, 0x1c1f ;  /* 0x001c1f043d3d7589 */ /* 0x000fe800000e0000 */
[----:B------:R-:W-:Y:S04]  /*f4c0*/  SHFL.IDX PT, R79, R79, R4, 0x1c1f ;  /* 0x001c1f044f4f7589 */ /* 0x000fe800000e0000 */
[----:B------:R-:W-:Y:S04]  /*f4d0*/  SHFL.IDX PT, R56, R56, R5, 0x1c1f ;  /* 0x001c1f0538387589 */ /* 0x000fe800000e0000 */
[----:B------:R-:W2:Y:S04]  /*f4e0*/  SHFL.IDX PT, R68, R68, R5, 0x1c1f ;  /* 0x001c1f0544447589 */ /* 0x000ea800000e0000 */
[----:B------:R-:W-:Y:S01]  /*f4f0*/  SHFL.IDX PT, R65, R65, R4, 0x1c1f ;  /* 0x001c1f0441417589 */ /* 0x000fe200000e0000 */
[----:B0-----:R-:W-:-:S02]  /*f500*/  SEL R52, R59, R54, P0 ;  /* 0x000000363b347207 */ /* 0x001fc40000000000 */
[----:B------:R-:W-:Y:S01]  /*f510*/  SEL R54, R54, R59, P0 ;  /* 0x0000003b36367207 */ /* 0x000fe20000000000 */
[----:B------:R-:W-:Y:S01]  /*f520*/  SHFL.IDX PT, R81, R81, R4, 0x1c1f ;  /* 0x001c1f0451517589 */ /* 0x000fe200000e0000 */
[----:B-1----:R-:W-:Y:S02]  /*f530*/  SEL R49, R77, R66, P0 ;  /* 0x000000424d317207 */ /* 0x002fe40000000000 */
[----:B------:R-:W-:Y:S01]  /*f540*/  SEL R51, R66, R77, P0 ;  /* 0x0000004d42337207 */ /* 0x000fe20000000000 */
[----:B------:R-:W-:Y:S04]  /*f550*/  SHFL.IDX PT, R58, R58, R5, 0x1c1f ;  /* 0x001c1f053a3a7589 */ /* 0x000fe800000e0000 */
[----:B------:R-:W-:Y:S04]  /*f560*/  SHFL.IDX PT, R70, R70, R5, 0x1c1f ;  /* 0x001c1f0546467589 */ /* 0x000fe800000e0000 */
[----:B------:R-:W-:Y:S04]  /*f570*/  SHFL.IDX PT, R83, R83, R4, 0x1c1f ;  /* 0x001c1f0453537589 */ /* 0x000fe800000e0000 */
[----:B------:R-:W0:Y:S01]  /*f580*/  SHFL.IDX PT, R74, R74, R5, 0x1c1f ;  /* 0x001c1f054a4a7589 */ /* 0x000e2200000e0000 */
[----:B--2---:R-:W-:-:S02]  /*f590*/  SEL R53, R79, R68, P0 ;  /* 0x000000444f357207 */ /* 0x004fc40000000000 */
[----:B------:R-:W-:Y:S01]  /*f5a0*/  SEL R55, R68, R79, P0 ;  /* 0x0000004f44377207 */ /* 0x000fe20000000000 */
[----:B------:R-:W-:Y:S04]  /*f5b0*/  SHFL.IDX PT, R67, R67, R4, 0x1c1f ;  /* 0x001c1f0443437589 */ /* 0x000fe800000e0000 */
[----:B------:R1:W-:Y:S04]  /*f5c0*/  SHFL.IDX PT, R85, R85, R4, 0x1c1f ;  /* 0x001c1f0455557589 */ /* 0x0003e800000e0000 */
[----:B------:R-:W-:Y:S04]  /*f5d0*/  SHFL.IDX PT, R60, R60, R5, 0x1c1f ;  /* 0x001c1f053c3c7589 */ /* 0x000fe800000e0000 */
[----:B------:R2:W3:Y:S01]  /*f5e0*/  SHFL.IDX PT, R118, R118, R5, 0x1c1f ;  /* 0x001c1f0576767589 */ /* 0x0004e200000e0000 */
[----:B-1----:R-:W-:-:S03]  /*f5f0*/  IMAD.U32 R4, RZ, RZ, UR6 ;  /* 0x00000006ff047e24 */ /* 0x002fc6000f8e00ff */
[----:B------:R1:W-:Y:S04]  /*f600*/  STSM.16.M88.4 [R91], R8 ;  /* 0x000000085b007844 */ /* 0x0003e80000000200 */
[----:B------:R4:W-:Y:S01]  /*f610*/  STSM.16.M88.4 [R90], R12 ;  /* 0x0000000c5a007844 */ /* 0x0009e20000000200 */
[----:B0-----:R-:W-:Y:S01]  /*f620*/  SEL R59, R74, R83, P0 ;  /* 0x000000534a3b7207 */ /* 0x001fe20000000000 */
[----:B--2---:R-:W-:Y:S01]  /*f630*/  IMAD.U32 R5, RZ, RZ, UR7 ;  /* 0x00000007ff057e24 */ /* 0x004fe2000f8e00ff */
[----:B------:R-:W-:Y:S01]  /*f640*/  ULDC.64 UR6, c[0x0][0xc08] ;  /* 0x0003020000067ab9 */ /* 0x000fe20000000a00 */
[----:B------:R3:W-:Y:S04]  /*f650*/  STSM.16.M88.4 [R89], R24 ;  /* 0x0000001859007844 */ /* 0x0007e80000000200 */
[----:B------:R-:W-:Y:S01]  /*f660*/  STSM.16.M88.4 [R87], R28 ;  /* 0x0000001c57007844 */ /* 0x000fe20000000200 */
[----:B-1----:R-:W-:-:S03]  /*f670*/  SEL R8, R41, R48, P0 ;  /* 0x0000003029087207 */ /* 0x002fc60000000000 */
[----:B------:R-:W-:Y:S01]  /*f680*/  STSM.16.M88.4 [R86], R32 ;  /* 0x0000002056007844 */ /* 0x000fe20000000200 */
[----:B------:R-:W-:Y:S02]  /*f690*/  SEL R10, R48, R41, P0 ;  /* 0x00000029300a7207 */ /* 0x000fe40000000000 */
[----:B------:R-:W-:Y:S01]  /*f6a0*/  SEL R9, R75, R64, P0 ;  /* 0x000000404b097207 */ /* 0x000fe20000000000 */
[----:B------:R-:W-:Y:S01]  /*f6b0*/  STSM.16.M88.4 [R84], R36 ;  /* 0x0000002454007844 */ /* 0x000fe20000000200 */
[----:B------:R-:W-:Y:S02]  /*f6c0*/  SEL R11, R64, R75, P0 ;  /* 0x0000004b400b7207 */ /* 0x000fe40000000000 */
[----:B------:R-:W-:Y:S02]  /*f6d0*/  SEL R48, R57, R50, P0 ;  /* 0x0000003239307207 */ /* 0x000fe40000000000 */
[----:B------:R-:W-:Y:S01]  /*f6e0*/  SEL R50, R50, R57, P0 ;  /* 0x0000003932327207 */ /* 0x000fe20000000000 */
[----:B------:R0:W-:Y:S01]  /*f6f0*/  STSM.16.M88.4 [R82], R8 ;  /* 0x0000000852007844 */ /* 0x0001e20000000200 */
[----:B----4-:R-:W-:-:S02]  /*f700*/  SEL R12, R61, R56, P0 ;  /* 0x000000383d0c7207 */ /* 0x010fc40000000000 */
[----:B------:R-:W-:Y:S01]  /*f710*/  SEL R14, R56, R61, P0 ;  /* 0x0000003d380e7207 */ /* 0x000fe20000000000 */
[----:B------:R-:W-:Y:S01]  /*f720*/  STSM.16.M88.4 [R80], R48 ;  /* 0x0000003050007844 */ /* 0x000fe20000000200 */
[----:B------:R-:W-:Y:S02]  /*f730*/  SEL R13, R81, R70, P0 ;  /* 0x00000046510d7207 */ /* 0x000fe40000000000 */
[----:B------:R-:W-:Y:S01]  /*f740*/  SEL R15, R70, R81, P0 ;  /* 0x00000051460f7207 */ /* 0x000fe20000000000 */
[----:B------:R-:W-:Y:S01]  /*f750*/  STSM.16.M88.4 [R78], R52 ;  /* 0x000000344e007844 */ /* 0x000fe20000000200 */
[----:B------:R-:W-:Y:S02]  /*f760*/  SEL R56, R65, R58, P0 ;  /* 0x0000003a41387207 */ /* 0x000fe40000000000 */
[----:B------:R-:W-:Y:S01]  /*f770*/  SEL R58, R58, R65, P0 ;  /* 0x000000413a3a7207 */ /* 0x000fe20000000000 */
[----:B------:R1:W-:Y:S01]  /*f780*/  STSM.16.M88.4 [R76], R12 ;  /* 0x0000000c4c007844 */ /* 0x0003e20000000200 */
[----:B------:R-:W-:Y:S01]  /*f790*/  SEL R57, R83, R74, P0 ;  /* 0x0000004a53397207 */ /* 0x000fe20000000000 */
[----:B------:R-:W-:Y:S01]  /*f7a0*/  UISETP.NE.U32.AND UP1, UPT, UR6, URZ, UPT ;  /* 0x0000003f0600728c */ /* 0x000fe2000bf25070 */
[----:B---3--:R-:W-:Y:S01]  /*f7b0*/  SEL R25, R85, R118, P0 ;  /* 0x0000007655197207 */ /* 0x008fe20000000000 */
[----:B------:R-:W-:Y:S01]  /*f7c0*/  ULDC UR8, c[0x0][0xa88] ;  /* 0x0002a20000087ab9 */ /* 0x000fe20000000800 */
[----:B------:R-:W-:Y:S01]  /*f7d0*/  SEL R27, R118, R85, P0 ;  /* 0x00000055761b7207 */ /* 0x000fe20000000000 */
[----:B------:R2:W-:Y:S01]  /*f7e0*/  STSM.16.M88.4 [R21], R56 ;  /* 0x0000003815007844 */ /* 0x0005e20000000200 */
[----:B------:R-:W-:-:S02]  /*f7f0*/  SEL R24, R67, R60, P0 ;  /* 0x0000003c43187207 */ /* 0x000fc40000000000 */
[----:B------:R-:W-:Y:S01]  /*f800*/  SEL R26, R60, R67, P0 ;  /* 0x000000433c1a7207 */ /* 0x000fe20000000000 */
[----:B------:R-:W3:Y:S04]  /*f810*/  LDC R65, c[0x0][0xbe8] ;  /* 0x0002fa00ff417b82 */ /* 0x000ee80000000800 */
[----:B------:R2:W-:Y:S04]  /*f820*/  STSM.16.M88.4 [R20], R24 ;  /* 0x0000001814007844 */ /* 0x0005e80000000200 */
[----:B------:R-:W-:Y:S01]  /*f830*/  BAR.SYNC.DEFER_BLOCKING 0x1, 0x100 ;  /* 0x0044000000007b1d */ /* 0x000fe20000010000 */
[----:B------:R-:W-:-:S06]  /*f840*/  UISETP.NE.AND.EX UP1, UPT, UR7, URZ, UPT, UP1 ;  /* 0x0000003f0700728c */ /* 0x000fcc000bf25310 */
[----:B------:R-:W-:-:S05]  /*f850*/  PLOP3.LUT P0, PT, PT, PT, UP1, 0x80, 0x0 ;  /* 0x000000000000781c */ /* 0x000fca0003f0f018 */
[----:B------:R-:W-:-:S04]  /*f860*/  @UP1 ULEA UR6, UP2, UR36, UR6, 0x2 ;  /* 0x0000000624061291 */ /* 0x000fc8000f84103f */
[----:B------:R-:W-:Y:S01]  /*f870*/  @UP1 ULEA.HI.X UR7, UR36, UR7, UR37, 0x2, UP2 ;  /* 0x0000000724071291 */ /* 0x000fe200090f1425 */
[----:B0-----:R-:W-:Y:S02]  /*f880*/  IMAD.U32 R10, RZ, RZ, UR8 ;  /* 0x00000008ff0a7e24 */ /* 0x001fe4000f8e00ff */
[----:B-1----:R-:W-:-:S03]  /*f890*/  IMAD.U32 R14, RZ, RZ, UR6 ;  /* 0x00000006ff0e7e24 */ /* 0x002fc6000f8e00ff */
[----:B------:R-:W-:Y:S01]  /*f8a0*/  IMAD.U32 R15, RZ, RZ, UR7 ;  /* 0x00000007ff0f7e24 */ /* 0x000fe2000f8e00ff */
[----:B------:R-:W4:Y:S01]  /*f8b0*/  @P2 LDG.E R8, desc[UR54][R4.64] ;  /* 0x0000003604082981 */ /* 0x000f22000c1e1900 */
[----:B---3--:R-:W-:Y:S01]  /*f8c0*/  ISETP.NE.AND P1, PT, R65, 0x1, PT ;  /* 0x000000014100780c */ /* 0x008fe20003f25270 */
[----:B------:R-:W-:Y:S02]  /*f8d0*/  UMOV UR4, URZ ;  /* 0x0000003f00047c82 */ /* 0x000fe40008000000 */
[----:B------:R2:W5:Y:S10]  /*f8e0*/  @P0 LDG.E R10, desc[UR54][R14.64] ;  /* 0x000000360e0a0981 */ /* 0x000574000c1e1900 */
[----:B------:R-:W0:Y:S08]  /*f8f0*/  @P1 LDC R9, c[0x0][0xbec] ;  /* 0x0002fb00ff091b82 */ /* 0x000e300000000800 */
[----:B------:R-:W1:Y:S01]  /*f900*/  @P1 LDC R12, c[0x0][0xbf0] ;  /* 0x0002fc00ff0c1b82 */ /* 0x000e620000000800 */
[----:B----4-:R-:W-:Y:S01]  /*f910*/  @P2 R2UR UR4, R8 ;  /* 0x00000000080422ca */ /* 0x010fe200000e0000 */
[----:B012---:R-:W-:-:S14]  /*f920*/  @P0 BRA `(.L_x_2451) ;  /* 0x0000000000100947 */ /* 0x007fdc0003800000 */
[----:B------:R-:W-:Y:S05]  /*f930*/  @!P2 BRA `(.L_x_2451) ;  /* 0x00000000000ca947 */ /* 0x000fea0003800000 */
[----:B------:R-:W2:Y:S04]  /*f940*/  LDG.E R11, desc[UR54][R4.64] ;  /* 0x00000036040b7981 */ /* 0x000ea8000c1e1900 */
[----:B-----5:R-:W2:Y:S02]  /*f950*/  LDG.E R10, desc[UR54][R4.64+0x4] ;  /* 0x00000436040a7981 */ /* 0x020ea4000c1e1900 */
[----:B--2---:R-:W-:-:S07]  /*f960*/  IMAD.IADD R10, R10, 0x1, -R11 ;  /* 0x000000010a0a7824 */ /* 0x004fce00078e0a0b */
.L_x_2451:
[----:B------:R-:W-:Y:S01]  /*f970*/  USHF.R.S32.HI UR14, URZ, 0x1f, UR38 ;  /* 0x0000001f3f0e7899 */ /* 0x000fe20008011426 */
[----:B------:R-:W-:Y:S01]  /*f980*/  VIADD R14, R18, UR39 ;  /* 0x00000027120e7c36 */ /* 0x000fe20008000000 */
[----:B------:R-:W-:Y:S01]  /*f990*/  ULDC.64 UR12, c[0x0][0xb90] ;  /* 0x0002e400000c7ab9 */ /* 0x000fe20000000a00 */
[----:B------:R-:W-:Y:S01]  /*f9a0*/  USHF.R.S32.HI UR9, URZ, 0x1f, UR4 ;  /* 0x0000001f3f097899 */ /* 0x000fe20008011404 */
[----:B------:R-:W-:Y:S01]  /*f9b0*/  VIADD R28, R223, UR39 ;  /* 0x00000027df1c7c36 */ /* 0x000fe20008000000 */
[----:B------:R-:W-:Y:S01]  /*f9c0*/  UIMAD UR10, UR14, UR12, URZ ;  /* 0x0000000c0e0a72a4 */ /* 0x000fe2000f8e023f */
[----:B------:R-:W-:Y:S01]  /*f9d0*/  @P1 IMAD.HI.U32 R5, R14, R9, RZ ;  /* 0x000000090e051227 */ /* 0x000fe200078e00ff */
[----:B------:R-:W-:Y:S01]  /*f9e0*/  UMOV UR8, UR4 ;  /* 0x0000000400087c82 */ /* 0x000fe20008000000 */
[----:B------:R-:W-:Y:S01]  /*f9f0*/  USEL UR37, UR37, URZ, !UP0 ;  /* 0x0000003f25257287 */ /* 0x000fe2000c000000 */
[----:B------:R-:W0:Y:S01]  /*fa00*/  @P1 LDC R67, c[0x0][0xbf0] ;  /* 0x0002fc00ff431b82 */ /* 0x000e220000000800 */
        /* <DEDUP_REMOVED lines=16> */
[----:B-----5:R-:W-:Y:S01]  /*fb10*/  IMAD R69, R10, R65, RZ ;  /* 0x000000410a457224 */ /* 0x020fe200078e02ff */
[----:B------:R-:W-:Y:S01]  /*fb20*/  IADD3 R4, P0, R4, UR6, RZ ;  /* 0x0000000604047c10 */ /* 0x000fe2000ff1e0ff */
[----:B------:R-:W-:Y:S01]  /*fb30*/  ULDC.64 UR10, c[0x0][0xaa0] ;  /* 0x0002a800000a7ab9 */ /* 0x000fe20000000a00 */
[----:B------:R-:W-:Y:S01]  /*fb40*/  IMAD.U32 R12, RZ, RZ, UR8 ;  /* 0x00000008ff0c7e24 */ /* 0x000fe2000f8e00ff */
[----:B------:R-:W-:-:S02]  /*fb50*/  SHF.R.S32.HI R8, RZ, 0x1f, R9 ;  /* 0x0000001fff087819 */ /* 0x000fc40000011409 */
[----:B------:R-:W-:Y:S02]  /*fb60*/  IADD3 R11, P6, R6, 0x2000, RZ ;  /* 0x00002000060b7810 */ /* 0x000fe40007fde0ff */
[----:B------:R-:W-:Y:S01]  /*fb70*/  IADD3.X R5, R5, UR7, R12, P0, !PT ;  /* 0x0000000705057c10 */ /* 0x000fe200087fe40c */
[----:B------:R-:W-:Y:S01]  /*fb80*/  ULDC.64 UR6, c[0x0][0xb88] ;  /* 0x0002e20000067ab9 */ /* 0x000fe20000000a00 */
[----:B------:R-:W-:Y:S01]  /*fb90*/  LOP3.LUT R12, R13, 0x380, RZ, 0xc0, !PT ;  /* 0x000003800d0c7812 */ /* 0x000fe200078ec0ff */
[----:B------:R-:W-:Y:S01]  /*fba0*/  IMAD R14, R8, UR6, RZ ;  /* 0x00000006080e7c24 */ /* 0x000fe2000f8e02ff */
[----:B------:R-:W-:Y:S01]  /*fbb0*/  LOP3.LUT R8, R11, 0x380, RZ, 0xc0, !PT ;  /* 0x000003800b087812 */ /* 0x000fe200078ec0ff */
[C---:B------:R-:W-:Y:S01]  /*fbc0*/  IMAD.WIDE.U32 R4, R9.reuse, UR6, R4 ;  /* 0x0000000609047c25 */ /* 0x040fe2000f8e0004 */
[----:B------:R-:W-:Y:S01]  /*fbd0*/  SHF.R.U64 R12, R12, 0x3, RZ ;  /* 0x000000030c0c7819 */ /* 0x000fe200000012ff */
[----:B------:R-:W-:Y:S01]  /*fbe0*/  UIMAD UR8, UR9, UR10, URZ ;  /* 0x0000000a090872a4 */ /* 0x000fe2000f8e023f */
[----:B------:R-:W-:Y:S01]  /*fbf0*/  IADD3 R45, P4, R6, 0x4000, RZ ;  /* 0x00004000062d7810 */ /* 0x000fe20007f9e0ff */
[----:B------:R-:W-:Y:S01]  /*fc00*/  IMAD R15, R9, UR7, R14 ;  /* 0x00000007090f7c24 */ /* 0x000fe2000f8e020e */
[----:B------:R-:W-:Y:S01]  /*fc10*/  ULDC.64 UR6, c[0x0][0xb50] ;  /* 0x0002d40000067ab9 */ /* 0x000fe20000000a00 */
[----:B------:R-:W-:Y:S01]  /*fc20*/  LOP3.LUT R12, R12, R13, RZ, 0x3c, !PT ;  /* 0x0000000d0c0c7212 */ /* 0x000fe200078e3cff */
[----:B------:R-:W-:Y:S01]  /*fc30*/  IMAD.X R13, RZ, RZ, R7, P2 ;  /* 0x000000ffff0d7224 */ /* 0x000fe200010e0607 */
[----:B------:R-:W-:Y:S01]  /*fc40*/  LEA R14, P0, R4, UR6, 0x2 ;  /* 0x00000006040e7c11 */ /* 0x000fe2000f8010ff */
[----:B------:R-:W-:Y:S01]  /*fc50*/  IMAD.IADD R5, R5, 0x1, R15 ;  /* 0x0000000105057824 */ /* 0x000fe200078e020f */
[----:B------:R-:W-:-:S02]  /*fc60*/  IADD3 R25, P2, R6, 0x7000, RZ ;  /* 0x0000700006197810 */ /* 0x000fc40007f5e0ff */
[----:B------:R-:W-:Y:S01]  /*fc70*/  IADD3 R33, P3, R6, 0x6000, RZ ;  /* 0x0000600006217810 */ /* 0x000fe20007f7e0ff */
[----:B------:R-:W-:Y:S01]  /*fc80*/  SHFL.IDX PT, R20, R14, RZ, 0x1c1f ;  /* 0x001c1fff0e147589 */ /* 0x000fe200000e0000 */
[----:B------:R-:W-:Y:S02]  /*fc90*/  LEA.HI.X R26, R4, UR7, R5, 0x2, P0 ;  /* 0x00000007041a7c11 */ /* 0x000fe400080f1405 */
[----:B------:R-:W-:Y:S01]  /*fca0*/  SHF.R.U64 R8, R8, 0x3, RZ ;  /* 0x0000000308087819 */ /* 0x000fe200000012ff */
[----:B------:R-:W-:Y:S01]  /*fcb0*/  SHFL.IDX PT, R38, R14, 0x1, 0x1c1f ;  /* 0x003c1f000e267f89 */ /* 0x000fe200000e0000 */
[----:B------:R-:W-:Y:S01]  /*fcc0*/  IADD3 R41, P0, R6, 0x5000, RZ ;  /* 0x0000500006297810 */ /* 0x000fe20007f1e0ff */
[----:B------:R-:W-:Y:S01]  /*fcd0*/  UIMAD UR8, UR4, UR11, UR8 ;  /* 0x0000000b040872a4 */ /* 0x000fe2000f8e0208 */
[----:B------:R-:W-:Y:S01]  /*fce0*/  LOP3.LUT R24, R25, 0x380, RZ, 0xc0, !PT ;  /* 0x0000038019187812 */ /* 0x000fe200078ec0ff */
[----:B------:R-:W1:Y:S01]  /*fcf0*/  SHFL.IDX PT, R21, R26, RZ, 0x1c1f ;  /* 0x001c1fff1a157589 */ /* 0x000e6200000e0000 */
[----:B------:R-:W-:Y:S01]  /*fd00*/  LOP3.LUT R40, R41, 0x380, RZ, 0xc0, !PT ;  /* 0x0000038029287812 */ /* 0x000fe200078ec0ff */
[----:B------:R-:W-:Y:S01]  /*fd10*/  IMAD.X R9, RZ, RZ, R7, P6 ;  /* 0x000000ffff097224 */ /* 0x000fe200030e0607 */
[----:B------:R-:W-:Y:S01]  /*fd20*/  SHF.R.U64 R24, R24, 0x3, RZ ;  /* 0x0000000318187819 */ /* 0x000fe200000012ff */
[----:B------:R-:W2:Y:S01]  /*fd30*/  SHFL.IDX PT, R39, R26, 0x1, 0x1c1f ;  /* 0x003c1f001a277f89 */ /* 0x000ea200000e0000 */
[----:B------:R-:W-:-:S02]  /*fd40*/  SHF.R.U64 R40, R40, 0x3, RZ ;  /* 0x0000000328287819 */ /* 0x000fc400000012ff */
[----:B------:R-:W-:Y:S01]  /*fd50*/  LOP3.LUT R24, R24, R25, RZ, 0x3c, !PT ;  /* 0x0000001918187212 */ /* 0x000fe200078e3cff */
[--C-:B------:R-:W-:Y:S01]  /*fd60*/  IMAD.X R25, RZ, RZ, R7.reuse, P2 ;  /* 0x000000ffff197224 */ /* 0x100fe200010e0607 */
[----:B------:R-:W-:Y:S01]  /*fd70*/  LOP3.LUT R40, R40, R41, RZ, 0x3c, !PT ;  /* 0x0000002928287212 */ /* 0x000fe200078e3cff */
[----:B------:R-:W-:Y:S01]  /*fd80*/  IMAD.X R41, RZ, RZ, R7, P0 ;  /* 0x000000ffff297224 */ /* 0x000fe200000e0607 */
[----:B------:R-:W-:Y:S02]  /*fd90*/  LOP3.LUT P0, RZ, R221, 0x3, RZ, 0xc0, !PT ;  /* 0x00000003ddff7812 */ /* 0x000fe4000780c0ff */
[----:B------:R-:W-:Y:S02]  /*fda0*/  IADD3 R5, P5, R6, 0x3000, RZ ;  /* 0x0000300006057810 */ /* 0x000fe40007fbe0ff */
[----:B------:R-:W-:Y:S01]  /*fdb0*/  ISETP.GE.OR P2, PT, R28, R69, P0 ;  /* 0x000000451c00720c */ /* 0x000fe20000746670 */
[----:B------:R-:W-:Y:S01]  /*fdc0*/  UIMAD.WIDE.U32 UR6, UR4, UR10, URZ ;  /* 0x0000000a040672a5 */ /* 0x000fe2000f8e003f */
[----:B------:R-:W-:-:S02]  /*fdd0*/  LOP3.LUT R4, R5, 0x380, RZ, 0xc0, !PT ;  /* 0x0000038005047812 */ /* 0x000fc400078ec0ff */
[----:B------:R-:W-:Y:S01]  /*fde0*/  LOP3.LUT R44, R45, 0x380, RZ, 0xc0, !PT ;  /* 0x000003802d2c7812 */ /* 0x000fe200078ec0ff */
[----:B------:R-:W-:Y:S01]  /*fdf0*/  ULDC.64 UR10, c[0x0][0xae8] ;  /* 0x0002ba00000a7ab9 */ /* 0x000fe20000000a00 */
[----:B------:R-:W-:Y:S02]  /*fe00*/  LOP3.LUT R32, R33, 0x380, RZ, 0xc0, !PT ;  /* 0x0000038021207812 */ /* 0x000fe400078ec0ff */
[----:B------:R-:W-:Y:S01]  /*fe10*/  LOP3.LUT R8, R8, R11, RZ, 0x3c, !PT ;  /* 0x0000000b08087212 */ /* 0x000fe200078e3cff */
[----:B------:R-:W-:Y:S01]  /*fe20*/  VIADD R11, R28, 0x8 ;  /* 0x000000081c0b7836 */ /* 0x000fe20000000000 */
[----:B------:R-:W-:Y:S02]  /*fe30*/  SHF.R.U64 R4, R4, 0x3, RZ ;  /* 0x0000000304047819 */ /* 0x000fe400000012ff */
[----:B------:R-:W-:Y:S01]  /*fe40*/  IADD3 R57, P6, R6, 0x8000, RZ ;  /* 0x0000800006397810 */ /* 0x000fe20007fde0ff */
        /* <DEDUP_REMOVED lines=10> */
[----:B------:R-:W-:Y:S01]  /*fef0*/  LOP3.LUT R29, R6, 0x380, RZ, 0xc0, !PT ;  /* 0x00000380061d7812 */ /* 0x000fe200078ec0ff */
        /* <DEDUP_REMOVED lines=8> */
[----:B------:R-:W-:Y:S01]  /*ff80*/  IMAD.X R33, RZ, RZ, R7, P3 ;  /* 0x000000ffff217224 */ /* 0x000fe200018e0607 */
[----:B------:R-:W-:Y:S01]  /*ff90*/  IADD3 R15, P3, R6, 0xb000, RZ ;  /* 0x0000b000060f7810 */ /* 0x000fe20007f7e0ff */
[----:B------:R-:W-:Y:S01]  /*ffa0*/  ULDC.64 UR8, c[0x0][0xaf0] ;  /* 0x0002bc0000087ab9 */ /* 0x000fe20000000a00 */
[----:B------:R-:W-:Y:S01]  /*ffb0*/  UIADD3 UR7, UR7, UR4, URZ ;  /* 0x0000000407077290 */ /* 0x000fe2000fffe03f */
[----:B------:R-:W-:Y:S01]  /*ffc0*/  LOP3.LUT R56, R57, 0x380, RZ, 0xc0, !PT ;  /* 0x0000038039387812 */ /* 0x000fe200078ec0ff */
[----:B------:R-:W-:Y:S01]  /*ffd0*/  UIMAD UR4, UR37, UR8, URZ ;  /* 0x00000008250472a4 */ /* 0x000fe2000f8e023f */
[----:B------:R-:W-:Y:S01]  /*ffe0*/  LOP3.LUT R52, R53, 0x380, RZ, 0xc0, !PT ;  /* 0x0000038035347812 */ /* 0x000fe200078ec0ff */
[----:B--2---:R2:W-:Y:S01]  /*fff0*/  @!P0 ST.E desc[UR54][R38.64], R2 ;  /* 0x0000000226008985 */ /* 0x0045e2000c101936 */
[----:B------:R-:W-:-:S02]  /*10000*/  LOP3.LUT R48, R49, 0x380, RZ, 0xc0, !PT ;  /* 0x0000038031307812 */ /* 0x000fc400078ec0ff */
[----:B------:R-:W-:Y:S01]  /*10010*/  SHF.R.U64 R29, R29, 0x3, RZ ;  /* 0x000000031d1d7819 */ /* 0x000fe200000012ff */
[----:B------:R-:W-:Y:S01]  /*10020*/  IMAD.MOV.U32 R61, RZ, RZ, R60 ;  /* 0x000000ffff3d7224 */ /* 0x000fe200078e003c */
[----:B------:R-:W-:Y:S01]  /*10030*/  LOP3.LUT R10, R15, 0x380, RZ, 0xc0, !PT ;  /* 0x000003800f0a7812 */ /* 0x000fe200078ec0ff */
[----:B-1----:R-:W-:Y:S01]  /*10040*/  @P1 IMAD.HI.U32 R0, R60, R21, RZ ;  /* 0x000000153c001227 */ /* 0x002fe200078e00ff */
[----:B------:R-:W-:Y:S01]  /*10050*/  SHF.R.U64 R56, R56, 0x3, RZ ;  /* 0x0000000338387819 */ /* 0x000fe200000012ff */
[----:B------:R-:W-:Y:S01]  /*10060*/  UIMAD UR4, UR36, UR9, UR4 ;  /* 0x00000009240472a4 */ /* 0x000fe2000f8e0204 */
[----:B------:R-:W-:Y:S01]  /*10070*/  SHF.R.U64 R52, R52, 0x3, RZ ;  /* 0x0000000334347819 */ /* 0x000fe200000012ff */
[----:B------:R-:W-:Y:S01]  /*10080*/  UIMAD.WIDE.U32 UR6, UR36, UR8, UR6 ;  /* 0x00000008240672a5 */ /* 0x000fe2000f8e0006 */
[----:B0-----:R-:W-:Y:S01]  /*10090*/  @P1 SHF.R.U32.HI R61, RZ, R67, R0 ;  /* 0x00000043ff3d1219 */ /* 0x001fe20000011600 */
[----:B------:R-:W-:Y:S01]  /*100a0*/  IMAD.X R37, RZ, RZ, R7, P3 ;  /* 0x000000ffff257224 */ /* 0x000fe200018e0607 */
[----:B------:R-:W-:Y:S01]  /*100b0*/  SHF.R.U64 R48, R48, 0x3, RZ ;  /* 0x0000000330307819 */ /* 0x000fe200000012ff */
[----:B------:R-:W5:Y:S01]  /*100c0*/  LD.E.128 R44, desc[UR54][R44.64] ;  /* 0x000000362c2c7980 */ /* 0x000f62000c101d00 */
        /* <DEDUP_REMOVED lines=74> */
.L_x_2453:
[----:B------:R-:W-:Y:S05]  /*10570*/  BSYNC B1 ;  /* 0x0000000000017941 */ /* 0x000fea0003800000 */
.L_x_2452:
        /* <DEDUP_REMOVED lines=17> */
.L_x_2455:
[----:B------:R-:W-:Y:S05]  /*10690*/  BSYNC B1 ;  /* 0x0000000000017941 */ /* 0x000fea0003800000 */
.L_x_2454:
        /* <DEDUP_REMOVED lines=17> */
.L_x_2457:
[----:B------:R-:W-:Y:S05]  /*107b0*/  BSYNC B1 ;  /* 0x0000000000017941 */ /* 0x000fea0003800000 */
.L_x_2456:
        /* <DEDUP_REMOVED lines=20> */
.L_x_2450:
        /* <DEDUP_REMOVED lines=33> */
.L_x_2459:
[----:B------:R-:W-:Y:S01]  /*10b10*/  USEL UR36, UR36, URZ, !UP0 ;  /* 0x0000003f24247287 */ /* 0x000fe2000c000000 */
[----:B------:R-:W-:Y:S01]  /*10b20*/  BSSY B1, `(.L_x_2460) ;  /* 0x000002c000017945 */ /* 0x000fe20003800000 */
[----:B------:R-:W-:-:S03]  /*10b30*/  USEL UR37, UR37, URZ, !UP0 ;  /* 0x0000003f25257287 */ /* 0x000fc6000c000000 */
[----:B------:R-:W-:Y:S09]  /*10b40*/  @P1 BRA `(.L_x_2461) ;  /* 0x0000000000a41947 */ /* 0x000ff20003800000 */
        /* <DEDUP_REMOVED lines=41> */
.L_x_2461:
[----:B------:R-:W-:Y:S05]  /*10de0*/  BSYNC B1 ;  /* 0x0000000000017941 */ /* 0x000fea0003800000 */
.L_x_2460:
        /* <DEDUP_REMOVED lines=65> */
.L_x_2463:
[----:B------:R-:W-:Y:S05]  /*11200*/  BSYNC B1 ;  /* 0x0000000000017941 */ /* 0x000fea0003800000 */
.L_x_2462:
        /* <DEDUP_REMOVED lines=17> */
.L_x_2465:
[----:B------:R-:W-:Y:S05]  /*11320*/  BSYNC B1 ;  /* 0x0000000000017941 */ /* 0x000fea0003800000 */
.L_x_2464:
        /* <DEDUP_REMOVED lines=17> */
.L_x_2467:
[----:B------:R-:W-:Y:S05]  /*11440*/  BSYNC B1 ;  /* 0x0000000000017941 */ /* 0x000fea0003800000 */
.L_x_2466:
        /* <DEDUP_REMOVED lines=18> */
.L_x_2458:
[----:B------:R-:W-:Y:S05]  /*11570*/  BSYNC B0 ;  /* 0x0000000000007941 */ /* 0x000fea0003800000 */
.L_x_2449:
[----:B------:R-:W-:Y:S02]  /*11580*/  ULDC UR4, c[0x0][0xc3c] ;  /* 0x00030f0000047ab9 */ /* 0x000fe40000000800 */
[----:B------:R-:W-:-:S13]  /*11590*/  ISETP.GE.AND P0, PT, R63, UR4, PT ;  /* 0x000000043f007c0c */ /* 0x000fda000bf06270 */
[----:B------:R-:W-:Y:S05]  /*115a0*/  @!P0 BRA `(.L_x_2468) ;  /* 0xfffffef400ec8947 */ /* 0x000fea000383ffff */
[----:B------:R-:W-:Y:S05]  /*115b0*/  EXIT ;  /* 0x000000000000794d */ /* 0x000fea0003800000 */
.L_x_2407:
        /* <DEDUP_REMOVED lines=55> */
.L_x_2474:
        /* <DEDUP_REMOVED lines=12> */
.L_x_2473:
[----:B------:R-:W-:Y:S05]  /*119f0*/  BSYNC B0 ;  /* 0x0000000000007941 */ /* 0x000fea0003800000 */
.L_x_2472:
        /* <DEDUP_REMOVED lines=21> */
.L_x_2470:
[----:B------:R-:W-:-:S04]  /*11b50*/  IMAD.IADD R13, R4, 0x1, -R3 ;  /* 0x00000001040d7824 */ /* 0x000fc800078e0a03 */
[----:B------:R-:W-:-:S05]  /*11b60*/  IMAD R2, R8, R9, R13 ;  /* 0x0000000908027224 */ /* 0x000fca00078e020d */
[----:B------:R-:W-:-:S13]  /*11b70*/  ISETP.GT.AND P0, PT, R2, R7, PT ;  /* 0x000000070200720c */ /* 0x000fda0003f04270 */
[----:B------:R-:W-:Y:S02]  /*11b80*/  VOTEU.ANY UR7, UPT, !P0 ;  /* 0x0000000000077886 */ /* 0x000fe400040e0100 */
[----:B------:R-:W-:-:S04]  /*11b90*/  UPOPC UR6, UR7 ;  /* 0x00000007000672bf */ /* 0x000fc80008000000 */
[----:B------:R-:W-:-:S03]  /*11ba0*/  UIADD3 UR39, UR6, UR4, URZ ;  /* 0x0000000406277290 */ /* 0x000fc6000fffe03f */
[----:B------:R-:W-:Y:S02]  /*11bb0*/  ULDC.64 UR4, c[0x0][0xc90] ;  /* 0x0003240000047ab9 */ /* 0x000fe40000000a00 */
[----:B------:R-:W-:-:S06]  /*11bc0*/  UIMAD.WIDE UR4, UR39, 0x4, UR4 ;  /* 0x00000004270478a5 */ /* 0x000fcc000f8e0204 */
[----:B------:R-:W-:Y:S02]  /*11bd0*/  IMAD.U32 R2, RZ, RZ, UR4 ;  /* 0x00000004ff027e24 */ /* 0x000fe4000f8e00ff */
[----:B------:R-:W-:-:S05]  /*11be0*/  IMAD.U32 R3, RZ, RZ, UR5 ;  /* 0x00000005ff037e24 */ /* 0x000fca000f8e00ff */
[----:B------:R-:W2:Y:S01]  /*11bf0*/  LDG.E R6, desc[UR54][R2.64] ;  /* 0x0000003602067981 */ /* 0x000ea2000c1e1900 */
[----:B------:R-:W-:Y:S01]  /*11c00*/  IMAD.U32 R15, RZ, RZ, UR6 ;  /* 0x00000006ff0f7e24 */ /* 0x000fe2000f8e00ff */
[----:B------:R-:W-:-:S04]  /*11c10*/  ISETP.NE.AND P0, PT, RZ, UR7, PT ;  /* 0x00000007ff007c0c */ /* 0x000fc8000bf05270 */
        /* <DEDUP_REMOVED lines=8> */
[----:B------:R-:W-:-:S06]  /*11ca0*/  UIADD3 UR4, UR6, -0x1, URZ ;  /* 0xffffffff06047890 */ /* 0x000fcc000fffe03f */
[----:B0-----:R-:W-:-:S05]  /*11cb0*/  IMAD.U32 R11, RZ, RZ, UR4 ;  /* 0x00000004ff0b7e24 */ /* 0x001fca000f8e00ff */
[----:B------:R2:W3:Y:S02]  /*11cc0*/  SHFL.IDX PT, R16, R8, R11, 0x1f ;  /* 0x00001f0b08107589 */ /* 0x0004e400000e0000 */
.L_x_2475:
[----:B-1----:R-:W-:Y:S02]  /*11cd0*/  IMAD.MOV R2, RZ, RZ, -R3 ;  /* 0x000000ffff027224 */ /* 0x002fe400078e0a03 */
[----:B---3--:R-:W-:Y:S02]  /*11ce0*/  IMAD R16, R16, R9, R13 ;  /* 0x0000000910107224 */ /* 0x008fe400078e020d */
[----:B------:R-:W-:Y:S01]  /*11cf0*/  IMAD.MOV.U32 R13, RZ, RZ, R2 ;  /* 0x000000ffff0d7224 */ /* 0x000fe200078e0002 */
[----:B------:R-:W-:Y:S01]  /*11d00*/  IABS R2, R4 ;  /* 0x0000000400027213 */ /* 0x000fe20000000000 */
[----:B0-2---:R-:W-:Y:S02]  /*11d10*/  IMAD.IADD R11, R7, 0x1, -R16 ;  /* 0x00000001070b7824 */ /* 0x005fe400078e0a10 */
        /* <DEDUP_REMOVED lines=23> */
[----:B------:R-:W-:Y:S02]  /*11e90*/  VIADDMNMX R15, R3, R9, R6, PT ;  /* 0x00000009030f7246 */ /* 0x000fe40003800106 */
[----:B------:R-:W-:Y:S02]  /*11ea0*/  IABS R9, R4 ;  /* 0x0000000400097213 */ /* 0x000fe40000000000 */
[-C--:B------:R-:W-:Y:S01]  /*11eb0*/  IABS R8, R15.reuse ;  /* 0x0000000f00087213 */ /* 0x080fe20000000000 */
[----:B------:R-:W-:Y:S01]  /*11ec0*/  IMAD.MOV R18, RZ, RZ, -R15 ;  /* 0x000000ffff127224 */ /* 0x000fe200078e0a0f */
[----:B------:R-:W-:Y:S02]  /*11ed0*/  IABS R10, R15 ;  /* 0x0000000f000a7213 */ /* 0x000fe40000000000 */
[----:B------:R-:W0:Y:S08]  /*11ee0*/  I2F.RP R6, R8 ;  /* 0x0000000800067306 */ /* 0x000e300000209400 */
[----:B0-----:R-:W0:Y:S02]  /*11ef0*/  MUFU.RCP R6, R6 ;  /* 0x0000000600067308 */ /* 0x001e240000001000 */
[----:B0-----:R-:W-:-:S06]  /*11f00*/  VIADD R3, R6, 0xffffffe ;  /* 0x0ffffffe06037836 */ /* 0x001fcc0000000000 */
[----:B------:R-:W0:Y:S02]  /*11f10*/  F2I.FTZ.U32.TRUNC.NTZ R3, R3 ;  /* 0x0000000300037305 */ /* 0x000e24000021f000 */
[----:B0-----:R-:W-:-:S04]  /*11f20*/  IMAD.MOV R2, RZ, RZ, -R3 ;  /* 0x000000ffff027224 */ /* 0x001fc800078e0a03 */
[----:B------:R-:W-:Y:S02]  /*11f30*/  IMAD.MOV.U32 R7, RZ, RZ, R2 ;  /* 0x000000ffff077224 */ /* 0x000fe400078e0002 */
[----:B------:R-:W-:Y:S02]  /*11f40*/  IMAD.MOV.U32 R2, RZ, RZ, RZ ;  /* 0x000000ffff027224 */ /* 0x000fe400078e00ff */
        /* <DEDUP_REMOVED lines=20> */
.L_x_2471:
[----:B------:R-:W-:Y:S01]  /*12090*/  IMAD.MOV.U32 R16, RZ, RZ, R7 ;  /* 0x000000ffff107224 */ /* 0x000fe200078e0007 */
[----:B------:R-:W-:Y:S01]  /*120a0*/  ULDC UR39, c[0x0][0xc3c] ;  /* 0x00030f0000277ab9 */ /* 0x000fe20000000800 */
[----:B------:R-:W-:Y:S02]  /*120b0*/  IMAD.MOV.U32 R17, RZ, RZ, RZ ;  /* 0x000000ffff117224 */ /* 0x000fe400078e00ff */
[----:B------:R-:W-:-:S07]  /*120c0*/  IMAD.MOV.U32 R18, RZ, RZ, RZ ;  /* 0x000000ffff127224 */ /* 0x000fce00078e00ff */
.L_x_2476:
[----:B------:R-:W-:Y:S01]  /*120d0*/  ISETP.NE.AND P0, PT, R5, RZ, PT ;  /* 0x000000ff0500720c */ /* 0x000fe20003f05270 */
[----:B------:R-:W-:-:S12]  /*120e0*/  IMAD.U32 R19, RZ, RZ, UR39 ;  /* 0x00000027ff137e24 */ /* 0x000fd8000f8e00ff */
[----:B------:R-:W0:Y:S01]  /*120f0*/  @!P0 S2R R3, SR_CgaCtaId ;  /* 0x0000000000038919 */ /* 0x000e220000008800 */
[----:B------:R-:W-:-:S04]  /*12100*/  @!P0 MOV R0, 0x400 ;  /* 0x0000040000008802 */ /* 0x000fc80000000f00 */
[----:B0-----:R-:W-:-:S05]  /*12110*/  @!P0 LEA R0, R3, R0, 0x18 ;  /* 0x0000000003008211 */ /* 0x001fca00078ec0ff */
[----:B------:R0:W-:Y:S01]  /*12120*/  @!P0 STS.128 [R0+0x334d0], R16 ;  /* 0x0334d01000008388 */ /* 0x0001e20000000c00 */
[----:B------:R-:W-:Y:S06]  /*12130*/  BAR.ARV 0x5, 0x180 ;  /* 0x0146000000007b1d */ /* 0x000fec0000002000 */
.L_x_2469:
        /* <DEDUP_REMOVED lines=34> */
[----:B------:R-:W-:Y:S02]  /*12360*/  LOP3.LUT R6, R33, 0x1b0, RZ, 0xc0, !PT ;  /* 0x000001b021067812 */ /* 0x000fe400078ec0ff */
        /* <DEDUP_REMOVED lines=16> */
.L_x_2554:
        /* <DEDUP_REMOVED lines=8> */
[----:B------:R-:W-:Y:S02]  /*124f0*/  UISETP.NE.U32.AND UP1, UPT, UR4, URZ, UPT ;  /* 0x0000003f0400728c */ /* 0x000fe4000bf25070 */
[----:B------:R-:W-:Y:S02]  /*12500*/  UISETP.NE.U32.AND UP0, UPT, UR6, URZ, UPT ;  /* 0x0000003f0600728c */ /* 0x000fe4000bf05070 */
[----:B------:R-:W-:Y:S02]  /*12510*/  UISETP.NE.AND.EX UP1, UPT, UR5, URZ, UPT, UP1 ;  /* 0x0000003f0500728c */ /* 0x000fe4000bf25310 */
[----:B------:R-:W-:Y:S02]  /*12520*/  UISETP.NE.AND.EX UP0, UPT, UR7, URZ, UPT, UP0 ;  /* 0x0000003f0700728c */ /* 0x000fe4000bf05300 */
[----:B------:R-:W-:Y:S02]  /*12530*/  UISETP.NE.U32.AND UP2, UPT, UR8, URZ, UPT ;  /* 0x0000003f0800728c */ /* 0x000fe4000bf45070 */
[----:B------:R-:W-:-:S02]  /*12540*/  PLOP3.LUT P0, PT, PT, PT, UP1, 0x80, 0x0 ;  /* 0x000000000000781c */ /* 0x000fc40003f0f018 */
[----:B------:R-:W-:Y:S01]  /*12550*/  PLOP3.LUT P1, PT, PT, PT, UP0, 0x80, 0x0 ;  /* 0x000000000000781c */ /* 0x000fe20003f2f008 */
[----:B------:R-:W-:Y:S01]  /*12560*/  UISETP.NE.AND.EX UP5, UPT, UR9, URZ, UPT, UP2 ;  /* 0x0000003f0900728c */ /* 0x000fe2000bfa5320 */
[----:B------:R-:W-:-:S03]  /*12570*/  IMAD.MOV.U32 R25, RZ, RZ, RZ ;  /* 0x000000ffff197224 */ /* 0x000fc600078e00ff */
[----:B------:R-:W-:Y:S02]  /*12580*/  UP2UR UR50, UPR, URZ, 0x20 ;  /* 0x000000203f327883 */ /* 0x000fe40008000000 */
[----:B------:R-:W-:Y:S02]  /*12590*/  PLOP3.LUT P2, PT, PT, PT, UP5, 0x80, 0x0 ;  /* 0x000000000000781c */ /* 0x000fe40003f4f058 */
[----:B--2---:R-:W-:-:S13]  /*125a0*/  R2UR UR43, R2 ;  /* 0x00000000022b72ca */ /* 0x004fda00000e0000 */
[----:B------:R-:W-:Y:S02]  /*125b0*/  USHF.R.S32.HI UR44, URZ, 0x1f, UR43 ;  /* 0x0000001f3f2c7899 */ /* 0x000fe4000801142b */
[----:B------:R-:W-:Y:S02]  /*125c0*/  @UP1 ULEA UR4, UP3, UR43, UR4, 0x2 ;  /* 0x000000042b041291 */ /* 0x000fe4000f86103f */
[----:B------:R-:W-:Y:S02]  /*125d0*/  USHF.L.U32 UR45, UR43, 0x2, URZ ;  /* 0x000000022b2d7899 */ /* 0x000fe4000800063f */
[----:B------:R-:W-:Y:S02]  /*125e0*/  @UP1 ULEA.HI.X UR5, UR43, UR5, UR44, 0x2, UP3 ;  /* 0x000000052b051291 */ /* 0x000fe400098f142c */
[----:B------:R-:W-:Y:S01]  /*125f0*/  USHF.L.U64.HI UR37, UR43, 0x2, UR44 ;  /* 0x000000022b257899 */ /* 0x000fe2000801022c */
[----:B------:R-:W-:Y:S01]  /*12600*/  IMAD.U32 R2, RZ, RZ, UR4 ;  /* 0x00000004ff027e24 */ /* 0x000fe2000f8e00ff */
[----:B------:R-:W-:-:S02]  /*12610*/  @UP0 UIADD3 UR6, UP4, UR45, UR6, URZ ;  /* 0x000000062d060290 */ /* 0x000fc4000ff9e03f */
[----:B------:R-:W-:Y:S02]  /*12620*/  IMAD.U32 R3, RZ, RZ, UR5 ;  /* 0x00000005ff037e24 */ /* 0x000fe4000f8e00ff */
[----:B------:R-:W-:Y:S02]  /*12630*/  @UP0 UIADD3.X UR7, UR37, UR7, URZ, UP4, !UPT ;  /* 0x0000000725070290 */ /* 0x000fe4000a7fe43f */
[----:B------:R-:W-:Y:S01]  /*12640*/  UIADD3 UR8, UP0, UR45, UR8, URZ ;  /* 0x000000082d087290 */ /* 0x000fe2000ff1e03f */
[----:B0-----:R0:W5:Y:S03]  /*12650*/  @P0 LDG.E R0, desc[UR54][R2.64] ;  /* 0x0000003602000981 */ /* 0x001166000c1e1900 */
[----:B------:R-:W-:Y:S01]  /*12660*/  UIADD3.X UR4, UR37, UR9, URZ, UP0, !UPT ;  /* 0x0000000925047290 */ /* 0x000fe200087fe43f */
[----:B0-----:R-:W-:Y:S02]  /*12670*/  IMAD.U32 R2, RZ, RZ, UR6 ;  /* 0x00000006ff027e24 */ /* 0x001fe4000f8e00ff */
[----:B------:R-:W-:-:S05]  /*12680*/  IMAD.U32 R3, RZ, RZ, UR7 ;  /* 0x00000007ff037e24 */ /* 0x000fca000f8e00ff */
[----:B------:R0:W2:Y:S02]  /*12690*/  @P1 LDG.E R4, desc[UR54][R2.64] ;  /* 0x0000003602041981 */ /* 0x0000a4000c1e1900 */
[----:B0-----:R-:W-:Y:S02]  /*126a0*/  IMAD.U32 R2, RZ, RZ, UR8 ;  /* 0x00000008ff027e24 */ /* 0x001fe4000f8e00ff */
[----:B------:R-:W-:-:S05]  /*126b0*/  IMAD.U32 R3, RZ, RZ, UR4 ;  /* 0x00000004ff037e24 */ /* 0x000fca000f8e00ff */
[----:B------:R0:W5:Y:S01]  /*126c0*/  @P2 LDG.E R25, desc[UR54][R2.64] ;  /* 0x0000003602192981 */ /* 0x000162000c1e1900 */
[----:B--2---:R-:W-:Y:S01]  /*126d0*/  @P1 R2UR UR40, R4 ;  /* 0x00000000042812ca */ /* 0x004fe200000e0000 */
[----:B01-3--:R-:W-:-:S14]  /*126e0*/  @P1 BRA `(.L_x_2478) ;  /* 0x0000000000241947 */ /* 0x00bfdc0003800000 */
[----:B------:R-:W-:Y:S01]  /*126f0*/  UISETP.NE.AND UP0, UPT, UR50, URZ, UPT ;  /* 0x0000003f3200728c */ /* 0x000fe2000bf05270 */
[----:B------:R-:W-:-:S05]  /*12700*/  ULDC UR40, c[0x0][0x288] ;  /* 0x0000a20000287ab9 */ /* 0x000fca0000000800 */
[----:B------:R-:W-:-:S13]  /*12710*/  PLOP3.LUT P1, PT, PT, PT, UP0, 0x40, 0x0 ;  /* 0x000000000000781c */ /* 0x000fda0003f2e808 */
[----:B------:R-:W-:Y:S05]  /*12720*/  @P1 BRA `(.L_x_2478) ;  /* 0x0000000000141947 */ /* 0x000fea0003800000 */
[----:B------:R-:W2:Y:S04]  /*12730*/  LDG.E R5, desc[UR54][R2.64] ;  /* 0x0000003602057981 */ /* 0x000ea8000c1e1900 */
[----:B------:R-:W3:Y:S01]  /*12740*/  LDG.E R4, desc[UR54][R2.64+0x4] ;  /* 0x0000043602047981 */ /* 0x000ee2000c1e1900 */
[----:B--2---:R-:W-:Y:S02]  /*12750*/  R2UR UR4, R5 ;  /* 0x00000000050472ca */ /* 0x004fe400000e0000 */
[----:B---3--:R-:W-:-:S13]  /*12760*/  R2UR UR40, R4 ;  /* 0x00000000042872ca */ /* 0x008fda00000e0000 */
[----:B------:R-:W-:-:S12]  /*12770*/  UIADD3 UR40, -UR4, UR40, URZ ;  /* 0x0000002804287290 */ /* 0x000fd8000fffe13f */
.L_x_2478:
        /* <DEDUP_REMOVED lines=16> */
[----:B------:R-:W-:-:S04]  /*12880*/  IMAD.U32 R2, RZ, RZ, UR4 ;  /* 0x00000004ff027e24 */ /* 0x000fc8000f8e00ff */
[----:B------:R-:W-:-:S05]  /*12890*/  IMAD.U32 R3, RZ, RZ, UR5 ;  /* 0x00000005ff037e24 */ /* 0x000fca000f8e00ff */
[----:B------:R-:W2:Y:S02]  /*128a0*/  LDG.E R2, desc[UR54][R2.64] ;  /* 0x0000003602027981 */ /* 0x000ea4000c1e1900 */
[----:B--2---:R-:W-:Y:S01]  /*128b0*/  R2UR UR36, R2 ;  /* 0x00000000022472ca */ /* 0x004fe200000e0000 */
[----:B------:R-:W-:-:S14]  /*128c0*/  BRA `(.L_x_2480) ;  /* 0x00000000002c7947 */ /* 0x000fdc0003800000 */
.L_x_2479:
        /* <DEDUP_REMOVED lines=11> */
.L_x_2480:
[----:B------:R-:W-:Y:S01]  /*12980*/  R2UR UR6, R17 ;  /* 0x00000000110672ca */ /* 0x000fe200000e0000 */
[----:B------:R-:W-:Y:S01]  /*12990*/  ULDC UR4, c[0x0][0x448] ;  /* 0x0001120000047ab9 */ /* 0x000fe20000000800 */
[----:B------:R-:W-:Y:S01]  /*129a0*/  UIADD3 UR36, -UR38, UR36, URZ ;  /* 0x0000002426247290 */ /* 0x000fe2000fffe13f */
[----:B------:R-:W-:Y:S01]  /*129b0*/  BSSY B7, `(.L_x_2481) ;  /* 0x00004a5000077945 */ /* 0x000fe20003800000 */
[----:B------:R-:W-:Y:S02]  /*129c0*/  UISETP.NE.AND UP0, UPT, UR4, 0x1, UPT ;  /* 0x000000010400788c */ /* 0x000fe4000bf05270 */
[----:B------:R-:W-:Y:S02]  /*129d0*/  UIADD3 UR7, UR36, 0xa0, -UR40 ;  /* 0x000000a024077890 */ /* 0x000fe4000fffe828 */
[----:B------:R-:W-:-:S05]  /*129e0*/  UP2UR UR49, UPR, URZ, 0x1 ;  /* 0x000000013f317883 */ /* 0x000fca0008000000 */
[----:B------:R-:W-:Y:S02]  /*129f0*/  USHF.L.U32 UR6, UR6, 0x7, URZ ;  /* 0x0000000706067899 */ /* 0x000fe4000800063f */
[----:B------:R-:W-:Y:S01]  /*12a00*/  @UP0 ULDC UR4, c[0x0][0x44c] ;  /* 0x0001130000040ab9 */ /* 0x000fe20000000800 */
[----:B------:R-:W-:Y:S01]  /*12a10*/  @UP0 ULDC UR8, c[0x0][0x450] ;  /* 0x0001140000080ab9 */ /* 0x000fe20000000800 */
[----:B------:R-:W-:-:S04]  /*12a20*/  UIADD3 UR6, UR6, 0x7f, URZ ;  /* 0x0000007f06067890 */ /* 0x000fc8000fffe03f */
[----:B------:R-:W-:Y:S02]  /*12a30*/  UIMAD.WIDE.U32 UR4, UR6, UR4, URZ ;  /* 0x00000004060472a5 */ /* 0x000fe4000f8e003f */
[----:B------:R-:W-:Y:S02]  /*12a40*/  UIADD3 UR4, UR36, 0x9f, URZ ;  /* 0x0000009f24047890 */ /* 0x000fe4000fffe03f */
[----:B------:R-:W-:Y:S02]  /*12a50*/  @UP0 USHF.R.U32.HI UR6, URZ, UR8, UR5 ;  /* 0x000000083f060299 */ /* 0x000fe40008011605 */
[----:B------:R-:W-:Y:S02]  /*12a60*/  UIMAD.WIDE UR4, UR4, 0x66666667, URZ ;  /* 0x66666667040478a5 */ /* 0x000fe4000f8e023f */
[----:B------:R-:W-:Y:S02]  /*12a70*/  UIADD3 UR6, UR7, UR6, URZ ;  /* 0x0000000607067290 */ /* 0x000fe4000fffe03f */
[----:B------:R-:W-:-:S02]  /*12a80*/  USHF.R.U32.HI UR4, URZ, 0x1f, UR5 ;  /* 0x0000001f3f047899 */ /* 0x000fc40008011605 */
[----:B------:R-:W-:Y:S02]  /*12a90*/  UIMAD.WIDE UR6, UR6, 0x66666667, URZ ;  /* 0x66666667060678a5 */ /* 0x000fe4000f8e023f */
[----:B------:R-:W-:Y:S02]  /*12aa0*/  ULEA.HI.SX32 UR4, UR5, UR4, 0x1a ;  /* 0x0000000405047291 */ /* 0x000fe4000f8fd23f */
[----:B------:R-:W-:-:S04]  /*12ab0*/  USHF.R.U32.HI UR6, URZ, 0x1f, UR7 ;  /* 0x0000001f3f067899 */ /* 0x000fc80008011607 */
[----:B------:R-:W-:-:S04]  /*12ac0*/  ULEA.HI.SX32 UR6, UR7, UR6, 0x1a ;  /* 0x0000000607067291 */ /* 0x000fc8000f8fd23f */
[----:B------:R-:W-:-:S04]  /*12ad0*/  UISETP.LT.AND UP0, UPT, UR4, UR6, UPT ;  /* 0x000000060400728c */ /* 0x000fc8000bf01270 */
[----:B------:R-:W-:-:S06]  /*12ae0*/  USEL UR41, UR4, UR6, UP0 ;  /* 0x0000000604297287 */ /* 0x000fcc0008000000 */
[----:B------:R-:W-:-:S13]  /*12af0*/  ISETP.LT.AND P0, PT, RZ, UR41, PT ;  /* 0x00000029ff007c0c */ /* 0x000fda000bf01270 */
        /* <DEDUP_REMOVED lines=18> */
.L_x_2482:
        /* <DEDUP_REMOVED lines=20> */
.L_x_2485:
[----:B------:R-:W-:Y:S05]  /*12d60*/  BSYNC B6 ;  /* 0x0000000000067941 */ /* 0x000fea0003800000 */
.L_x_2484:
        /* <DEDUP_REMOVED lines=22> */
.L_x_2487:
[----:B------:R-:W-:Y:S05]  /*12ed0*/  BSYNC B6 ;  /* 0x0000000000067941 */ /* 0x000fea0003800000 */
.L_x_2486:
        /* <DEDUP_REMOVED lines=20> */
.L_x_2489:
[----:B------:R-:W-:Y:S05]  /*13020*/  BSYNC B6 ;  /* 0x0000000000067941 */ /* 0x000fea0003800000 */
.L_x_2488:
        /* <DEDUP_REMOVED lines=19> */
.L_x_2491:
[----:B------:R-:W-:Y:S05]  /*13160*/  BSYNC B6 ;  /* 0x0000000000067941 */ /* 0x000fea0003800000 */
.L_x_2490:
[----:B------:R-:W-:Y:S01]  /*13170*/  ULDC.64 UR4, c[0x0][0x9f8] ;  /* 0x00027e0000047ab9 */ /* 0x000fe20000000a00 */
[----:B------:R-:W0:Y:S01]  /*13180*/  LDC R19, c[0x0][0x430] ;  /* 0x00010c00ff137b82 */ /* 0x000e220000000800 */
[----:B------:R-:W-:-:S04]  /*13190*/  UISETP.NE.U32.AND UP0, UPT, UR4, URZ, UPT ;  /* 0x0000003f0400728c */ /* 0x000fc8000bf05070 */
[----:B------:R-:W-:-:S06]  /*131a0*/  UISETP.NE.AND.EX UP0, UPT, UR5, URZ, UPT, UP0 ;  /* 0x0000003f0500728c */ /* 0x000fcc000bf05300 */
[----:B------:R-:W-:-:S05]  /*131b0*/  PLOP3.LUT P0, PT, PT, PT, UP0, 0x80, 0x0 ;  /* 0x000000000000781c */ /* 0x000fca0003f0f008 */
[----:B------:R-:W-:-:S04]  /*131c0*/  @UP0 UIADD3 UR4, UP1, UR45, UR4, URZ ;  /* 0x000000042d040290 */ /* 0x000fc8000ff3e03f */
[----:B------:R-:W-:Y:S02]  /*131d0*/  @UP0 UIADD3.X UR5, UR37, UR5, URZ, UP1, !UPT ;  /* 0x0000000525050290 */ /* 0x000fe40008ffe43f */
[----:B------:R-:W-:-:S04]  /*131e0*/  IMAD.U32 R2, RZ, RZ, UR4 ;  /* 0x00000004ff027e24 */ /* 0x000fc8000f8e00ff */
[----:B------:R-:W-:-:S05]  /*131f0*/  IMAD.U32 R3, RZ, RZ, UR5 ;  /* 0x00000005ff037e24 */ /* 0x000fca000f8e00ff */
[----:B------:R1:W5:Y:S01]  /*13200*/  @P0 LDG.E R30, desc[UR54][R2.64] ;  /* 0x00000036021e0981 */ /* 0x000362000c1e1900 */
[----:B0-----:R-:W-:Y:S01]  /*13210*/  ISETP.NE.AND P1, PT, R19, 0x1, PT ;  /* 0x000000011300780c */ /* 0x001fe20003f25270 */
[----:B------:R-:W-:Y:S01]  /*13220*/  UMOV UR4, 0xffffffff ;  /* 0xffffffff00047882 */ /* 0x000fe20000000000 */
[----:B------:R-:W-:-:S11]  /*13230*/  LOP3.LUT R32, R32, 0xffffffbf, RZ, 0xc0, !PT ;  /* 0xffffffbf20207812 */ /* 0x000fd600078ec0ff */
[----:B------:R-:W-:Y:S01]  /*13240*/  @P1 LOP3.LUT R32, R32, 0x40, RZ, 0xfc, !PT ;  /* 0x0000004020201812 */ /* 0x000fe200078efcff */
[----:B-1----:R-:W-:Y:S06]  /*13250*/  BRA.DIV UR4, `(.L_x_2492) ;  /* 0x0000005604047947 */ /* 0x002fec000b800000 */
.L_x_2574:
[----:B------:R-:W0:Y:S01]  /*13260*/  S2R R0, SR_TID.X ;  /* 0x0000000000007919 */ /* 0x000e220000002100 */
[----:B------:R-:W-:Y:S01]  /*13270*/  UMOV UR4, 0xa0 ;  /* 0x000000a000047882 */ /* 0x000fe20000000000 */
[----:B------:R-:W1:Y:S01]  /*13280*/  @P1 LDC R5, c[0x0][0x434] ;  /* 0x00010d00ff051b82 */ /* 0x000e620000000800 */
[----:B------:R-:W-:Y:S01]  /*13290*/  UIMAD UR4, UR41, UR4, -0xa0 ;  /* 0xffffff60290474a4 */ /* 0x000fe2000f8e0204 */
[----:B-----5:R-:W-:-:S06]  /*132a0*/  SHF.R.S32.HI R36, RZ, 0x1f, R30 ;  /* 0x0000001fff247819 */ /* 0x020fcc000001141e */
[----:B------:R-:W2:Y:S08]  /*132b0*/  @P1 LDC R7, c[0x0][0x438] ;  /* 0x00010e00ff071b82 */ /* 0x000eb00000000800 */
[----:B------:R-:W3:Y:S08]  /*132c0*/  @P1 LDC R11, c[0x0][0x434] ;  /* 0x00010d00ff0b1b82 */ /* 0x000ef00000000800 */
[----:B------:R-:W4:Y:S01]  /*132d0*/  @P1 LDC R3, c[0x0][0x438] ;  /* 0x00010e00ff031b82 */ /* 0x000f220000000800 */
[C---:B0-----:R-:W-:Y:S01]  /*132e0*/  LOP3.LUT R2, R0.reuse, 0x7f, RZ, 0xc0, !PT ;  /* 0x0000007f00027812 */ /* 0x041fe200078ec0ff */
[----:B------:R-:W-:-:S02]  /*132f0*/  IMAD.SHL.U32 R14, R0, 0x20, RZ ;  /* 0x00000020000e7824 */ /* 0x000fc400078e00ff */
[----:B------:R-:W-:Y:S01]  /*13300*/  IMAD.SHL.U32 R0, R0, 0x20, RZ ;  /* 0x0000002000007824 */ /* 0x000fe200078e00ff */
[----:B------:R-:W-:-:S04]  /*13310*/  SHF.R.U32.HI R2, RZ, 0x2, R2 ;  /* 0x00000002ff027819 */ /* 0x000fc80000011602 */
[C---:B------:R-:W-:Y:S02]  /*13320*/  LOP3.LUT R14, R2.reuse, 0x60, R14, 0xf8, !PT ;  /* 0x00000060020e7812 */ /* 0x040fe400078ef80e */
[----:B------:R-:W-:Y:S02]  /*13330*/  LOP3.LUT R0, R2, 0x60, R0, 0xf8, !PT ;  /* 0x0000006002007812 */ /* 0x000fe400078ef800 */
[----:B------:R-:W-:-:S03]  /*13340*/  LOP3.LUT R14, R14, 0x80, RZ, 0xfc, !PT ;  /* 0x000000800e0e7812 */ /* 0x000fc600078efcff */
[----:B------:R-:W-:Y:S02]  /*13350*/  VIADD R9, R0, UR4 ;  /* 0x0000000400097c36 */ /* 0x000fe40008000000 */
[----:B------:R-:W-:Y:S02]  /*13360*/  VIADD R4, R14, UR4 ;  /* 0x000000040e047c36 */ /* 0x000fe40008000000 */
[----:B------:R-:W-:-:S03]  /*13370*/  VIADD R2, R9, UR38 ;  /* 0x0000002609027c36 */ /* 0x000fc60008000000 */
[----:B------:R-:W-:Y:S01]  /*13380*/  ISETP.GE.AND P0, PT, R4, UR36, PT ;  /* 0x0000002404007c0c */ /* 0x000fe2000bf06270 */
[----:B-1----:R-:W-:-:S03]  /*13390*/  @P1 IMAD.HI.U32 R0, R2, R5, RZ ;  /* 0x0000000502001227 */ /* 0x002fc600078e00ff */
[----:B------:R-:W-:Y:S01]  /*133a0*/  ISETP.GT.U32.OR P0, PT, R14, 0x9f, P0 ;  /* 0x0000009f0e00780c */ /* 0x000fe20000704470 */
[----:B------:R-:W-:Y:S01]  /*133b0*/  IMAD.MOV.U32 R12, RZ, RZ, R2 ;  /* 0x000000ffff0c7224 */ /* 0x000fe200078e0002 */
[----:B--2---:R-:W-:Y:S01]  /*133c0*/  @P1 SHF.R.U32.HI R12, RZ, R7, R0 ;  /* 0x00000007ff0c1219 */ /* 0x004fe20000011600 */
[----:B------:R-:W-:-:S04]  /*133d0*/  VIADD R0, R4, UR38 ;  /* 0x0000002604007c36 */ /* 0x000fc80008000000 */
[----:B---3--:R-:W-:-:S04]  /*133e0*/  @P1 IMAD.HI.U32 R8, R0, R11, RZ ;  /* 0x0000000b00081227 */ /* 0x008fc800078e00ff */
[----:B------:R-:W-:Y:S01]  /*133f0*/  IMAD.MOV.U32 R4, RZ, RZ, R0 ;  /* 0x000000ffff047224 */ /* 0x000fe200078e0000 */
[----:B----4-:R-:W-:Y:S01]  /*13400*/  @P1 SHF.R.U32.HI R4, RZ, R3, R8 ;  /* 0x00000003ff041219 */ /* 0x010fe20000011608 */
[----:B------:R-:W0:Y:S01]  /*13410*/  @!P0 LDC.64 R6, c[0x0][0x428] ;  /* 0x00010a00ff068b82 */ /* 0x000e220000000a00 */
[----:B------:R-:W-:Y:S01]  /*13420*/  IMAD.MOV R5, RZ, RZ, -R12 ;  /* 0x000000ffff057224 */ /* 0x000fe200078e0a0c */
[----:B------:R-:W-:Y:S02]  /*13430*/  ISETP.GE.AND P1, PT, R9, UR36, PT ;  /* 0x0000002409007c0c */ /* 0x000fe4000bf26270 */
[----:B------:R-:W-:Y:S01]  /*13440*/  @!P0 SHF.R.S32.HI R3, RZ, 0x1f, R4 ;  /* 0x0000001fff038819 */ /* 0x000fe20000011404 */
[----:B------:R-:W-:Y:S02]  /*13450*/  IMAD R5, R19, R5, R2 ;  /* 0x0000000513057224 */ /* 0x000fe400078e0202 */
[----:B------:R-:W-:Y:S02]  /*13460*/  @!P0 IMAD.MOV.U32 R2, RZ, RZ, R4 ;  /* 0x000000ffff028224 */ /* 0x000fe400078e0004 */
[----:B0-----:R-:W-:-:S02]  /*13470*/  @!P0 IMAD R8, R36, R6, RZ ;  /* 0x0000000624088224 */ /* 0x001fc400078e02ff */
        /* <DEDUP_REMOVED lines=30> */
[----:B-1----:R-:W-:Y:S01]  /*13660*/  IMAD R8, R19, R3, R0 ;  /* 0x0000000313087224 */ /* 0x002fe200078e0200 */
        /* <DEDUP_REMOVED lines=15> */
.L_x_2493:
[----:B------:R-:W-:Y:S01]  /*13760*/  IMAD R4, R28, 0x8, R22 ;  /* 0x000000081c047824 */ /* 0x000fe200078e0216 */
[----:B------:R-:W-:Y:S01]  /*13770*/  SHF.L.U32 R35, R31, 0x1f, RZ ;  /* 0x0000001f1f237819 */ /* 0x000fe200000006ff */
[----:B------:R-:W-:Y:S01]  /*13780*/  BSSY B0, `(.L_x_2494) ;  /* 0x0000004000007945 */ /* 0x000fe20003800000 */
[----:B------:R-:W-:Y:S02]  /*13790*/  SHF.R.S32.HI R26, RZ, 0x1f, R5 ;  /* 0x0000001fff1a7819 */ /* 0x000fe40000011405 */
[----:B------:R-:W0:Y:S02]  /*137a0*/  SYNCS.PHASECHK.TRANS64.TRYWAIT P0, [R4+URZ+0x33480], R35 ;  /* 0x03348023040075a7 */ /* 0x000e24000800017f */
[----:B0-----:R-:W-:Y:S05]  /*137b0*/  @!P0 BRA `(.L_x_2495) ;  /* 0x0000004c00d88947 */ /* 0x001fea0003800000 */
.L_x_2575:
[----:B------:R-:W-:Y:S05]  /*137c0*/  BSYNC B0 ;  /* 0x0000000000007941 */ /* 0x000fea0003800000 */
.L_x_2494:
[----:B------:R-:W2:Y:S01]  /*137d0*/  LDL R11, [R1] ;  /* 0x00000000010b7983 */ /* 0x000ea20000100800 */
[----:B------:R-:W-:Y:S01]  /*137e0*/  ULDC.64 UR4, c[0x0][0x328] ;  /* 0x0000ca0000047ab9 */ /* 0x000fe20000000a00 */
[----:B-----5:R-:W-:Y:S01]  /*137f0*/  SHF.R.S32.HI R27, RZ, 0x1f, R7 ;  /* 0x0000001fff1b7819 */ /* 0x020fe20000011407 */
[----:B------:R-:W-:Y:S01]  /*13800*/  IMAD R9, R26, UR4, RZ ;  /* 0x000000041a097c24 */ /* 0x000fe2000f8e02ff */
[----:B------:R-:W-:Y:S01]  /*13810*/  ULDC.64 UR6, c[0x0][0x338] ;  /* 0x0000ce0000067ab9 */ /* 0x000fe20000000a00 */
[C---:B------:R-:W-:Y:S01]  /*13820*/  IMAD.WIDE.U32 R2, R5.reuse, UR4, RZ ;  /* 0x0000000405027c25 */ /* 0x040fe2000f8e00ff */
[----:B------:R-:W-:Y:S01]  /*13830*/  ULDC.64 UR8, c[0x0][0x330] ;  /* 0x0000cc0000087ab9 */ /* 0x000fe20000000a00 */
[----:B------:R-:W1:Y:S01]  /*13840*/  S2R R12, SR_TID.X ;  /* 0x00000000000c7919 */ /* 0x000e620000002100 */
        /* <DEDUP_REMOVED lines=18> */
[----:B-1----:R-:W-:Y:S01]  /*13970*/  LOP3.LUT R12, R12, 0x7f, RZ, 0xc0, !PT ;  /* 0x0000007f0c0c7812 */ /* 0x002fe200078ec0ff */
[----:B------:R-:W-:Y:S02]  /*13980*/  UMOV UR4, 0xffffffff ;  /* 0xffffffff00047882 */ /* 0x000fe40000000000 */
[----:B------:R-:W-:Y:S01]  /*13990*/  IMAD.IADD R3, R3, 0x1, R9 ;  /* 0x0000000103037824 */ /* 0x000fe200078e0209 */
[----:B------:R-:W-:Y:S01]  /*139a0*/  SHF.R.U32.HI R12, RZ, 0x2, R12 ;  /* 0x00000002ff0c7819 */ /* 0x000fe2000001160c */
        /* <DEDUP_REMOVED lines=10> */
[----:B------:R-:W-:-:S13]  /*13a50*/  ISETP.GE.AND P0, PT, R9, 0x1, PT ;  /* 0x000000010900780c */ /* 0x000fda0003f06270 */
[----:B------:R-:W-:Y:S01]  /*13a60*/  @P0 LOP3.LUT R32, R32, 0x20, RZ, 0xfc, !PT ;  /* 0x0000002020200812 */ /* 0x000fe200078efcff */
[----:B--2---:R-:W-:Y:S01]  /*13a70*/  IMAD R21, R28, 0x7800, R11 ;  /* 0x000078001c157824 */ /* 0x004fe200078e020b */
[----:B------:R-:W-:Y:S06]  /*13a80*/  BRA.DIV UR4, `(.L_x_2496) ;  /* 0x0000004e04387947 */ /* 0x000fec000b800000 */
[----:B------:R-:W1:Y:S01]  /*13a90*/  SHFL.IDX PT, R2, R19, RZ, 0x1c1f ;  /* 0x001c1fff13027589 */ /* 0x000e6200000e0000 */
        /* <DEDUP_REMOVED lines=53> */
[----:B-1----:R1:W2:Y:S10]  /*13df0*/  SHFL.IDX PT, R2, R23, RZ, 0x1c1f ;  /* 0x001c1fff17027589 */ /* 0x0022b400000e0000 */
.L_x_2587:
        /* <DEDUP_REMOVED lines=13> */
.L_x_2497:
        /* <DEDUP_REMOVED lines=11> */
.L_x_2498:
[----:B------:R2:W-:Y:S01]  /*13f80*/  SYNCS.ARRIVE.TRANS64.A1T0 RZ, [R4+URZ+0x33470], RZ ;  /* 0x033470ff04ff79a7 */ /* 0x0005e2000810003f */
[----:B------:R-:W-:Y:S05]  /*13f90*/  @!P2 BRA `(.L_x_2499) ;  /* 0x000000000004a947 */ /* 0x000fea0003800000 */
[----:B------:R-:W-:Y:S01]  /*13fa0*/  BPT.TRAP 0x1 ;  /* 0x000000040000795c */ /* 0x000fe20000300000 */
.L_x_2499:
[----:B------:R-:W3:Y:S01]  /*13fb0*/  SYNCS.PHASECHK.TRANS64.TRYWAIT P0, [R4+URZ+0x33440], R35 ;  /* 0x03344023040075a7 */ /* 0x000ee2000800017f */
[----:B------:R-:W-:Y:S04]  /*13fc0*/  BSSY B0, `(.L_x_2500) ;  /* 0x0000002000007945 */ /* 0x000fe80003800000 */
[----:B---3--:R-:W-:Y:S05]  /*13fd0*/  @!P0 BRA `(.L_x_2501) ;  /* 0x0000004c00f08947 */ /* 0x008fea0003800000 */
.L_x_2588:
[----:B------:R-:W-:Y:S05]  /*13fe0*/  BSYNC B0 ;  /* 0x0000000000007941 */ /* 0x000fea0003800000 */
.L_x_2500:
[----:B------:R-:W-:Y:S01]  /*13ff0*/  ULDC.64 UR4, c[0x0][0x300] ;  /* 0x0000c00000047ab9 */ /* 0x000fe20000000a00 */
[----:B------:R-:W-:Y:S01]  /*14000*/  ULDC.64 UR6, c[0x0][0x310] ;  /* 0x0000c40000067ab9 */ /* 0x000fe20000000a00 */
[----:B------:R-:W-:Y:S01]  /*14010*/  IMAD R9, R26, UR4, RZ ;  /* 0x000000041a097c24 */ /* 0x000fe2000f8e02ff */
[----:B------:R-:W-:Y:S01]  /*14020*/  ULDC.64 UR8, c[0x0][0x2e8] ;  /* 0x0000ba0000087ab9 */ /* 0x000fe20000000a00 */
[----:B------:R-:W-:-:S04]  /*14030*/  IMAD.WIDE.U32 R2, R5, UR4, RZ ;  /* 0x0000000405027c25 */ /* 0x000fc8000f8e00ff */
        /* <DEDUP_REMOVED lines=14> */
[----:B------:R-:W-:Y:S02]  /*14120*/  IMAD R29, R6, UR7, R29 ;  /* 0x00000007061d7c24 */ /* 0x000fe4000f8e021d */
        /* <DEDUP_REMOVED lines=11> */
[----:B------:R-:W4:Y:S01]  /*141e0*/  LDC R11, c[0x0][0x2f4] ;  /* 0x0000bd00ff0b7b82 */ /* 0x000f220000000800 */
[----:B------:R-:W5:Y:S01]  /*141f0*/  SHFL.IDX PT, R14, R5, RZ, 0x1c1f ;  /* 0x001c1fff050e7589 */ /* 0x000f6200000e0000 */
[----:B------:R-:W-:Y:S02]  /*14200*/  LOP3.LUT R32, R32, 0xfffffdff, RZ, 0xc0, !PT ;  /* 0xfffffdff20207812 */ /* 0x000fe400078ec0ff */
[C---:B------:R-:W-:Y:S01]  /*14210*/  LOP3.LUT R12, R33.reuse, 0x40, RZ, 0xfc, !PT ;  /* 0x00000040210c7812 */ /* 0x040fe200078efcff */
[----:B------:R-:W0:Y:S01]  /*14220*/  SHFL.IDX PT, R2, R7, RZ, 0x1c1f ;  /* 0x001c1fff07027589 */ /* 0x000e2200000e0000 */
[----:B------:R-:W-:Y:S02]  /*14230*/  @P3 LOP3.LUT R32, R32, 0x200, RZ, 0xfc, !PT ;  /* 0x0000020020203812 */ /* 0x000fe400078efcff */
[----:B------:R-:W-:Y:S01]  /*14240*/  LOP3.LUT R10, R33, 0x80, RZ, 0xfc, !PT ;  /* 0x00000080210a7812 */ /* 0x000fe200078efcff */
[----:B------:R-:W-:Y:S01]  /*14250*/  SHFL.IDX PT, R8, R8, RZ, 0x1c1f ;  /* 0x001c1fff08087589 */ /* 0x000fe200000e0000 */
[----:B------:R-:W-:-:S02]  /*14260*/  LOP3.LUT P3, RZ, R32, 0x20, RZ, 0xc0, !PT ;  /* 0x0000002020ff7812 */ /* 0x000fc4000786c0ff */
[-C--:B----4-:R-:W-:Y:S02]  /*14270*/  ISETP.GE.AND P6, PT, R33, R11.reuse, PT ;  /* 0x0000000b2100720c */ /* 0x090fe40003fc6270 */
[----:B------:R-:W-:-:S09]  /*14280*/  ISETP.GE.AND P2, PT, R12, R11, PT ;  /* 0x0000000b0c00720c */ /* 0x000fd20003f46270 */
[----:B-----5:R-:W-:Y:S02]  /*14290*/  @P3 IADD3 R9, P0, R33, R14, RZ ;  /* 0x0000000e21093210 */ /* 0x020fe40007f1e0ff */
[----:B------:R-:W-:Y:S01]  /*142a0*/  ISETP.GE.AND P1, PT, R10, R11, PT ;  /* 0x0000000b0a00720c */ /* 0x000fe20003f26270 */
[----:B------:R-:W4:Y:S02]  /*142b0*/  SHFL.IDX PT, R14, R5, 0x1, 0x1c1f ;  /* 0x003c1f00050e7f89 */ /* 0x000f2400000e0000 */
[----:B0-----:R-:W-:Y:S02]  /*142c0*/  @P3 IMAD.X R3, RZ, RZ, R2, P0 ;  /* 0x000000ffff033224 */ /* 0x001fe400000e0602 */
[----:B------:R-:W-:-:S05]  /*142d0*/  @P3 IMAD.MOV.U32 R2, RZ, RZ, R9 ;  /* 0x000000ffff023224 */ /* 0x000fca00078e0009 */
[----:B------:R-:W-:Y:S04]  /*142e0*/  @P3 LDGSTS.E.BYPASS.LTC128B.128 [R0+0x24200], desc[UR54][R2.64], !P6 ;  /* 0x2420000002003fae */ /* 0x000fe8000f101d76 */
[----:B------:R-:W-:Y:S04]  /*142f0*/  @P3 LDGSTS.E.BYPASS.LTC128B.128 [R0+0x26a00], desc[UR54][R2.64+0x40], !P2 ;  /* 0x26a0004002003fae */ /* 0x000fe8000d101d76 */
[----:B------:R0:W-:Y:S01]  /*14300*/  @P3 LDGSTS.E.BYPASS.LTC128B.128 [R0+0x29200], desc[UR54][R2.64+0x80], !P1 ;  /* 0x2920008002003fae */ /* 0x0001e2000c901d76 */
[----:B------:R-:W-:Y:S02]  /*14310*/  LOP3.LUT P3, RZ, R32, 0x200, RZ, 0xc0, !PT ;  /* 0x0000020020ff7812 */ /* 0x000fe4000786c0ff */
[----:B----4-:R-:W-:-:S02]  /*14320*/  @P5 IADD3 R9, P0, R33, R14, RZ ;  /* 0x0000000e21095210 */ /* 0x010fc40007f1e0ff */
[----:B------:R-:W-:Y:S04]  /*14330*/  SHFL.IDX PT, R14, R5, 0x2, 0x1c1f ;  /* 0x005c1f00050e7f89 */ /* 0x000fe800000e0000 */
[----:B0-----:R-:W0:Y:S02]  /*14340*/  SHFL.IDX PT, R2, R7, 0x1, 0x1c1f ;  /* 0x003c1f0007027f89 */ /* 0x001e2400000e0000 */
[----:B0-----:R-:W-:Y:S02]  /*14350*/  @P5 IMAD.X R10, RZ, RZ, R2, P0 ;  /* 0x000000ffff0a5224 */ /* 0x001fe400000e0602 */
[----:B------:R-:W-:Y:S01]  /*14360*/  @P5 IMAD.MOV.U32 R2, RZ, RZ, R9 ;  /* 0x000000ffff025224 */ /* 0x000fe200078e0009 */
[C---:B------:R-:W-:Y:S01]  /*14370*/  @P4 IADD3 R9, P0, R33.reuse, R14, RZ ;  /* 0x0000000e21094210 */ /* 0x040fe20007f1e0ff */
[----:B------:R-:W-:Y:S01]  /*14380*/  @P5 IMAD.MOV.U32 R3, RZ, RZ, R10 ;  /* 0x000000ffff035224 */ /* 0x000fe200078e000a */
[----:B------:R-:W-:Y:S04]  /*14390*/  SHFL.IDX PT, R14, R5, 0x3, 0x1c1f ;  /* 0x007c1f00050e7f89 */ /* 0x000fe800000e0000 */
[----:B------:R-:W-:Y:S04]  /*143a0*/  @P5 LDGSTS.E.BYPASS.LTC128B.128 [R0+0x24a00], desc[UR54][R2.64], !P6 ;  /* 0x24a0000002005fae */ /* 0x000fe8000f101d76 */
[----:B------:R-:W-:Y:S04]  /*143b0*/  @P5 LDGSTS.E.BYPASS.LTC128B.128 [R0+0x27200], desc[UR54][R2.64+0x40], !P2 ;  /* 0x2720004002005fae */ /* 0x000fe8000d101d76 */
[----:B------:R0:W-:Y:S04]  /*143c0*/  @P5 LDGSTS.E.BYPASS.LTC128B.128 [R0+0x29a00], desc[UR54][R2.64+0x80], !P1 ;  /* 0x29a0008002005fae */ /* 0x0001e8000c901d76 */
[----:B0-----:R-:W0:Y:S04]  /*143d0*/  SHFL.IDX PT, R2, R7, 0x2, 0x1c1f ;  /* 0x005c1f0007027f89 */ /* 0x001e2800000e0000 */
[----:B------:R-:W4:Y:S01]  /*143e0*/  SHFL.IDX PT, R7, R7, 0x3, 0x1c1f ;  /* 0x007c1f0007077f89 */ /* 0x000f2200000e0000 */
[----:B0-----:R-:W-:Y:S01]  /*143f0*/  @P4 IMAD.X R10, RZ, RZ, R2, P0 ;  /* 0x000000ffff0a4224 */ /* 0x001fe200000e0602 */
[----:B------:R-:W-:Y:S01]  /*14400*/  @P3 IADD3 R14, P0, R33, R14, RZ ;  /* 0x0000000e210e3210 */ /* 0x000fe20007f1e0ff */
[----:B------:R-:W-:-:S02]  /*14410*/  @P4 IMAD.MOV.U32 R2, RZ, RZ, R9 ;  /* 0x000000ffff024224 */ /* 0x000fc400078e0009 */
[----:B------:R-:W-:Y:S02]  /*14420*/  @P4 IMAD.MOV.U32 R3, RZ, RZ, R10 ;  /* 0x000000ffff034224 */ /* 0x000fe400078e000a */
[----:B----4-:R-:W-:-:S03]  /*14430*/  @P3 IMAD.X R9, RZ, RZ, R7, P0 ;  /* 0x000000ffff093224 */ /* 0x010fc600000e0607 */
[----:B------:R-:W-:Y:S04]  /*14440*/  @P4 LDGSTS.E.BYPASS.LTC128B.128 [R0+0x25200], desc[UR54][R2.64], !P6 ;  /* 0x2520000002004fae */ /* 0x000fe8000f101d76 */
[----:B------:R-:W-:Y:S04]  /*14450*/  @P4 LDGSTS.E.BYPASS.LTC128B.128 [R0+0x27a00], desc[UR54][R2.64+0x40], !P2 ;  /* 0x27a0004002004fae */ /* 0x000fe8000d101d76 */
[----:B------:R0:W-:Y:S02]  /*14460*/  @P4 LDGSTS.E.BYPASS.LTC128B.128 [R0+0x2a200], desc[UR54][R2.64+0x80], !P1 ;  /* 0x2a20008002004fae */ /* 0x0001e4000c901d76 */
[----:B0-----:R-:W-:-:S02]  /*14470*/  @P3 IMAD.MOV.U32 R2, RZ, RZ, R14 ;  /* 0x000000ffff023224 */ /* 0x001fc400078e000e */
[----:B------:R-:W-:Y:S01]  /*14480*/  @P3 IMAD.MOV.U32 R3, RZ, RZ, R9 ;  /* 0x000000ffff033224 */ /* 0x000fe200078e0009 */
[----:B------:R0:W4:Y:S04]  /*14490*/  SHFL.IDX PT, R14, R6, RZ, 0x1c1f ;  /* 0x001c1fff060e7589 */ /* 0x00012800000e0000 */
[----:B------:R0:W-:Y:S04]  /*144a0*/  @P3 LDGSTS.E.BYPASS.LTC128B.128 [R0+0x25a00], desc[UR54][R2.64], !P6 ;  /* 0x25a0000002003fae */ /* 0x0001e8000f101d76 */
[----:B------:R0:W-:Y:S04]  /*144b0*/  @P3 LDGSTS.E.BYPASS.LTC128B.128 [R0+0x28200], desc[UR54][R2.64+0x40], !P2 ;  /* 0x2820004002003fae */ /* 0x0001e8000d101d76 */
[----:B------:R0:W-:Y:S02]  /*144c0*/  @P3 LDGSTS.E.BYPASS.LTC128B.128 [R0+0x2aa00], desc[UR54][R2.64+0x80], !P1 ;  /* 0x2aa0008002003fae */ /* 0x0001e4000c901d76 */
.L_x_2600:
[----:B------:R-:W-:Y:S01]  /*144d0*/  LOP3.LUT P0, RZ, R32, 0x80, RZ, 0xc0, !PT ;  /* 0x0000008020ff7812 */ /* 0x000fe2000780c0ff */
[----:B------:R-:W-:-:S12]  /*144e0*/  BSSY B0, `(.L_x_2503) ;  /* 0x0000010000007945 */ /* 0x000fd80003800000 */
[----:B------:R-:W-:Y:S05]  /*144f0*/  @!P0 BRA `(.L_x_2504) ;  /* 0x0000000000388947 */ /* 0x000fea0003800000 */
[----:B0-----:R-:W0:Y:S01]  /*14500*/  LDC R6, c[0x0][0x2f4] ;  /* 0x0000bd00ff067b82 */ /* 0x001e220000000800 */
[C---:B------:R-:W-:Y:S02]  /*14510*/  LOP3.LUT R7, R33.reuse, 0x40, RZ, 0xfc, !PT ;  /* 0x0000004021077812 */ /* 0x040fe400078efcff */
[C---:B------:R-:W-:Y:S02]  /*14520*/  LOP3.LUT R5, R33.reuse, 0x80, RZ, 0xfc, !PT ;  /* 0x0000008021057812 */ /* 0x040fe400078efcff */
[----:B----4-:R-:W-:-:S05]  /*14530*/  IADD3 R2, P0, R33, R14, RZ ;  /* 0x0000000e21027210 */ /* 0x010fca0007f1e0ff */
[----:B------:R-:W-:Y:S01]  /*14540*/  IMAD.X R3, RZ, RZ, R8, P0 ;  /* 0x000000ffff037224 */ /* 0x000fe200000e0608 */
[-C--:B0-----:R-:W-:Y:S02]  /*14550*/  ISETP.GE.AND P3, PT, R33, R6.reuse, PT ;  /* 0x000000062100720c */ /* 0x081fe40003f66270 */
        /* <DEDUP_REMOVED lines=8> */
.L_x_2504:
[----:B------:R-:W-:Y:S05]  /*145e0*/  BSYNC B0 ;  /* 0x0000000000007941 */ /* 0x000fea0003800000 */
.L_x_2503:
[----:B------:R-:W-:Y:S01]  /*145f0*/  NOP ;  /* 0x0000000000007918 */ /* 0x000fe20000000000 */
[----:B------:R-:W-:-:S13]  /*14600*/  PLOP3.LUT P0, PT, PT, PT, PT, 0x80, 0x0 ;  /* 0x000000000000781c */ /* 0x000fda0003f0f070 */
.L_x_2505:
        /* <DEDUP_REMOVED lines=11> */
.L_x_2506:
        /* <DEDUP_REMOVED lines=34> */
.L_x_2508:
[----:B------:R-:W-:Y:S05]  /*148e0*/  BSYNC B6 ;  /* 0x0000000000067941 */ /* 0x000fea0003800000 */
.L_x_2507:
[----:B------:R1:W5:Y:S01]  /*148f0*/  LDL R8, [R1+0xc] ;  /* 0x00000c0001087983 */ /* 0x0003620000100800 */
[----:B------:R-:W-:Y:S01]  /*14900*/  UISETP.NE.AND UP0, UPT, UR49, URZ, UPT ;  /* 0x0000003f3100728c */ /* 0x000fe2000bf05270 */
[----:B------:R-:W4:Y:S01]  /*14910*/  S2R R2, SR_TID.X ;  /* 0x0000000000027919 */ /* 0x000f220000002100 */
[----:B------:R-:W-:Y:S01]  /*14920*/  R2UR UR6, R34 ;  /* 0x00000000220672ca */ /* 0x000fe200000e0000 */
[----:B0-23--:R-:W0:Y:S03]  /*14930*/  LDC R4, c[0x0][0x448] ;  /* 0x00011200ff047b82 */ /* 0x00de260000000800 */
[----:B------:R-:W-:Y:S01]  /*14940*/  PLOP3.LUT P0, PT, PT, PT, UP0, 0x80, 0x0 ;  /* 0x000000000000781c */ /* 0x000fe20003f0f008 */
[----:B------:R-:W-:-:S04]  /*14950*/  ULDC.64 UR8, c[0x0][0x2d8] ;  /* 0x0000b60000087ab9 */ /* 0x000fc80000000a00 */
[----:B------:R-:W-:Y:S01]  /*14960*/  @UP0 ULDC UR4, c[0x0][0x44c] ;  /* 0x0001130000040ab9 */ /* 0x000fe20000000800 */
[C---:B------:R-:W-:Y:S02]  /*14970*/  R2UR UR7, R18.reuse ;  /* 0x00000000120772ca */ /* 0x040fe400000e0000 */
[----:B------:R-:W-:Y:S02]  /*14980*/  R2UR UR10, R18 ;  /* 0x00000000120a72ca */ /* 0x000fe400000e0000 */
[C---:B----4-:R-:W-:Y:S01]  /*14990*/  LOP3.LUT R19, R2.reuse, 0x7f, RZ, 0xc0, !PT ;  /* 0x0000007f02137812 */ /* 0x050fe200078ec0ff */
[----:B------:R-:W-:-:S03]  /*149a0*/  IMAD.SHL.U32 R2, R2, 0x20, RZ ;  /* 0x0000002002027824 */ /* 0x000fc600078e00ff */
[----:B------:R-:W-:-:S04]  /*149b0*/  SHF.R.U32.HI R19, RZ, 0x2, R19 ;  /* 0x00000002ff137819 */ /* 0x000fc80000011613 */
[----:B------:R-:W-:-:S05]  /*149c0*/  LOP3.LUT R2, R19, 0x60, R2, 0xf8, !PT ;  /* 0x0000006013027812 */ /* 0x000fca00078ef802 */
[----:B------:R-:W-:-:S04]  /*149d0*/  IMAD R5, R17, 0x80, R2 ;  /* 0x0000008011057824 */ /* 0x000fc800078e0202 */
[----:B------:R-:W-:Y:S01]  /*149e0*/  @P0 IMAD.HI.U32 R2, R5, UR4, RZ ;  /* 0x0000000405020c27 */ /* 0x000fe2000f8e00ff */
[----:B------:R-:W-:Y:S01]  /*149f0*/  PLOP3.LUT P0, PT, PT, PT, UP0, 0x80, 0x0 ;  /* 0x000000000000781c */ /* 0x000fe20003f0f008 */
[----:B------:R-:W-:Y:S01]  /*14a00*/  @UP0 ULDC UR4, c[0x0][0x450] ;  /* 0x0001140000040ab9 */ /* 0x000fe20000000800 */
[----:B------:R-:W-:Y:S01]  /*14a10*/  UIMAD UR6, UR6, UR8, URZ ;  /* 0x00000008060672a4 */ /* 0x000fe2000f8e023f */
[----:B------:R-:W-:Y:S01]  /*14a20*/  IMAD.MOV.U32 R0, RZ, RZ, R5 ;  /* 0x000000ffff007224 */ /* 0x000fe200078e0005 */
[----:B------:R-:W-:Y:S02]  /*14a30*/  UMOV UR5, UR45 ;  /* 0x0000002d00057c82 */ /* 0x000fe40008000000 */
[----:B------:R-:W-:-:S07]  /*14a40*/  UIMAD UR6, UR10, UR9, UR6 ;  /* 0x000000090a0672a4 */ /* 0x000fce000f8e0206 */
[----:B------:R-:W-:Y:S01]  /*14a50*/  @P0 SHF.R.U32.HI R0, RZ, UR4, R2 ;  /* 0x00000004ff000c19 */ /* 0x000fe20008011602 */
[----:B------:R-:W-:Y:S02]  /*14a60*/  UMOV UR4, UR36 ;  /* 0x0000002400047c82 */ /* 0x000fe40008000000 */
[----:B------:R-:W-:-:S03]  /*14a70*/  UIMAD.WIDE.U32 UR4, UR7, UR8, UR4 ;  /* 0x00000008070472a5 */ /* 0x000fc6000f8e0004 */
[----:B------:R-:W-:Y:S01]  /*14a80*/  ULDC.64 UR8, c[0x0][0x2e0] ;  /* 0x0000b80000087ab9 */ /* 0x000fe20000000a00 */
[----:B------:R-:W-:Y:S01]  /*14a90*/  UIADD3 UR5, UR5, UR6, URZ ;  /* 0x0000000605057290 */ /* 0x000fe2000fffe03f */
[----:B------:R-:W2:Y:S01]  /*14aa0*/  S2R R19, SR_TID.X ;  /* 0x0000000000137919 */ /* 0x000ea20000002100 */
[----:B------:R-:W-:Y:S01]  /*14ab0*/  UIMAD UR7, UR44, UR8, URZ ;  /* 0x000000082c0772a4 */ /* 0x000fe2000f8e023f */
[--C-:B------:R-:W-:Y:S01]  /*14ac0*/  SHF.R.S32.HI R2, RZ, 0x1f, R0.reuse ;  /* 0x0000001fff027819 */ /* 0x100fe20000011400 */
[----:B------:R-:W-:Y:S02]  /*14ad0*/  UIMAD.WIDE.U32 UR4, UR43, UR8, UR4 ;  /* 0x000000082b0472a5 */ /* 0x000fe4000f8e0004 */
[----:B------:R-:W-:Y:S01]  /*14ae0*/  UIMAD UR7, UR43, UR9, UR7 ;  /* 0x000000092b0772a4 */ /* 0x000fe2000f8e0207 */
[----:B------:R-:W-:Y:S02]  /*14af0*/  IMAD.MOV R6, RZ, RZ, -R0 ;  /* 0x000000ffff067224 */ /* 0x000fe400078e0a00 */
[----:B------:R-:W-:Y:S01]  /*14b00*/  ULDC.64 UR8, c[0x0][0x2d0] ;  /* 0x0000b40000087ab9 */ /* 0x000fe20000000a00 */
[----:B------:R-:W-:Y:S01]  /*14b10*/  UIADD3 UR5, UR5, UR7, URZ ;  /* 0x0000000705057290 */ /* 0x000fe2000fffe03f */
[----:B------:R-:W-:-:S02]  /*14b20*/  IMAD R3, R2, UR8, RZ ;  /* 0x0000000802037c24 */ /* 0x000fc4000f8e02ff */
[----:B------:R-:W-:Y:S02]  /*14b30*/  IMAD.U32 R9, RZ, RZ, UR8 ;  /* 0x00000008ff097e24 */ /* 0x000fe4000f8e00ff */
[----:B0-----:R-:W-:Y:S02]  /*14b40*/  IMAD R5, R4, R6, R5 ;  /* 0x0000000604057224 */ /* 0x001fe400078e0205 */
[C---:B------:R-:W-:Y:S02]  /*14b50*/  IMAD R7, R0.reuse, UR9, R3 ;  /* 0x0000000900077c24 */ /* 0x040fe4000f8e0203 */
[----:B------:R-:W-:Y:S01]  /*14b60*/  IMAD.WIDE.U32 R2, R0, R9, UR4 ;  /* 0x0000000400027e25 */ /* 0x000fe2000f8e0009 */
[----:B------:R-:W-:Y:S01]  /*14b70*/  SHF.R.S32.HI R0, RZ, 0x1f, R5 ;  /* 0x0000001fff007819 */ /* 0x000fe20000011405 */
[----:B------:R-:W-:Y:S02]  /*14b80*/  ULDC.64 UR4, c[0x0][0x2c8] ;  /* 0x0000b20000047ab9 */ /* 0x000fe40000000a00 */
[----:B------:R-:W-:-:S02]  /*14b90*/  IMAD.IADD R3, R3, 0x1, R7 ;  /* 0x0000000103037824 */ /* 0x000fc400078e0207 */
        /* <DEDUP_REMOVED lines=10> */
[----:B--2---:R-:W-:-:S02]  /*14c40*/  LOP3.LUT R19, R19, 0x7f, RZ, 0xc0, !PT ;  /* 0x0000007f13137812 */ /* 0x004fc400078ec0ff */
[----:B------:R-:W-:Y:S02]  /*14c50*/  ISETP.GE.AND P3, PT, R33, UR4, PT ;  /* 0x0000000421007c0c */ /* 0x000fe4000bf66270 */
[----:B------:R-:W-:Y:S02]  /*14c60*/  ISETP.GE.AND P2, PT, R10, UR4, PT ;  /* 0x000000040a007c0c */ /* 0x000fe4000bf46270 */
[----:B------:R-:W-:Y:S02]  /*14c70*/  ISETP.GE.AND P1, PT, R11, UR4, PT ;  /* 0x000000040b007c0c */ /* 0x000fe4000bf26270 */
[----:B------:R-:W-:Y:S01]  /*14c80*/  SHF.R.U32.HI R10, RZ, 0x2, R19 ;  /* 0x00000002ff0a7819 */ /* 0x000fe20000011613 */
[----:B-1----:R-:W-:Y:S10]  /*14c90*/  BRA.DIV UR5, `(.L_x_2509) ;  /* 0x0000004a05887947 */ /* 0x002ff4000b800000 */
[----:B------:R-:W0:Y:S01]  /*14ca0*/  SHFL.IDX PT, R14, R0, RZ, 0x1c1f ;  /* 0x001c1fff000e7589 */ /* 0x000e2200000e0000 */
[----:B------:R-:W-:Y:S02]  /*14cb0*/  IMAD R4, R4, UR40, RZ ;  /* 0x0000002804047c24 */ /* 0x000fe4000f8e02ff */
[----:B------:R-:W-:Y:S01]  /*14cc0*/  IMAD R17, R17, 0x80, R10 ;  /* 0x0000008011117824 */ /* 0x000fe200078e020a */
        /* <DEDUP_REMOVED lines=11> */
[----:B------:R-:W-:-:S13]  /*14d80*/  ISETP.GE.AND P0, PT, R7, R4, PT ;  /* 0x000000040700720c */ /* 0x000fda0003f06270 */
        /* <DEDUP_REMOVED lines=10> */
[----:B------:R-:W-:-:S03]  /*14e30*/  ISETP.GE.AND P0, PT, R7, R4, PT ;  /* 0x000000040700720c */ /* 0x000fc60003f06270 */
[----:B------:R-:W2:Y:S10]  /*14e40*/  SHFL.IDX PT, R5, R5, 0x3, 0x1c1f ;  /* 0x007c1f0005057f89 */ /* 0x000eb400000e0000 */
[----:B0-----:R-:W-:-:S05]  /*14e50*/  @!P0 IADD3 R14, P4, R33, R14, RZ ;  /* 0x0000000e210e8210 */ /* 0x001fca0007f9e0ff */
[----:B------:R-:W-:Y:S02]  /*14e60*/  @!P0 IMAD.X R7, RZ, RZ, R6, P4 ;  /* 0x000000ffff078224 */ /* 0x000fe400020e0606 */
[----:B-1----:R-:W-:Y:S02]  /*14e70*/  @!P0 IMAD.MOV.U32 R2, RZ, RZ, R14 ;  /* 0x000000ffff028224 */ /* 0x002fe400078e000e */
[----:B------:R-:W-:Y:S01]  /*14e80*/  @!P0 IMAD.MOV.U32 R3, RZ, RZ, R7 ;  /* 0x000000ffff038224 */ /* 0x000fe200078e0007 */
[----:B------:R0:W1:Y:S04]  /*14e90*/  SHFL.IDX PT, R14, R0, 0x3, 0x1c1f ;  /* 0x007c1f00000e7f89 */ /* 0x00006800000e0000 */
[----:B------:R0:W-:Y:S04]  /*14ea0*/  @!P0 LDGSTS.E.BYPASS.LTC128B.128 [R8+0x1f200], desc[UR54][R2.64], !P3 ;  /* 0x1f20000002088fae */ /* 0x0001e8000d901d76 */
[----:B------:R0:W-:Y:S04]  /*14eb0*/  @!P0 LDGSTS.E.BYPASS.LTC128B.128 [R8+0x21200], desc[UR54][R2.64+0x40], !P2 ;  /* 0x2120004002088fae */ /* 0x0001e8000d101d76 */
[----:B--2---:R0:W-:Y:S02]  /*14ec0*/  @!P0 LDGSTS.E.BYPASS.LTC128B.128 [R8+0x23200], desc[UR54][R2.64+0x80], !P1 ;  /* 0x2320008002088fae */ /* 0x0041e4000c901d76 */
.L_x_2609:
[----:B------:R-:W-:Y:S01]  /*14ed0*/  VIADD R17, R17, 0x60 ;  /* 0x0000006011117836 */ /* 0x000fe20000000000 */
[----:B------:R-:W-:Y:S04]  /*14ee0*/  BSSY B0, `(.L_x_2510) ;  /* 0x000000b000007945 */ /* 0x000fe80003800000 */
        /* <DEDUP_REMOVED lines=10> */
.L_x_2511:
[----:B------:R-:W-:Y:S05]  /*14f90*/  BSYNC B0 ;  /* 0x0000000000007941 */ /* 0x000fea0003800000 */
.L_x_2510:
[----:B------:R-:W-:Y:S01]  /*14fa0*/  NOP ;  /* 0x0000000000007918 */ /* 0x000fe20000000000 */
[----:B------:R-:W-:-:S13]  /*14fb0*/  PLOP3.LUT P0, PT, PT, PT, PT, 0x80, 0x0 ;  /* 0x000000000000781c */ /* 0x000fda0003f0f070 */
.L_x_2512:
[----:B------:R-:W-:Y:S02]  /*14fc0*/  PLOP3.LUT P1, PT, P1, P0, PT, 0xa2, 0x0 ;  /* 0x000000000000781c */ /* 0x000fe40000f21472 */
[----:B------:R-:W-:-:S08]  /*14fd0*/  @P0 R2UR P1, UR4, R22 ;  /* 0x00000000160402ca */ /* 0x000fd00000020000 */
[----:B------:R-:W-:-:S05]  /*14fe0*/  @P0 PLOP3.LUT P0, PT, P1, PT, PT, 0x80, 0x0 ;  /* 0x000000000000081c */ /* 0x000fca0000f0f070 */
[----:B------:R-:W-:Y:S01]  /*14ff0*/  @!P1 SYNCS.ARRIVE.TRANS64.RED.A0T1 RZ, [UR4+0x33400], RZ ;  /* 0x033400ffffff99a7 */ /* 0x000fe20008200404 */
[----:B------:R-:W-:Y:S07]  /*15000*/  @!P1 ARRIVES.LDGSTSBAR.64.TRANSCNT [UR4+0x33400] ;  /* 0x03340000ff0099b0 */ /* 0x000fee0008000a84 */
[----:B------:R-:W-:Y:S05]  /*15010*/  @P0 BRA.U.ANY `(.L_x_2512) ;  /* 0xfffffffd00e80947 */ /* 0x000fea000393ffff */
[----:B0-2---:R-:W2:Y:S02]  /*15020*/  LDL.LU R2, [R1+0x10] ;  /* 0x0000100001027983 */ /* 0x005ea40000300800 */
        /* <DEDUP_REMOVED lines=11> */
.L_x_2610:
[----:B------:R-:W-:Y:S05]  /*150e0*/  BSYNC B0 ;  /* 0x0000000000007941 */ /* 0x000fea0003800000 */
.L_x_2513:
[----:B------:R-:W-:-:S06]  /*150f0*/  UISETP.GE.AND UP0, UPT, UR41, 0x2, UPT ;  /* 0x000000022900788c */ /* 0x000fcc000bf06270 */
[----:B------:R-:W-:-:S13]  /*15100*/  PLOP3.LUT P0, PT, PT, PT, UP0, 0x40, 0x0 ;  /* 0x000000000000781c */ /* 0x000fda0003f0e808 */
[----:B------:R-:W-:Y:S05]  /*15110*/  @P0 BRA `(.L_x_2515) ;  /* 0x0000001800480947 */ /* 0x000fea0003800000 */
[----:B------:R-:W-:Y:S01]  /*15120*/  UIADD3 UR4, UR41, -0x2, URZ ;  /* 0xfffffffe29047890 */ /* 0x000fe2000fffe03f */
[----:B------:R-:W-:Y:S02]  /*15130*/  IMAD.MOV.U32 R19, RZ, RZ, R31 ;  /* 0x000000ffff137224 */ /* 0x000fe400078e001f */
[----:B------:R-:W-:-:S03]  /*15140*/  IMAD.MOV.U32 R17, RZ, RZ, R28 ;  /* 0x000000ffff117224 */ /* 0x000fc600078e001c */
[----:B------:R-:W-:-:S07]  /*15150*/  IMAD.U32 R29, RZ, RZ, UR4 ;  /* 0x00000004ff1d7e24 */ /* 0x000fce000f8e00ff */
.L_x_2535:
        /* <DEDUP_REMOVED lines=67> */
.L_x_2516:
[----:B------:R-:W-:Y:S01]  /*15590*/  IMAD R4, R28, 0x8, R22 ;  /* 0x000000081c047824 */ /* 0x000fe200078e0216 */
[----:B------:R-:W-:Y:S01]  /*155a0*/  SHF.L.U32 R27, R31, 0x1f, RZ ;  /* 0x0000001f1f1b7819 */ /* 0x000fe200000006ff */
[----:B------:R-:W-:Y:S01]  /*155b0*/  BSSY B0, `(.L_x_2517) ;  /* 0x0000004000007945 */ /* 0x000fe20003800000 */
[----:B------:R-:W-:Y:S02]  /*155c0*/  SHF.R.S32.HI R25, RZ, 0x1f, R8 ;  /* 0x0000001fff197819 */ /* 0x000fe40000011408 */
[----:B------:R-:W0:Y:S02]  /*155d0*/  SYNCS.PHASECHK.TRANS64.TRYWAIT P0, [R4+URZ+0x33480], R27 ;  /* 0x0334801b040075a7 */ /* 0x000e24000800017f */
[----:B0-----:R-:W-:Y:S05]  /*155e0*/  @!P0 BRA `(.L_x_2518) ;  /* 0x0000004400848947 */ /* 0x001fea0003800000 */
.L_x_2611:
[----:B------:R-:W-:Y:S05]  /*155f0*/  BSYNC B0 ;  /* 0x0000000000007941 */ /* 0x000fea0003800000 */
.L_x_2517:
        /* <DEDUP_REMOVED lines=71> */
.L_x_2623:
        /* <DEDUP_REMOVED lines=10> */
.L_x_2520:
        /* <DEDUP_REMOVED lines=11> */
.L_x_2521:
[----:B------:R2:W-:Y:S01]  /*15bc0*/  SYNCS.ARRIVE.TRANS64.A1T0 RZ, [R4+URZ+0x33470], RZ ;  /* 0x033470ff04ff79a7 */ /* 0x0005e2000810003f */
[----:B------:R-:W-:Y:S05]  /*15bd0*/  @!P3 BRA `(.L_x_2522) ;  /* 0x000000000004b947 */ /* 0x000fea0003800000 */
[----:B------:R-:W-:Y:S01]  /*15be0*/  BPT.TRAP 0x1 ;  /* 0x000000040000795c */ /* 0x000fe20000300000 */
.L_x_2522:
[----:B------:R-:W3:Y:S01]  /*15bf0*/  SYNCS.PHASECHK.TRANS64.TRYWAIT P0, [R4+URZ+0x33440], R27 ;  /* 0x0334401b040075a7 */ /* 0x000ee2000800017f */
[----:B------:R-:W-:Y:S04]  /*15c00*/  BSSY B0, `(.L_x_2523) ;  /* 0x0000002000007945 */ /* 0x000fe80003800000 */
[----:B---3--:R-:W-:Y:S05]  /*15c10*/  @!P0 BRA `(.L_x_2524) ;  /* 0x00000044008c8947 */ /* 0x008fea0003800000 */
.L_x_2624:
[----:B------:R-:W-:Y:S05]  /*15c20*/  BSYNC B0 ;  /* 0x0000000000007941 */ /* 0x000fea0003800000 */
.L_x_2523:
        /* <DEDUP_REMOVED lines=12> */
[----:B------:R-:W-:Y:S02]  /*15cf0*/  IMAD R7, R21, UR4, RZ ;  /* 0x0000000415077c24 */ /* 0x000fe4000f8e02ff */
[----:B------:R-:W-:Y:S02]  /*15d00*/  IMAD.IADD R9, R3, 0x1, R26 ;  /* 0x0000000103097824 */ /* 0x000fe400078e021a */
[----:B------:R-:W-:Y:S02]  /*15d10*/  IMAD.MOV.U32 R8, RZ, RZ, R2 ;  /* 0x000000ffff087224 */ /* 0x000fe400078e0002 */
[C---:B------:R-:W-:Y:S01]  /*15d20*/  IMAD R7, R6.reuse, UR5, R7 ;  /* 0x0000000506077c24 */ /* 0x040fe2000f8e0207 */
[-C--:B----4-:R-:W-:Y:S01]  /*15d30*/  ISETP.GE.AND P1, PT, R13, R11.reuse, PT ;  /* 0x0000000b0d00720c */ /* 0x090fe20003f26270 */
[----:B------:R-:W-:Y:S01]  /*15d40*/  IMAD.WIDE.U32 R2, R6, UR4, RZ ;  /* 0x0000000406027c25 */ /* 0x000fe2000f8e00ff */
[----:B------:R-:W-:Y:S01]  /*15d50*/  ULDC.64 UR4, c[0x0][0x308] ;  /* 0x0000c20000047ab9 */ /* 0x000fe20000000a00 */
[----:B------:R-:W-:-:S02]  /*15d60*/  ISETP.GE.AND P3, PT, R12, R11, PT ;  /* 0x0000000b0c00720c */ /* 0x000fc40003f66270 */
[----:B------:R-:W-:Y:S01]  /*15d70*/  IMAD.IADD R3, R3, 0x1, R7 ;  /* 0x0000000103037824 */ /* 0x000fe200078e0207 */
[----:B------:R-:W-:Y:S01]  /*15d80*/  ISETP.GE.AND P4, PT, R33, R11, PT ;  /* 0x0000000b2100720c */ /* 0x000fe20003f86270 */
        /* <DEDUP_REMOVED lines=45> */
.L_x_2636:
        /* <DEDUP_REMOVED lines=10> */
.L_x_2526:
        /* <DEDUP_REMOVED lines=11> */
.L_x_2527:
[----:B------:R-:W-:Y:S01]  /*161b0*/  IMAD.U32 R0, RZ, RZ, UR47 ;  /* 0x0000002fff007e24 */ /* 0x000fe2000f8e00ff */
[----:B------:R0:W-:Y:S04]  /*161c0*/  SYNCS.ARRIVE.TRANS64.A1T0 RZ, [R4+URZ+0x33430], RZ ;  /* 0x033430ff04ff79a7 */ /* 0x0001e8000810003f */
[----:B------:R-:W-:-:S13]  /*161d0*/  ISETP.NE.AND P0, PT, R0, 0x3, PT ;  /* 0x000000030000780c */ /* 0x000fda0003f05270 */
[----:B0-----:R-:W-:Y:S05]  /*161e0*/  @!P0 BRA `(.L_x_2528) ;  /* 0x0000000000048947 */ /* 0x001fea0003800000 */
[----:B------:R-:W-:Y:S01]  /*161f0*/  BPT.TRAP 0x1 ;  /* 0x000000040000795c */ /* 0x000fe20000300000 */
.L_x_2528:
[----:B------:R-:W-:Y:S01]  /*16200*/  LOP3.LUT R3, R19, 0x1, RZ, 0x3c, !PT ;  /* 0x0000000113037812 */ /* 0x000fe200078e3cff */
[----:B------:R-:W-:Y:S01]  /*16210*/  IMAD R0, R17, 0x8, R22 ;  /* 0x0000000811007824 */ /* 0x000fe200078e0216 */
[----:B------:R-:W-:Y:S02]  /*16220*/  BSSY B0, `(.L_x_2529) ;  /* 0x0000004000007945 */ /* 0x000fe40003800000 */
[----:B------:R-:W-:-:S04]  /*16230*/  SHF.L.U32 R3, R3, 0x1f, RZ ;  /* 0x0000001f03037819 */ /* 0x000fc800000006ff */
[----:B------:R-:W0:Y:S02]  /*16240*/  SYNCS.PHASECHK.TRANS64.TRYWAIT P1, [R0+URZ+0x33470], R3 ;  /* 0x03347003000075a7 */ /* 0x000e24000802017f */
[----:B0-----:R-:W-:Y:S05]  /*16250*/  @!P1 BRA `(.L_x_2530) ;  /* 0x0000004400889947 */ /* 0x001fea0003800000 */
.L_x_2637:
[----:B------:R-:W-:Y:S05]  /*16260*/  BSYNC B0 ;  /* 0x0000000000007941 */ /* 0x000fea0003800000 */
.L_x_2529:
[----:B------:R-:W-:-:S05]  /*16270*/  IMAD.U32 R2, RZ, RZ, UR46 ;  /* 0x0000002eff027e24 */ /* 0x000fca000f8e00ff */
[----:B------:R-:W-:-:S13]  /*16280*/  ISETP.NE.AND P1, PT, R2, 0x3, PT ;  /* 0x000000030200780c */ /* 0x000fda0003f25270 */
[----:B------:R-:W-:Y:S05]  /*16290*/  @!P1 BRA `(.L_x_2531) ;  /* 0x0000000000049947 */ /* 0x000fea0003800000 */
[----:B------:R-:W-:Y:S01]  /*162a0*/  BPT.TRAP 0x1 ;  /* 0x000000040000795c */ /* 0x000fe20000300000 */
.L_x_2531:
[----:B0-----:R-:W-:Y:S01]  /*162b0*/  SHF.L.U32 R3, R19, 0x1f, RZ ;  /* 0x0000001f13037819 */ /* 0x001fe200000006ff */
[----:B------:R-:W-:-:S03]  /*162c0*/  IMAD R2, R17, 0x7800, RZ ;  /* 0x0000780011027824 */ /* 0x000fc600078e02ff */
[----:B------:R-:W0:Y:S02]  /*162d0*/  SYNCS.PHASECHK.TRANS64.TRYWAIT P1, [R0+URZ+0x33460], R3 ;  /* 0x03346003000075a7 */ /* 0x000e24000802017f */
[----:B0-----:R-:W-:Y:S05]  /*162e0*/  @!P1 BRA `(.L_x_2532) ;  /* 0x0000004400789947 */ /* 0x001fea0003800000 */
.L_x_2638:
        /* <DEDUP_REMOVED lines=107> */
.L_x_2533:
[----:B--2---:R2:W-:Y:S01]  /*169a0*/  SYNCS.ARRIVE.TRANS64.A1T0 RZ, [R0+URZ+0x33450], RZ ;  /* 0x033450ff00ff79a7 */ /* 0x0045e2000810003f */
[----:B------:R-:W-:Y:S06]  /*169b0*/  BAR.SYNC.DEFER_BLOCKING 0x2, 0x80 ;  /* 0x0082000000007b1d */ /* 0x000fec0000010000 */
[----:B------:R-:W-:Y:S05]  /*169c0*/  @!P0 BRA `(.L_x_2534) ;  /* 0x0000000000048947 */ /* 0x000fea0003800000 */
[----:B------:R-:W-:Y:S01]  /*169d0*/  BPT.TRAP 0x1 ;  /* 0x000000040000795c */ /* 0x000fe20000300000 */
.L_x_2534:
[----:B--2---:R-:W-:Y:S02]  /*169e0*/  VIADD R0, R0, 0x33480 ;  /* 0x0003348000007836 */ /* 0x004fe40000000000 */
[----:B------:R-:W-:Y:S02]  /*169f0*/  IMAD.MOV.U32 R19, RZ, RZ, R31 ;  /* 0x000000ffff137224 */ /* 0x000fe400078e001f */
[----:B------:R-:W-:Y:S01]  /*16a00*/  IMAD.MOV.U32 R17, RZ, RZ, R28 ;  /* 0x000000ffff117224 */ /* 0x000fe200078e001c */
[----:B------:R-:W-:-:S04]  /*16a10*/  PRMT R0, R37, 0x654, R0 ;  /* 0x0000065425007816 */ /* 0x000fc80000000000 */
[----:B------:R2:W-:Y:S01]  /*16a20*/  SYNCS.ARRIVE.TRANS64.RED.A1T0 RZ, [R0+URZ], RZ ;  /* 0x000000ff00ff79a7 */ /* 0x0005e2000810043f */
[----:B------:R-:W-:Y:S05]  /*16a30*/  @P2 BRA `(.L_x_2535) ;  /* 0xffffffe400c82947 */ /* 0x000fea000383ffff */
.L_x_2515:
        /* <DEDUP_REMOVED lines=19> */
.L_x_2537:
[----:B------:R-:W-:Y:S05]  /*16b70*/  BSYNC B0 ;  /* 0x0000000000007941 */ /* 0x000fea0003800000 */
.L_x_2536:
[----:B------:R-:W-:Y:S05]  /*16b80*/  @!P0 BRA `(.L_x_2538) ;  /* 0x0000000000048947 */ /* 0x000fea0003800000 */
[----:B------:R-:W-:Y:S01]  /*16b90*/  BPT.TRAP 0x1 ;  /* 0x000000040000795c */ /* 0x000fe20000300000 */
.L_x_2538:
[----:B------:R-:W-:Y:S01]  /*16ba0*/  LOP3.LUT R0, R31, 0x1, RZ, 0x3c, !PT ;  /* 0x000000011f007812 */ /* 0x000fe200078e3cff */
[----:B------:R-:W-:Y:S01]  /*16bb0*/  IMAD R3, R28, 0x8, R22 ;  /* 0x000000081c037824 */ /* 0x000fe200078e0216 */
[----:B------:R-:W-:Y:S02]  /*16bc0*/  BSSY B0, `(.L_x_2539) ;  /* 0x0000004000007945 */ /* 0x000fe40003800000 */
[----:B------:R-:W-:-:S04]  /*16bd0*/  SHF.L.U32 R0, R0, 0x1f, RZ ;  /* 0x0000001f00007819 */ /* 0x000fc800000006ff */
[----:B------:R-:W0:Y:S02]  /*16be0*/  SYNCS.PHASECHK.TRANS64.TRYWAIT P1, [R3+URZ+0x33470], R0 ;  /* 0x03347000030075a7 */ /* 0x000e24000802017f */
[----:B0-----:R-:W-:Y:S05]  /*16bf0*/  @!P1 BRA `(.L_x_2540) ;  /* 0x0000003c00489947 */ /* 0x001fea0003800000 */
.L_x_2639:
[----:B------:R-:W-:Y:S05]  /*16c00*/  BSYNC B0 ;  /* 0x0000000000007941 */ /* 0x000fea0003800000 */
.L_x_2539:
[----:B------:R-:W-:-:S05]  /*16c10*/  IMAD.U32 R2, RZ, RZ, UR46 ;  /* 0x0000002eff027e24 */ /* 0x000fca000f8e00ff */
[----:B------:R-:W-:-:S13]  /*16c20*/  ISETP.NE.AND P1, PT, R2, 0x3, PT ;  /* 0x000000030200780c */ /* 0x000fda0003f25270 */
[----:B------:R-:W-:Y:S05]  /*16c30*/  @!P1 BRA `(.L_x_2541) ;  /* 0x0000000000049947 */ /* 0x000fea0003800000 */
[----:B------:R-:W-:Y:S01]  /*16c40*/  BPT.TRAP 0x1 ;  /* 0x000000040000795c */ /* 0x000fe20000300000 */
.L_x_2541:
[----:B0-----:R-:W-:-:S04]  /*16c50*/  SHF.L.U32 R0, R31, 0x1f, RZ ;  /* 0x0000001f1f007819 */ /* 0x001fc800000006ff */
[----:B------:R-:W0:Y:S02]  /*16c60*/  SYNCS.PHASECHK.TRANS64.TRYWAIT P1, [R3+URZ+0x33460], R0 ;  /* 0x03346000030075a7 */ /* 0x000e24000802017f */
[----:B0-----:R-:W-:Y:S05]  /*16c70*/  @!P1 BRA `(.L_x_2542) ;  /* 0x0000003c003c9947 */ /* 0x001fea0003800000 */
.L_x_2640:
        /* <DEDUP_REMOVED lines=108> */
.L_x_2543:
[----:B--2---:R2:W-:Y:S01]  /*17340*/  SYNCS.ARRIVE.TRANS64.A1T0 RZ, [R3+URZ+0x33450], RZ ;  /* 0x033450ff03ff79a7 */ /* 0x0045e2000810003f */
[----:B------:R-:W-:Y:S06]  /*17350*/  BAR.SYNC.DEFER_BLOCKING 0x2, 0x80 ;  /* 0x0082000000007b1d */ /* 0x000fec0000010000 */
[----:B------:R-:W-:Y:S05]  /*17360*/  @!P0 BRA `(.L_x_2544) ;  /* 0x0000000000048947 */ /* 0x000fea0003800000 */
[----:B------:R-:W-:Y:S01]  /*17370*/  BPT.TRAP 0x1 ;  /* 0x000000040000795c */ /* 0x000fe20000300000 */
.L_x_2544:
        /* <DEDUP_REMOVED lines=8> */
.L_x_2483:
[----:B------:R-:W-:Y:S05]  /*17400*/  BSYNC B7 ;  /* 0x0000000000077941 */ /* 0x000fea0003800000 */
.L_x_2481:
        /* <DEDUP_REMOVED lines=11> */
.L_x_2545:
[----:B------:R-:W3:Y:S01]  /*174c0*/  S2R R0, SR_TID.X ;  /* 0x0000000000007919 */ /* 0x000ee20000002100 */
[----:B------:R-:W-:Y:S01]  /*174d0*/  ULDC UR4, c[0x0][0xc3c] ;  /* 0x00030f0000047ab9 */ /* 0x000fe20000000800 */
[----:B------:R-:W-:Y:S01]  /*174e0*/  IMAD.MOV.U32 R17, RZ, RZ, RZ ;  /* 0x000000ffff117224 */ /* 0x000fe200078e00ff */
[----:B---3--:R-:W-:-:S04]  /*174f0*/  LOP3.LUT R6, R0, 0x1f, RZ, 0xc0, !PT ;  /* 0x0000001f00067812 */ /* 0x008fc800078ec0ff */
[C---:B------:R-:W-:Y:S01]  /*17500*/  ISETP.NE.AND P0, PT, R6.reuse, 0x1f, PT ;  /* 0x0000001f0600780c */ /* 0x040fe20003f05270 */
[----:B------:R-:W-:-:S05]  /*17510*/  VIADD R5, R6, UR39 ;  /* 0x0000002706057c36 */ /* 0x000fca0008000000 */
[----:B------:R-:W-:Y:S01]  /*17520*/  ISETP.GE.OR P1, PT, R5, UR4, !P0 ;  /* 0x0000000405007c0c */ /* 0x000fe2000c726670 */
[----:B------:R-:W-:-:S12]  /*17530*/  ULDC UR4, c[0x0][0xc3c] ;  /* 0x00030f0000047ab9 */ /* 0x000fd80000000800 */
[----:B0-2---:R-:W0:Y:S02]  /*17540*/  @!P1 LDC.64 R2, c[0x0][0xc80] ;  /* 0x00032000ff029b82 */ /* 0x005e240000000a00 */
        /* <DEDUP_REMOVED lines=30> */
.L_x_2551:
[----:B------:R-:W-:-:S04]  /*17730*/  UIADD3 UR39, UR39, 0x1f, URZ ;  /* 0x0000001f27277890 */ /* 0x000fc8000fffe03f */
[----:B------:R-:W-:-:S06]  /*17740*/  UISETP.GE.AND UP0, UPT, UR39, UR4, UPT ;  /* 0x000000042700728c */ /* 0x000fcc000bf06270 */
[----:B------:R-:W-:-:S13]  /*17750*/  PLOP3.LUT P6, PT, PT, PT, UP0, 0x40, 0x0 ;  /* 0x000000000000781c */ /* 0x000fda0003fce808 */
[----:B------:R-:W-:Y:S05]  /*17760*/  @!P6 BRA `(.L_x_2548) ;  /* 0x0000000400cce947 */ /* 0x000fea0003800000 */
[----:B------:R-:W0:Y:S01]  /*17770*/  S2R R0, SR_TID.X ;  /* 0x0000000000007919 */ /* 0x000e220000002100 */
[----:B------:R-:W-:Y:S01]  /*17780*/  BSSY B0, `(.L_x_2549) ;  /* 0x0000009000007945 */ /* 0x000fe20003800000 */
[----:B------:R-:W-:Y:S01]  /*17790*/  IMAD.MOV.U32 R17, RZ, RZ, RZ ;  /* 0x000000ffff117224 */ /* 0x000fe200078e00ff */
[----:B0-----:R-:W-:-:S05]  /*177a0*/  LOP3.LUT R0, R0, 0x1f, RZ, 0xc0, !PT ;  /* 0x0000001f00007812 */ /* 0x001fca00078ec0ff */
[----:B------:R-:W-:-:S05]  /*177b0*/  VIADD R7, R0, UR39 ;  /* 0x0000002700077c36 */ /* 0x000fca0008000000 */
[----:B------:R-:W-:-:S13]  /*177c0*/  ISETP.GE.OR P6, PT, R7, UR4, !P0 ;  /* 0x0000000407007c0c */ /* 0x000fda000c7c6670 */
[----:B------:R-:W-:Y:S05]  /*177d0*/  @P6 BRA `(.L_x_2550) ;  /* 0x00000000000c6947 */ /* 0x000fea0003800000 */
[----:B------:R-:W0:Y:S02]  /*177e0*/  LDC.64 R2, c[0x0][0xc80] ;  /* 0x00032000ff027b82 */ /* 0x000e240000000a00 */
[----:B0-----:R-:W-:-:S05]  /*177f0*/  IMAD.WIDE R2, R7, 0x4, R2 ;  /* 0x0000000407027825 */ /* 0x001fca00078e0202 */
[----:B------:R0:W5:Y:S02]  /*17800*/  LDG.E R17, desc[UR54][R2.64] ;  /* 0x0000003602117981 */ /* 0x000164000c1e1900 */
.L_x_2550:
[----:B------:R-:W-:Y:S05]  /*17810*/  BSYNC B0 ;  /* 0x0000000000007941 */ /* 0x000fea0003800000 */
.L_x_2549:
[----:B-----5:R-:W2:Y:S02]  /*17820*/  SHFL.UP PT, R0, R17, 0x1, RZ ;  /* 0x0420000011007989 */ /* 0x020ea400000e00ff */
[----:B--2---:R-:W-:-:S05]  /*17830*/  SEL R0, R0, RZ, P1 ;  /* 0x000000ff00007207 */ /* 0x004fca0000800000 */
[----:B------:R-:W-:-:S05]  /*17840*/  IMAD.IADD R0, R17, 0x1, R0 ;  /* 0x0000000111007824 */ /* 0x000fca00078e0200 */
[----:B0-----:R-:W0:Y:S02]  /*17850*/  SHFL.UP PT, R2, R0, 0x2, RZ ;  /* 0x0440000000027989 */ /* 0x001e2400000e00ff */
[----:B0-----:R-:W-:-:S05]  /*17860*/  SEL R3, R2, RZ, P2 ;  /* 0x000000ff02037207 */ /* 0x001fca0001000000 */
[----:B------:R-:W-:Y:S02]  /*17870*/  IMAD.IADD R3, R0, 0x1, R3 ;  /* 0x0000000100037824 */ /* 0x000fe400078e0203 */
[----:B------:R-:W0:Y:S03]  /*17880*/  LDC R0, c[0x0][0xc38] ;  /* 0x00030e00ff007b82 */ /* 0x000e260000000800 */
[----:B------:R-:W2:Y:S02]  /*17890*/  SHFL.UP PT, R2, R3, 0x4, RZ ;  /* 0x0480000003027989 */ /* 0x000ea400000e00ff */
[----:B--2---:R-:W-:-:S05]  /*178a0*/  SEL R2, R2, RZ, P3 ;  /* 0x000000ff02027207 */ /* 0x004fca0001800000 */
[----:B------:R-:W-:-:S05]  /*178b0*/  IMAD.IADD R2, R3, 0x1, R2 ;  /* 0x0000000103027824 */ /* 0x000fca00078e0202 */
[----:B------:R-:W2:Y:S02]  /*178c0*/  SHFL.UP PT, R6, R2, 0x8, RZ ;  /* 0x0500000002067989 */ /* 0x000ea400000e00ff */
[----:B--2---:R-:W-:-:S05]  /*178d0*/  SEL R7, R6, RZ, P4 ;  /* 0x000000ff06077207 */ /* 0x004fca0002000000 */
[----:B------:R-:W-:-:S05]  /*178e0*/  IMAD.IADD R7, R2, 0x1, R7 ;  /* 0x0000000102077824 */ /* 0x000fca00078e0207 */
[----:B------:R-:W2:Y:S02]  /*178f0*/  SHFL.UP PT, R6, R7, 0x10, RZ ;  /* 0x0600000007067989 */ /* 0x000ea400000e00ff */
[----:B--2---:R-:W-:-:S05]  /*17900*/  SEL R6, R6, RZ, P5 ;  /* 0x000000ff06067207 */ /* 0x004fca0002800000 */
[----:B------:R-:W-:-:S05]  /*17910*/  IMAD.IADD R6, R7, 0x1, R6 ;  /* 0x0000000107067824 */ /* 0x000fca00078e0206 */
[----:B------:R-:W0:Y:S02]  /*17920*/  SHFL.IDX PT, R9, R6, 0x1f, 0x1f ;  /* 0x03e01f0006097f89 */ /* 0x000e2400000e0000 */
[----:B0-----:R-:W-:-:S04]  /*17930*/  IMAD R9, R9, R0, RZ ;  /* 0x0000000009097224 */ /* 0x001fc800078e02ff */
[----:B------:R-:W-:-:S05]  /*17940*/  IMAD.IADD R4, R9, 0x1, R4 ;  /* 0x0000000109047824 */ /* 0x000fca00078e0204 */
[----:B------:R-:W-:-:S13]  /*17950*/  ISETP.GT.AND P6, PT, R4, R5, PT ;  /* 0x000000050400720c */ /* 0x000fda0003fc4270 */
[----:B------:R-:W-:Y:S05]  /*17960*/  @!P6 BRA `(.L_x_2551) ;  /* 0xfffffffc0070e947 */ /* 0x000fea000383ffff */
[----:B------:R-:W-:-:S07]  /*17970*/  IMAD.MOV.U32 R7, RZ, RZ, R6 ;  /* 0x000000ffff077224 */ /* 0x000fce00078e0006 */
.L_x_2547:
[----:B------:R-:W-:Y:S01]  /*17980*/  IMAD.IADD R9, R4, 0x1, -R9 ;  /* 0x0000000104097824 */ /* 0x000fe200078e0a09 */
[----:B------:R-:W-:-:S03]  /*17990*/  ULDC.64 UR4, c[0x0][0xc90] ;  /* 0x0003240000047ab9 */ /* 0x000fc60000000a00 */
[----:B------:R-:W-:-:S05]  /*179a0*/  IMAD R2, R7, R0, R9 ;  /* 0x0000000007027224 */ /* 0x000fca00078e0209 */
[----:B------:R-:W-:-:S13]  /*179b0*/  ISETP.GT.AND P0, PT, R2, R5, PT ;  /* 0x000000050200720c */ /* 0x000fda0003f04270 */
[----:B------:R-:W-:Y:S02]  /*179c0*/  VOTEU.ANY UR7, UPT, !P0 ;  /* 0x0000000000077886 */ /* 0x000fe400040e0100 */
[----:B------:R-:W-:-:S04]  /*179d0*/  UPOPC UR6, UR7 ;  /* 0x00000007000672bf */ /* 0x000fc80008000000 */
[----:B------:R-:W-:-:S04]  /*179e0*/  UIADD3 UR39, UR6, UR39, URZ ;  /* 0x0000002706277290 */ /* 0x000fc8000fffe03f */
[----:B------:R-:W-:-:S06]  /*179f0*/  UIMAD.WIDE UR4, UR39, 0x4, UR4 ;  /* 0x00000004270478a5 */ /* 0x000fcc000f8e0204 */
[----:B------:R-:W-:Y:S02]  /*17a00*/  IMAD.U32 R2, RZ, RZ, UR4 ;  /* 0x00000004ff027e24 */ /* 0x000fe4000f8e00ff */
[----:B------:R-:W-:-:S05]  /*17a10*/  IMAD.U32 R3, RZ, RZ, UR5 ;  /* 0x00000005ff037e24 */ /* 0x000fca000f8e00ff */
[----:B------:R-:W2:Y:S01]  /*17a20*/  LDG.E R6, desc[UR54][R2.64] ;  /* 0x0000003602067981 */ /* 0x000ea2000c1e1900 */
[----:B------:R-:W-:Y:S01]  /*17a30*/  IMAD.U32 R12, RZ, RZ, UR6 ;  /* 0x00000006ff0c7e24 */ /* 0x000fe2000f8e00ff */
[----:B------:R-:W-:Y:S01]  /*17a40*/  ISETP.NE.AND P0, PT, RZ, UR7, PT ;  /* 0x00000007ff007c0c */ /* 0x000fe2000bf05270 */
[----:B------:R-:W-:-:S03]  /*17a50*/  IMAD.MOV.U32 R16, RZ, RZ, RZ ;  /* 0x000000ffff107224 */ /* 0x000fc600078e00ff */
[----:B------:R-:W2:Y:S02]  /*17a60*/  SHFL.IDX PT, R17, R17, R12, 0x1f ;  /* 0x00001f0c11117589 */ /* 0x000ea400000e0000 */
[----:B--2---:R-:W-:-:S05]  /*17a70*/  IMAD R4, R17, R6, RZ ;  /* 0x0000000611047224 */ /* 0x004fca00078e02ff */
[----:B------:R-:W-:-:S04]  /*17a80*/  IABS R8, R4 ;  /* 0x0000000400087213 */ /* 0x000fc80000000000 */
[----:B------:R-:W0:Y:S08]  /*17a90*/  I2F.RP R10, R8 ;  /* 0x00000008000a7306 */ /* 0x000e300000209400 */
[----:B0-----:R-:W0:Y:S02]  /*17aa0*/  MUFU.RCP R10, R10 ;  /* 0x0000000a000a7308 */ /* 0x001e240000001000 */
[----:B0-----:R-:W-:-:S06]  /*17ab0*/  VIADD R11, R10, 0xffffffe ;  /* 0x0ffffffe0a0b7836 */ /* 0x001fcc0000000000 */
[----:B------:R-:W0:Y:S02]  /*17ac0*/  F2I.FTZ.U32.TRUNC.NTZ R11, R11 ;  /* 0x0000000b000b7305 */ /* 0x000e24000021f000 */
[----:B0-----:R-:W-:Y:S01]  /*17ad0*/  IMAD.MOV R3, RZ, RZ, -R11 ;  /* 0x000000ffff037224 */ /* 0x001fe200078e0a0b */
[----:B------:R-:W-:Y:S06]  /*17ae0*/  @!P0 BRA `(.L_x_2552) ;  /* 0x00000000000c8947 */ /* 0x000fec0003800000 */
[----:B------:R-:W-:-:S06]  /*17af0*/  UIADD3 UR4, UR6, -0x1, URZ ;  /* 0xffffffff06047890 */ /* 0x000fcc000fffe03f */
[----:B------:R-:W-:-:S06]  /*17b00*/  IMAD.U32 R16, RZ, RZ, UR4 ;  /* 0x00000004ff107e24 */ /* 0x000fcc000f8e00ff */
[----:B------:R0:W2:Y:S02]  /*17b10*/  SHFL.IDX PT, R16, R7, R16, 0x1f ;  /* 0x00001f1007107589 */ /* 0x0000a400000e0000 */
.L_x_2552:
[----:B--2---:R-:W-:Y:S02]  /*17b20*/  IMAD R16, R16, R0, R9 ;  /* 0x0000000010107224 */ /* 0x004fe400078e0209 */
[----:B0-----:R-:W-:Y:S02]  /*17b30*/  IMAD R7, R3, R8, RZ ;  /* 0x0000000803077224 */ /* 0x001fe400078e02ff */
[----:B------:R-:W-:Y:S02]  /*17b40*/  IMAD.MOV.U32 R2, RZ, RZ, RZ ;  /* 0x000000ffff027224 */ /* 0x000fe400078e00ff */
[----:B------:R-:W-:Y:S02]  /*17b50*/  IMAD.MOV.U32 R3, RZ, RZ, R11 ;  /* 0x000000ffff037224 */ /* 0x000fe400078e000b */
        /* <DEDUP_REMOVED lines=52> */
.L_x_2548:
[----:B------:R-:W-:Y:S01]  /*17ea0*/  IMAD.MOV.U32 R16, RZ, RZ, R5 ;  /* 0x000000ffff107224 */ /* 0x000fe200078e0005 */
[----:B------:R-:W-:Y:S01]  /*17eb0*/  ULDC UR39, c[0x0][0xc3c] ;  /* 0x00030f0000277ab9 */ /* 0x000fe20000000800 */
[----:B------:R-:W-:Y:S02]  /*17ec0*/  IMAD.MOV.U32 R17, RZ, RZ, RZ ;  /* 0x000000ffff117224 */ /* 0x000fe400078e00ff */
[----:B------:R-:W-:-:S07]  /*17ed0*/  IMAD.MOV.U32 R18, RZ, RZ, RZ ;  /* 0x000000ffff127224 */ /* 0x000fce00078e00ff */
.L_x_2553:
[----:B------:R-:W0:Y:S01]  /*17ee0*/  S2R R0, SR_TID.X ;  /* 0x0000000000007919 */ /* 0x000e220000002100 */
[----:B------:R-:W-:Y:S01]  /*17ef0*/  IMAD.U32 R19, RZ, RZ, UR39 ;  /* 0x00000027ff137e24 */ /* 0x000fe2000f8e00ff */
[----:B------:R-:W-:Y:S01]  /*17f00*/  BAR.SYNC.DEFER_BLOCKING 0x4, 0x180 ;  /* 0x0106000000007b1d */ /* 0x000fe20000010000 */
[----:B0-----:R-:W-:-:S04]  /*17f10*/  LOP3.LUT R0, R0, 0x1f, RZ, 0xc0, !PT ;  /* 0x0000001f00007812 */ /* 0x001fc800078ec0ff */
[----:B------:R-:W-:-:S13]  /*17f20*/  ISETP.NE.AND P0, PT, R0, RZ, PT ;  /* 0x000000ff0000720c */ /* 0x000fda0003f05270 */
[----:B------:R-:W0:Y:S01]  /*17f30*/  @!P0 S2R R37, SR_CgaCtaId ;  /* 0x0000000000258919 */ /* 0x000e220000008800 */
[----:B------:R-:W-:-:S04]  /*17f40*/  @!P0 MOV R0, 0x400 ;  /* 0x0000040000008802 */ /* 0x000fc80000000f00 */
[----:B0-----:R-:W-:-:S05]  /*17f50*/  @!P0 LEA R22, R37, R0, 0x18 ;  /* 0x0000000025168211 */ /* 0x001fca00078ec0ff */
[----:B------:R3:W-:Y:S01]  /*17f60*/  @!P0 STS.128 [R22+0x334d0], R16 ;  /* 0x0334d01016008388 */ /* 0x0007e20000000c00 */
[----:B------:R-:W-:Y:S06]  /*17f70*/  BAR.ARV 0x5, 0x180 ;  /* 0x0146000000007b1d */ /* 0x000fec0000002000 */
.L_x_2546:
[----:B------:R-:W-:Y:S02]  /*17f80*/  ULDC UR4, c[0x0][0xc3c] ;  /* 0x00030f0000047ab9 */ /* 0x000fe40000000800 */
[----:B------:R-:W-:-:S06]  /*17f90*/  UISETP.GE.AND UP0, UPT, UR39, UR4, UPT ;  /* 0x000000042700728c */ /* 0x000fcc000bf06270 */
[----:B------:R-:W-:-:S13]  /*17fa0*/  PLOP3.LUT P0, PT, PT, PT, UP0, 0x80, 0x0 ;  /* 0x000000000000781c */ /* 0x000fda0003f0f008 */
[----:B------:R-:W-:Y:S05]  /*17fb0*/  @!P0 BRA `(.L_x_2554) ;  /* 0xffffffa4002c8947 */ /* 0x000fea000383ffff */
.L_x_2477:
[----:B0-----:R-:W4:Y:S01]  /*17fc0*/  LDL.LU R0, [R1+0x10] ;  /* 0x0000100001007983 */ /* 0x001f220000300800 */
[----:B------:R-:W-:Y:S01]  /*17fd0*/  BSSY B0, `(.L_x_2555) ;  /* 0x000000b000007945 */ /* 0x000fe20003800000 */
[----:B------:R-:W0:Y:S01]  /*17fe0*/  S2R R5, SR_CgaCtaId ;  /* 0x0000000000057919 */ /* 0x000e220000008800 */
[----:B----4-:R-:W-:-:S05]  /*17ff0*/  VIADD R0, R0, 0x1 ;  /* 0x0000000100007836 */ /* 0x010fca0000000000 */
        /* <DEDUP_REMOVED lines=8> */
.L_x_2641:
[----:B------:R-:W-:Y:S05]  /*18080*/  BSYNC B0 ;  /* 0x0000000000007941 */ /* 0x000fea0003800000 */
.L_x_2555:
[----:B------:R-:W-:-:S03]  /*18090*/  UMOV UR4, 0xffffffff ;  /* 0xffffffff00047882 */ /* 0x000fc60000000000 */
[----:B------:R-:W-:Y:S05]  /*180a0*/  BRA.DIV UR4, `(.L_x_2557) ;  /* 0x0000002a04587947 */ /* 0x000fea000b800000 */
[----:B0-----:R-:W0:Y:S02]  /*180b0*/  S2R R0, SR_TID.X ;  /* 0x0000000000007919 */ /* 0x001e240000002100 */
[----:B0-----:R-:W-:-:S04]  /*180c0*/  SHF.R.U32.HI R0, RZ, 0x5, R0 ;  /* 0x00000005ff007819 */ /* 0x001fc80000011600 */
[----:B------:R-:W-:-:S05]  /*180d0*/  LOP3.LUT R0, R0, 0x3, RZ, 0xc0, !PT ;  /* 0x0000000300007812 */ /* 0x000fca00078ec0ff */
[----:B-1----:R0:W1:Y:S02]  /*180e0*/  SHFL.IDX PT, R14, R0, RZ, 0x1f ;  /* 0x00001fff000e7589 */ /* 0x00206400000e0000 */
.L_x_2644:
[----:B-1----:R-:W-:Y:S01]  /*180f0*/  ISETP.NE.AND P0, PT, R14, RZ, PT ;  /* 0x000000ff0e00720c */ /* 0x002fe20003f05270 */
[----:B------:R-:W-:-:S12]  /*18100*/  BSSY B0, `(.L_x_2558) ;  /* 0x000002c000007945 */ /* 0x000fd80003800000 */
[----:B------:R-:W-:Y:S05]  /*18110*/  @P0 BRA `(.L_x_2559) ;  /* 0x0000000000a80947 */ /* 0x000fea0003800000 */
[----:B------:R-:W-:-:S03]  /*18120*/  UMOV UR4, 0xffffffff ;  /* 0xffffffff00047882 */ /* 0x000fc60000000000 */
[----:B------:R-:W-:Y:S05]  /*18130*/  BRA.DIV UR4, `(.L_x_2560) ;  /* 0x0000002a04687947 */ /* 0x000fea000b800000 */
[----:B------:R-:W-:-:S13]  /*18140*/  ELECT P6, URZ, PT ;  /* 0x00000000003f782f */ /* 0x000fda00038c0000 */
.L_x_2647:
[----:B------:R-:W-:Y:S05]  /*18150*/  @!P6 BRA `(.L_x_2559) ;  /* 0x000000000098e947 */ /* 0x000fea0003800000 */
[----:B------:R-:W-:-:S06]  /*18160*/  ULOP3.LUT UR4, UR42, 0x2, URZ, 0xfc, !UPT ;  /* 0x000000022a047892 */ /* 0x000fcc000f8efc3f */
[----:B0-----:R-:W-:-:S05]  /*18170*/  IMAD.U32 R0, RZ, RZ, UR4 ;  /* 0x00000004ff007e24 */ /* 0x001fca000f8e00ff */
[----:B------:R-:W-:-:S13]  /*18180*/  ISETP.NE.AND P0, PT, R0, 0x3, PT ;  /* 0x000000030000780c */ /* 0x000fda0003f05270 */
[----:B------:R-:W-:Y:S05]  /*18190*/  @!P0 BRA `(.L_x_2561) ;  /* 0x0000000000048947 */ /* 0x000fea0003800000 */
[----:B------:R-:W-:Y:S01]  /*181a0*/  BPT.TRAP 0x1 ;  /* 0x000000040000795c */ /* 0x000fe20000300000 */
.L_x_2561:
[C---:B------:R-:W-:Y:S01]  /*181b0*/  IMAD R3, R28.reuse, 0x8, R5 ;  /* 0x000000081c037824 */ /* 0x040fe200078e0205 */
[----:B------:R-:W-:Y:S01]  /*181c0*/  SHF.L.U32 R2, R31, 0x1f, RZ ;  /* 0x0000001f1f027819 */ /* 0x000fe200000006ff */
[----:B------:R-:W-:-:S03]  /*181d0*/  VIADD R28, R28, 0x1 ;  /* 0x000000011c1c7836 */ /* 0x000fc60000000000 */
[----:B------:R-:W0:Y:S02]  /*181e0*/  SYNCS.PHASECHK.TRANS64.TRYWAIT P1, [R3+URZ+0x33440], R2 ;  /* 0x03344002030075a7 */ /* 0x000e24000802017f */
[----:B------:R-:W-:-:S04]  /*181f0*/  ISETP.NE.AND P2, PT, R28, 0x2, PT ;  /* 0x000000021c00780c */ /* 0x000fc80003f45270 */
[----:B------:R-:W-:Y:S01]  /*18200*/  SEL R0, RZ, 0x1, P2 ;  /* 0x00000001ff007807 */ /* 0x000fe20001000000 */
[----:B0-----:R-:W-:Y:S08]  /*18210*/  @!P1 BRA `(.L_x_2562) ;  /* 0x0000002800509947 */ /* 0x001ff00003800000 */
.L_x_2648:
[----:B------:R-:W-:Y:S02]  /*18220*/  SEL R28, R28, RZ, P2 ;  /* 0x000000ff1c1c7207 */ /* 0x000fe40001000000 */
[----:B------:R-:W-:Y:S01]  /*18230*/  LOP3.LUT R0, R31, R0, RZ, 0x3c, !PT ;  /* 0x000000001f007212 */ /* 0x000fe200078e3cff */
[----:B------:R-:W-:Y:S06]  /*18240*/  @!P0 BRA `(.L_x_2563) ;  /* 0x0000000000048947 */ /* 0x000fec0003800000 */
[----:B------:R-:W-:Y:S01]  /*18250*/  BPT.TRAP 0x1 ;  /* 0x000000040000795c */ /* 0x000fe20000300000 */
.L_x_2563:
[----:B------:R-:W-:Y:S01]  /*18260*/  IMAD R5, R28, 0x8, R5 ;  /* 0x000000081c057824 */ /* 0x000fe200078e0205 */
[----:B------:R-:W-:-:S04]  /*18270*/  SHF.L.U32 R0, R0, 0x1f, RZ ;  /* 0x0000001f00007819 */ /* 0x000fc800000006ff */
[----:B------:R-:W1:Y:S02]  /*18280*/  SYNCS.PHASECHK.TRANS64.TRYWAIT P1, [R5+URZ+0x33440], R0 ;  /* 0x03344000050075a7 */ /* 0x000e64000802017f */
[----:B-1----:R-:W-:Y:S05]  /*18290*/  @!P1 BRA `(.L_x_2564) ;  /* 0x0000002800449947 */ /* 0x002fea0003800000 */
.L_x_2649:
[----:B------:R-:W-:Y:S05]  /*182a0*/  @!P0 BRA `(.L_x_2565) ;  /* 0x0000000000048947 */ /* 0x000fea0003800000 */
[----:B------:R-:W-:Y:S01]  /*182b0*/  BPT.TRAP 0x1 ;  /* 0x000000040000795c */ /* 0x000fe20000300000 */
.L_x_2565:
[----:B------:R-:W2:Y:S02]  /*182c0*/  SYNCS.PHASECHK.TRANS64.TRYWAIT P1, [R3+URZ+0x33460], R2 ;  /* 0x03346002030075a7 */ /* 0x000ea4000802017f */
[----:B--2---:R-:W-:Y:S05]  /*182d0*/  @!P1 BRA `(.L_x_2566) ;  /* 0x0000002800489947 */ /* 0x004fea0003800000 */
.L_x_2650:
[----:B------:R-:W-:Y:S05]  /*182e0*/  @!P0 BRA `(.L_x_2567) ;  /* 0x0000000000048947 */ /* 0x000fea0003800000 */
[----:B------:R-:W-:Y:S01]  /*182f0*/  BPT.TRAP 0x1 ;  /* 0x000000040000795c */ /* 0x000fe20000300000 */
.L_x_2567:
[----:B------:R-:W4:Y:S02]  /*18300*/  SYNCS.PHASECHK.TRANS64.TRYWAIT P1, [R5+URZ+0x33460], R0 ;  /* 0x03346000050075a7 */ /* 0x000f24000802017f */
[----:B----4-:R-:W-:Y:S05]  /*18310*/  @!P1 BRA `(.L_x_2568) ;  /* 0x00000028004c9947 */ /* 0x010fea0003800000 */
.L_x_2651:
[----:B------:R-:W-:Y:S05]  /*18320*/  @!P0 BRA `(.L_x_2569) ;  /* 0x0000000000048947 */ /* 0x000fea0003800000 */
[----:B------:R-:W-:Y:S01]  /*18330*/  BPT.TRAP 0x1 ;  /* 0x000000040000795c */ /* 0x000fe20000300000 */
.L_x_2569:
[----:B------:R-:W5:Y:S02]  /*18340*/  SYNCS.PHASECHK.TRANS64.TRYWAIT P1, [R3+URZ+0x33480], R2 ;  /* 0x03348002030075a7 */ /* 0x000f64000802017f */
[----:B-----5:R-:W-:Y:S05]  /*18350*/  @!P1 BRA `(.L_x_2570) ;  /* 0x0000002800509947 */ /* 0x020fea0003800000 */
.L_x_2652:
[----:B------:R-:W-:Y:S05]  /*18360*/  @!P0 BRA `(.L_x_2571) ;  /* 0x0000000000048947 */ /* 0x000fea0003800000 */
[----:B------:R-:W-:Y:S01]  /*18370*/  BPT.TRAP 0x1 ;  /* 0x000000040000795c */ /* 0x000fe20000300000 */
.L_x_2571:
[----:B------:R0:W0:Y:S02]  /*18380*/  SYNCS.PHASECHK.TRANS64.TRYWAIT P0, [R5+URZ+0x33480], R0 ;  /* 0x03348000050075a7 */ /* 0x000024000800017f */
[----:B0-----:R-:W-:Y:S05]  /*18390*/  @!P0 NANOSLEEP.SYNCS 0x989680 ;  /* 0x009896800000895d */ /* 0x001fea0003900000 */
[----:B------:R-:W0:Y:S02]  /*183a0*/  @!P0 SYNCS.PHASECHK.TRANS64 P0, [R5+URZ+0x33480], R0 ;  /* 0x03348000050085a7 */ /* 0x000e24000800007f */
[----:B0-----:R-:W-:Y:S05]  /*183b0*/  @!P0 BRA `(.L_x_2571) ;  /* 0xfffffffc00f08947 */ /* 0x001fea000383ffff */
.L_x_2559:
[----:B------:R-:W-:Y:S05]  /*183c0*/  BSYNC B0 ;  /* 0x0000000000007941 */ /* 0x000fea0003800000 */
.L_x_2558:
[----:B------:R-:W-:Y:S05]  /*183d0*/  EXIT ;  /* 0x000000000000794d */ /* 0x000fea0003800000 */
.L_x_2414:
[----:B0-----:R-:W-:-:S04]  /*183e0*/  IMAD.U32 R3, RZ, RZ, UR41 ;  /* 0x00000029ff037e24 */ /* 0x001fc8000f8e00ff */
[----:B------:R0:W1:Y:S03]  /*183f0*/  SYNCS.PHASECHK.TRANS64.TRYWAIT P1, [R3+URZ+0x33400], R6 ;  /* 0x03340006030075a7 */ /* 0x000066000802017f */
[----:B-1----:R-:W-:Y:S05]  /*18400*/  @!P1 NANOSLEEP.SYNCS 0x989680 ;  /* 0x009896800000995d */ /* 0x002fea0003900000 */
[----:B------:R-:W1:Y:S02]  /*18410*/  @!P1 SYNCS.PHASECHK.TRANS64 P1, [R3+URZ+0x33400], R6 ;  /* 0x03340006030095a7 */ /* 0x000e64000802007f */
[----:B-1----:R-:W-:Y:S05]  /*18420*/  @!P1 BRA `(.L_x_2414) ;  /* 0xfffffffc00ec9947 */ /* 0x002fea000383ffff */
[----:B------:R-:W-:Y:S05]  /*18430*/  BRA `(.L_x_2572) ;  /* 0xfffffe9400f07947 */ /* 0x000fea000383ffff */
.L_x_2418:
[----:B-1----:R1:W2:Y:S02]  /*18440*/  SYNCS.PHASECHK.TRANS64.TRYWAIT P1, [R2+URZ+0x33430], R3 ;  /* 0x03343003020075a7 */ /* 0x0022a4000802017f */
[----:B--2---:R-:W-:Y:S05]  /*18450*/  @!P1 NANOSLEEP.SYNCS 0x989680 ;  /* 0x009896800000995d */ /* 0x004fea0003900000 */
[----:B------:R-:W2:Y:S02]  /*18460*/  @!P1 SYNCS.PHASECHK.TRANS64 P1, [R2+URZ+0x33430], R3 ;  /* 0x03343003020095a7 */ /* 0x000ea4000802007f */
[----:B--2---:R-:W-:Y:S05]  /*18470*/  @!P1 BRA `(.L_x_2418) ;  /* 0xfffffffc00f09947 */ /* 0x004fea000383ffff */
[----:B------:R-:W-:Y:S05]  /*18480*/  BRA `(.L_x_2417) ;  /* 0xfffffe98000c7947 */ /* 0x000fea000383ffff */
.L_x_2424:
[----:B-1----:R-:W-:-:S04]  /*18490*/  IMAD.U32 R7, RZ, RZ, UR6 ;  /* 0x00000006ff077e24 */ /* 0x002fc8000f8e00ff */
[----:B------:R1:W2:Y:S03]  /*184a0*/  SYNCS.PHASECHK.TRANS64.TRYWAIT P1, [R7+URZ+0x33430], R6 ;  /* 0x03343006070075a7 */ /* 0x0002a6000802017f */
[----:B--2---:R-:W-:Y:S05]  /*184b0*/  @!P1 NANOSLEEP.SYNCS 0x989680 ;  /* 0x009896800000995d */ /* 0x004fea0003900000 */
[----:B------:R-:W2:Y:S02]  /*184c0*/  @!P1 SYNCS.PHASECHK.TRANS64 P1, [R7+URZ+0x33430], R6 ;  /* 0x03343006070095a7 */ /* 0x000ea4000802007f */
[----:B--2---:R-:W-:Y:S05]  /*184d0*/  @!P1 BRA `(.L_x_2424) ;  /* 0xfffffffc00ec9947 */ /* 0x004fea000383ffff */
[----:B------:R-:W-:Y:S05]  /*184e0*/  BRA `(.L_x_2421) ;  /* 0xfffffed400c07947 */ /* 0x000fea000383ffff */
.L_x_2428:
[----:B-1----:R-:W-:-:S04]  /*184f0*/  IMAD.U32 R7, RZ, RZ, UR6 ;  /* 0x00000006ff077e24 */ /* 0x002fc8000f8e00ff */
[----:B------:R1:W2:Y:S03]  /*18500*/  SYNCS.PHASECHK.TRANS64.TRYWAIT P1, [R7+URZ+0x33450], R6 ;  /* 0x03345006070075a7 */ /* 0x0002a6000802017f */
[----:B--2---:R-:W-:Y:S05]  /*18510*/  @!P1 NANOSLEEP.SYNCS 0x989680 ;  /* 0x009896800000995d */ /* 0x004fea0003900000 */
[----:B------:R-:W2:Y:S02]  /*18520*/  @!P1 SYNCS.PHASECHK.TRANS64 P1, [R7+URZ+0x33450], R6 ;  /* 0x03345006070095a7 */ /* 0x000ea4000802007f */
[----:B--2---:R-:W-:Y:S05]  /*18530*/  @!P1 BRA `(.L_x_2428) ;  /* 0xfffffffc00ec9947 */ /* 0x004fea000383ffff */
[----:B------:R-:W-:Y:S05]  /*18540*/  BRA `(.L_x_2425) ;  /* 0xfffffee000c87947 */ /* 0x000fea000383ffff */
.L_x_2436:
[----:B-1----:R-:W-:-:S04]  /*18550*/  IMAD.U32 R7, RZ, RZ, UR6 ;  /* 0x00000006ff077e24 */ /* 0x002fc8000f8e00ff */
[----:B------:R1:W2:Y:S03]  /*18560*/  SYNCS.PHASECHK.TRANS64.TRYWAIT P1, [R7+URZ+0x33430], R6 ;  /* 0x03343006070075a7 */ /* 0x0002a6000802017f */
[----:B--2---:R-:W-:Y:S05]  /*18570*/  @!P1 NANOSLEEP.SYNCS 0x989680 ;  /* 0x009896800000995d */ /* 0x004fea0003900000 */
[----:B------:R-:W2:Y:S02]  /*18580*/  @!P1 SYNCS.PHASECHK.TRANS64 P1, [R7+URZ+0x33430], R6 ;  /* 0x03343006070095a7 */ /* 0x000ea4000802007f */
[----:B--2---:R-:W-:Y:S05]  /*18590*/  @!P1 BRA `(.L_x_2436) ;  /* 0xfffffffc00ec9947 */ /* 0x004fea000383ffff */
[----:B------:R-:W-:Y:S05]  /*185a0*/  BRA `(.L_x_2433) ;  /* 0xffffff1800b87947 */ /* 0x000fea000383ffff */
.L_x_2440:
[----:B-1----:R-:W-:-:S04]  /*185b0*/  IMAD.U32 R7, RZ, RZ, UR6 ;  /* 0x00000006ff077e24 */ /* 0x002fc8000f8e00ff */
[----:B------:R1:W2:Y:S03]  /*185c0*/  SYNCS.PHASECHK.TRANS64.TRYWAIT P1, [R7+URZ+0x33450], R6 ;  /* 0x03345006070075a7 */ /* 0x0002a6000802017f */
[----:B--2---:R-:W-:Y:S05]  /*185d0*/  @!P1 NANOSLEEP.SYNCS 0x989680 ;  /* 0x009896800000995d */ /* 0x004fea0003900000 */
[----:B------:R-:W2:Y:S02]  /*185e0*/  @!P1 SYNCS.PHASECHK.TRANS64 P1, [R7+URZ+0x33450], R6 ;  /* 0x03345006070095a7 */ /* 0x000ea4000802007f */
[----:B--2---:R-:W-:Y:S05]  /*185f0*/  @!P1 BRA `(.L_x_2440) ;  /* 0xfffffffc00ec9947 */ /* 0x004fea000383ffff */
[----:B------:R-:W-:Y:S05]  /*18600*/  BRA `(.L_x_2437) ;  /* 0xffffff2400b47947 */ /* 0x000fea000383ffff */
.L_x_2447:
[----:B-1----:R-:W-:-:S04]  /*18610*/  IMAD.U32 R5, RZ, RZ, UR14 ;  /* 0x0000000eff057e24 */ /* 0x002fc8000f8e00ff */
[----:B------:R1:W2:Y:S03]  /*18620*/  SYNCS.PHASECHK.TRANS64.TRYWAIT P1, [R5+URZ+0x33450], R0 ;  /* 0x03345000050075a7 */ /* 0x0002a6000802017f */
[----:B--2---:R-:W-:Y:S05]  /*18630*/  @!P1 NANOSLEEP.SYNCS 0x989680 ;  /* 0x009896800000995d */ /* 0x004fea0003900000 */
[----:B------:R-:W2:Y:S02]  /*18640*/  @!P1 SYNCS.PHASECHK.TRANS64 P1, [R5+URZ+0x33450], R0 ;  /* 0x03345000050095a7 */ /* 0x000ea4000802007f */
[----:B--2---:R-:W-:Y:S05]  /*18650*/  @!P1 BRA `(.L_x_2447) ;  /* 0xfffffffc00ec9947 */ /* 0x004fea000383ffff */
[----:B------:R-:W-:Y:S05]  /*18660*/  BRA `(.L_x_2446) ;  /* 0xffffff5000907947 */ /* 0x000fea000383ffff */
.L_x_2492:
        /* <DEDUP_REMOVED lines=10> */
.L_x_2573:
[----:B------:R-:W-:Y:S05]  /*18710*/  BRA `(.L_x_2574) ;  /* 0xffffffa800d07947 */ /* 0x000fea000383ffff */
.L_x_2495:
[----:B0-----:R0:W1:Y:S02]  /*18720*/  SYNCS.PHASECHK.TRANS64.TRYWAIT P0, [R4+URZ+0x33480], R35 ;  /* 0x03348023040075a7 */ /* 0x001064000800017f */
[----:B-1----:R-:W-:Y:S05]  /*18730*/  @!P0 NANOSLEEP.SYNCS 0x989680 ;  /* 0x009896800000895d */ /* 0x002fea0003900000 */
[----:B------:R-:W1:Y:S02]  /*18740*/  @!P0 SYNCS.PHASECHK.TRANS64 P0, [R4+URZ+0x33480], R35 ;  /* 0x03348023040085a7 */ /* 0x000e64000800007f */
[----:B-1----:R-:W-:Y:S05]  /*18750*/  @!P0 BRA `(.L_x_2495) ;  /* 0xfffffffc00f08947 */ /* 0x002fea000383ffff */
[----:B------:R-:W-:Y:S05]  /*18760*/  BRA `(.L_x_2575) ;  /* 0xffffffb000147947 */ /* 0x000fea000383ffff */
.L_x_2496:
        /* <DEDUP_REMOVED lines=8> */
.L_x_2577:
[----:B------:R-:W-:Y:S05]  /*187f0*/  BSYNC B0 ;  /* 0x0000000000007941 */ /* 0x000fea0003800000 */
.L_x_2576:
        /* <DEDUP_REMOVED lines=11> */
.L_x_2578:
        /* <DEDUP_REMOVED lines=25> */
.L_x_2579:
        /* <DEDUP_REMOVED lines=9> */
.L_x_2580:
[----:B------:R-:W-:Y:S02]  /*18ad0*/  IMAD.MOV.U32 R13, RZ, RZ, R10 ;  /* 0x000000ffff0d7224 */ /* 0x000fe400078e000a */
[----:B------:R-:W-:Y:S02]  /*18ae0*/  IMAD.MOV.U32 R12, RZ, RZ, 0x2 ;  /* 0x00000002ff0c7424 */ /* 0x000fe400078e00ff */
[----:B------:R-:W-:-:S07]  /*18af0*/  IMAD.MOV.U32 R2, RZ, RZ, R14 ;  /* 0x000000ffff027224 */ /* 0x000fce00078e000e */
[----:B------:R-:W-:Y:S05]  /*18b00*/  WARPSYNC.COLLECTIVE R15, `(.L_x_2581) ;  /* 0x000000000f087348 */ /* 0x000fea0003c00000 */
[----:B------:R0:W1:Y:S02]  /*18b10*/  SHFL.IDX P6, R14, R13, R12, R11 ;  /* 0x0000000c0d0e7389 */ /* 0x00006400000c000b */
[----:B01----:R-:W-:Y:S01]  /*18b20*/  ENDCOLLECTIVE ;  /* 0x000000000000791b */ /* 0x003fe20003800000 */
.L_x_2581:
        /* <DEDUP_REMOVED lines=16> */
.L_x_2582:
[----:B------:R-:W-:Y:S02]  /*18c30*/  IMAD.MOV.U32 R13, RZ, RZ, R10 ;  /* 0x000000ffff0d7224 */ /* 0x000fe400078e000a */
[----:B------:R-:W-:Y:S02]  /*18c40*/  IMAD.MOV.U32 R12, RZ, RZ, 0x3 ;  /* 0x00000003ff0c7424 */ /* 0x000fe400078e00ff */
[----:B------:R-:W-:-:S07]  /*18c50*/  IMAD.MOV.U32 R2, RZ, RZ, R14 ;  /* 0x000000ffff027224 */ /* 0x000fce00078e000e */
[----:B------:R-:W-:Y:S05]  /*18c60*/  WARPSYNC.COLLECTIVE R15, `(.L_x_2583) ;  /* 0x000000000f087348 */ /* 0x000fea0003c00000 */
[----:B------:R0:W1:Y:S02]  /*18c70*/  SHFL.IDX P6, R14, R13, R12, R11 ;  /* 0x0000000c0d0e7389 */ /* 0x00006400000c000b */
[----:B01----:R-:W-:Y:S01]  /*18c80*/  ENDCOLLECTIVE ;  /* 0x000000000000791b */ /* 0x003fe20003800000 */
.L_x_2583:
        /* <DEDUP_REMOVED lines=13> */
.L_x_2584:
        /* <DEDUP_REMOVED lines=12> */
.L_x_2585:
        /* <DEDUP_REMOVED lines=13> */
.L_x_2586:
        /* <DEDUP_REMOVED lines=11> */
.L_x_2501:
[----:B---3--:R3:W4:Y:S02]  /*18fa0*/  SYNCS.PHASECHK.TRANS64.TRYWAIT P0, [R4+URZ+0x33440], R35 ;  /* 0x03344023040075a7 */ /* 0x008724000800017f */
[----:B----4-:R-:W-:Y:S05]  /*18fb0*/  @!P0 NANOSLEEP.SYNCS 0x989680 ;  /* 0x009896800000895d */ /* 0x010fea0003900000 */
[----:B------:R-:W4:Y:S02]  /*18fc0*/  @!P0 SYNCS.PHASECHK.TRANS64 P0, [R4+URZ+0x33440], R35 ;  /* 0x03344023040085a7 */ /* 0x000f24000800007f */
[----:B----4-:R-:W-:Y:S05]  /*18fd0*/  @!P0 BRA `(.L_x_2501) ;  /* 0xfffffffc00f08947 */ /* 0x010fea000383ffff */
[----:B------:R-:W-:Y:S05]  /*18fe0*/  BRA `(.L_x_2588) ;  /* 0xffffffac00fc7947 */ /* 0x000fea000383ffff */
.L_x_2502:
        /* <DEDUP_REMOVED lines=8> */
.L_x_2590:
[----:B------:R-:W-:Y:S05]  /*19070*/  BSYNC B0 ;  /* 0x0000000000007941 */ /* 0x000fea0003800000 */
.L_x_2589:
        /* <DEDUP_REMOVED lines=11> */
.L_x_2591:
[-C--:B------:R-:W-:Y:S01]  /*19130*/  ISETP.GE.AND P2, PT, R21, R19.reuse, PT ;  /* 0x000000131500720c */ /* 0x080fe20003f46270 */
[----:B------:R-:W-:Y:S01]  /*19140*/  IMAD.MOV.U32 R13, RZ, RZ, R7 ;  /* 0x000000ffff0d7224 */ /* 0x000fe200078e0007 */
[----:B------:R-:W-:Y:S01]  /*19150*/  ISETP.GE.AND P1, PT, R20, R19, PT ;  /* 0x000000131400720c */ /* 0x000fe20003f26270 */
[----:B------:R-:W-:Y:S01]  /*19160*/  IMAD.MOV.U32 R12, RZ, RZ, 0x1 ;  /* 0x00000001ff0c7424 */ /* 0x000fe200078e00ff */
[----:B------:R-:W-:-:S13]  /*19170*/  LOP3.LUT P6, RZ, R32, 0x20, RZ, 0xc0, !PT ;  /* 0x0000002020ff7812 */ /* 0x000fda00078cc0ff */
[----:B------:R-:W-:-:S05]  /*19180*/  @P6 IADD3 R9, P0, R33, R14, RZ ;  /* 0x0000000e21096210 */ /* 0x000fca0007f1e0ff */
[----:B------:R-:W-:Y:S01]  /*19190*/  @P6 IMAD.X R3, RZ, RZ, R2, P0 ;  /* 0x000000ffff036224 */ /* 0x000fe200000e0602 */
[----:B------:R-:W-:Y:S01]  /*191a0*/  ISETP.GE.AND P0, PT, R33, R19, PT ;  /* 0x000000132100720c */ /* 0x000fe20003f06270 */
[----:B------:R-:W-:-:S12]  /*191b0*/  @P6 IMAD.MOV.U32 R2, RZ, RZ, R9 ;  /* 0x000000ffff026224 */ /* 0x000fd800078e0009 */
        /* <DEDUP_REMOVED lines=9> */
.L_x_2592:
[----:B------:R-:W-:Y:S02]  /*19250*/  IMAD.MOV.U32 R13, RZ, RZ, R5 ;  /* 0x000000ffff0d7224 */ /* 0x000fe400078e0005 */
[----:B------:R-:W-:-:S07]  /*19260*/  IMAD.MOV.U32 R2, RZ, RZ, R14 ;  /* 0x000000ffff027224 */ /* 0x000fce00078e000e */
[----:B------:R-:W-:Y:S05]  /*19270*/  WARPSYNC.COLLECTIVE R15, `(.L_x_2593) ;  /* 0x000000000f087348 */ /* 0x000fea0003c00000 */
[----:B------:R0:W1:Y:S02]  /*19280*/  SHFL.IDX P6, R14, R13, R12, R11 ;  /* 0x0000000c0d0e7389 */ /* 0x00006400000c000b */
[----:B01----:R-:W-:Y:S01]  /*19290*/  ENDCOLLECTIVE ;  /* 0x000000000000791b */ /* 0x003fe20003800000 */
.L_x_2593:
[----:B------:R-:W-:Y:S02]  /*192a0*/  IMAD.MOV.U32 R13, RZ, RZ, R7 ;  /* 0x000000ffff0d7224 */ /* 0x000fe400078e0007 */
[----:B------:R-:W-:Y:S01]  /*192b0*/  IMAD.MOV.U32 R12, RZ, RZ, 0x2 ;  /* 0x00000002ff0c7424 */ /* 0x000fe200078e00ff */
[C---:B------:R-:W-:Y:S02]  /*192c0*/  @P5 IADD3 R9, P0, R33.reuse, R14, RZ ;  /* 0x0000000e21095210 */ /* 0x040fe40007f1e0ff */
[----:B------:R-:W-:-:S03]  /*192d0*/  ISETP.GE.AND P6, PT, R33, R19, PT ;  /* 0x000000132100720c */ /* 0x000fc60003fc6270 */
        /* <DEDUP_REMOVED lines=10> */
.L_x_2594:
        /* <DEDUP_REMOVED lines=11> */
.L_x_2595:
[----:B------:R-:W-:Y:S02]  /*19430*/  IMAD.MOV.U32 R13, RZ, RZ, R7 ;  /* 0x000000ffff0d7224 */ /* 0x000fe400078e0007 */
[----:B------:R-:W-:Y:S01]  /*19440*/  IMAD.MOV.U32 R12, RZ, RZ, 0x3 ;  /* 0x00000003ff0c7424 */ /* 0x000fe200078e00ff */
[----:B------:R-:W-:-:S13]  /*19450*/  @P4 IADD3 R9, P0, R33, R14, RZ ;  /* 0x0000000e21094210 */ /* 0x000fda0007f1e0ff */
[----:B------:R-:W-:Y:S05]  /*19460*/  WARPSYNC.COLLECTIVE R15, `(.L_x_2596) ;  /* 0x000000000f087348 */ /* 0x000fea0003c00000 */
[----:B------:R0:W1:Y:S02]  /*19470*/  SHFL.IDX P6, R14, R13, R12, R11 ;  /* 0x0000000c0d0e7389 */ /* 0x00006400000c000b */
[----:B01----:R-:W-:Y:S01]  /*19480*/  ENDCOLLECTIVE ;  /* 0x000000000000791b */ /* 0x003fe20003800000 */
.L_x_2596:
        /* <DEDUP_REMOVED lines=14> */
.L_x_2597:
[----:B------:R-:W-:Y:S02]  /*19570*/  IMAD.MOV.U32 R13, RZ, RZ, R8 ;  /* 0x000000ffff0d7224 */ /* 0x000fe400078e0008 */
[----:B------:R-:W-:Y:S01]  /*19580*/  IMAD.MOV.U32 R12, RZ, RZ, RZ ;  /* 0x000000ffff0c7224 */ /* 0x000fe200078e00ff */
[----:B------:R-:W-:-:S05]  /*19590*/  @P3 IADD3 R14, P0, R33, R14, RZ ;  /* 0x0000000e210e3210 */ /* 0x000fca0007f1e0ff */
[----:B------:R-:W-:-:S08]  /*195a0*/  @P3 IMAD.MOV.U32 R2, RZ, RZ, R14 ;  /* 0x000000ffff023224 */ /* 0x000fd000078e000e */
[----:B------:R-:W-:Y:S05]  /*195b0*/  WARPSYNC.COLLECTIVE R15, `(.L_x_2598) ;  /* 0x000000000f087348 */ /* 0x000fea0003c00000 */
[----:B------:R0:W1:Y:S02]  /*195c0*/  SHFL.IDX P6, R14, R13, R12, R11 ;  /* 0x0000000c0d0e7389 */ /* 0x00006400000c000b */
[----:B01----:R-:W-:Y:S01]  /*195d0*/  ENDCOLLECTIVE ;  /* 0x000000000000791b */ /* 0x003fe20003800000 */
.L_x_2598:
        /* <DEDUP_REMOVED lines=13> */
.L_x_2599:
[----:B------:R-:W-:Y:S05]  /*196b0*/  BRA `(.L_x_2600) ;  /* 0xffffffac00847947 */ /* 0x000fea000383ffff */
.L_x_2509:
[----:B------:R-:W-:Y:S02]  /*196c0*/  IMAD.MOV.U32 R13, RZ, RZ, R5 ;  /* 0x000000ffff0d7224 */ /* 0x000fe400078e0005 */
[----:B------:R-:W-:Y:S02]  /*196d0*/  IMAD.MOV.U32 R12, RZ, RZ, RZ ;  /* 0x000000ffff0c7224 */ /* 0x000fe400078e00ff */
[----:B------:R-:W-:Y:S02]  /*196e0*/  IMAD.MOV.U32 R11, RZ, RZ, 0x1c1f ;  /* 0x00001c1fff0b7424 */ /* 0x000fe400078e00ff */
[----:B------:R-:W-:Y:S02]  /*196f0*/  IMAD.MOV.U32 R15, RZ, RZ, -0x1 ;  /* 0xffffffffff0f7424 */ /* 0x000fe400078e00ff */
[----:B------:R-:W-:Y:S02]  /*19700*/  IMAD R4, R4, UR40, RZ ;  /* 0x0000002804047c24 */ /* 0x000fe4000f8e02ff */
[----:B------:R-:W-:-:S07]  /*19710*/  IMAD R17, R17, 0x80, R10 ;  /* 0x0000008011117824 */ /* 0x000fce00078e020a */
[----:B-----5:R-:W-:Y:S05]  /*19720*/  WARPSYNC.COLLECTIVE R15, `(.L_x_2601) ;  /* 0x000000000f087348 */ /* 0x020fea0003c00000 */
[----:B------:R0:W1:Y:S02]  /*19730*/  SHFL.IDX P6, R14, R13, R12, R11 ;  /* 0x0000000c0d0e7389 */ /* 0x00006400000c000b */
[----:B01---5:R-:W-:Y:S01]  /*19740*/  ENDCOLLECTIVE ;  /* 0x000000000000791b */ /* 0x023fe20003800000 */
.L_x_2601:
[C---:B------:R-:W-:Y:S01]  /*19750*/  VIADD R7, R17.reuse, 0x20 ;  /* 0x0000002011077836 */ /* 0x040fe20000000000 */
[----:B------:R-:W-:Y:S01]  /*19760*/  ISETP.GE.AND P0, PT, R17, R4, PT ;  /* 0x000000041100720c */ /* 0x000fe20003f06270 */
[----:B------:R-:W-:Y:S02]  /*19770*/  IMAD.MOV.U32 R13, RZ, RZ, R0 ;  /* 0x000000ffff0d7224 */ /* 0x000fe400078e0000 */
[----:B------:R-:W-:-:S10]  /*19780*/  IMAD.MOV.U32 R2, RZ, RZ, R14 ;  /* 0x000000ffff027224 */ /* 0x000fd400078e000e */
[----:B------:R-:W-:Y:S05]  /*19790*/  WARPSYNC.COLLECTIVE R15, `(.L_x_2602) ;  /* 0x000000000f087348 */ /* 0x000fea0003c00000 */
[----:B------:R0:W1:Y:S02]  /*197a0*/  SHFL.IDX P6, R14, R13, R12, R11 ;  /* 0x0000000c0d0e7389 */ /* 0x00006400000c000b */
[----:B01----:R-:W-:Y:S01]  /*197b0*/  ENDCOLLECTIVE ;  /* 0x000000000000791b */ /* 0x003fe20003800000 */
.L_x_2602:
        /* <DEDUP_REMOVED lines=8> */
.L_x_2603:
        /* <DEDUP_REMOVED lines=8> */
[----:B------:R-:W-:-:S10]  /*198c0*/  IMAD.MOV.U32 R6, RZ, RZ, R14 ;  /* 0x000000ffff067224 */ /* 0x000fd400078e000e */
[----:B0-----:R-:W-:Y:S05]  /*198d0*/  WARPSYNC.COLLECTIVE R15, `(.L_x_2604) ;  /* 0x000000000f087348 */ /* 0x001fea0003c00000 */
[----:B------:R1:W2:Y:S02]  /*198e0*/  SHFL.IDX P6, R14, R13, R12, R11 ;  /* 0x0000000c0d0e7389 */ /* 0x0002a400000c000b */
[----:B012---:R-:W-:Y:S01]  /*198f0*/  ENDCOLLECTIVE ;  /* 0x000000000000791b */ /* 0x007fe20003800000 */
.L_x_2604:
[----:B------:R-:W-:Y:S02]  /*19900*/  IMAD.MOV.U32 R13, RZ, RZ, R5 ;  /* 0x000000ffff0d7224 */ /* 0x000fe400078e0005 */
[----:B------:R-:W-:Y:S01]  /*19910*/  IMAD.MOV.U32 R12, RZ, RZ, 0x2 ;  /* 0x00000002ff0c7424 */ /* 0x000fe200078e00ff */
[----:B------:R-:W-:-:S05]  /*19920*/  @!P0 IADD3 R14, P4, R33, R14, RZ ;  /* 0x0000000e210e8210 */ /* 0x000fca0007f9e0ff */
[----:B------:R-:W-:-:S08]  /*19930*/  @!P0 IMAD.MOV.U32 R2, RZ, RZ, R14 ;  /* 0x000000ffff028224 */ /* 0x000fd000078e000e */
[----:B------:R-:W-:Y:S05]  /*19940*/  WARPSYNC.COLLECTIVE R15, `(.L_x_2605) ;  /* 0x000000000f087348 */ /* 0x000fea0003c00000 */
[----:B------:R0:W1:Y:S02]  /*19950*/  SHFL.IDX P6, R14, R13, R12, R11 ;  /* 0x0000000c0d0e7389 */ /* 0x00006400000c000b */
[----:B01----:R-:W-:Y:S01]  /*19960*/  ENDCOLLECTIVE ;  /* 0x000000000000791b */ /* 0x003fe20003800000 */
.L_x_2605:
[----:B------:R-:W-:-:S04]  /*19970*/  @!P0 IMAD.X R7, RZ, RZ, R6, P4 ;  /* 0x000000ffff078224 */ /* 0x000fc800020e0606 */
[----:B------:R-:W-:Y:S02]  /*19980*/  @!P0 IMAD.MOV.U32 R3, RZ, RZ, R7 ;  /* 0x000000ffff038224 */ /* 0x000fe400078e0007 */
[----:B------:R-:W-:-:S03]  /*19990*/  VIADD R7, R17, 0x40 ;  /* 0x0000004011077836 */ /* 0x000fc60000000000 */
        /* <DEDUP_REMOVED lines=12> */
.L_x_2606:
[----:B------:R-:W-:Y:S02]  /*19a60*/  IMAD.MOV.U32 R13, RZ, RZ, R5 ;  /* 0x000000ffff0d7224 */ /* 0x000fe400078e0005 */
[----:B------:R-:W-:Y:S01]  /*19a70*/  IMAD.MOV.U32 R12, RZ, RZ, 0x3 ;  /* 0x00000003ff0c7424 */ /* 0x000fe200078e00ff */
[----:B------:R-:W-:-:S05]  /*19a80*/  @!P0 IADD3 R14, P4, R33, R14, RZ ;  /* 0x0000000e210e8210 */ /* 0x000fca0007f9e0ff */
[----:B------:R-:W-:-:S08]  /*19a90*/  @!P0 IMAD.MOV.U32 R2, RZ, RZ, R14 ;  /* 0x000000ffff028224 */ /* 0x000fd000078e000e */
[----:B------:R-:W-:Y:S05]  /*19aa0*/  WARPSYNC.COLLECTIVE R15, `(.L_x_2607) ;  /* 0x000000000f087348 */ /* 0x000fea0003c00000 */
[----:B------:R0:W1:Y:S02]  /*19ab0*/  SHFL.IDX P6, R14, R13, R12, R11 ;  /* 0x0000000c0d0e7389 */ /* 0x00006400000c000b */
[----:B01----:R-:W-:Y:S01]  /*19ac0*/  ENDCOLLECTIVE ;  /* 0x000000000000791b */ /* 0x003fe20003800000 */
.L_x_2607:
        /* <DEDUP_REMOVED lines=13> */
.L_x_2608:
[----:B------:R-:W-:Y:S05]  /*19ba0*/  BRA `(.L_x_2609) ;  /* 0xffffffb000c87947 */ /* 0x000fea000383ffff */
.L_x_2514:
[----:B0-----:R0:W2:Y:S02]  /*19bb0*/  SYNCS.PHASECHK.TRANS64.TRYWAIT P0, [R22+URZ+0x33420], R3 ;  /* 0x03342003160075a7 */ /* 0x0010a4000800017f */
[----:B--2---:R-:W-:Y:S05]  /*19bc0*/  @!P0 NANOSLEEP.SYNCS 0x989680 ;  /* 0x009896800000895d */ /* 0x004fea0003900000 */
[----:B------:R-:W2:Y:S02]  /*19bd0*/  @!P0 SYNCS.PHASECHK.TRANS64 P0, [R22+URZ+0x33420], R3 ;  /* 0x03342003160085a7 */ /* 0x000ea4000800007f */
[----:B--2---:R-:W-:Y:S05]  /*19be0*/  @!P0 BRA `(.L_x_2514) ;  /* 0xfffffffc00f08947 */ /* 0x004fea000383ffff */
[----:B------:R-:W-:Y:S05]  /*19bf0*/  BRA `(.L_x_2610) ;  /* 0xffffffb400387947 */ /* 0x000fea000383ffff */
.L_x_2518:
[----:B0-----:R0:W2:Y:S02]  /*19c00*/  SYNCS.PHASECHK.TRANS64.TRYWAIT P0, [R4+URZ+0x33480], R27 ;  /* 0x0334801b040075a7 */ /* 0x0010a4000800017f */
[----:B--2---:R-:W-:Y:S05]  /*19c10*/  @!P0 NANOSLEEP.SYNCS 0x989680 ;  /* 0x009896800000895d */ /* 0x004fea0003900000 */
[----:B------:R-:W2:Y:S02]  /*19c20*/  @!P0 SYNCS.PHASECHK.TRANS64 P0, [R4+URZ+0x33480], R27 ;  /* 0x0334801b040085a7 */ /* 0x000ea4000800007f */
[----:B--2---:R-:W-:Y:S05]  /*19c30*/  @!P0 BRA `(.L_x_2518) ;  /* 0xfffffffc00f08947 */ /* 0x004fea000383ffff */
[----:B------:R-:W-:Y:S05]  /*19c40*/  BRA `(.L_x_2611) ;  /* 0xffffffb800687947 */ /* 0x000fea000383ffff */
.L_x_2519:
        /* <DEDUP_REMOVED lines=8> */
.L_x_2613:
[----:B------:R-:W-:Y:S05]  /*19cd0*/  BSYNC B0 ;  /* 0x0000000000007941 */ /* 0x000fea0003800000 */
.L_x_2612:
        /* <DEDUP_REMOVED lines=8> */
.L_x_2614:
[----:B------:R-:W-:Y:S02]  /*19d60*/  IMAD.MOV.U32 R13, RZ, RZ, R10 ;  /* 0x000000ffff0d7224 */ /* 0x000fe400078e000a */
[----:B------:R-:W-:Y:S02]  /*19d70*/  IMAD.MOV.U32 R12, RZ, RZ, 0x1 ;  /* 0x00000001ff0c7424 */ /* 0x000fe400078e00ff */
[----:B------:R-:W-:-:S07]  /*19d80*/  IMAD.MOV.U32 R2, RZ, RZ, R14 ;  /* 0x000000ffff027224 */ /* 0x000fce00078e000e */
[----:B------:R-:W-:Y:S05]  /*19d90*/  WARPSYNC.COLLECTIVE R15, `(.L_x_2615) ;  /* 0x000000000f087348 */ /* 0x000fea0003c00000 */
[----:B------:R0:W1:Y:S02]  /*19da0*/  SHFL.IDX P6, R14, R13, R12, R11 ;  /* 0x0000000c0d0e7389 */ /* 0x00006400000c000b */
[----:B01----:R-:W-:Y:S01]  /*19db0*/  ENDCOLLECTIVE ;  /* 0x000000000000791b */ /* 0x003fe20003800000 */
.L_x_2615:
        /* <DEDUP_REMOVED lines=14> */
.L_x_2616:
[----:B------:R-:W-:Y:S02]  /*19ea0*/  IMAD.MOV.U32 R13, RZ, RZ, R10 ;  /* 0x000000ffff0d7224 */ /* 0x000fe400078e000a */
[----:B------:R-:W-:Y:S02]  /*19eb0*/  IMAD.MOV.U32 R12, RZ, RZ, 0x2 ;  /* 0x00000002ff0c7424 */ /* 0x000fe400078e00ff */
[----:B------:R-:W-:-:S07]  /*19ec0*/  IMAD.MOV.U32 R2, RZ, RZ, R14 ;  /* 0x000000ffff027224 */ /* 0x000fce00078e000e */
[----:B------:R-:W-:Y:S05]  /*19ed0*/  WARPSYNC.COLLECTIVE R15, `(.L_x_2617) ;  /* 0x000000000f087348 */ /* 0x000fea0003c00000 */
[----:B------:R0:W1:Y:S02]  /*19ee0*/  SHFL.IDX P6, R14, R13, R12, R11 ;  /* 0x0000000c0d0e7389 */ /* 0x00006400000c000b */
[----:B01----:R-:W-:Y:S01]  /*19ef0*/  ENDCOLLECTIVE ;  /* 0x000000000000791b */ /* 0x003fe20003800000 */
.L_x_2617:
        /* <DEDUP_REMOVED lines=13> */
.L_x_2618:
[----:B------:R-:W-:Y:S02]  /*19fd0*/  IMAD.MOV.U32 R13, RZ, RZ, R10 ;  /* 0x000000ffff0d7224 */ /* 0x000fe400078e000a */
[----:B------:R-:W-:Y:S02]  /*19fe0*/  IMAD.MOV.U32 R12, RZ, RZ, 0x3 ;  /* 0x00000003ff0c7424 */ /* 0x000fe400078e00ff */
[----:B------:R-:W-:-:S07]  /*19ff0*/  IMAD.MOV.U32 R2, RZ, RZ, R14 ;  /* 0x000000ffff027224 */ /* 0x000fce00078e000e */
[----:B------:R-:W-:Y:S05]  /*1a000*/  WARPSYNC.COLLECTIVE R15, `(.L_x_2619) ;  /* 0x000000000f087348 */ /* 0x000fea0003c00000 */
[----:B------:R0:W1:Y:S02]  /*1a010*/  SHFL.IDX P6, R14, R13, R12, R11 ;  /* 0x0000000c0d0e7389 */ /* 0x00006400000c000b */
[----:B01----:R-:W-:Y:S01]  /*1a020*/  ENDCOLLECTIVE ;  /* 0x000000000000791b */ /* 0x003fe20003800000 */
.L_x_2619:
        /* <DEDUP_REMOVED lines=13> */
.L_x_2620:
[----:B------:R-:W-:Y:S02]  /*1a100*/  IMAD.MOV.U32 R13, RZ, RZ, R23 ;  /* 0x000000ffff0d7224 */ /* 0x000fe400078e0017 */
[----:B------:R-:W-:Y:S02]  /*1a110*/  IMAD.MOV.U32 R12, RZ, RZ, RZ ;  /* 0x000000ffff0c7224 */ /* 0x000fe400078e00ff */
[----:B------:R-:W-:-:S07]  /*1a120*/  IMAD.MOV.U32 R2, RZ, RZ, R14 ;  /* 0x000000ffff027224 */ /* 0x000fce00078e000e */
[----:B------:R-:W-:Y:S05]  /*1a130*/  WARPSYNC.COLLECTIVE R15, `(.L_x_2621) ;  /* 0x000000000f087348 */ /* 0x000fea0003c00000 */
[----:B------:R0:W1:Y:S02]  /*1a140*/  SHFL.IDX P6, R14, R13, R12, R11 ;  /* 0x0000000c0d0e7389 */ /* 0x00006400000c000b */
[----:B01----:R-:W-:Y:S01]  /*1a150*/  ENDCOLLECTIVE ;  /* 0x000000000000791b */ /* 0x003fe20003800000 */
.L_x_2621:
        /* <DEDUP_REMOVED lines=13> */
.L_x_2622:
[----:B------:R-:W-:Y:S01]  /*1a230*/  IMAD.MOV.U32 R2, RZ, RZ, R14 ;  /* 0x000000ffff027224 */ /* 0x000fe200078e000e */
[----:B------:R-:W-:Y:S06]  /*1a240*/  BRA `(.L_x_2623) ;  /* 0xffffffb800087947 */ /* 0x000fec000383ffff */
.L_x_2524:
[----:B---3--:R3:W4:Y:S02]  /*1a250*/  SYNCS.PHASECHK.TRANS64.TRYWAIT P0, [R4+URZ+0x33440], R27 ;  /* 0x0334401b040075a7 */ /* 0x008724000800017f */
[----:B----4-:R-:W-:Y:S05]  /*1a260*/  @!P0 NANOSLEEP.SYNCS 0x989680 ;  /* 0x009896800000895d */ /* 0x010fea0003900000 */
[----:B------:R-:W4:Y:S02]  /*1a270*/  @!P0 SYNCS.PHASECHK.TRANS64 P0, [R4+URZ+0x33440], R27 ;  /* 0x0334401b040085a7 */ /* 0x000f24000800007f */
[----:B----4-:R-:W-:Y:S05]  /*1a280*/  @!P0 BRA `(.L_x_2524) ;  /* 0xfffffffc00f08947 */ /* 0x010fea000383ffff */
[----:B------:R-:W-:Y:S05]  /*1a290*/  BRA `(.L_x_2624) ;  /* 0xffffffb800607947 */ /* 0x000fea000383ffff */
.L_x_2525:
        /* <DEDUP_REMOVED lines=8> */
.L_x_2626:
[----:B------:R-:W-:Y:S05]  /*1a320*/  BSYNC B0 ;  /* 0x0000000000007941 */ /* 0x000fea0003800000 */
.L_x_2625:
        /* <DEDUP_REMOVED lines=8> */
.L_x_2627:
[----:B------:R-:W-:Y:S02]  /*1a3b0*/  IMAD.MOV.U32 R13, RZ, RZ, R8 ;  /* 0x000000ffff0d7224 */ /* 0x000fe400078e0008 */
[----:B------:R-:W-:Y:S02]  /*1a3c0*/  IMAD.MOV.U32 R12, RZ, RZ, 0x1 ;  /* 0x00000001ff0c7424 */ /* 0x000fe400078e00ff */
[----:B------:R-:W-:-:S07]  /*1a3d0*/  IMAD.MOV.U32 R2, RZ, RZ, R14 ;  /* 0x000000ffff027224 */ /* 0x000fce00078e000e */
[----:B------:R-:W-:Y:S05]  /*1a3e0*/  WARPSYNC.COLLECTIVE R15, `(.L_x_2628) ;  /* 0x000000000f087348 */ /* 0x000fea0003c00000 */
[----:B------:R0:W1:Y:S02]  /*1a3f0*/  SHFL.IDX P6, R14, R13, R12, R11 ;  /* 0x0000000c0d0e7389 */ /* 0x00006400000c000b */
[----:B01----:R-:W-:Y:S01]  /*1a400*/  ENDCOLLECTIVE ;  /* 0x000000000000791b */ /* 0x003fe20003800000 */
.L_x_2628:
        /* <DEDUP_REMOVED lines=13> */
.L_x_2629:
[----:B------:R-:W-:Y:S02]  /*1a4e0*/  IMAD.MOV.U32 R13, RZ, RZ, R8 ;  /* 0x000000ffff0d7224 */ /* 0x000fe400078e0008 */
[----:B------:R-:W-:Y:S02]  /*1a4f0*/  IMAD.MOV.U32 R12, RZ, RZ, 0x2 ;  /* 0x00000002ff0c7424 */ /* 0x000fe400078e00ff */
[----:B------:R-:W-:-:S07]  /*1a500*/  IMAD.MOV.U32 R2, RZ, RZ, R14 ;  /* 0x000000ffff027224 */ /* 0x000fce00078e000e */
[----:B------:R-:W-:Y:S05]  /*1a510*/  WARPSYNC.COLLECTIVE R15, `(.L_x_2630) ;  /* 0x000000000f087348 */ /* 0x000fea0003c00000 */
[----:B------:R0:W1:Y:S02]  /*1a520*/  SHFL.IDX P6, R14, R13, R12, R11 ;  /* 0x0000000c0d0e7389 */ /* 0x00006400000c000b */
[----:B01----:R-:W-:Y:S01]  /*1a530*/  ENDCOLLECTIVE ;  /* 0x000000000000791b */ /* 0x003fe20003800000 */
.L_x_2630:
        /* <DEDUP_REMOVED lines=13> */
.L_x_2631:
[----:B------:R-:W-:Y:S02]  /*1a610*/  IMAD.MOV.U32 R13, RZ, RZ, R8 ;  /* 0x000000ffff0d7224 */ /* 0x000fe400078e0008 */
[----:B------:R-:W-:Y:S02]  /*1a620*/  IMAD.MOV.U32 R12, RZ, RZ, 0x3 ;  /* 0x00000003ff0c7424 */ /* 0x000fe400078e00ff */
[----:B------:R-:W-:-:S07]  /*1a630*/  IMAD.MOV.U32 R2, RZ, RZ, R14 ;  /* 0x000000ffff027224 */ /* 0x000fce00078e000e */
[----:B------:R-:W-:Y:S05]  /*1a640*/  WARPSYNC.COLLECTIVE R15, `(.L_x_2632) ;  /* 0x000000000f087348 */ /* 0x000fea0003c00000 */
[----:B------:R0:W1:Y:S02]  /*1a650*/  SHFL.IDX P6, R14, R13, R12, R11 ;  /* 0x0000000c0d0e7389 */ /* 0x00006400000c000b */
[----:B01----:R-:W-:Y:S01]  /*1a660*/  ENDCOLLECTIVE ;  /* 0x000000000000791b */ /* 0x003fe20003800000 */
.L_x_2632:
        /* <DEDUP_REMOVED lines=13> */
.L_x_2633:
[----:B------:R-:W-:Y:S02]  /*1a740*/  IMAD.MOV.U32 R13, RZ, RZ, R10 ;  /* 0x000000ffff0d7224 */ /* 0x000fe400078e000a */
[----:B------:R-:W-:Y:S02]  /*1a750*/  IMAD.MOV.U32 R12, RZ, RZ, RZ ;  /* 0x000000ffff0c7224 */ /* 0x000fe400078e00ff */
[----:B------:R-:W-:-:S07]  /*1a760*/  IMAD.MOV.U32 R2, RZ, RZ, R14 ;  /* 0x000000ffff027224 */ /* 0x000fce00078e000e */
[----:B------:R-:W-:Y:S05]  /*1a770*/  WARPSYNC.COLLECTIVE R15, `(.L_x_2634) ;  /* 0x000000000f087348 */ /* 0x000fea0003c00000 */
[----:B------:R0:W1:Y:S02]  /*1a780*/  SHFL.IDX P6, R14, R13, R12, R11 ;  /* 0x0000000c0d0e7389 */ /* 0x00006400000c000b */
[----:B01----:R-:W-:Y:S01]  /*1a790*/  ENDCOLLECTIVE ;  /* 0x000000000000791b */ /* 0x003fe20003800000 */
.L_x_2634:
        /* <DEDUP_REMOVED lines=13> */
.L_x_2635:
[----:B------:R-:W-:Y:S05]  /*1a870*/  BRA `(.L_x_2636) ;  /* 0xffffffb400f87947 */ /* 0x000fea000383ffff */
.L_x_2530:
[----:B0-----:R0:W4:Y:S02]  /*1a880*/  SYNCS.PHASECHK.TRANS64.TRYWAIT P1, [R0+URZ+0x33470], R3 ;  /* 0x03347003000075a7 */ /* 0x001124000802017f */
[----:B----4-:R-:W-:Y:S05]  /*1a890*/  @!P1 NANOSLEEP.SYNCS 0x989680 ;  /* 0x009896800000995d */ /* 0x010fea0003900000 */
[----:B------:R-:W4:Y:S02]  /*1a8a0*/  @!P1 SYNCS.PHASECHK.TRANS64 P1, [R0+URZ+0x33470], R3 ;  /* 0x03347003000095a7 */ /* 0x000f24000802007f */
[----:B----4-:R-:W-:Y:S05]  /*1a8b0*/  @!P1 BRA `(.L_x_2530) ;  /* 0xfffffffc00f09947 */ /* 0x010fea000383ffff */
[----:B------:R-:W-:Y:S05]  /*1a8c0*/  BRA `(.L_x_2637) ;  /* 0xffffffb800647947 */ /* 0x000fea000383ffff */
.L_x_2532:
[----:B0-----:R0:W4:Y:S02]  /*1a8d0*/  SYNCS.PHASECHK.TRANS64.TRYWAIT P1, [R0+URZ+0x33460], R3 ;  /* 0x03346003000075a7 */ /* 0x001124000802017f */
[----:B----4-:R-:W-:Y:S05]  /*1a8e0*/  @!P1 NANOSLEEP.SYNCS 0x989680 ;  /* 0x009896800000995d */ /* 0x010fea0003900000 */
[----:B------:R-:W4:Y:S02]  /*1a8f0*/  @!P1 SYNCS.PHASECHK.TRANS64 P1, [R0+URZ+0x33460], R3 ;  /* 0x03346003000095a7 */ /* 0x000f24000802007f */
[----:B----4-:R-:W-:Y:S05]  /*1a900*/  @!P1 BRA `(.L_x_2532) ;  /* 0xfffffffc00f09947 */ /* 0x010fea000383ffff */
[----:B------:R-:W-:Y:S05]  /*1a910*/  BRA `(.L_x_2638) ;  /* 0xffffffb800747947 */ /* 0x000fea000383ffff */
.L_x_2540:
[----:B0-----:R0:W2:Y:S02]  /*1a920*/  SYNCS.PHASECHK.TRANS64.TRYWAIT P1, [R3+URZ+0x33470], R0 ;  /* 0x03347000030075a7 */ /* 0x0010a4000802017f */
[----:B--2---:R-:W-:Y:S05]  /*1a930*/  @!P1 NANOSLEEP.SYNCS 0x989680 ;  /* 0x009896800000995d */ /* 0x004fea0003900000 */
[----:B------:R-:W2:Y:S02]  /*1a940*/  @!P1 SYNCS.PHASECHK.TRANS64 P1, [R3+URZ+0x33470], R0 ;  /* 0x03347000030095a7 */ /* 0x000ea4000802007f */
[----:B--2---:R-:W-:Y:S05]  /*1a950*/  @!P1 BRA `(.L_x_2540) ;  /* 0xfffffffc00f09947 */ /* 0x004fea000383ffff */
[----:B------:R-:W-:Y:S05]  /*1a960*/  BRA `(.L_x_2639) ;  /* 0xffffffc000a47947 */ /* 0x000fea000383ffff */
.L_x_2542:
[----:B0-----:R0:W2:Y:S02]  /*1a970*/  SYNCS.PHASECHK.TRANS64.TRYWAIT P1, [R3+URZ+0x33460], R0 ;  /* 0x03346000030075a7 */ /* 0x0010a4000802017f */
[----:B--2---:R-:W-:Y:S05]  /*1a980*/  @!P1 NANOSLEEP.SYNCS 0x989680 ;  /* 0x009896800000995d */ /* 0x004fea0003900000 */
[----:B------:R-:W2:Y:S02]  /*1a990*/  @!P1 SYNCS.PHASECHK.TRANS64 P1, [R3+URZ+0x33460], R0 ;  /* 0x03346000030095a7 */ /* 0x000ea4000802007f */
[----:B--2---:R-:W-:Y:S05]  /*1a9a0*/  @!P1 BRA `(.L_x_2542) ;  /* 0xfffffffc00f09947 */ /* 0x004fea000383ffff */
[----:B------:R-:W-:Y:S05]  /*1a9b0*/  BRA `(.L_x_2640) ;  /* 0xffffffc000b07947 */ /* 0x000fea000383ffff */
.L_x_2556:
[----:B0-----:R0:W2:Y:S02]  /*1a9c0*/  SYNCS.PHASECHK.TRANS64.TRYWAIT P0, [R5+URZ+0x33420], R0 ;  /* 0x03342000050075a7 */ /* 0x0010a4000800017f */
[----:B--2---:R-:W-:Y:S05]  /*1a9d0*/  @!P0 NANOSLEEP.SYNCS 0x989680 ;  /* 0x009896800000895d */ /* 0x004fea0003900000 */
[----:B------:R-:W2:Y:S02]  /*1a9e0*/  @!P0 SYNCS.PHASECHK.TRANS64 P0, [R5+URZ+0x33420], R0 ;  /* 0x03342000050085a7 */ /* 0x000ea4000800007f */
[----:B--2---:R-:W-:Y:S05]  /*1a9f0*/  @!P0 BRA `(.L_x_2556) ;  /* 0xfffffffc00f08947 */ /* 0x004fea000383ffff */
[----:B------:R-:W-:Y:S05]  /*1aa00*/  BRA `(.L_x_2641) ;  /* 0xffffffd4009c7947 */ /* 0x000fea000383ffff */
.L_x_2557:
        /* <DEDUP_REMOVED lines=9> */
[----:B-1----:R1:W2:Y:S02]  /*1aaa0*/  SHFL.IDX P6, R14, R13, R12, R11 ;  /* 0x0000000c0d0e7389 */ /* 0x0022a400000c000b */
[----:B0123--:R-:W-:Y:S01]  /*1aab0*/  ENDCOLLECTIVE ;  /* 0x000000000000791b */ /* 0x00ffe20003800000 */
.L_x_2643:
[----:B------:R-:W-:Y:S05]  /*1aac0*/  BSYNC B0 ;  /* 0x0000000000007941 */ /* 0x000fea0003800000 */
.L_x_2642:
[----:B------:R-:W-:Y:S05]  /*1aad0*/  BRA `(.L_x_2644) ;  /* 0xffffffd400847947 */ /* 0x000fea000383ffff */
.L_x_2560:
[----:B------:R-:W-:Y:S01]  /*1aae0*/  BSSY B1, `(.L_x_2645) ;  /* 0x0000006000017945 */ /* 0x000fe20003800000 */
[----:B------:R-:W-:-:S07]  /*1aaf0*/  IMAD.MOV.U32 R15, RZ, RZ, -0x1 ;  /* 0xffffffffff0f7424 */ /* 0x000fce00078e00ff */
[----:B0--3--:R-:W-:Y:S05]  /*1ab00*/  WARPSYNC.COLLECTIVE R15, `(.L_x_2646) ;  /* 0x000000000f0c7348 */ /* 0x009fea0003c00000 */
[----:B------:R-:W-:Y:S02]  /*1ab10*/  ELECT P6, UR62, PT ;  /* 0x00000000003e782f */ /* 0x000fe400038c0000 */
[----:B------:R-:W-:Y:S01]  /*1ab20*/  MOV R14, UR62 ;  /* 0x0000003e000e7c02 */ /* 0x000fe20008000f00 */
[----:B0--3--:R-:W-:Y:S10]  /*1ab30*/  ENDCOLLECTIVE ;  /* 0x000000000000791b */ /* 0x009ff40003800000 */
.L_x_2646:
[----:B------:R-:W-:Y:S05]  /*1ab40*/  BSYNC B1 ;  /* 0x0000000000017941 */ /* 0x000fea0003800000 */
.L_x_2645:
[----:B------:R-:W-:Y:S05]  /*1ab50*/  BRA `(.L_x_2647) ;  /* 0xffffffd4007c7947 */ /* 0x000fea000383ffff */
.L_x_2562:
[----:B0-----:R0:W1:Y:S02]  /*1ab60*/  SYNCS.PHASECHK.TRANS64.TRYWAIT P1, [R3+URZ+0x33440], R2 ;  /* 0x03344002030075a7 */ /* 0x001064000802017f */
[----:B-1----:R-:W-:Y:S05]  /*1ab70*/  @!P1 NANOSLEEP.SYNCS 0x989680 ;  /* 0x009896800000995d */ /* 0x002fea0003900000 */
[----:B------:R-:W1:Y:S02]  /*1ab80*/  @!P1 SYNCS.PHASECHK.TRANS64 P1, [R3+URZ+0x33440], R2 ;  /* 0x03344002030095a7 */ /* 0x000e64000802007f */
[----:B-1----:R-:W-:Y:S05]  /*1ab90*/  @!P1 BRA `(.L_x_2562) ;  /* 0xfffffffc00f09947 */ /* 0x002fea000383ffff */
[----:B------:R-:W-:Y:S05]  /*1aba0*/  BRA `(.L_x_2648) ;  /* 0xffffffd4009c7947 */ /* 0x000fea000383ffff */
.L_x_2564:
[----:B-1----:R1:W2:Y:S02]  /*1abb0*/  SYNCS.PHASECHK.TRANS64.TRYWAIT P1, [R5+URZ+0x33440], R0 ;  /* 0x03344000050075a7 */ /* 0x0022a4000802017f */
[----:B--2---:R-:W-:Y:S05]  /*1abc0*/  @!P1 NANOSLEEP.SYNCS 0x989680 ;  /* 0x009896800000995d */ /* 0x004fea0003900000 */
[----:B------:R-:W2:Y:S02]  /*1abd0*/  @!P1 SYNCS.PHASECHK.TRANS64 P1, [R5+URZ+0x33440], R0 ;  /* 0x03344000050095a7 */ /* 0x000ea4000802007f */
[----:B--2---:R-:W-:Y:S05]  /*1abe0*/  @!P1 BRA `(.L_x_2564) ;  /* 0xfffffffc00f09947 */ /* 0x004fea000383ffff */
[----:B------:R-:W-:Y:S05]  /*1abf0*/  BRA `(.L_x_2649) ;  /* 0xffffffd400a87947 */ /* 0x000fea000383ffff */
.L_x_2566:
[----:B--2---:R2:W4:Y:S02]  /*1ac00*/  SYNCS.PHASECHK.TRANS64.TRYWAIT P1, [R3+URZ+0x33460], R2 ;  /* 0x03346002030075a7 */ /* 0x004524000802017f */
[----:B----4-:R-:W-:Y:S05]  /*1ac10*/  @!P1 NANOSLEEP.SYNCS 0x989680 ;  /* 0x009896800000995d */ /* 0x010fea0003900000 */
[----:B------:R-:W4:Y:S02]  /*1ac20*/  @!P1 SYNCS.PHASECHK.TRANS64 P1, [R3+URZ+0x33460], R2 ;  /* 0x03346002030095a7 */ /* 0x000f24000802007f */
[----:B----4-:R-:W-:Y:S05]  /*1ac30*/  @!P1 BRA `(.L_x_2566) ;  /* 0xfffffffc00f09947 */ /* 0x010fea000383ffff */
[----:B------:R-:W-:Y:S05]  /*1ac40*/  BRA `(.L_x_2650) ;  /* 0xffffffd400a47947 */ /* 0x000fea000383ffff */
.L_x_2568:
[----:B----4-:R4:W0:Y:S02]  /*1ac50*/  SYNCS.PHASECHK.TRANS64.TRYWAIT P1, [R5+URZ+0x33460], R0 ;  /* 0x03346000050075a7 */ /* 0x010824000802017f */
[----:B0-----:R-:W-:Y:S05]  /*1ac60*/  @!P1 NANOSLEEP.SYNCS 0x989680 ;  /* 0x009896800000995d */ /* 0x001fea0003900000 */
[----:B------:R-:W0:Y:S02]  /*1ac70*/  @!P1 SYNCS.PHASECHK.TRANS64 P1, [R5+URZ+0x33460], R0 ;  /* 0x03346000050095a7 */ /* 0x000e24000802007f */
[----:B0-----:R-:W-:Y:S05]  /*1ac80*/  @!P1 BRA `(.L_x_2568) ;  /* 0xfffffffc00f09947 */ /* 0x001fea000383ffff */
[----:B------:R-:W-:Y:S05]  /*1ac90*/  BRA `(.L_x_2651) ;  /* 0xffffffd400a07947 */ /* 0x000fea000383ffff */
.L_x_2570:
[----:B------:R0:W0:Y:S02]  /*1aca0*/  SYNCS.PHASECHK.TRANS64.TRYWAIT P1, [R3+URZ+0x33480], R2 ;  /* 0x03348002030075a7 */ /* 0x000024000802017f */
[----:B0-----:R-:W-:Y:S05]  /*1acb0*/  @!P1 NANOSLEEP.SYNCS 0x989680 ;  /* 0x009896800000995d */ /* 0x001fea0003900000 */
[----:B------:R-:W0:Y:S02]  /*1acc0*/  @!P1 SYNCS.PHASECHK.TRANS64 P1, [R3+URZ+0x33480], R2 ;  /* 0x03348002030095a7 */ /* 0x000e24000802007f */
[----:B0-----:R-:W-:Y:S05]  /*1acd0*/  @!P1 BRA `(.L_x_2570) ;  /* 0xfffffffc00f09947 */ /* 0x001fea000383ffff */
[----:B------:R-:W-:Y:S05]  /*1ace0*/  BRA `(.L_x_2652) ;  /* 0xffffffd4009c7947 */ /* 0x000fea000383ffff */
.L_x_2653:
        /* <DEDUP_REMOVED lines=9> */
.L_x_3253:


//--------------------- .text._ZN7cutlass13device_kernelIN5flash11enable_sm90INS1_16FlashAttnFwdSm90INS1_25CollectiveMainloopFwdSm90ILi2EN4cute5tupleIJNS5_1CILi1EEES8_S8_EEENS6_IJNS7_ILi128EEENS7_ILi160EEENS7_ILi192EEEEEELi192ENS_12float_e4m3_tEfNS_4arch4Sm90ELb1ELb0ELb1ELb1ELb1ELb1ELb0ELb1ELb1ELb1ELb0ELb0EEENS1_21CollectiveEpilogueFwdINS6_IJSA_SC_SB_EEES9_NS_10bfloat16_tESG_Li256ELb1ELb1ELb0ELb1EEENS1_36VarlenDynamicPersistentTileSchedulerILi128ELi160ELi256ELi128ELb0ELb1ELb1ELb1ELb1ELb1EEEEEEEEEvNT_6ParamsE --------------------------
	.section	.text._ZN7cutlass13device_kernelIN5flash11enable_sm90INS1_16FlashAttnFwdSm90INS1_25CollectiveMainloopFwdSm90ILi2EN4cute5tupleIJNS5_1CILi1EEES8_S8_EEENS6_IJNS7_ILi128EEENS7_ILi160EEENS7_ILi192EEEEEELi192ENS_12float_e4m3_tEfNS_4arch4Sm90ELb1ELb0ELb1ELb1ELb1ELb1ELb0ELb1ELb1ELb1ELb0ELb0EEENS1_21CollectiveEpilogueFwdINS6_IJSA_SC_SB_EEES9_NS_10bfloat16_tESG_Li256ELb1ELb1ELb0ELb1EEENS1_36VarlenDynamicPersistentTileSchedulerILi128ELi160ELi256ELi128ELb0ELb1ELb1ELb1ELb1ELb1EEEEEEEEEvNT_6ParamsE,"ax",@progbits
	.align	128
.text._ZN7cutlass13device_kernelIN5flash11enable_sm90INS1_16FlashAttnFwdSm90INS1_25CollectiveMainloopFwdSm90ILi2EN4cute5tupleIJNS5_1CILi1EEES8_S8_EEENS6_IJNS7_ILi128EEENS7_ILi160EEENS7_ILi192EEEEEELi192ENS_12float_e4m3_tEfNS_4arch4Sm90ELb1ELb0ELb1ELb1ELb1ELb1ELb0ELb1ELb1ELb1ELb0ELb0EEENS1_21CollectiveEpilogueFwdINS6_IJSA_SC_SB_EEES9_NS_10bfloat16_tESG_Li256ELb1ELb1ELb0ELb1EEENS1_36VarlenDynamicPersistentTileSchedulerILi128ELi160ELi256ELi128ELb0ELb1ELb1ELb1ELb1ELb1EEEEEEEEEvNT_6ParamsE:
        .type           _ZN7cutlass13device_kernelIN5flash11enable_sm90INS1_16FlashAttnFwdSm90INS1_25CollectiveMainloopFwdSm90ILi2EN4cute5tupleIJNS5_1CILi1EEES8_S8_EEENS6_IJNS7_ILi128EEENS7_ILi160EEENS7_ILi192EEEEEELi192ENS_12float_e4m3_tEfNS_4arch4Sm90ELb1ELb0ELb1ELb1ELb1ELb1ELb0ELb1ELb1ELb1ELb0ELb0EEENS1_21CollectiveEpilogueFwdINS6_IJSA_SC_SB_EEES9_NS_10bfloat16_tESG_Li256ELb1ELb1ELb0ELb1EEENS1_36VarlenDynamicPersistentTileSchedulerILi128ELi160ELi256ELi128ELb0ELb1ELb1ELb1ELb1ELb1EEEEEEEEEvNT_6ParamsE,@function
        .size           _ZN7cutlass13device_kernelIN5flash11enable_sm90INS1_16FlashAttnFwdSm90INS1_25CollectiveMainloopFwdSm90ILi2EN4cute5tupleIJNS5_1CILi1EEES8_S8_EEENS6_IJNS7_ILi128EEENS7_ILi160EEENS7_ILi192EEEEEELi192ENS_12float_e4m3_tEfNS_4arch4Sm90ELb1ELb0ELb1ELb1ELb1ELb1ELb0ELb1ELb1ELb1ELb0ELb0EEENS1_21CollectiveEpilogueFwdINS6_IJSA_SC_SB_EEES9_NS_10bfloat16_tESG_Li256ELb1ELb1ELb0ELb1EEENS1_36VarlenDynamicPersistentTileSchedulerILi128ELi160ELi256ELi128ELb0ELb1ELb1ELb1ELb1ELb1EEEEEEEEEvNT_6ParamsE,(.L_x_3254 - _ZN7cutlass13device_kernelIN5flash11enable_sm90INS1_16FlashAttnFwdSm90INS1_25CollectiveMainloopFwdSm90ILi2EN4cute5tupleIJNS5_1CILi1EEES8_S8_EEENS6_IJNS7_ILi128EEENS7_ILi160EEENS7_ILi192EEEEEELi192ENS_12float_e4m3_tEfNS_4arch4Sm90ELb1ELb0ELb1ELb1ELb1ELb1ELb0ELb1ELb1ELb1ELb0ELb0EEENS1_21CollectiveEpilogueFwdINS6_IJSA_SC_SB_EEES9_NS_10bfloat16_tESG_Li256ELb1ELb1ELb0ELb1EEENS1_36VarlenDynamicPersistentTileSchedulerILi128ELi160ELi256ELi128ELb0ELb1ELb1ELb1ELb1ELb1EEEEEEEEEvNT_6ParamsE)
        .other          _ZN7cutlass13device_kernelIN5flash11enable_sm90INS1_16FlashAttnFwdSm90INS1_25CollectiveMainloopFwdSm90ILi2EN4cute5tupleIJNS5_1CILi1EEES8_S8_EEENS6_IJNS7_ILi128EEENS7_ILi160EEENS7_ILi192EEEEEELi192ENS_12float_e4m3_tEfNS_4arch4Sm90ELb1ELb0ELb1ELb1ELb1ELb1ELb0ELb1ELb1ELb1ELb0ELb0EEENS1_21CollectiveEpilogueFwdINS6_IJSA_SC_SB_EEES9_NS_10bfloat16_tESG_Li256ELb1ELb1ELb0ELb1EEENS1_36VarlenDynamicPersistentTileSchedulerILi128ELi160ELi256ELi128ELb0ELb1ELb1ELb1ELb1ELb1EEEEEEEEEvNT_6ParamsE,@"STO_CUDA_ENTRY STV_DEFAULT"
_ZN7cutlass13device_kernelIN5flash11enable_sm90INS1_16FlashAttnFwdSm90INS1_25CollectiveMainloopFwdSm90ILi2EN4cute5tupleIJNS5_1CILi1EEES8_S8_EEENS6_IJNS7_ILi128EEENS7_ILi160EEENS7_ILi192EEEEEELi192ENS_12float_e4m3_tEfNS_4arch4Sm90ELb1ELb0ELb1ELb1ELb1ELb1ELb0ELb1ELb1ELb1ELb0ELb0EEENS1_21CollectiveEpilogueFwdINS6_IJSA_SC_SB_EEES9_NS_10bfloat16_tESG_Li256ELb1ELb1ELb0ELb1EEENS1_36VarlenDynamicPersistentTileSchedulerILi128ELi160ELi256ELi128ELb0ELb1ELb1ELb1ELb1ELb1EEEEEEEEEvNT_6ParamsE:
        /* <DEDUP_REMOVED lines=18> */
.L_x_2655:
[----:B------:R-:W-:Y:S05]  /*0120*/  BSYNC B0 ;  /* 0x0000000000007941 */ /* 0x000fea0003800000 */
.L_x_2654:
        /* <DEDUP_REMOVED lines=41> */
.L_x_2656:
        /* <DEDUP_REMOVED lines=22> */
.L_x_2657:
        /* <DEDUP_REMOVED lines=18> */
.L_x_2658:
        /* <DEDUP_REMOVED lines=22> */
.L_x_2659:
        /* <DEDUP_REMOVED lines=23> */
.L_x_2660:
        /* <DEDUP_REMOVED lines=8> */
.L_x_2663:
[----:B------:R-:W-:-:S08]  /*0990*/  NOP ;  /* 0x0000000000007918 */ /* 0x000fd00000000000 */
[----:B------:R-:W0:Y:S02]  /*09a0*/  USETMAXREG.TRY_ALLOC.CTAPOOL UP0, 0xe8 ;  /* 0x000000e8000079c8 */ /* 0x000e240008000600 */
[----:B0-----:R-:W-:-:S13]  /*09b0*/  PLOP3.LUT P0, PT, PT, PT, UP0, 0x80, 0x0 ;  /* 0x000000000000781c */ /* 0x001fda0003f0f008 */
[----:B------:R-:W-:Y:S05]  /*09c0*/  @!P0 BRA `(.L_x_2663) ;  /* 0xfffffffc00f08947 */ /* 0x000fea000383ffff */
[----:B------:R-:W2:Y:S01]  /*09d0*/  LDL.LU R0, [R1+0x44] ;  /* 0x0000440001007983 */ /* 0x000ea20000300800 */
[----:B------:R-:W0:Y:S01]  /*09e0*/  S2R R2, SR_TID.X ;  /* 0x0000000000027919 */ /* 0x000e220000002100 */
[----:B------:R-:W1:Y:S01]  /*09f0*/  S2UR UR38, SR_CgaCtaId ;  /* 0x00000000002679c3 */ /* 0x000e620000008800 */
[----:B------:R-:W-:Y:S01]  /*0a00*/  UMOV UR4, 0x400 ;  /* 0x0000040000047882 */ /* 0x000fe20000000000 */
[----:B0-----:R-:W-:-:S06]  /*0a10*/  SHF.R.U32.HI R2, RZ, 0x7, R2 ;  /* 0x00000007ff027819 */ /* 0x001fcc0000011602 */
[----:B------:R-:W-:Y:S06]  /*0a20*/  BAR.ARV 0x8, 0x180 ;  /* 0x0206000000007b1d */ /* 0x000fec0000002000 */
[----:B------:R-:W-:-:S13]  /*0a30*/  ISETP.NE.AND P0, PT, R2, 0x1, PT ;  /* 0x000000010200780c */ /* 0x000fda0003f05270 */
[----:B------:R-:W-:Y:S08]  /*0a40*/  @!P0 BAR.ARV 0x9, 0x100 ;  /* 0x0244000000008b1d */ /* 0x000ff00000002000 */
[----:B------:R-:W-:Y:S01]  /*0a50*/  BAR.SYNC.DEFER_BLOCKING 0x5, 0x180 ;  /* 0x0146000000007b1d */ /* 0x000fe20000010000 */
[----:B-1----:R-:W-:-:S06]  /*0a60*/  ULEA UR4, UR38, UR4, 0x18 ;  /* 0x0000000426047291 */ /* 0x002fcc000f8ec03f */
[----:B------:R-:W-:Y:S01]  /*0a70*/  IMAD.U32 R18, RZ, RZ, UR4 ;  /* 0x00000004ff127e24 */ /* 0x000fe2000f8e00ff */
[----:B------:R-:W-:-:S04]  /*0a80*/  ULDC UR4, c[0x0][0xc3c] ;  /* 0x00030f0000047ab9 */ /* 0x000fc80000000800 */
[----:B------:R-:W0:Y:S01]  /*0a90*/  LDS.128 R20, [R18+0x334d0] ;  /* 0x0334d00012147984 */ /* 0x000e220000000c00 */
[----:B------:R-:W-:Y:S06]  /*0aa0*/  BAR.ARV 0x4, 0x180 ;  /* 0x0106000000007b1d */ /* 0x000fec0000002000 */
[----:B--2---:R-:W-:-:S04]  /*0ab0*/  LOP3.LUT R0, R0, 0xfffffff7, RZ, 0xc0, !PT ;  /* 0xfffffff700007812 */ /* 0x004fc800078ec0ff */
[----:B------:R-:W-:-:S05]  /*0ac0*/  @P0 LOP3.LUT R0, R0, 0x8, RZ, 0xfc, !PT ;  /* 0x0000000800000812 */ /* 0x000fca00078efcff */
[----:B------:R1:W-:Y:S01]  /*0ad0*/  STL [R1+0x44], R0 ;  /* 0x0000440001007387 */ /* 0x0003e20000100800 */
[----:B0-----:R-:W-:-:S13]  /*0ae0*/  ISETP.GE.AND P0, PT, R23, UR4, PT ;  /* 0x0000000417007c0c */ /* 0x001fda000bf06270 */
[----:B-1----:R-:W-:Y:S05]  /*0af0*/  @P0 BRA `(.L_x_2664) ;  /* 0x0000030800380947 */ /* 0x002fea0003800000 */
[----:B------:R-:W0:Y:S01]  /*0b00*/  S2R R0, SR_TID.X ;  /* 0x0000000000007919 */ /* 0x000e220000002100 */
[----:B------:R-:W-:Y:S01]  /*0b10*/  R2UR UR48, R18 ;  /* 0x00000000123072ca */ /* 0x000fe200000e0000 */
[----:B------:R-:W-:Y:S01]  /*0b20*/  IMAD.MOV.U32 R223, RZ, RZ, RZ ;  /* 0x000000ffffdf7224 */ /* 0x000fe200078e00ff */
[----:B------:R-:W-:Y:S01]  /*0b30*/  MOV R19, RZ ;  /* 0x000000ff00137202 */ /* 0x000fe20000000f00 */
[----:B------:R-:W-:Y:S01]  /*0b40*/  ULOP3.LUT UR49, UR36, 0x1, URZ, 0xfc, !UPT ;  /* 0x0000000124317892 */ /* 0x000fe2000f8efc3f */
[----:B------:R-:W-:-:S09]  /*0b50*/  UMOV UR37, URZ ;  /* 0x0000003f00257c82 */ /* 0x000fd20008000000 */
[----:B------:R-:W-:Y:S01]  /*0b60*/  UIADD3 UR48, UR48, 0x1e200, URZ ;  /* 0x0001e20030307890 */ /* 0x000fe2000fffe03f */
[----:B0-----:R-:W-:-:S05]  /*0b70*/  VIADD R0, R0, 0xffffff80 ;  /* 0xffffff8000007836 */ /* 0x001fca0000000000 */
[----:B------:R-:W-:Y:S02]  /*0b80*/  SHF.R.S32.HI R3, RZ, 0x1f, R0 ;  /* 0x0000001fff037819 */ /* 0x000fe40000011400 */
[-C--:B------:R-:W-:Y:S02]  /*0b90*/  LEA.HI R8, R0, R0.reuse, RZ, 0x1 ;  /* 0x0000000000087211 */ /* 0x080fe400078f08ff */
[CC--:B------:R-:W-:Y:S02]  /*0ba0*/  LEA.HI R5, R3.reuse, R0.reuse, RZ, 0x5 ;  /* 0x0000000003057211 */ /* 0x0c0fe400078f28ff */
[CC--:B------:R-:W-:Y:S02]  /*0bb0*/  LEA.HI R2, R3.reuse, R0.reuse, RZ, 0x7 ;  /* 0x0000000003027211 */ /* 0x0c0fe400078f38ff */
[-C--:B------:R-:W-:Y:S01]  /*0bc0*/  LEA.HI R4, R3, R0.reuse, RZ, 0x4 ;  /* 0x0000000003047211 */ /* 0x080fe200078f20ff */
[----:B------:R-:W-:Y:S01]  /*0bd0*/  IMAD.SHL.U32 R6, R5, 0x20, RZ ;  /* 0x0000002005067824 */ /* 0x000fe200078e00ff */
[----:B------:R-:W-:-:S02]  /*0be0*/  LEA.HI R9, R3, R0, RZ, 0x2 ;  /* 0x0000000003097211 */ /* 0x000fc400078f10ff */
[----:B------:R-:W-:Y:S02]  /*0bf0*/  LOP3.LUT R5, R2, 0xffffff80, RZ, 0xc0, !PT ;  /* 0xffffff8002057812 */ /* 0x000fe400078ec0ff */
[----:B------:R-:W-:Y:S02]  /*0c00*/  LOP3.LUT R3, R4, 0x3fffff0, RZ, 0xc0, !PT ;  /* 0x03fffff004037812 */ /* 0x000fe400078ec0ff */
[----:B------:R-:W-:Y:S01]  /*0c10*/  LOP3.LUT R11, R9, 0xfffffffc, RZ, 0xc0, !PT ;  /* 0xfffffffc090b7812 */ /* 0x000fe200078ec0ff */
[----:B------:R-:W-:Y:S01]  /*0c20*/  IMAD.IADD R10, R0, 0x1, -R5 ;  /* 0x00000001000a7824 */ /* 0x000fe200078e0a05 */
[----:B------:R-:W-:Y:S01]  /*0c30*/  LOP3.LUT R7, R8, 0xfffffffe, RZ, 0xc0, !PT ;  /* 0xfffffffe08077812 */ /* 0x000fe200078ec0ff */
[----:B------:R-:W-:Y:S01]  /*0c40*/  IMAD.IADD R5, R0, 0x1, -R3 ;  /* 0x0000000100057824 */ /* 0x000fe200078e0a03 */
[----:B------:R-:W-:Y:S01]  /*0c50*/  LOP3.LUT R6, R6, 0xfffffc00, RZ, 0xc0, !PT ;  /* 0xfffffc0006067812 */ /* 0x000fe200078ec0ff */
[C---:B------:R-:W-:Y:S01]  /*0c60*/  IMAD.IADD R11, R0.reuse, 0x1, -R11 ;  /* 0x00000001000b7824 */ /* 0x040fe200078e0a0b */
[----:B------:R-:W-:-:S02]  /*0c70*/  IADD3 R16, R0, -R7, RZ ;  /* 0x8000000700107210 */ /* 0x000fc40007ffe0ff */
[--C-:B------:R-:W-:Y:S01]  /*0c80*/  SHF.R.S32.HI R0, RZ, 0x2, R9.reuse ;  /* 0x00000002ff007819 */ /* 0x100fe20000011409 */
[----:B------:R-:W-:Y:S01]  /*0c90*/  IMAD R7, R5, 0x40, R6 ;  /* 0x0000004005077824 */ /* 0x000fe200078e0206 */
[----:B------:R-:W-:Y:S02]  /*0ca0*/  SHF.R.S32.HI R9, RZ, 0x1f, R9 ;  /* 0x0000001fff097819 */ /* 0x000fe40000011409 */
[----:B------:R-:W-:Y:S02]  /*0cb0*/  SHF.R.S32.HI R12, RZ, 0x1, R8 ;  /* 0x00000001ff0c7819 */ /* 0x000fe40000011408 */
[----:B------:R-:W-:Y:S02]  /*0cc0*/  LEA.HI R9, R9, R0, RZ, 0x2 ;  /* 0x0000000009097211 */ /* 0x000fe400078f10ff */
[----:B------:R-:W-:Y:S02]  /*0cd0*/  SHF.R.S32.HI R5, RZ, 0x4, R4 ;  /* 0x00000004ff057819 */ /* 0x000fe40000011404 */
[----:B------:R-:W-:-:S02]  /*0ce0*/  LOP3.LUT R9, R9, 0xfffffffc, RZ, 0xc0, !PT ;  /* 0xfffffffc09097812 */ /* 0x000fc400078ec0ff */
[----:B------:R-:W-:Y:S02]  /*0cf0*/  SHF.R.S32.HI R3, RZ, 0x7, R2 ;  /* 0x00000007ff037819 */ /* 0x000fe40000011402 */
[----:B------:R-:W-:Y:S01]  /*0d00*/  LEA.HI R8, R8, R12, RZ, 0x1 ;  /* 0x0000000c08087211 */ /* 0x000fe200078f08ff */
[----:B------:R-:W-:Y:S01]  /*0d10*/  IMAD.IADD R9, R0, 0x1, -R9 ;  /* 0x0000000100097824 */ /* 0x000fe200078e0a09 */
[----:B------:R-:W-:Y:S02]  /*0d20*/  LEA.HI R4, R4, R5, RZ, 0x1 ;  /* 0x0000000504047211 */ /* 0x000fe400078f08ff */
[----:B------:R-:W-:Y:S01]  /*0d30*/  LEA.HI R2, R2, R3, RZ, 0x1 ;  /* 0x0000000302027211 */ /* 0x000fe200078f08ff */
[----:B------:R-:W-:Y:S01]  /*0d40*/  IMAD.SHL.U32 R9, R9, 0x80, RZ ;  /* 0x0000008009097824 */ /* 0x000fe200078e00ff */
[----:B------:R-:W-:Y:S02]  /*0d50*/  LOP3.LUT R8, R8, 0x3fffffe, RZ, 0xc0, !PT ;  /* 0x03fffffe08087812 */ /* 0x000fe400078ec0ff */
[----:B------:R-:W-:-:S02]  /*0d60*/  LEA.HI R0, R11, R11, RZ, 0x1 ;  /* 0x0000000b0b007211 */ /* 0x000fc400078f08ff */
[----:B------:R-:W-:Y:S01]  /*0d70*/  LOP3.LUT R4, R4, 0x1ffffffe, RZ, 0xc0, !PT ;  /* 0x1ffffffe04047812 */ /* 0x000fe200078ec0ff */
[----:B------:R-:W-:Y:S01]  /*0d80*/  IMAD.IADD R8, R12, 0x1, -R8 ;  /* 0x000000010c087824 */ /* 0x000fe200078e0a08 */
[----:B------:R-:W-:Y:S01]  /*0d90*/  LOP3.LUT R2, R2, 0x3fffffe, RZ, 0xc0, !PT ;  /* 0x03fffffe02027812 */ /* 0x000fe200078ec0ff */
[----:B------:R-:W-:Y:S01]  /*0da0*/  VIADD R12, R12, 0x80 ;  /* 0x000000800c0c7836 */ /* 0x000fe20000000000 */
[----:B------:R-:W-:Y:S01]  /*0db0*/  LOP3.LUT R6, R0, 0x1ffffffe, RZ, 0xc0, !PT ;  /* 0x1ffffffe00067812 */ /* 0x000fe200078ec0ff */
[----:B------:R-:W-:Y:S01]  /*0dc0*/  IMAD.IADD R4, R5, 0x1, -R4 ;  /* 0x0000000105047824 */ /* 0x000fe200078e0a04 */
[----:B------:R-:W-:Y:S01]  /*0dd0*/  IADD3 R2, R3, -R2, RZ ;  /* 0x8000000203027210 */ /* 0x000fe20007ffe0ff */
[----:B------:R-:W-:Y:S01]  /*0de0*/  IMAD R8, R5, 0x8, R8 ;  /* 0x0000000805087824 */ /* 0x000fe200078e0208 */
[----:B------:R-:W-:Y:S02]  /*0df0*/  SHF.R.S32.HI R3, RZ, 0x1f, R10 ;  /* 0x0000001fff037819 */ /* 0x000fe4000001140a */
[----:B------:R-:W-:Y:S01]  /*0e00*/  IADD3 R11, R11, -R6, RZ ;  /* 0x800000060b0b7210 */ /* 0x000fe20007ffe0ff */
[----:B------:R-:W-:Y:S01]  /*0e10*/  IMAD R6, R4, 0x8, R7 ;  /* 0x0000000804067824 */ /* 0x000fe200078e0207 */
[----:B------:R-:W-:-:S02]  /*0e20*/  SHF.R.S32.HI R7, RZ, 0x1f, R12 ;  /* 0x0000001fff077819 */ /* 0x000fc4000001140c */
[----:B------:R-:W-:Y:S02]  /*0e30*/  LEA.HI R0, R3, R10, RZ, 0x2 ;  /* 0x0000000a03007211 */ /* 0x000fe400078f10ff */
[----:B------:R0:W-:Y:S01]  /*0e40*/  STL [R1+0x70], R6 ;  /* 0x0000700601007387 */ /* 0x0001e20000100800 */
[----:B------:R-:W-:Y:S02]  /*0e50*/  LEA.HI R7, R7, R12, RZ, 0x3 ;  /* 0x0000000c07077211 */ /* 0x000fe400078f18ff */
[--C-:B------:R-:W-:Y:S02]  /*0e60*/  SHF.R.S32.HI R4, RZ, 0x2, R0.reuse ;  /* 0x00000002ff047819 */ /* 0x100fe40000011400 */
[----:B------:R-:W-:Y:S01]  /*0e70*/  SHF.R.S32.HI R5, RZ, 0x1f, R0 ;  /* 0x0000001fff057819 */ /* 0x000fe20000011400 */
[----:B------:R-:W-:Y:S01]  /*0e80*/  IMAD.SHL.U32 R7, R7, 0x40, RZ ;  /* 0x0000004007077824 */ /* 0x000fe200078e00ff */
[----:B------:R-:W-:Y:S02]  /*0e90*/  LOP3.LUT R13, R0, 0x7ffffffc, RZ, 0xc0, !PT ;  /* 0x7ffffffc000d7812 */ /* 0x000fe400078ec0ff */
[----:B------:R-:W-:-:S02]  /*0ea0*/  LEA.HI R5, R5, R4, RZ, 0x3 ;  /* 0x0000000405057211 */ /* 0x000fc400078f18ff */
[----:B0-----:R-:W-:Y:S02]  /*0eb0*/  LEA.HI R6, R12, R12, RZ, 0x1 ;  /* 0x0000000c0c067211 */ /* 0x001fe400078f08ff */
[----:B------:R-:W-:Y:S01]  /*0ec0*/  LEA.HI R3, R3, R10, RZ, 0x5 ;  /* 0x0000000a03037211 */ /* 0x000fe200078f28ff */
[----:B------:R-:W-:Y:S01]  /*0ed0*/  IMAD.IADD R10, R10, 0x1, -R13 ;  /* 0x000000010a0a7824 */ /* 0x000fe200078e0a0d */
[----:B------:R-:W-:Y:S02]  /*0ee0*/  LOP3.LUT R0, R6, 0x3fffffe, RZ, 0xc0, !PT ;  /* 0x03fffffe06007812 */ /* 0x000fe400078ec0ff */
[C---:B------:R-:W-:Y:S01]  /*0ef0*/  SHF.L.U32 R226, R16.reuse, 0x3, RZ ;  /* 0x0000000310e27819 */ /* 0x040fe200000006ff */
[----:B------:R-:W-:Y:S01]  /*0f00*/  IMAD.SHL.U32 R16, R16, 0x10, RZ ;  /* 0x0000001010107824 */ /* 0x000fe200078e00ff */
[----:B------:R-:W-:Y:S01]  /*0f10*/  LOP3.LUT R5, R5, 0xfffffff8, RZ, 0xc0, !PT ;  /* 0xfffffff805057812 */ /* 0x000fe200078ec0ff */
[----:B------:R-:W-:Y:S01]  /*0f20*/  IMAD.IADD R0, R12, 0x1, -R0 ;  /* 0x000000010c007824 */ /* 0x000fe200078e0a00 */
[----:B------:R-:W-:Y:S01]  /*0f30*/  LOP3.LUT R7, R7, 0xfffffe00, RZ, 0xc0, !PT ;  /* 0xfffffe0007077812 */ /* 0x000fe200078ec0ff */
[----:B------:R0:W-:Y:S01]  /*0f40*/  STL [R1+0x54], R10 ;  /* 0x0000540a01007387 */ /* 0x0001e20000100800 */
[----:B------:R-:W-:Y:S01]  /*0f50*/  SHF.R.S32.HI R3, RZ, 0x5, R3 ;  /* 0x00000005ff037819 */ /* 0x000fe20000011403 */
[----:B------:R-:W-:Y:S01]  /*0f60*/  IMAD.IADD R4, R4, 0x1, -R5 ;  /* 0x0000000104047824 */ /* 0x000fe200078e0a05 */
[----:B------:R-:W-:Y:S01]  /*0f70*/  LEA R0, R0, R7, 0x6 ;  /* 0x0000000700007211 */ /* 0x000fe200078e30ff */
[C---:B------:R-:W-:Y:S01]  /*0f80*/  VIADD R5, R226.reuse, 0x40 ;  /* 0x00000040e2057836 */ /* 0x040fe20000000000 */
[----:B------:R-:W-:Y:S01]  /*0f90*/  LOP3.LUT R13, R9, 0x180, RZ, 0xc0, !PT ;  /* 0x00000180090d7812 */ /* 0x000fe200078ec0ff */
[----:B------:R-:W-:Y:S01]  /*0fa0*/  IMAD R3, R3, 0x10, R4 ;  /* 0x0000001003037824 */ /* 0x000fe200078e0204 */
[----:B------:R-:W-:Y:S01]  /*0fb0*/  SHF.R.S32.HI R6, RZ, 0x1, R6 ;  /* 0x00000001ff067819 */ /* 0x000fe20000011406 */
[C---:B------:R-:W-:Y:S01]  /*0fc0*/  IMAD.IADD R225, R226.reuse, 0x1, R5 ;  /* 0x00000001e2e17824 */ /* 0x040fe200078e0205 */
[----:B------:R-:W-:Y:S01]  /*0fd0*/  SHF.R.U32.HI R12, RZ, 0x3, R13 ;  /* 0x00000003ff0c7819 */ /* 0x000fe2000001160d */
[----:B0-----:R-:W-:Y:S01]  /*0fe0*/  VIADD R10, R226, 0x20 ;  /* 0x00000020e20a7836 */ /* 0x001fe20000000000 */
[----:B------:R-:W-:Y:S01]  /*0ff0*/  IADD3 R222, R16, 0xa0, RZ ;  /* 0x000000a010de7810 */ /* 0x000fe20007ffe0ff */
[----:B------:R-:W-:Y:S01]  /*1000*/  IMAD R2, R2, 0x40, R3 ;  /* 0x0000004002027824 */ /* 0x000fe200078e0203 */
[----:B------:R-:W-:Y:S01]  /*1010*/  SHF.R.S32.HI R17, RZ, 0x1f, R16 ;  /* 0x0000001fff117819 */ /* 0x000fe20000011410 */
[C---:B------:R-:W-:Y:S01]  /*1020*/  IMAD.IADD R224, R226.reuse, 0x1, R10 ;  /* 0x00000001e2e07824 */ /* 0x040fe200078e020a */
[----:B------:R0:W-:Y:S01]  /*1030*/  STL [R1+0x20], R10 ;  /* 0x0000200a01007387 */ /* 0x0001e20000100800 */
[----:B------:R-:W-:-:S02]  /*1040*/  VIADD R3, R226, 0x10 ;  /* 0x00000010e2037836 */ /* 0x000fc40000000000 */
[C---:B------:R-:W-:Y:S01]  /*1050*/  VIADD R221, R16.reuse, 0x60 ;  /* 0x0000006010dd7836 */ /* 0x040fe20000000000 */
[----:B------:R1:W-:Y:S01]  /*1060*/  STL [R1+0x3c], R0 ;  /* 0x00003c0001007387 */ /* 0x0003e20000100800 */
[----:B------:R-:W-:Y:S02]  /*1070*/  VIADD R220, R16, 0x80 ;  /* 0x0000008010dc7836 */ /* 0x000fe40000000000 */
[----:B------:R-:W-:Y:S01]  /*1080*/  IMAD.SHL.U32 R6, R6, 0x80, RZ ;  /* 0x0000008006067824 */ /* 0x000fe200078e00ff */
[----:B------:R2:W-:Y:S01]  /*1090*/  STL [R1+0x1c], R5 ;  /* 0x00001c0501007387 */ /* 0x0005e20000100800 */
[----:B0-----:R-:W-:Y:S02]  /*10a0*/  SHF.L.U32 R10, R8, 0x6, RZ ;  /* 0x00000006080a7819 */ /* 0x001fe400000006ff */
[----:B-1----:R-:W-:-:S03]  /*10b0*/  SHF.R.S32.HI R0, RZ, 0x1f, R225 ;  /* 0x0000001fff007819 */ /* 0x002fc600000114e1 */
[----:B------:R-:W-:Y:S01]  /*10c0*/  STL [R1+0x34], R10 ;  /* 0x0000340a01007387 */ /* 0x000fe20000100800 */
[----:B--2---:R-:W-:-:S03]  /*10d0*/  SHF.R.S32.HI R5, RZ, 0x1f, R224 ;  /* 0x0000001fff057819 */ /* 0x004fc600000114e0 */
[----:B------:R-:W-:Y:S01]  /*10e0*/  STL [R1+0x2c], R13 ;  /* 0x00002c0d01007387 */ /* 0x000fe20000100800 */
[CC--:B------:R-:W-:Y:S02]  /*10f0*/  LEA.HI R7, R0.reuse, R225.reuse, RZ, 0x6 ;  /* 0x000000e100077211 */ /* 0x0c0fe400078f30ff */
[CC--:B------:R-:W-:Y:S01]  /*1100*/  LEA.HI R4, R5.reuse, R224.reuse, RZ, 0x6 ;  /* 0x000000e005047211 */ /* 0x0c0fe200078f30ff */
[----:B------:R-:W-:Y:S01]  /*1110*/  STL [R1+0x30], R12 ;  /* 0x0000300c01007387 */ /* 0x000fe20000100800 */
[----:B------:R-:W-:Y:S01]  /*1120*/  LEA.HI R5, R5, R224, RZ, 0x4 ;  /* 0x000000e005057211 */ /* 0x000fe200078f20ff */
[----:B------:R-:W-:Y:S01]  /*1130*/  IMAD.SHL.U32 R9, R7, 0x80, RZ ;  /* 0x0000008007097824 */ /* 0x000fe200078e00ff */
[----:B------:R-:W-:Y:S01]  /*1140*/  LEA.HI R229, R0, R225, RZ, 0x4 ;  /* 0x000000e100e57211 */ /* 0x000fe200078f20ff */
[----:B------:R-:W-:Y:S01]  /*1150*/  IMAD.SHL.U32 R4, R4, 0x80, RZ ;  /* 0x0000008004047824 */ /* 0x000fe200078e00ff */
[C---:B------:R-:W-:Y:S02]  /*1160*/  LOP3.LUT R0, R13.reuse, 0x30, R5, 0xf8, !PT ;  /* 0x000000300d007812 */ /* 0x040fe400078ef805 */
[----:B------:R-:W-:-:S02]  /*1170*/  LOP3.LUT R8, R13, 0x30, R229, 0xf8, !PT ;  /* 0x000000300d087812 */ /* 0x000fc400078ef8e5 */
[-C--:B------:R-:W-:Y:S01]  /*1180*/  LOP3.LUT R7, R0, R12.reuse, RZ, 0x3c, !PT ;  /* 0x0000000c00077212 */ /* 0x080fe200078e3cff */
[----:B------:R-:W-:Y:S01]  /*1190*/  IMAD R0, R11, 0x8, R2 ;  /* 0x000000080b007824 */ /* 0x000fe200078e0202 */
[----:B------:R-:W-:Y:S01]  /*11a0*/  LOP3.LUT R4, R4, 0xffffe000, RZ, 0xc0, !PT ;  /* 0xffffe00004047812 */ /* 0x000fe200078ec0ff */
[----:B------:R-:W-:Y:S01]  /*11b0*/  VIADD R2, R226, 0x50 ;  /* 0x00000050e2027836 */ /* 0x000fe20000000000 */
[----:B------:R-:W-:Y:S02]  /*11c0*/  LOP3.LUT R9, R9, 0xffffe000, RZ, 0xc0, !PT ;  /* 0xffffe00009097812 */ /* 0x000fe400078ec0ff */
[----:B------:R0:W-:Y:S01]  /*11d0*/  STL [R1+0x58], R0 ;  /* 0x0000580001007387 */ /* 0x0001e20000100800 */
[----:B------:R-:W-:Y:S02]  /*11e0*/  LOP3.LUT R8, R8, R12, RZ, 0x3c, !PT ;  /* 0x0000000c08087212 */ /* 0x000fe400078e3cff */
[----:B------:R-:W-:Y:S01]  /*11f0*/  IADD3 R7, R7, R10, R4 ;  /* 0x0000000a07077210 */ /* 0x000fe20007ffe004 */
[----:B------:R-:W-:Y:S01]  /*1200*/  STL [R1+0x14], RZ ;  /* 0x000014ff01007387 */ /* 0x000fe20000100800 */
[----:B------:R-:W-:-:S02]  /*1210*/  SHF.R.S32.HI R4, RZ, 0x1f, R220 ;  /* 0x0000001fff047819 */ /* 0x000fc400000114dc */
[----:B------:R-:W-:Y:S01]  /*1220*/  IADD3 R9, R8, R10, R9 ;  /* 0x0000000a08097210 */ /* 0x000fe20007ffe009 */
[----:B------:R-:W-:Y:S01]  /*1230*/  STL [R1], RZ ;  /* 0x000000ff01007387 */ /* 0x000fe20000100800 */
[----:B------:R-:W-:Y:S01]  /*1240*/  SHF.R.S32.HI R228, RZ, 0x4, R5 ;  /* 0x00000004ffe47819 */ /* 0x000fe20000011405 */
[----:B0-----:R-:W-:Y:S01]  /*1250*/  VIADD R0, R226, 0x30 ;  /* 0x00000030e2007836 */ /* 0x001fe20000000000 */
[----:B------:R-:W-:Y:S01]  /*1260*/  SHF.R.S32.HI R229, RZ, 0x4, R229 ;  /* 0x00000004ffe57819 */ /* 0x000fe200000114e5 */
[----:B------:R0:W-:Y:S04]  /*1270*/  STL [R1+0x18], R3 ;  /* 0x0000180301007387 */ /* 0x0001e80000100800 */
[----:B------:R1:W-:Y:S04]  /*1280*/  STL [R1+0x24], R0 ;  /* 0x0000240001007387 */ /* 0x0003e80000100800 */
[----:B------:R2:W-:Y:S01]  /*1290*/  STL [R1+0x28], R2 ;  /* 0x0000280201007387 */ /* 0x0005e20000100800 */
[----:B0-----:R-:W-:-:S02]  /*12a0*/  SHF.R.S32.HI R3, RZ, 0x1f, R221 ;  /* 0x0000001fff037819 */ /* 0x001fc400000114dd */
[----:B-1----:R-:W-:-:S03]  /*12b0*/  LOP3.LUT R0, R13, 0x30, R16, 0xf8, !PT ;  /* 0x000000300d007812 */ /* 0x002fc600078ef810 */
[----:B------:R0:W-:Y:S01]  /*12c0*/  STL [R1+0xc], R3 ;  /* 0x00000c0301007387 */ /* 0x0001e20000100800 */
[----:B--2---:R-:W-:-:S03]  /*12d0*/  SHF.R.S32.HI R2, RZ, 0x1f, R222 ;  /* 0x0000001fff027819 */ /* 0x004fc600000114de */
[----:B------:R-:W-:Y:S04]  /*12e0*/  STL [R1+0x8], R4 ;  /* 0x0000080401007387 */ /* 0x000fe80000100800 */
[----:B------:R1:W-:Y:S01]  /*12f0*/  STL [R1+0x4], R2 ;  /* 0x0000040201007387 */ /* 0x0003e20000100800 */
[----:B0-----:R-:W-:Y:S02]  /*1300*/  LOP3.LUT R3, R0, R12, RZ, 0x3c, !PT ;  /* 0x0000000c00037212 */ /* 0x001fe400078e3cff */
[----:B------:R-:W-:Y:S02]  /*1310*/  LOP3.LUT R0, R6, 0x180, RZ, 0xc0, !PT ;  /* 0x0000018006007812 */ /* 0x000fe400078ec0ff */
[----:B------:R-:W-:-:S03]  /*1320*/  IADD3 R3, R18, R10, R3 ;  /* 0x0000000a12037210 */ /* 0x000fc60007ffe003 */
[----:B------:R0:W-:Y:S01]  /*1330*/  STL [R1+0x38], R0 ;  /* 0x0000380001007387 */ /* 0x0001e20000100800 */
[----:B-1----:R-:W-:-:S03]  /*1340*/  IADD3 R2, R18, R7, RZ ;  /* 0x0000000712027210 */ /* 0x002fc60007ffe0ff */
[----:B------:R1:W-:Y:S04]  /*1350*/  STL [R1+0x6c], R3 ;  /* 0x00006c0301007387 */ /* 0x0003e80000100800 */
[----:B------:R1:W-:Y:S01]  /*1360*/  STL [R1+0x68], R2 ;  /* 0x0000680201007387 */ /* 0x0003e20000100800 */
[----:B0-----:R-:W-:-:S05]  /*1370*/  IMAD.IADD R0, R18, 0x1, R9 ;  /* 0x0000000112007824 */ /* 0x001fca00078e0209 */
[----:B------:R1:W-:Y:S02]  /*1380*/  STL [R1+0x64], R0 ;  /* 0x0000640001007387 */ /* 0x0003e40000100800 */
.L_x_2876:
[----:B01-3--:R-:W0:Y:S02]  /*1390*/  LDC.64 R2, c[0x0][0xc88] ;  /* 0x00032200ff027b82 */ /* 0x00be240000000a00 */
[----:B0-----:R-:W-:-:S05]  /*13a0*/  IMAD.WIDE R2, R23, 0x4, R2 ;  /* 0x0000000417027825 */ /* 0x001fca00078e0202 */
[----:B--2---:R-:W2:Y:S01]  /*13b0*/  LDG.E R11, desc[UR54][R2.64] ;  /* 0x00000036020b7981 */ /* 0x004ea2000c1e1900 */
[----:B------:R-:W-:Y:S05]  /*13c0*/  YIELD ;  /* 0x0000000000007946 */ /* 0x000fea0003800000 */
[----:B------:R-:W-:Y:S01]  /*13d0*/  ULDC.64 UR4, c[0x0][0xa28] ;  /* 0x00028a0000047ab9 */ /* 0x000fe20000000a00 */
[----:B------:R-:W-:Y:S01]  /*13e0*/  ULDC.64 UR8, c[0x0][0xa18] ;  /* 0x0002860000087ab9 */ /* 0x000fe20000000a00 */
[----:B------:R-:W-:Y:S01]  /*13f0*/  ISETP.NE.U32.AND P1, PT, RZ, UR4, PT ;  /* 0x00000004ff007c0c */ /* 0x000fe2000bf25070 */
[----:B------:R-:W-:Y:S01]  /*1400*/  ULDC.64 UR6, c[0x0][0xa08] ;  /* 0x0002820000067ab9 */ /* 0x000fe20000000a00 */
[----:B------:R-:W-:Y:S01]  /*1410*/  IMAD.MOV.U32 R122, RZ, RZ, RZ ;  /* 0x000000ffff7a7224 */ /* 0x000fe200078e00ff */
[----:B------:R-:W-:-:S02]  /*1420*/  ISETP.NE.U32.AND P0, PT, RZ, UR6, PT ;  /* 0x00000006ff007c0c */ /* 0x000fc4000bf05070 */
[----:B------:R-:W-:Y:S02]  /*1430*/  ISETP.NE.AND.EX P1, PT, RZ, UR5, PT, P1 ;  /* 0x00000005ff007c0c */ /* 0x000fe4000bf25310 */
[----:B------:R-:W-:Y:S02]  /*1440*/  ISETP.NE.AND.EX P0, PT, RZ, UR7, PT, P0 ;  /* 0x00000007ff007c0c */ /* 0x000fe4000bf05300 */
[----:B--2---:R-:W-:Y:S01]  /*1450*/  SHF.R.S32.HI R0, RZ, 0x1f, R11 ;  /* 0x0000001fff007819 */ /* 0x004fe2000001140b */
[----:B------:R-:W-:Y:S08]  /*1460*/  STL [R1+0x50], R11 ;  /* 0x0000500b01007387 */ /* 0x000ff00000100800 */
[C---:B------:R-:W-:Y:S01]  /*1470*/  @P1 LEA R4, P2, R11.reuse, UR4, 0x2 ;  /* 0x000000040b041c11 */ /* 0x040fe2000f8410ff */
[C---:B------:R-:W-:Y:S01]  /*1480*/  IMAD.SHL.U32 R26, R11.reuse, 0x4, RZ ;  /* 0x000000040b1a7824 */ /* 0x040fe200078e00ff */
[C-C-:B------:R-:W-:Y:S01]  /*1490*/  SHF.L.U64.HI R27, R11.reuse, 0x2, R0.reuse ;  /* 0x000000020b1b7819 */ /* 0x140fe20000010200 */
[----:B------:R0:W-:Y:S01]  /*14a0*/  STL [R1+0x60], R0 ;  /* 0x0000600001007387 */ /* 0x0001e20000100800 */
[----:B------:R-:W-:-:S02]  /*14b0*/  @P1 LEA.HI.X R5, R11, UR5, R0, 0x2, P2 ;  /* 0x000000050b051c11 */ /* 0x000fc400090f1400 */
[----:B------:R-:W-:Y:S01]  /*14c0*/  ISETP.NE.U32.AND P2, PT, RZ, UR8, PT ;  /* 0x00000008ff007c0c */ /* 0x000fe2000bf45070 */
[----:B------:R-:W-:Y:S01]  /*14d0*/  ULDC UR4, c[0x0][0x288] ;  /* 0x0000a20000047ab9 */ /* 0x000fe20000000800 */
[----:B------:R-:W-:Y:S02]  /*14e0*/  IADD3 R8, P3, R26, UR6, RZ ;  /* 0x000000061a087c10 */ /* 0x000fe4000ff7e0ff */
[----:B------:R-:W-:Y:S01]  /*14f0*/  ISETP.NE.AND.EX P2, PT, RZ, UR9, PT, P2 ;  /* 0x00000009ff007c0c */ /* 0x000fe2000bf45320 */
[----:B0-----:R-:W-:Y:S01]  /*1500*/  IMAD.MOV.U32 R0, RZ, RZ, RZ ;  /* 0x000000ffff007224 */ /* 0x001fe200078e00ff */
[----:B------:R-:W-:Y:S01]  /*1510*/  MOV R2, UR4 ;  /* 0x0000000400027c02 */ /* 0x000fe20008000f00 */
[----:B------:R-:W-:Y:S01]  /*1520*/  ULDC.64 UR4, c[0x0][0x418] ;  /* 0x0001060000047ab9 */ /* 0x000fe20000000a00 */
[----:B------:R-:W-:-:S03]  /*1530*/  IADD3.X R9, R27, UR7, RZ, P3, !PT ;  /* 0x000000071b097c10 */ /* 0x000fc60009ffe4ff */
[----:B------:R0:W5:Y:S06]  /*1540*/  @P1 LDG.E R0, desc[UR54][R4.64] ;  /* 0x0000003604001981 */ /* 0x00016c000c1e1900 */
[----:B------:R-:W-:Y:S01]  /*1550*/  @P2 IADD3 R6, P1, R26, UR8, RZ ;  /* 0x000000081a062c10 */ /* 0x000fe2000ff3e0ff */
[----:B------:R0:W5:Y:S03]  /*1560*/  @P0 LDG.E R122, desc[UR54][R8.64] ;  /* 0x00000036087a0981 */ /* 0x000166000c1e1900 */
[----:B------:R-:W-:-:S05]  /*1570*/  @P2 IADD3.X R7, R27, UR9, RZ, P1, !PT ;  /* 0x000000091b072c10 */ /* 0x000fca0008ffe4ff */
[----:B------:R-:W2:Y:S01]  /*1580*/  @P2 LDG.E R2, desc[UR54][R6.64] ;  /* 0x0000003606022981 */ /* 0x000ea2000c1e1900 */
[----:B------:R-:W-:Y:S01]  /*1590*/  UISETP.NE.U32.AND UP0, UPT, UR4, URZ, UPT ;  /* 0x0000003f0400728c */ /* 0x000fe2000bf05070 */
[----:B------:R-:W-:Y:S02]  /*15a0*/  IMAD.MOV.U32 R23, RZ, RZ, R11 ;  /* 0x000000ffff177224 */ /* 0x000fe400078e000b */
[----:B------:R-:W-:Y:S01]  /*15b0*/  ULDC UR4, c[0x0][0x424] ;  /* 0x0001090000047ab9 */ /* 0x000fe20000000800 */
[----:B------:R-:W-:-:S03]  /*15c0*/  UISETP.NE.AND.EX UP0, UPT, UR5, URZ, UPT, UP0 ;  /* 0x0000003f0500728c */ /* 0x000fc6000bf05300 */
[----:B------:R-:W-:Y:S01]  /*15d0*/  ULDC UR5, c[0x0][0x2f0] ;  /* 0x0000bc0000057ab9 */ /* 0x000fe20000000800 */
[----:B------:R-:W-:-:S04]  /*15e0*/  USEL UR4, UR4, 0x1, UP0 ;  /* 0x0000000104047887 */ /* 0x000fc80008000000 */
[----:B------:R-:W-:-:S03]  /*15f0*/  UIMAD UR4, UR4, UR5, URZ ;  /* 0x00000005040472a4 */ /* 0x000fc6000f8e023f */
[----:B------:R-:W-:-:S03]  /*1600*/  ULDC UR5, c[0x0][0x348] ;  /* 0x0000d20000057ab9 */ /* 0x000fc60000000800 */
[----:B------:R-:W-:Y:S01]  /*1610*/  IMAD.U32 R25, RZ, RZ, UR4 ;  /* 0x00000004ff197e24 */ /* 0x000fe2000f8e00ff */
[----:B--2---:R1:W-:Y:S01]  /*1620*/  STL [R1+0x48], R2 ;  /* 0x0000480201007387 */ /* 0x0043e20000100800 */
[----:B------:R-:W-:Y:S02]  /*1630*/  IMAD.MOV.U32 R10, RZ, RZ, R2 ;  /* 0x000000ffff0a7224 */ /* 0x000fe400078e0002 */
[----:B-1----:R-:W-:Y:S01]  /*1640*/  IMAD.U32 R2, RZ, RZ, UR5 ;  /* 0x00000005ff027e24 */ /* 0x002fe2000f8e00ff */
[----:B0---4-:R-:W-:Y:S06]  /*1650*/  @P2 BRA `(.L_x_2665) ;  /* 0x0000000000282947 */ /* 0x011fec0003800000 */
[----:B------:R-:W-:Y:S02]  /*1660*/  ULDC.64 UR4, c[0x0][0xa00] ;  /* 0x0002800000047ab9 */ /* 0x000fe40000000a00 */
[----:B------:R-:W-:-:S04]  /*1670*/  ISETP.NE.U32.AND P1, PT, RZ, UR4, PT ;  /* 0x00000004ff007c0c */ /* 0x000fc8000bf25070 */
[----:B------:R-:W-:-:S13]  /*1680*/  ISETP.NE.AND.EX P1, PT, RZ, UR5, PT, P1 ;  /* 0x00000005ff007c0c */ /* 0x000fda000bf25310 */
[----:B------:R-:W-:Y:S05]  /*1690*/  @!P1 BRA `(.L_x_2665) ;  /* 0x0000000000189947 */ /* 0x000fea0003800000 */
[----:B------:R-:W0:Y:S02]  /*16a0*/  LDC.64 R4, c[0x0][0xa00] ;  /* 0x00028000ff047b82 */ /* 0x000e240000000a00 */
[----:B0-----:R-:W-:-:S05]  /*16b0*/  IMAD.WIDE R4, R23, 0x4, R4 ;  /* 0x0000000417047825 */ /* 0x001fca00078e0204 */
[----:B------:R-:W2:Y:S04]  /*16c0*/  LDG.E R3, desc[UR54][R4.64] ;  /* 0x0000003604037981 */ /* 0x000ea8000c1e1900 */
[----:B------:R-:W2:Y:S02]  /*16d0*/  LDG.E R6, desc[UR54][R4.64+0x4] ;  /* 0x0000043604067981 */ /* 0x000ea4000c1e1900 */
[----:B--2---:R-:W-:-:S05]  /*16e0*/  IADD3 R10, -R3, R6, RZ ;  /* 0x00000006030a7210 */ /* 0x004fca0007ffe1ff */
[----:B------:R0:W-:Y:S02]  /*16f0*/  STL [R1+0x48], R10 ;  /* 0x0000480a01007387 */ /* 0x0001e40000100800 */
.L_x_2665:
[----:B------:R-:W-:Y:S01]  /*1700*/  ULDC.64 UR4, c[0x0][0xa20] ;  /* 0x0002880000047ab9 */ /* 0x000fe20000000a00 */
[----:B------:R1:W-:Y:S01]  /*1710*/  STL [R1+0x5c], R22 ;  /* 0x00005c1601007387 */ /* 0x0003e20000100800 */
[----:B------:R-:W-:-:S04]  /*1720*/  ISETP.NE.U32.AND P1, PT, RZ, UR4, PT ;  /* 0x00000004ff007c0c */ /* 0x000fc8000bf25070 */
[----:B------:R-:W-:-:S13]  /*1730*/  ISETP.NE.AND.EX P1, PT, RZ, UR5, PT, P1 ;  /* 0x00000005ff007c0c */ /* 0x000fda000bf25310 */
[----:B-1----:R-:W-:Y:S05]  /*1740*/  @!P1 BRA `(.L_x_2666) ;  /* 0x0000000000109947 */ /* 0x002fea0003800000 */
[----:B------:R-:W-:-:S04]  /*1750*/  IADD3 R4, P0, R26, UR4, RZ ;  /* 0x000000041a047c10 */ /* 0x000fc8000ff1e0ff */
[----:B------:R-:W-:-:S05]  /*1760*/  IADD3.X R5, R27, UR5, RZ, P0, !PT ;  /* 0x000000051b057c10 */ /* 0x000fca00087fe4ff */
[----:B------:R1:W5:Y:S01]  /*1770*/  LDG.E R25, desc[UR54][R4.64] ;  /* 0x0000003604197981 */ /* 0x000362000c1e1900 */
[----:B------:R-:W-:Y:S05]  /*1780*/  BRA `(.L_x_2667) ;  /* 0x0000000000107947 */ /* 0x000fea0003800000 */
.L_x_2666:
[----:B------:R-:W-:Y:S05]  /*1790*/  @!P0 BRA `(.L_x_2667) ;  /* 0x00000000000c8947 */ /* 0x000fea0003800000 */
[----:B------:R-:W2:Y:S04]  /*17a0*/  LDG.E R4, desc[UR54][R8.64] ;  /* 0x0000003608047981 */ /* 0x000ea8000c1e1900 */
[----:B------:R-:W2:Y:S02]  /*17b0*/  LDG.E R25, desc[UR54][R8.64+0x4] ;  /* 0x0000043608197981 */ /* 0x000ea4000c1e1900 */
[----:B--2---:R-:W-:-:S07]  /*17c0*/  IMAD.IADD R25, R25, 0x1, -R4 ;  /* 0x0000000119197824 */ /* 0x004fce00078e0a04 */
.L_x_2667:
[----:B------:R-:W-:Y:S01]  /*17d0*/  ULDC.64 UR4, c[0x0][0xa10] ;  /* 0x0002840000047ab9 */ /* 0x000fe20000000a00 */
[----:B------:R-:W2:Y:S01]  /*17e0*/  LDC R9, c[0x0][0x448] ;  /* 0x00011200ff097b82 */ /* 0x000ea20000000800 */
[----:B------:R-:W-:-:S04]  /*17f0*/  ISETP.NE.U32.AND P0, PT, RZ, UR4, PT ;  /* 0x00000004ff007c0c */ /* 0x000fc8000bf05070 */
[----:B------:R-:W-:Y:S01]  /*1800*/  ISETP.NE.AND.EX P0, PT, RZ, UR5, PT, P0 ;  /* 0x00000005ff007c0c */ /* 0x000fe2000bf05300 */
[----:B------:R-:W-:-:S12]  /*1810*/  ULDC.64 UR4, c[0x0][0xa30] ;  /* 0x00028c0000047ab9 */ /* 0x000fd80000000a00 */
[----:B-1----:R-:W1:Y:S02]  /*1820*/  @P0 LDC.64 R4, c[0x0][0xa10] ;  /* 0x00028400ff040b82 */ /* 0x002e640000000a00 */
[----:B-1----:R-:W-:-:S05]  /*1830*/  @P0 IMAD.WIDE R4, R23, 0x4, R4 ;  /* 0x0000000417040825 */ /* 0x002fca00078e0204 */
[----:B------:R-:W3:Y:S04]  /*1840*/  @P0 LDG.E R3, desc[UR54][R4.64] ;  /* 0x0000003604030981 */ /* 0x000ee8000c1e1900 */
[----:B------:R1:W3:Y:S01]  /*1850*/  @P0 LDG.E R8, desc[UR54][R4.64+0x4] ;  /* 0x0000043604080981 */ /* 0x0002e2000c1e1900 */
[----:B------:R-:W-:Y:S01]  /*1860*/  ISETP.NE.U32.AND P1, PT, RZ, UR4, PT ;  /* 0x00000004ff007c0c */ /* 0x000fe2000bf25070 */
[----:B-----5:R-:W-:-:S03]  /*1870*/  IMAD.MOV.U32 R133, RZ, RZ, R25 ;  /* 0x000000ffff857224 */ /* 0x020fc600078e0019 */
[----:B------:R-:W-:-:S13]  /*1880*/  ISETP.NE.AND.EX P1, PT, RZ, UR5, PT, P1 ;  /* 0x00000005ff007c0c */ /* 0x000fda000bf25310 */
[----:B------:R-:W-:-:S04]  /*1890*/  @P1 IADD3 R6, P2, R26, UR4, RZ ;  /* 0x000000041a061c10 */ /* 0x000fc8000ff5e0ff */
[----:B------:R-:W-:-:S05]  /*18a0*/  @P1 IADD3.X R7, R27, UR5, RZ, P2, !PT ;  /* 0x000000051b071c10 */ /* 0x000fca00097fe4ff */
[----:B------:R4:W5:Y:S01]  /*18b0*/  @P1 LDG.E R133, desc[UR54][R6.64] ;  /* 0x0000003606851981 */ /* 0x000962000c1e1900 */
[----:B--2---:R-:W-:Y:S01]  /*18c0*/  ISETP.NE.AND P1, PT, R9, 0x1, PT ;  /* 0x000000010900780c */ /* 0x004fe20003f25270 */
[----:B------:R-:W-:-:S04]  /*18d0*/  IMAD.SHL.U32 R11, R21, 0x80, RZ ;  /* 0x00000080150b7824 */ /* 0x000fc800078e00ff */
[----:B-1----:R-:W-:Y:S01]  /*18e0*/  VIADD R4, R11, 0x7f ;  /* 0x0000007f0b047836 */ /* 0x002fe20000000000 */
[----:B------:R1:W-:Y:S07]  /*18f0*/  STL [R1+0x40], R11 ;  /* 0x0000400b01007387 */ /* 0x0003ee0000100800 */
[----:B------:R-:W2:Y:S08]  /*1900*/  @P1 LDC R9, c[0x0][0x44c] ;  /* 0x00011300ff091b82 */ /* 0x000eb00000000800 */
[----:B------:R-:W0:Y:S01]  /*1910*/  @P1 LDC R5, c[0x0][0x450] ;  /* 0x00011400ff051b82 */ /* 0x000e220000000800 */
[----:B---3--:R-:W-:Y:S01]  /*1920*/  @P0 IADD3 R2, -R3, R8, RZ ;  /* 0x0000000803020210 */ /* 0x008fe20007ffe1ff */
[----:B------:R-:W-:-:S02]  /*1930*/  IMAD.IADD R8, R25, 0x1, -R0 ;  /* 0x0000000119087824 */ /* 0x000fc400078e0a00 */
[----:B--2---:R-:W-:-:S04]  /*1940*/  @P1 IMAD.HI.U32 R0, R4, R9, RZ ;  /* 0x0000000904001227 */ /* 0x004fc800078e00ff */
[----:B----4-:R-:W-:Y:S01]  /*1950*/  IMAD.IADD R6, R8, 0x1, R2 ;  /* 0x0000000108067824 */ /* 0x010fe200078e0202 */
[----:B0-----:R-:W-:-:S03]  /*1960*/  @P1 SHF.R.U32.HI R4, RZ, R5, R0 ;  /* 0x00000005ff041219 */ /* 0x001fc60000011600 */
[C---:B------:R-:W-:Y:S01]  /*1970*/  VIADD R0, R6.reuse, 0x9f ;  /* 0x0000009f06007836 */ /* 0x040fe20000000000 */
[----:B------:R-:W-:Y:S01]  /*1980*/  IADD3 R145, R6, 0xa0, -R10 ;  /* 0x000000a006917810 */ /* 0x000fe20007ffe80a */
[----:B------:R1:W-:Y:S02]  /*1990*/  STL [R1+0x4c], R6 ;  /* 0x00004c0601007387 */ /* 0x0003e40000100800 */
[----:B------:R-:W-:-:S04]  /*19a0*/  IMAD.HI R0, R0, 0x66666667, RZ ;  /* 0x6666666700007827 */ /* 0x000fc800078e02ff */
[----:B------:R-:W-:Y:S01]  /*19b0*/  IMAD.IADD R4, R145, 0x1, R4 ;  /* 0x0000000191047824 */ /* 0x000fe200078e0204 */
[----:B------:R-:W-:-:S03]  /*19c0*/  SHF.R.U32.HI R3, RZ, 0x1f, R0 ;  /* 0x0000001fff037819 */ /* 0x000fc60000011600 */
[----:B------:R-:W-:Y:S01]  /*19d0*/  IMAD.HI R4, R4, 0x66666667, RZ ;  /* 0x6666666704047827 */ /* 0x000fe200078e02ff */
[----:B------:R-:W-:-:S04]  /*19e0*/  LEA.HI.SX32 R146, R0, R3, 0x1a ;  /* 0x0000000300927211 */ /* 0x000fc800078fd2ff */
[----:B------:R-:W-:-:S04]  /*19f0*/  SHF.R.U32.HI R5, RZ, 0x1f, R4 ;  /* 0x0000001fff057819 */ /* 0x000fc80000011604 */
[----:B------:R-:W-:Y:S02]  /*1a00*/  LEA.HI.SX32 R5, R4, R5, 0x1a ;  /* 0x0000000504057211 */ /* 0x000fe400078fd2ff */
[----:B------:R-:W-:Y:S02]  /*1a10*/  IADD3 R4, -R8, RZ, RZ ;  /* 0x000000ff08047210 */ /* 0x000fe40007ffe1ff */
[----:B------:R-:W-:Y:S02]  /*1a20*/  VIMNMX R5, R146, R5, PT ;  /* 0x0000000592057248 */ /* 0x000fe40003fe0100 */
[----:B------:R-:W-:-:S03]  /*1a30*/  VIMNMX R4, RZ, R4, !PT ;  /* 0x00000004ff047248 */ /* 0x000fc60007fe0100 */
[----:B------:R-:W-:-:S05]  /*1a40*/  IMAD R5, R5, 0xa0, -R8 ;  /* 0x000000a005057824 */ /* 0x000fca00078e0a08 */
[----:B------:R-:W-:-:S04]  /*1a50*/  VIMNMX R3, R5, R2, PT ;  /* 0x0000000205037248 */ /* 0x000fc80003fe0100 */
[----:B------:R-:W-:Y:S01]  /*1a60*/  ISETP.GT.AND P0, PT, R3, R4, PT ;  /* 0x000000040300720c */ /* 0x000fe20003f04270 */
[----:B------:R-:W-:-:S05]  /*1a70*/  IMAD.WIDE.U32 R4, R4, -0x33333333, RZ ;  /* 0xcccccccd04047825 */ /* 0x000fca00078e00ff */
[----:B------:R-:W-:-:S05]  /*1a80*/  SHF.R.U32.HI R117, RZ, 0x7, R5 ;  /* 0x00000007ff757819 */ /* 0x000fca0000011605 */
[----:B------:R-:W-:Y:S02]  /*1a90*/  IMAD.MOV.U32 R24, RZ, RZ, R117 ;  /* 0x000000ffff187224 */ /* 0x000fe400078e0075 */
[----:B------:R-:W-:-:S04]  /*1aa0*/  @P0 VIADD R0, R3, 0x9f ;  /* 0x0000009f03000836 */ /* 0x000fc80000000000 */
[----:B------:R-:W-:-:S05]  /*1ab0*/  @P0 IMAD.HI R0, R0, 0x66666667, RZ ;  /* 0x6666666700000827 */ /* 0x000fca00078e02ff */
[----:B------:R-:W-:-:S04]  /*1ac0*/  @P0 SHF.R.U32.HI R3, RZ, 0x1f, R0 ;  /* 0x0000001fff030819 */ /* 0x000fc80000011600 */
[----:B------:R-:W-:Y:S02]  /*1ad0*/  @P0 LEA.HI.SX32 R24, R0, R3, 0x1a ;  /* 0x0000000300180211 */ /* 0x000fe400078fd2ff */
[----:B------:R-:W-:Y:S02]  /*1ae0*/  PLOP3.LUT P0, PT, PT, PT, PT, 0x80, 0x0 ;  /* 0x000000000000781c */ /* 0x000fe40003f0f070 */
[----:B------:R-:W-:-:S13]  /*1af0*/  ISETP.GT.AND P1, PT, R24, R117, PT ;  /* 0x000000751800720c */ /* 0x000fda0003f24270 */
[----:B-1----:R-:W-:Y:S05]  /*1b00*/  @!P1 BRA `(.L_x_2668) ;  /* 0x000000e800c49947 */ /* 0x002fea0003800000 */
        /* <DEDUP_REMOVED lines=19> */
[----:B-1---5:R-:W-:Y:S05]  /*1c40*/  CALL.ABS.NOINC R14 ;  /* 0x000000000e007343 */ /* 0x022fea0003c00000 */
.L_x_2670:
[----:B------:R-:W-:Y:S05]  /*1c50*/  BSYNC B6 ;  /* 0x0000000000067941 */ /* 0x000fea0003800000 */
.L_x_2669:
        /* <DEDUP_REMOVED lines=20> */
.L_x_2672:
[----:B------:R-:W-:Y:S05]  /*1da0*/  BSYNC B6 ;  /* 0x0000000000067941 */ /* 0x000fea0003800000 */
.L_x_2671:
[----:B------:R-:W2:Y:S01]  /*1db0*/  LDL R13, [R1+0x38] ;  /* 0x00003800010d7983 */ /* 0x000ea20000100800 */
[----:B------:R-:W-:Y:S01]  /*1dc0*/  ULDC.64 UR4, c[0x0][0x9f8] ;  /* 0x00027e0000047ab9 */ /* 0x000fe20000000a00 */
[----:B------:R-:W0:Y:S01]  /*1dd0*/  LDC R15, c[0x0][0x3f4] ;  /* 0x0000fd00ff0f7b82 */ /* 0x000e220000000800 */
[----:B------:R-:W-:Y:S01]  /*1de0*/  ISETP.NE.U32.AND P0, PT, RZ, UR4, PT ;  /* 0x00000004ff007c0c */ /* 0x000fe2000bf05070 */
[----:B------:R-:W3:Y:S03]  /*1df0*/  LDL R11, [R1+0x3c] ;  /* 0x00003c00010b7983 */ /* 0x000ee60000100800 */
[----:B------:R-:W-:Y:S01]  /*1e00*/  ISETP.NE.AND.EX P0, PT, RZ, UR5, PT, P0 ;  /* 0x00000005ff007c0c */ /* 0x000fe2000bf05300 */
[----:B------:R-:W4:Y:S02]  /*1e10*/  LDL R14, [R1+0x2c] ;  /* 0x00002c00010e7983 */ /* 0x000f240000100800 */
[----:B------:R-:W1:Y:S02]  /*1e20*/  LDC.64 R102, c[0x0][0x3f8] ;  /* 0x0000fe00ff667b82 */ /* 0x000e640000000a00 */
        /* <DEDUP_REMOVED lines=9> */
[C---:B------:R-:W-:Y:S02]  /*1ec0*/  VIADD R0, R20.reuse, 0xffffff80 ;  /* 0xffffff8014007836 */ /* 0x040fe40000000000 */
[----:B------:R-:W-:Y:S01]  /*1ed0*/  VIADD R29, R20, 0xffffff80 ;  /* 0xffffff80141d7836 */ /* 0x000fe20000000000 */
[----:B------:R-:W-:Y:S01]  /*1ee0*/  ISETP.NE.AND P6, PT, R30, 0x1, PT ;  /* 0x000000011e00780c */ /* 0x000fe20003fc5270 */
[----:B------:R-:W-:Y:S01]  /*1ef0*/  VIADD R20, R20, 0xffffff80 ;  /* 0xffffff8014147836 */ /* 0x000fe20000000000 */
[----:B------:R-:W-:Y:S02]  /*1f00*/  SHF.R.S32.HI R3, RZ, 0x1f, R0 ;  /* 0x0000001fff037819 */ /* 0x000fe40000011400 */
[----:B------:R-:W-:-:S02]  /*1f10*/  LEA.HI R6, R0, R0, RZ, 0x1 ;  /* 0x0000000000067211 */ /* 0x000fc400078f08ff */
[----:B------:R-:W-:Y:S02]  /*1f20*/  LEA.HI R3, R3, R0, RZ, 0x2 ;  /* 0x0000000003037211 */ /* 0x000fe400078f10ff */
[----:B------:R-:W-:Y:S02]  /*1f30*/  LOP3.LUT R7, R6, 0xfffffffe, RZ, 0xc0, !PT ;  /* 0xfffffffe06077812 */ /* 0x000fe400078ec0ff */
[--C-:B------:R-:W-:Y:S02]  /*1f40*/  SHF.R.S32.HI R118, RZ, 0x2, R3.reuse ;  /* 0x00000002ff767819 */ /* 0x100fe40000011403 */
[----:B------:R-:W-:Y:S01]  /*1f50*/  SHF.R.S32.HI R3, RZ, 0x1f, R3 ;  /* 0x0000001fff037819 */ /* 0x000fe20000011403 */
[----:B------:R-:W-:Y:S05]  /*1f60*/  @!P6 WARPSYNC.ALL ;  /* 0x000000000000e948 */ /* 0x000fea0003800000 */
[----:B------:R-:W-:Y:S01]  /*1f70*/  ULDC UR4, c[0x0][0x2f4] ;  /* 0x0000bd0000047ab9 */ /* 0x000fe20000000800 */
[----:B------:R-:W-:-:S02]  /*1f80*/  IADD3 R109, R0, -R7, RZ ;  /* 0x80000007006d7210 */ /* 0x000fc40007ffe0ff */
[----:B------:R-:W-:Y:S02]  /*1f90*/  ISETP.GE.AND P1, PT, R224, UR4, PT ;  /* 0x00000004e0007c0c */ /* 0x000fe4000bf26270 */
[----:B------:R-:W-:Y:S02]  /*1fa0*/  LEA.HI R3, R3, R118, RZ, 0x2 ;  /* 0x0000007603037211 */ /* 0x000fe400078f10ff */
[----:B------:R-:W-:Y:S02]  /*1fb0*/  SEL R0, RZ, 0xffffffff, P1 ;  /* 0xffffffffff007807 */ /* 0x000fe40000800000 */
[----:B------:R-:W-:Y:S02]  /*1fc0*/  ISETP.GE.AND P0, PT, R16, UR4, PT ;  /* 0x0000000410007c0c */ /* 0x000fe4000bf06270 */
[----:B-1----:R-:W-:Y:S01]  /*1fd0*/  LOP3.LUT R5, R3, 0xfffffffc, RZ, 0xc0, !PT ;  /* 0xfffffffc03057812 */ /* 0x002fe200078ec0ff */
[----:B------:R-:W-:Y:S01]  /*1fe0*/  IMAD.SHL.U32 R0, R0, 0x2, RZ ;  /* 0x0000000200007824 */ /* 0x000fe200078e00ff */
[----:B------:R-:W-:-:S02]  /*1ff0*/  SEL R3, RZ, 0x1, P0 ;  /* 0x00000001ff037807 */ /* 0x000fc40000000000 */
[----:B------:R-:W-:Y:S02]  /*2000*/  ISETP.GE.AND P0, PT, R225, UR4, PT ;  /* 0x00000004e1007c0c */ /* 0x000fe4000bf06270 */
[----:B------:R-:W-:Y:S02]  /*2010*/  ISETP.GE.AND P1, PT, R221, UR4, PT ;  /* 0x00000004dd007c0c */ /* 0x000fe4000bf26270 */
[----:B------:R-:W-:Y:S02]  /*2020*/  LEA.HI R20, R20, R29, RZ, 0x1 ;  /* 0x0000001d14147211 */ /* 0x000fe400078f08ff */
[----:B------:R-:W-:Y:S01]  /*2030*/  LOP3.LUT R3, R0, 0x2, R3, 0xe2, !PT ;  /* 0x0000000200037812 */ /* 0x000fe200078ee203 */
[----:B------:R-:W-:Y:S01]  /*2040*/  IMAD.IADD R118, R118, 0x1, -R5 ;  /* 0x0000000176767824 */ /* 0x000fe200078e0a05 */
[----:B------:R-:W-:Y:S02]  /*2050*/  SEL R0, RZ, 0x4, P0 ;  /* 0x00000004ff007807 */ /* 0x000fe40000000000 */
[----:B------:R-:W-:-:S02]  /*2060*/  SEL R4, RZ, 0x8, P1 ;  /* 0x00000008ff047807 */ /* 0x000fc40000800000 */
[----:B------:R-:W-:Y:S02]  /*2070*/  SHF.R.S32.HI R20, RZ, 0x1, R20 ;  /* 0x00000001ff147819 */ /* 0x000fe40000011414 */
[----:B------:R-:W-:Y:S02]  /*2080*/  ISETP.GE.AND P0, PT, R220, UR4, PT ;  /* 0x00000004dc007c0c */ /* 0x000fe4000bf06270 */
[----:B------:R-:W-:Y:S02]  /*2090*/  LOP3.LUT R0, R4, R3, R0, 0xfe, !PT ;  /* 0x0000000304007212 */ /* 0x000fe400078efe00 */
[----:B------:R-:W-:Y:S02]  /*20a0*/  SHF.R.S32.HI R5, RZ, 0x1f, R20 ;  /* 0x0000001fff057819 */ /* 0x000fe40000011414 */
[----:B------:R-:W-:Y:S02]  /*20b0*/  SEL R3, RZ, 0x10, P0 ;  /* 0x00000010ff037807 */ /* 0x000fe40000000000 */
[----:B------:R-:W-:-:S02]  /*20c0*/  LOP3.LUT P0, RZ, R118, 0x2, RZ, 0xc0, !PT ;  /* 0x0000000276ff7812 */ /* 0x000fc4000780c0ff */
[----:B------:R-:W-:Y:S01]  /*20d0*/  ISETP.GE.AND P0, PT, R16, R15, PT ;  /* 0x0000000f1000720c */ /* 0x000fe20003f06270 */
[-C--:B------:R-:W-:Y:S01]  /*20e0*/  IMAD R6, R5, R102.reuse, RZ ;  /* 0x0000006605067224 */ /* 0x080fe200078e02ff */
[----:B------:R-:W-:Y:S02]  /*20f0*/  SHF.R.S32.HI R227, RZ, 0x1f, R226 ;  /* 0x0000001fffe37819 */ /* 0x000fe400000114e2 */
[----:B------:R-:W-:Y:S02]  /*2100*/  LOP3.LUT R28, R0, R3, RZ, 0xfc, !PT ;  /* 0x00000003001c7212 */ /* 0x000fe400078efcff */
[----:B------:R-:W-:Y:S02]  /*2110*/  SEL R3, R15, RZ, P0 ;  /* 0x000000ff0f037207 */ /* 0x000fe40000000000 */
[----:B------:R-:W-:Y:S01]  /*2120*/  ISETP.GE.AND P1, PT, R224, R15, PT ;  /* 0x0000000fe000720c */ /* 0x000fe20003f26270 */
[C---:B------:R-:W-:Y:S01]  /*2130*/  IMAD R7, R20.reuse, R103, R6 ;  /* 0x0000006714077224 */ /* 0x040fe200078e0206 */
[----:B------:R-:W-:Y:S01]  /*2140*/  ISETP.GE.AND P2, PT, R225, R15, PT ;  /* 0x0000000fe100720c */ /* 0x000fe20003f46270 */
[----:B------:R-:W-:-:S04]  /*2150*/  IMAD.WIDE.U32 R106, R20, R102, R226 ;  /* 0x00000066146a7225 */ /* 0x000fc800078e00e2 */
[----:B------:R-:W-:Y:S01]  /*2160*/  IMAD.WIDE.U32 R104, R20, R102, R16 ;  /* 0x0000006614687225 */ /* 0x000fe200078e0010 */
[----:B------:R-:W-:-:S03]  /*2170*/  SEL R4, R15, RZ, P2 ;  /* 0x000000ff0f047207 */ /* 0x000fc60001000000 */
[-C--:B------:R-:W-:Y:S01]  /*2180*/  IMAD R0, R5, R96.reuse, RZ ;  /* 0x0000006005007224 */ /* 0x080fe200078e02ff */
[----:B------:R-:W-:Y:S01]  /*2190*/  SEL R5, R15, RZ, P1 ;  /* 0x000000ff0f057207 */ /* 0x000fe20000800000 */
[----:B------:R-:W-:Y:S01]  /*21a0*/  IMAD.IADD R3, R16, 0x1, R3 ;  /* 0x0000000110037824 */ /* 0x000fe200078e0203 */
[----:B------:R-:W-:Y:S01]  /*21b0*/  IADD3 R107, R107, R7, RZ ;  /* 0x000000076b6b7210 */ /* 0x000fe20007ffe0ff */
[----:B------:R-:W-:Y:S01]  /*21c0*/  IMAD.IADD R105, R7, 0x1, R105 ;  /* 0x0000000107697824 */ /* 0x000fe200078e0269 */
[----:B------:R-:W-:Y:S01]  /*21d0*/  IADD3 R5, R224, R5, RZ ;  /* 0x00000005e0057210 */ /* 0x000fe20007ffe0ff */
[C---:B------:R-:W-:Y:S01]  /*21e0*/  IMAD R7, R20.reuse, R97, R0 ;  /* 0x0000006114077224 */ /* 0x040fe200078e0200 */
[----:B------:R-:W-:Y:S01]  /*21f0*/  SHF.R.S32.HI R0, RZ, 0x1f, R3 ;  /* 0x0000001fff007819 */ /* 0x000fe20000011403 */
[----:B------:R-:W-:Y:S01]  /*2200*/  IMAD.IADD R8, R225, 0x1, R4 ;  /* 0x00000001e1087824 */ /* 0x000fe200078e0204 */
[----:B------:R-:W-:Y:S01]  /*2210*/  SHF.R.S32.HI R4, RZ, 0x1f, R5 ;  /* 0x0000001fff047819 */ /* 0x000fe20000011405 */
[----:B------:R-:W-:Y:S01]  /*2220*/  IMAD.WIDE.U32 R100, R20, R96, R226 ;  /* 0x0000006014647225 */ /* 0x000fe200078e00e2 */
[----:B------:R-:W-:-:S02]  /*2230*/  LEA.HI R21, R0, R3, RZ, 0x4 ;  /* 0x0000000300157211 */ /* 0x000fc400078f20ff */
[----:B------:R-:W-:Y:S01]  /*2240*/  LEA.HI R3, R0, R3, RZ, 0x6 ;  /* 0x0000000300037211 */ /* 0x000fe200078f30ff */
[----:B------:R-:W-:Y:S01]  /*2250*/  IMAD.WIDE.U32 R98, R20, R96, R16 ;  /* 0x0000006014627225 */ /* 0x000fe200078e0010 */
[CC--:B------:R-:W-:Y:S02]  /*2260*/  LEA.HI R25, R4.reuse, R5.reuse, RZ, 0x4 ;  /* 0x0000000504197211 */ /* 0x0c0fe400078f20ff */
[----:B------:R-:W-:Y:S01]  /*2270*/  LEA.HI R5, R4, R5, RZ, 0x6 ;  /* 0x0000000504057211 */ /* 0x000fe200078f30ff */
[----:B------:R-:W-:Y:S01]  /*2280*/  IMAD.IADD R101, R101, 0x1, R7 ;  /* 0x0000000165657824 */ /* 0x000fe200078e0207 */
[----:B------:R-:W-:Y:S01]  /*2290*/  SHF.R.S32.HI R4, RZ, 0x6, R3 ;  /* 0x00000006ff047819 */ /* 0x000fe20000011403 */
[----:B------:R-:W-:Y:S01]  /*22a0*/  IMAD.IADD R99, R7, 0x1, R99 ;  /* 0x0000000107637824 */ /* 0x000fe200078e0263 */
[----:B------:R-:W-:-:S04]  /*22b0*/  SHF.R.S32.HI R9, RZ, 0x1f, R8 ;  /* 0x0000001fff097819 */ /* 0x000fc80000011408 */
[CC--:B------:R-:W-:Y:S02]  /*22c0*/  LEA.HI R26, R9.reuse, R8.reuse, RZ, 0x4 ;  /* 0x00000008091a7211 */ /* 0x0c0fe400078f20ff */
[----:B------:R-:W-:Y:S02]  /*22d0*/  LEA.HI R8, R9, R8, RZ, 0x6 ;  /* 0x0000000809087211 */ /* 0x000fe400078f30ff */
[----:B------:R-:W-:Y:S02]  /*22e0*/  SHF.R.S32.HI R6, RZ, 0x6, R5 ;  /* 0x00000006ff067819 */ /* 0x000fe40000011405 */
[----:B------:R-:W-:Y:S02]  /*22f0*/  SHF.R.S32.HI R8, RZ, 0x6, R8 ;  /* 0x00000006ff087819 */ /* 0x000fe40000011408 */
[----:B-----5:R-:W-:Y:S01]  /*2300*/  SHF.R.S32.HI R9, RZ, 0x1f, R133 ;  /* 0x0000001fff097819 */ /* 0x020fe20000011485 */
[----:B------:R-:W-:Y:S01]  /*2310*/  IMAD.WIDE.U32 R100, R133, R96, R100 ;  /* 0x0000006085647225 */ /* 0x000fe200078e0064 */
[----:B------:R-:W-:-:S03]  /*2320*/  P2R R113, PR, RZ, 0x4 ;  /* 0x00000004ff717803 */ /* 0x000fc60000000000 */
[----:B------:R-:W-:Y:S01]  /*2330*/  IMAD.WIDE.U32 R98, R133, R96, R98 ;  /* 0x0000006085627225 */ /* 0x000fe200078e0062 */
[----:B------:R-:W-:-:S03]  /*2340*/  ISETP.GE.AND P2, PT, R222, UR4, PT ;  /* 0x00000004de007c0c */ /* 0x000fc6000bf46270 */
[----:B------:R-:W-:-:S04]  /*2350*/  IMAD.WIDE.U32 R106, R133, R102, R106 ;  /* 0x00000066856a7225 */ /* 0x000fc800078e006a */
[----:B------:R-:W-:Y:S01]  /*2360*/  IMAD.WIDE.U32 R104, R133, R102, R104 ;  /* 0x0000006685687225 */ /* 0x000fe200078e0068 */
[----:B------:R-:W-:Y:S02]  /*2370*/  SHF.R.S32.HI R112, RZ, 0x4, R21 ;  /* 0x00000004ff707819 */ /* 0x000fe40000011415 */
[----:B------:R-:W-:Y:S01]  /*2380*/  SHF.R.S32.HI R111, RZ, 0x4, R25 ;  /* 0x00000004ff6f7819 */ /* 0x000fe20000011419 */
[----:B------:R-:W-:Y:S01]  /*2390*/  IMAD R123, R103, 0xa0, RZ ;  /* 0x000000a0677b7824 */ /* 0x000fe200078e02ff */
[----:B------:R-:W-:Y:S01]  /*23a0*/  SHF.R.S32.HI R110, RZ, 0x4, R26 ;  /* 0x00000004ff6e7819 */ /* 0x000fe2000001141a */
[----:B------:R-:W-:Y:S01]  /*23b0*/  IMAD R109, R109, 0x80, R20 ;  /* 0x000000806d6d7824 */ /* 0x000fe200078e0214 */
[----:B------:R-:W-:Y:S01]  /*23c0*/  IADD3 R144, R30, 0x8, RZ ;  /* 0x000000081e907810 */ /* 0x000fe20007ffe0ff */
[----:B------:R-:W-:Y:S01]  /*23d0*/  IMAD.SHL.U32 R116, R15, 0x2, RZ ;  /* 0x000000020f747824 */ /* 0x000fe200078e00ff */
[----:B--2---:R-:W-:Y:S02]  /*23e0*/  SHF.R.U32.HI R0, RZ, 0x3, R13 ;  /* 0x00000003ff007819 */ /* 0x004fe4000001160d */
[----:B------:R-:W-:Y:S01]  /*23f0*/  LOP3.LUT R7, R13, 0x30, R21, 0xf8, !PT ;  /* 0x000000300d077812 */ /* 0x000fe200078ef815 */
[----:B---3--:R-:W-:-:S03]  /*2400*/  IMAD R130, R4, 0x2800, R11 ;  /* 0x0000280004827824 */ /* 0x008fc600078e020b */
[----:B------:R-:W-:Y:S02]  /*2410*/  LOP3.LUT R7, R7, R0, RZ, 0x3c, !PT ;  /* 0x0000000007077212 */ /* 0x000fe400078e3cff */
[----:B----4-:R-:W-:-:S03]  /*2420*/  LOP3.LUT R5, R14, 0x30, R25, 0xf8, !PT ;  /* 0x000000300e057812 */ /* 0x010fc600078ef819 */
[----:B------:R-:W-:Y:S01]  /*2430*/  IMAD.IADD R130, R130, 0x1, R7 ;  /* 0x0000000182827824 */ /* 0x000fe200078e0207 */
[----:B------:R-:W-:Y:S01]  /*2440*/  LOP3.LUT R7, R13, 0x30, R26, 0xf8, !PT ;  /* 0x000000300d077812 */ /* 0x000fe200078ef81a */
[C-C-:B------:R-:W-:Y:S02]  /*2450*/  IMAD R131, R6.reuse, 0x2800, R12.reuse ;  /* 0x0000280006837824 */ /* 0x140fe400078e020c */
[----:B------:R-:W-:Y:S01]  /*2460*/  IMAD R128, R6, 0x2800, R11 ;  /* 0x0000280006807824 */ /* 0x000fe200078e020b */
[----:B------:R-:W-:Y:S01]  /*2470*/  LOP3.LUT R6, R7, R0, RZ, 0x3c, !PT ;  /* 0x0000000007067212 */ /* 0x000fe200078e3cff */
[----:B------:R-:W-:Y:S01]  /*2480*/  IMAD R132, R4, 0x2800, R12 ;  /* 0x0000280004847824 */ /* 0x000fe200078e020c */
[----:B------:R-:W-:Y:S01]  /*2490*/  LOP3.LUT R3, R14, 0x30, R21, 0xf8, !PT ;  /* 0x000000300e037812 */ /* 0x000fe200078ef815 */
[C---:B------:R-:W-:Y:S01]  /*24a0*/  IMAD R125, R8.reuse, 0x2800, R11 ;  /* 0x00002800087d7824 */ /* 0x040fe200078e020b */
[-C--:B------:R-:W-:Y:S02]  /*24b0*/  LOP3.LUT R4, R5, R10.reuse, RZ, 0x3c, !PT ;  /* 0x0000000a05047212 */ /* 0x080fe400078e3cff */
[----:B------:R-:W-:Y:S01]  /*24c0*/  LOP3.LUT R5, R13, 0x30, R25, 0xf8, !PT ;  /* 0x000000300d057812 */ /* 0x000fe200078ef819 */
[----:B------:R-:W-:Y:S01]  /*24d0*/  IMAD.IADD R125, R125, 0x1, R6 ;  /* 0x000000017d7d7824 */ /* 0x000fe200078e0206 */
[----:B------:R-:W-:Y:S01]  /*24e0*/  LOP3.LUT R3, R3, R10, RZ, 0x3c, !PT ;  /* 0x0000000a03037212 */ /* 0x000fe200078e3cff */
[----:B------:R-:W-:Y:S01]  /*24f0*/  IMAD R6, R9, R96, RZ ;  /* 0x0000006009067224 */ /* 0x000fe200078e02ff */
[----:B------:R-:W-:Y:S01]  /*2500*/  LOP3.LUT R5, R5, R0, RZ, 0x3c, !PT ;  /* 0x0000000005057212 */ /* 0x000fe200078e3cff */
[----:B------:R-:W-:-:S02]  /*2510*/  IMAD R129, R8, 0x2800, R12 ;  /* 0x0000280008817824 */ /* 0x000fc400078e020c */
[----:B------:R-:W-:Y:S01]  /*2520*/  IMAD R8, R9, R102, RZ ;  /* 0x0000006609087224 */ /* 0x000fe200078e02ff */
[----:B------:R-:W-:Y:S01]  /*2530*/  IADD3 R128, R128, R5, RZ ;  /* 0x0000000580807210 */ /* 0x000fe20007ffe0ff */
[----:B------:R-:W-:Y:S01]  /*2540*/  IMAD.IADD R132, R132, 0x1, R3 ;  /* 0x0000000184847824 */ /* 0x000fe200078e0203 */
[----:B------:R-:W-:Y:S01]  /*2550*/  LOP3.LUT R3, R14, 0x30, R26, 0xf8, !PT ;  /* 0x000000300e037812 */ /* 0x000fe200078ef81a */
[----:B------:R-:W-:Y:S01]  /*2560*/  IMAD R13, R133, R97, R6 ;  /* 0x00000061850d7224 */ /* 0x000fe200078e0206 */
[C---:B------:R-:W-:Y:S01]  /*2570*/  SHF.L.U64.HI R5, R96.reuse, 0x7, R97 ;  /* 0x0000000760057819 */ /* 0x040fe20000010261 */
[----:B------:R-:W-:Y:S02]  /*2580*/  IMAD R9, R97, 0xa0, RZ ;  /* 0x000000a061097824 */ /* 0x000fe400078e02ff */
[----:B------:R-:W-:Y:S02]  /*2590*/  IMAD.SHL.U32 R6, R96, 0x80, RZ ;  /* 0x0000008060067824 */ /* 0x000fe400078e00ff */
[----:B------:R-:W-:-:S02]  /*25a0*/  IMAD R11, R133, R103, R8 ;  /* 0x00000067850b7224 */ /* 0x000fc400078e0208 */
[----:B------:R-:W-:-:S04]  /*25b0*/  IMAD.WIDE.U32 R96, R96, 0xa0, RZ ;  /* 0x000000a060607825 */ /* 0x000fc800078e00ff */
[----:B------:R-:W-:Y:S01]  /*25c0*/  IMAD.IADD R131, R131, 0x1, R4 ;  /* 0x0000000183837824 */ /* 0x000fe200078e0204 */
[----:B------:R-:W-:Y:S01]  /*25d0*/  LOP3.LUT R4, R3, R10, RZ, 0x3c, !PT ;  /* 0x0000000a03047212 */ /* 0x000fe200078e3cff */
[----:B------:R-:W-:Y:S01]  /*25e0*/  IMAD.IADD R124, R97, 0x1, R9 ;  /* 0x00000001617c7824 */ /* 0x000fe200078e0209 */
[----:B------:R-:W-:Y:S01]  /*25f0*/  IADD3 R8, R107, R11, RZ ;  /* 0x0000000b6b087210 */ /* 0x000fe20007ffe0ff */
[----:B------:R-:W-:Y:S01]  /*2600*/  IMAD.IADD R9, R11, 0x1, R105 ;  /* 0x000000010b097824 */ /* 0x000fe200078e0269 */
[----:B------:R-:W-:Y:S01]  /*2610*/  SEL R11, RZ, 0x20, P2 ;  /* 0x00000020ff0b7807 */ /* 0x000fe20001000000 */
[----:B------:R-:W-:Y:S01]  /*2620*/  IMAD.IADD R129, R129, 0x1, R4 ;  /* 0x0000000181817824 */ /* 0x000fe200078e0204 */
[C---:B------:R-:W-:Y:S01]  /*2630*/  SHF.L.U64.HI R3, R102.reuse, 0x7, R103 ;  /* 0x0000000766037819 */ /* 0x040fe20000010267 */
[C---:B------:R-:W-:Y:S01]  /*2640*/  IMAD.SHL.U32 R4, R102.reuse, 0x80, RZ ;  /* 0x0000008066047824 */ /* 0x040fe200078e00ff */
[----:B------:R-:W-:Y:S01]  /*2650*/  LOP3.LUT R21, R21, 0xfffffff0, RZ, 0xc0, !PT ;  /* 0xfffffff015157812 */ /* 0x000fe200078ec0ff */
[----:B------:R-:W-:Y:S01]  /*2660*/  IMAD.WIDE.U32 R102, R102, 0xa0, RZ ;  /* 0x000000a066667825 */ /* 0x000fe200078e00ff */
[----:B------:R-:W-:-:S02]  /*2670*/  LOP3.LUT R25, R25, 0xfffffff0, RZ, 0xc0, !PT ;  /* 0xfffffff019197812 */ /* 0x000fc400078ec0ff */
[----:B------:R-:W-:Y:S02]  /*2680*/  LOP3.LUT R26, R26, 0xfffffff0, RZ, 0xc0, !PT ;  /* 0xfffffff01a1a7812 */ /* 0x000fe400078ec0ff */
[----:B------:R-:W-:Y:S01]  /*2690*/  LOP3.LUT R11, R28, R11, RZ, 0xfc, !PT ;  /* 0x0000000b1c0b7212 */ /* 0x000fe200078efcff */
[----:B------:R-:W-:Y:S01]  /*26a0*/  IMAD.IADD R123, R103, 0x1, R123 ;  /* 0x00000001677b7824 */ /* 0x000fe200078e027b */
[----:B------:R-:W-:Y:S01]  /*26b0*/  SHF.R.S32.HI R7, RZ, 0x1f, R22 ;  /* 0x0000001fff077819 */ /* 0x000fe20000011416 */
[----:B------:R-:W-:Y:S01]  /*26c0*/  IMAD.IADD R10, R101, 0x1, R13 ;  /* 0x00000001650a7824 */ /* 0x000fe200078e020d */
[----:B------:R-:W-:Y:S01]  /*26d0*/  SHF.R.S32.HI R121, RZ, 0x1f, R23 ;  /* 0x0000001fff797819 */ /* 0x000fe20000011417 */
[----:B------:R-:W-:Y:S01]  /*26e0*/  IMAD.IADD R20, R13, 0x1, R99 ;  /* 0x000000010d147824 */ /* 0x000fe200078e0263 */
[----:B------:R-:W-:Y:S02]  /*26f0*/  SHF.R.S32.HI R108, RZ, 0x1f, R21 ;  /* 0x0000001fff6c7819 */ /* 0x000fe40000011415 */
[----:B------:R-:W-:-:S02]  /*2700*/  SHF.R.S32.HI R95, RZ, 0x1f, R25 ;  /* 0x0000001fff5f7819 */ /* 0x000fc40000011419 */
[----:B------:R-:W-:Y:S02]  /*2710*/  SHF.R.S32.HI R27, RZ, 0x1f, R26 ;  /* 0x0000001fff1b7819 */ /* 0x000fe4000001141a */
[----:B------:R-:W-:Y:S02]  /*2720*/  LOP3.LUT R28, R28, 0x1, RZ, 0xc0, !PT ;  /* 0x000000011c1c7812 */ /* 0x000fe400078ec0ff */
[C---:B------:R-:W-:Y:S02]  /*2730*/  LOP3.LUT R29, R11.reuse, 0x2, RZ, 0xc0, !PT ;  /* 0x000000020b1d7812 */ /* 0x040fe400078ec0ff */
[C---:B------:R-:W-:Y:S02]  /*2740*/  LOP3.LUT R30, R11.reuse, 0x4, RZ, 0xc0, !PT ;  /* 0x000000040b1e7812 */ /* 0x040fe400078ec0ff */
[C---:B------:R-:W-:Y:S02]  /*2750*/  LOP3.LUT R31, R11.reuse, 0x8, RZ, 0xc0, !PT ;  /* 0x000000080b1f7812 */ /* 0x040fe400078ec0ff */
[----:B------:R-:W-:-:S02]  /*2760*/  LOP3.LUT R32, R11, 0x10, RZ, 0xc0, !PT ;  /* 0x000000100b207812 */ /* 0x000fc400078ec0ff */
[----:B------:R-:W-:Y:S01]  /*2770*/  LOP3.LUT R33, R11, 0x20, RZ, 0xc0, !PT ;  /* 0x000000200b217812 */ /* 0x000fe200078ec0ff */
[----:B------:R-:W-:Y:S06]  /*2780*/  @!P6 BAR.SYNC.DEFER_BLOCKING 0x9, 0x100 ;  /* 0x024400000000eb1d */ /* 0x000fec0000010000 */
.L_x_2778:
[----:B----4-:R-:W2:Y:S01]  /*2790*/  LDL R41, [R1+0x2c] ;  /* 0x00002c0001297983 */ /* 0x010ea20000100800 */
[----:B0-----:R-:W0:Y:S03]  /*27a0*/  LDC R35, c[0x0][0x430] ;  /* 0x00010c00ff237b82 */ /* 0x001e260000000800 */
[----:B------:R-:W3:Y:S04]  /*27b0*/  LDL R40, [R1+0x30] ;  /* 0x0000300001287983 */ /* 0x000ee80000100800 */
[----:B------:R-:W4:Y:S01]  /*27c0*/  LDL R36, [R1+0x34] ;  /* 0x0000340001247983 */ /* 0x000f220000100800 */
[----:B------:R-:W-:Y:S01]  /*27d0*/  VIADD R24, R24, 0xffffffff ;  /* 0xffffffff18187836 */ /* 0x000fe20000000000 */
[----:B-1----:R-:W1:Y:S01]  /*27e0*/  LDC R115, c[0x0][0x3f4] ;  /* 0x0000fd00ff737b82 */ /* 0x002e620000000800 */
[----:B------:R-:W-:-:S02]  /*27f0*/  IMAD.MOV.U32 R34, RZ, RZ, RZ ;  /* 0x000000ffff227224 */ /* 0x000fc400078e00ff */
[----:B------:R-:W-:-:S05]  /*2800*/  IMAD R11, R24, 0xa0, R109 ;  /* 0x000000a0180b7824 */ /* 0x000fca00078e026d */
[----:B------:R-:W-:Y:S02]  /*2810*/  ISETP.GE.AND P2, PT, R11, R2, PT ;  /* 0x000000020b00720c */ /* 0x000fe40003f46270 */
[----:B------:R-:W-:Y:S02]  /*2820*/  IADD3 R37, R122, R11, RZ ;  /* 0x0000000b7a257210 */ /* 0x000fe40007ffe0ff */
[----:B------:R-:W-:Y:S02]  /*2830*/  ISETP.GT.OR P2, PT, R109, 0x9f, P2 ;  /* 0x0000009f6d00780c */ /* 0x000fe40001744670 */
[----:B0-----:R-:W-:Y:S01]  /*2840*/  ISETP.NE.AND P3, PT, R35, 0x1, PT ;  /* 0x000000012300780c */ /* 0x001fe20003f65270 */
[----:B------:R-:W-:-:S10]  /*2850*/  IMAD.MOV.U32 R11, RZ, RZ, R37 ;  /* 0x000000ffff0b7224 */ /* 0x000fd400078e0025 */
        /* <DEDUP_REMOVED lines=13> */
[----:B------:R-:W-:Y:S02]  /*2930*/  @!P2 LEA.HI.X R15, R12, R39, R13, 0x2, P3 ;  /* 0x000000270c0fa211 */ /* 0x000fe400018f140d */
[----:B------:R-:W-:-:S03]  /*2940*/  LOP3.LUT P4, RZ, R118, 0x2, RZ, 0xc0, !PT ;  /* 0x0000000276ff7812 */ /* 0x000fc6000788c0ff */
[----:B-----5:R0:W5:Y:S01]  /*2950*/  @!P2 LDG.E R34, desc[UR54][R14.64] ;  /* 0x000000360e22a981 */ /* 0x020162000c1e1900 */
[----:B------:R-:W-:Y:S01]  /*2960*/  ISETP.GT.AND P2, PT, R24, R117, PT ;  /* 0x000000751800720c */ /* 0x000fe20003f44270 */
[----:B------:R-:W-:Y:S05]  /*2970*/  YIELD ;  /* 0x0000000000007946 */ /* 0x000fea0003800000 */
[----:B------:R-:W-:Y:S01]  /*2980*/  P2R R114, PR, RZ, 0x4 ;  /* 0x00000004ff727803 */ /* 0x000fe20000000000 */
[----:B------:R-:W-:Y:S01]  /*2990*/  BSSY B0, `(.L_x_2673) ;  /* 0x0000d34000007945 */ /* 0x000fe20003800000 */
[----:B------:R-:W-:Y:S02]  /*29a0*/  ISETP.GE.AND P2, PT, R115, 0x1, PT ;  /* 0x000000017300780c */ /* 0x000fe40003f46270 */
[----:B--2---:R-:W-:-:S04]  /*29b0*/  LOP3.LUT R12, R41, 0x10, R16, 0xf8, !PT ;  /* 0x00000010290c7812 */ /* 0x004fc800078ef810 */
[----:B---3--:R-:W-:-:S04]  /*29c0*/  LOP3.LUT R12, R12, R40, RZ, 0x3c, !PT ;  /* 0x000000280c0c7212 */ /* 0x008fc800078e3cff */
[----:B----4-:R-:W-:-:S05]  /*29d0*/  IADD3 R12, R36, R12, RZ ;  /* 0x0000000c240c7210 */ /* 0x010fca0007ffe0ff */
[----:B------:R-:W-:Y:S02]  /*29e0*/  IMAD R13, R19, 0x7800, R12 ;  /* 0x00007800130d7824 */ /* 0x000fe400078e020c */
[----:B------:R-:W-:Y:S02]  /*29f0*/  IMAD.MOV R12, RZ, RZ, -R11 ;  /* 0x000000ffff0c7224 */ /* 0x000fe400078e0a0b */
[C---:B------:R-:W-:Y:S02]  /*2a00*/  VIADD R89, R13.reuse, 0x20 ;  /* 0x000000200d597836 */ /* 0x040fe40000000000 */
[----:B------:R-:W-:Y:S02]  /*2a10*/  @P4 VIADD R89, R13, 0xffffffe0 ;  /* 0xffffffe00d594836 */ /* 0x000fe40000000000 */
[----:B------:R-:W-:Y:S02]  /*2a20*/  IMAD R35, R35, R12, R37 ;  /* 0x0000000c23237224 */ /* 0x000fe400078e0225 */
[C---:B------:R-:W-:Y:S01]  /*2a30*/  IMAD.IADD R88, R18.reuse, 0x1, R13 ;  /* 0x0000000112587824 */ /* 0x040fe200078e020d */
[----:B------:R-:W-:Y:S01]  /*2a40*/  IADD3 R89, R18, R89, RZ ;  /* 0x0000005912597210 */ /* 0x000fe20007ffe0ff */
        /* <DEDUP_REMOVED lines=10> */
[----:B------:R-:W-:Y:S02]  /*2af0*/  IMAD R15, R91, UR4, RZ ;  /* 0x000000045b0f7c24 */ /* 0x000fe4000f8e02ff */
[----:B------:R-:W-:Y:S01]  /*2b00*/  IMAD.IADD R13, R13, 0x1, R11 ;  /* 0x000000010d0d7824 */ /* 0x000fe200078e020b */
[----:B------:R-:W-:Y:S01]  /*2b10*/  SHF.R.S32.HI R11, RZ, 0x1f, R24 ;  /* 0x0000001fff0b7819 */ /* 0x000fe20000011418 */
[----:B------:R-:W-:-:S02]  /*2b20*/  IMAD R15, R34, UR5, R15 ;  /* 0x00000005220f7c24 */ /* 0x000fc4000f8e020f */
[----:B------:R-:W-:Y:S01]  /*2b30*/  IMAD.WIDE.U32 R12, R34, UR4, R12 ;  /* 0x00000004220c7c25 */ /* 0x000fe2000f8e000c */
[----:B------:R-:W-:-:S03]  /*2b40*/  ULDC.64 UR4, c[0x0][0x308] ;  /* 0x0000c20000047ab9 */ /* 0x000fc60000000a00 */
[----:B------:R-:W-:Y:S02]  /*2b50*/  IMAD.IADD R13, R13, 0x1, R15 ;  /* 0x000000010d0d7824 */ /* 0x000fe400078e020f */
[----:B------:R-:W-:Y:S02]  /*2b60*/  IMAD R15, R7, UR4, RZ ;  /* 0x00000004070f7c24 */ /* 0x000fe4000f8e02ff */
[----:B------:R-:W-:-:S04]  /*2b70*/  IMAD.WIDE.U32 R12, R22, UR4, R12 ;  /* 0x00000004160c7c25 */ /* 0x000fc8000f8e000c */
[----:B------:R-:W-:Y:S01]  /*2b80*/  IMAD R15, R22, UR5, R15 ;  /* 0x00000005160f7c24 */ /* 0x000fe2000f8e020f */
[----:B------:R-:W-:Y:S01]  /*2b90*/  ULDC.64 UR4, c[0x0][0x2e8] ;  /* 0x0000ba0000047ab9 */ /* 0x000fe20000000a00 */
[----:B------:R-:W-:Y:S01]  /*2ba0*/  IMAD R37, R11, R102, R14 ;  /* 0x000000660b257224 */ /* 0x000fe200078e020e */
[----:B------:R-:W-:Y:S01]  /*2bb0*/  IADD3 R120, P2, R12, UR4, RZ ;  /* 0x000000040c787c10 */ /* 0x000fe2000ff5e0ff */
[----:B------:R-:W-:Y:S01]  /*2bc0*/  ULDC.U8 UR4, c[0x0][0x410] ;  /* 0x0001040000047ab9 */ /* 0x000fe20000000000 */
[----:B------:R-:W-:Y:S02]  /*2bd0*/  IMAD R92, R24, -0xa0, R2 ;  /* 0xffffff60185c7824 */ /* 0x000fe400078e0202 */
[----:B------:R-:W-:Y:S01]  /*2be0*/  IADD3.X R119, R13, UR5, R15, P2, !PT ;  /* 0x000000050d777c10 */ /* 0x000fe200097fe40f */
[----:B------:R-:W-:Y:S01]  /*2bf0*/  IMAD R11, R11, R96, R36 ;  /* 0x000000600b0b7224 */ /* 0x000fe200078e0224 */
[----:B------:R-:W-:Y:S01]  /*2c00*/  ISETP.NE.AND P2, PT, RZ, UR4, PT ;  /* 0x00000004ff007c0c */ /* 0x000fe2000bf45270 */
[----:B------:R-:W-:Y:S01]  /*2c10*/  IMAD.WIDE.U32 R14, R102, R24, RZ ;  /* 0x00000018660e7225 */ /* 0x000fe200078e00ff */
[----:B------:R-:W-:-:S03]  /*2c20*/  VIMNMX R92, R92, 0xa0, PT ;  /* 0x000000a05c5c7848 */ /* 0x000fc60003fe0100 */
[----:B------:R-:W-:-:S04]  /*2c30*/  IMAD.WIDE.U32 R12, R96, R24, RZ ;  /* 0x00000018600c7225 */ /* 0x000fc800078e00ff */
[----:B------:R-:W-:Y:S02]  /*2c40*/  IMAD.IADD R94, R15, 0x1, R37 ;  /* 0x000000010f5e7824 */ /* 0x000fe400078e0225 */
[----:B------:R-:W-:Y:S02]  /*2c50*/  IMAD.IADD R11, R13, 0x1, R11 ;  /* 0x000000010d0b7824 */ /* 0x000fe400078e020b */
        /* <DEDUP_REMOVED lines=10> */
[C---:B-1----:R-:W-:Y:S01]  /*2d00*/  IADD3 R39, R38.reuse, -0x80, RZ ;  /* 0xffffff8026277810 */ /* 0x042fe20007ffe0ff */
[----:B------:R-:W-:-:S05]  /*2d10*/  VIADD R38, R38, 0xffffff80 ;  /* 0xffffff8026267836 */ /* 0x000fca0000000000 */
        /* <DEDUP_REMOVED lines=62> */
.L_x_2677:
[----:B------:R-:W-:Y:S05]  /*3100*/  BSYNC B1 ;  /* 0x0000000000017941 */ /* 0x000fea0003800000 */
.L_x_2676:
[----:B0-----:R-:W0:Y:S01]  /*3110*/  S2R R84, SR_TID.X ;  /* 0x0000000000547919 */ /* 0x001e220000002100 */
[----:B------:R-:W-:Y:S01]  /*3120*/  BSSY B1, `(.L_x_2678) ;  /* 0x0000032000017945 */ /* 0x000fe20003800000 */
[----:B-----5:R-:W-:Y:S01]  /*3130*/  MOV R140, R60 ;  /* 0x0000003c008c7202 */ /* 0x020fe20000000f00 */
[----:B------:R-:W-:Y:S02]  /*3140*/  IMAD.MOV.U32 R148, RZ, RZ, R64 ;  /* 0x000000ffff947224 */ /* 0x000fe400078e0040 */
        /* <DEDUP_REMOVED lines=47> */
.L_x_2679:
[----:B------:R-:W-:Y:S05]  /*3440*/  BSYNC B1 ;  /* 0x0000000000017941 */ /* 0x000fea0003800000 */
.L_x_2678:
        /* <DEDUP_REMOVED lines=26> */
.L_x_2680:
[----:B------:R-:W2:Y:S01]  /*35f0*/  LDL R11, [R1+0x14] ;  /* 0x00001400010b7983 */ /* 0x000ea20000100800 */
[----:B------:R-:W-:Y:S01]  /*3600*/  IMAD R93, R19, 0x8, R18 ;  /* 0x00000008135d7824 */ /* 0x000fe200078e0212 */
[----:B------:R-:W-:Y:S01]  /*3610*/  BSSY B1, `(.L_x_2681) ;  /* 0x0000004000017945 */ /* 0x000fe20003800000 */
[----:B--2---:R-:W-:-:S04]  /*3620*/  SHF.L.U32 R94, R11, 0x1f, RZ ;  /* 0x0000001f0b5e7819 */ /* 0x004fc800000006ff */
[----:B------:R-:W1:Y:S02]  /*3630*/  SYNCS.PHASECHK.TRANS64.TRYWAIT P5, [R93+URZ+0x33490], R94 ;  /* 0x0334905e5d0075a7 */ /* 0x000e6400080a017f */
[----:B-1----:R-:W-:Y:S05]  /*3640*/  @!P5 BRA `(.L_x_2682) ;  /* 0x000002dc006cd947 */ /* 0x002fea0003800000 */
.L_x_3021:
[----:B------:R-:W-:Y:S05]  /*3650*/  BSYNC B1 ;  /* 0x0000000000017941 */ /* 0x000fea0003800000 */
.L_x_2681:
[----:B------:R-:W-:-:S03]  /*3660*/  UMOV UR4, 0xffffffff ;  /* 0xffffffff00047882 */ /* 0x000fc60000000000 */
[----:B------:R-:W-:Y:S05]  /*3670*/  BRA.DIV UR4, `(.L_x_2683) ;  /* 0x000002de04747947 */ /* 0x000fea000b800000 */
[----:B------:R2:W3:Y:S04]  /*3680*/  SHFL.IDX PT, R141, R119, RZ, 0x1e1f ;  /* 0x001e1fff778d7589 */ /* 0x0004e800000e0000 */
[----:B------:R2:W4:Y:S02]  /*3690*/  SHFL.IDX PT, R143, R120, RZ, 0x1e1f ;  /* 0x001e1fff788f7589 */ /* 0x00052400000e0000 */
.L_x_3025:
[----:B------:R-:W-:Y:S04]  /*36a0*/  BSSY B1, `(.L_x_2684) ;  /* 0x00002c0000017945 */ /* 0x000fe80003800000 */
[----:B------:R-:W-:Y:S05]  /*36b0*/  @P3 BRA `(.L_x_2685) ;  /* 0x0000002800f83947 */ /* 0x000fea0003800000 */
[----:B------:R-:W-:Y:S01]  /*36c0*/  ISETP.NE.AND P3, PT, R28, RZ, PT ;  /* 0x000000ff1c00720c */ /* 0x000fe20003f65270 */
[----:B------:R-:W-:-:S12]  /*36d0*/  BSSY B2, `(.L_x_2686) ;  /* 0x0000072000027945 */ /* 0x000fd80003800000 */
[----:B------:R-:W-:Y:S05]  /*36e0*/  @!P3 BRA `(.L_x_2687) ;  /* 0x0000000400c0b947 */ /* 0x000fea0003800000 */
[----:B0-----:R0:W0:Y:S01]  /*36f0*/  LDS.128 R12, [R88+0x24200] ;  /* 0x02420000580c7984 */ /* 0x0010220000000c00 */
[----:B----4-:R-:W-:Y:S01]  /*3700*/  IADD3 R84, P3, R16, R143, RZ ;  /* 0x0000008f10547210 */ /* 0x010fe20007f7e0ff */
[----:B------:R-:W-:Y:S03]  /*3710*/  BSSY B3, `(.L_x_2688) ;  /* 0x000006c000037945 */ /* 0x000fe60003800000 */
[----:B---3--:R-:W-:Y:S02]  /*3720*/  IADD3.X R85, R141, R17, RZ, P3, !PT ;  /* 0x000000118d557210 */ /* 0x008fe40001ffe4ff */
[----:B------:R-:W-:-:S13]  /*3730*/  ISETP.GE.AND P3, PT, R226, R115, PT ;  /* 0x00000073e200720c */ /* 0x000fda0003f66270 */
[----:B------:R-:W-:Y:S05]  /*3740*/  @P3 BRA `(.L_x_2689) ;  /* 0x0000000400a03947 */ /* 0x000fea0003800000 */
[----:B------:R-:W-:Y:S01]  /*3750*/  SHF.R.U32.HI R80, RZ, 0x8, R81 ;  /* 0x00000008ff507819 */ /* 0x000fe20000011651 */
[----:B0-----:R-:W-:Y:S01]  /*3760*/  IMAD.MOV.U32 R11, RZ, RZ, R13 ;  /* 0x000000ffff0b7224 */ /* 0x001fe200078e000d */
[--C-:B------:R-:W-:Y:S02]  /*3770*/  SHF.R.U32.HI R82, RZ, 0x8, R83.reuse ;  /* 0x00000008ff527819 */ /* 0x100fe40000011653 */
[----:B------:R-:W-:Y:S01]  /*3780*/  LOP3.LUT R159, R81, 0xff0000ff, RZ, 0xc0, !PT ;  /* 0xff0000ff519f7812 */ /* 0x000fe200078ec0ff */
[----:B------:R-:W-:Y:S01]  /*3790*/  IMAD.SHL.U32 R80, R80, 0x100, RZ ;  /* 0x0000010050507824 */ /* 0x000fe200078e00ff */
[----:B------:R-:W-:Y:S01]  /*37a0*/  SHF.R.U32.HI R160, RZ, 0x10, R83 ;  /* 0x00000010ffa07819 */ /* 0x000fe20000011653 */
[----:B------:R-:W-:Y:S01]  /*37b0*/  IMAD.SHL.U32 R82, R82, 0x100, RZ ;  /* 0x0000010052527824 */ /* 0x000fe200078e00ff */
[----:B------:R-:W-:Y:S02]  /*37c0*/  LOP3.LUT R83, R83, 0xff0000ff, RZ, 0xc0, !PT ;  /* 0xff0000ff53537812 */ /* 0x000fe400078ec0ff */
[----:B------:R-:W-:Y:S01]  /*37d0*/  SHF.R.U32.HI R161, RZ, 0x10, R81 ;  /* 0x00000010ffa17819 */ /* 0x000fe20000011651 */
[----:B------:R-:W-:Y:S01]  /*37e0*/  IMAD.MOV.U32 R81, RZ, RZ, R12 ;  /* 0x000000ffff517224 */ /* 0x000fe200078e000c */
[----:B------:R-:W-:-:S02]  /*37f0*/  LOP3.LUT R80, R159, 0xff00, R80, 0xf8, !PT ;  /* 0x0000ff009f507812 */ /* 0x000fc400078ef850 */
[----:B------:R-:W-:Y:S01]  /*3800*/  LOP3.LUT R159, R83, 0xff00, R82, 0xf8, !PT ;  /* 0x0000ff00539f7812 */ /* 0x000fe200078ef852 */
[----:B------:R-:W-:Y:S01]  /*3810*/  IMAD.U32 R82, R160, 0x10000, RZ ;  /* 0x00010000a0527824 */ /* 0x000fe200078e00ff */
        /* <DEDUP_REMOVED lines=12> */
[--C-:B------:R-:W-:Y:S02]  /*38e0*/  HADD2.F32 R161, -RZ, R160.reuse.H0_H0 ;  /* 0x200000a0ffa17230 */ /* 0x100fe40000004100 */
        /* <DEDUP_REMOVED lines=78> */
.L_x_2689:
[----:B------:R-:W-:Y:S05]  /*3dd0*/  BSYNC B3 ;  /* 0x0000000000037941 */ /* 0x000fea0003800000 */
.L_x_2688:
[----:B0-----:R0:W-:Y:S02]  /*3de0*/  ST.E.128 desc[UR54][R84.64], R12 ;  /* 0x0000000c54007985 */ /* 0x0011e4000c101d36 */
.L_x_2687:
[----:B------:R-:W-:Y:S05]  /*3df0*/  BSYNC B2 ;  /* 0x0000000000027941 */ /* 0x000fea0003800000 */
.L_x_2686:
        /* <DEDUP_REMOVED lines=13> */
[----:B------:R-:W-:Y:S01]  /*3ed0*/  SHF.R.U32.HI R84, RZ, 0x10, R77 ;  /* 0x00000010ff547819 */ /* 0x000fe2000001164d */
[----:B------:R-:W-:Y:S01]  /*3ee0*/  IMAD.SHL.U32 R83, R83, 0x100, RZ ;  /* 0x0000010053537824 */ /* 0x000fe200078e00ff */
[----:B------:R-:W-:Y:S02]  /*3ef0*/  LOP3.LUT R78, R79, 0xff0000ff, RZ, 0xc0, !PT ;  /* 0xff0000ff4f4e7812 */ /* 0x000fe400078ec0ff */
[----:B------:R-:W-:Y:S01]  /*3f00*/  SHF.R.U32.HI R82, RZ, 0x10, R79 ;  /* 0x00000010ff527819 */ /* 0x000fe2000001164f */
[----:B------:R-:W-:Y:S01]  /*3f10*/  IMAD.SHL.U32 R79, R11, 0x100, RZ ;  /* 0x000001000b4f7824 */ /* 0x000fe200078e00ff */
[----:B------:R-:W-:Y:S01]  /*3f20*/  LOP3.LUT R76, R77, 0xff0000ff, RZ, 0xc0, !PT ;  /* 0xff0000ff4d4c7812 */ /* 0x000fe200078ec0ff */
[----:B------:R-:W-:Y:S01]  /*3f30*/  IMAD.MOV.U32 R77, RZ, RZ, R12 ;  /* 0x000000ffff4d7224 */ /* 0x000fe200078e000c */
[----:B------:R-:W-:Y:S01]  /*3f40*/  MOV R11, R13 ;  /* 0x0000000d000b7202 */ /* 0x000fe20000000f00 */
[----:B------:R-:W-:Y:S01]  /*3f50*/  IMAD.U32 R13, R84, 0x10000, RZ ;  /* 0x00010000540d7824 */ /* 0x000fe200078e00ff */
[----:B------:R-:W-:Y:S01]  /*3f60*/  LOP3.LUT R78, R78, 0xff00, R83, 0xf8, !PT ;  /* 0x0000ff004e4e7812 */ /* 0x000fe200078ef853 */
[----:B------:R-:W-:Y:S01]  /*3f70*/  IMAD.U32 R83, R82, 0x10000, RZ ;  /* 0x0001000052537824 */ /* 0x000fe200078e00ff */
[----:B------:R-:W-:-:S02]  /*3f80*/  LOP3.LUT R12, R76, 0xff00, R79, 0xf8, !PT ;  /* 0x0000ff004c0c7812 */ /* 0x000fc400078ef84f */
        /* <DEDUP_REMOVED lines=45> */
[--C-:B------:R-:W-:Y:S01]  /*4260*/  HADD2.F32 R85, -RZ, R84.reuse.H0_H0 ;  /* 0x20000054ff557230 */ /* 0x100fe20000004100 */
[----:B------:R-:W-:Y:S01]  /*4270*/  F2FP.SATFINITE.E4M3.F32.PACK_AB_MERGE_C R82, R83, R82, RZ ;  /* 0x000000525352723e */ /* 0x000fe200048070ff */
[----:B------:R-:W-:Y:S01]  /*4280*/  HADD2.F32 R84, -RZ, R84.H1_H1 ;  /* 0x30000054ff547230 */ /* 0x000fe20000004100 */
[----:B------:R-:W-:Y:S01]  /*4290*/  F2FP.F16.E4M3.UNPACK_B R156, R12.H1 ;  /* 0x0000000cff9c723e */ /* 0x000fe200030006ff */
[----:B------:R-:W-:Y:S01]  /*42a0*/  HADD2.F32 R161, -RZ, R159.H1_H1 ;  /* 0x3000009fffa17230 */ /* 0x000fe20000004100 */
[----:B------:R-:W-:Y:S02]  /*42b0*/  F2FP.F16.E4M3.UNPACK_B R83, R14.H1 ;  /* 0x0000000eff53723e */ /* 0x000fe400030006ff */
[----:B------:R-:W-:Y:S01]  /*42c0*/  F2FP.F16.E4M3.UNPACK_B R158, R13 ;  /* 0x0000000dff9e723e */ /* 0x000fe200020006ff */
[----:B------:R-:W-:Y:S01]  /*42d0*/  HADD2.F32 R157, -RZ, R156.H1_H1 ;  /* 0x3000009cff9d7230 */ /* 0x000fe20000004100 */
[----:B------:R-:W-:Y:S01]  /*42e0*/  F2FP.F16.E4M3.UNPACK_B R155, R12 ;  /* 0x0000000cff9b723e */ /* 0x000fe200020006ff */
[----:B------:R-:W-:-:S02]  /*42f0*/  HADD2.F32 R13, -RZ, R83.H1_H1 ;  /* 0x30000053ff0d7230 */ /* 0x000fc40000004100 */
[CC--:B------:R-:W-:Y:S01]  /*4300*/  FMUL.FTZ R12, R84.reuse, R161.reuse ;  /* 0x000000a1540c7220 */ /* 0x0c0fe20000410000 */
        /* <DEDUP_REMOVED lines=9> */
[----:B------:R-:W-:Y:S01]  /*43a0*/  FFMA.FTZ R164, R84, R157, R163 ;  /* 0x0000009d54a47223 */ /* 0x000fe200000100a3 */
[-C--:B------:R-:W-:Y:S01]  /*43b0*/  FFMA.FTZ R162, R83, R12.reuse, -R162 ;  /* 0x0000000c53a27223 */ /* 0x080fe200000108a2 */
[----:B------:R-:W-:Y:S01]  /*43c0*/  FFMA.FTZ R157, R13, R12, R160 ;  /* 0x0000000c0d9d7223 */ /* 0x000fe200000100a0 */
[----:B------:R-:W-:-:S02]  /*43d0*/  HADD2.F32 R13, -RZ, R15.H0_H0 ;  /* 0x2000000fff0d7230 */ /* 0x000fc40000004100 */
[--C-:B------:R-:W-:Y:S01]  /*43e0*/  HADD2.F32 R12, -RZ, R14.reuse.H0_H0 ;  /* 0x2000000eff0c7230 */ /* 0x100fe20000004100 */
[----:B------:R-:W-:Y:S01]  /*43f0*/  F2FP.SATFINITE.E4M3.F32.PACK_AB_MERGE_C R161, R164, R161, RZ ;  /* 0x000000a1a4a1723e */ /* 0x000fe200048070ff */
[----:B------:R-:W-:Y:S01]  /*4400*/  HADD2.F32 R15, -RZ, R15.H1_H1 ;  /* 0x3000000fff0f7230 */ /* 0x000fe20000004100 */
[----:B------:R-:W-:Y:S01]  /*4410*/  F2FP.SATFINITE.E4M3.F32.PACK_AB_MERGE_C R157, R157, R162, RZ ;  /* 0x000000a29d9d723e */ /* 0x000fe200048070ff */
[----:B------:R-:W-:Y:S02]  /*4420*/  HADD2.F32 R84, -RZ, R159.H0_H0 ;  /* 0x2000009fff547230 */ /* 0x000fe40000004100 */
[----:B------:R-:W-:Y:S02]  /*4430*/  HADD2.F32 R14, -RZ, R14.H1_H1 ;  /* 0x3000000eff0e7230 */ /* 0x000fe40000004100 */
[----:B------:R-:W-:Y:S02]  /*4440*/  HADD2.F32 R83, -RZ, R158.H0_H0 ;  /* 0x2000009eff537230 */ /* 0x000fe40000004100 */
[----:B------:R-:W-:Y:S01]  /*4450*/  FMUL.FTZ R158, R15, R84 ;  /* 0x000000540f9e7220 */ /* 0x000fe20000410000 */
[----:B------:R-:W-:-:S02]  /*4460*/  HADD2.F32 R156, -RZ, R156.H0_H0 ;  /* 0x2000009cff9c7230 */ /* 0x000fc40000004100 */
        /* <DEDUP_REMOVED lines=12> */
.L_x_2693:
[----:B------:R-:W-:Y:S05]  /*4530*/  BSYNC B3 ;  /* 0x0000000000037941 */ /* 0x000fea0003800000 */
.L_x_2692:
[----:B------:R0:W-:Y:S02]  /*4540*/  ST.E.128 desc[UR54][R80.64], R12 ;  /* 0x0000000c50007985 */ /* 0x0001e4000c101d36 */
.L_x_2691:
[----:B------:R-:W-:Y:S05]  /*4550*/  BSYNC B2 ;  /* 0x0000000000027941 */ /* 0x000fea0003800000 */
.L_x_2690:
        /* <DEDUP_REMOVED lines=11> */
[----:B------:R-:W-:Y:S01]  /*4610*/  SHF.R.U32.HI R74, RZ, 0x8, R75 ;  /* 0x00000008ff4a7819 */ /* 0x000fe2000001164b */
[----:B------:R-:W-:Y:S01]  /*4620*/  IMAD.MOV.U32 R11, RZ, RZ, R13 ;  /* 0x000000ffff0b7224 */ /* 0x000fe200078e000d */
[--C-:B------:R-:W-:Y:S02]  /*4630*/  SHF.R.U32.HI R72, RZ, 0x8, R73.reuse ;  /* 0x00000008ff487819 */ /* 0x100fe40000011649 */
[----:B------:R-:W-:Y:S01]  /*4640*/  SHF.R.U32.HI R80, RZ, 0x10, R73 ;  /* 0x00000010ff507819 */ /* 0x000fe20000011649 */
[----:B------:R-:W-:Y:S01]  /*4650*/  IMAD.SHL.U32 R74, R74, 0x100, RZ ;  /* 0x000001004a4a7824 */ /* 0x000fe200078e00ff */
[----:B------:R-:W-:Y:S01]  /*4660*/  LOP3.LUT R79, R73, 0xff0000ff, RZ, 0xc0, !PT ;  /* 0xff0000ff494f7812 */ /* 0x000fe200078ec0ff */
[----:B------:R-:W-:Y:S01]  /*4670*/  IMAD.MOV.U32 R73, RZ, RZ, R12 ;  /* 0x000000ffff497224 */ /* 0x000fe200078e000c */
[----:B------:R-:W-:Y:S01]  /*4680*/  SHF.R.U32.HI R78, RZ, 0x10, R75 ;  /* 0x00000010ff4e7819 */ /* 0x000fe2000001164b */
[----:B------:R-:W-:Y:S01]  /*4690*/  IMAD.U32 R13, R80, 0x10000, RZ ;  /* 0x00010000500d7824 */ /* 0x000fe200078e00ff */
[----:B------:R-:W-:-:S02]  /*46a0*/  SHF.L.U32 R72, R72, 0x8, RZ ;  /* 0x0000000848487819 */ /* 0x000fc400000006ff */
[----:B------:R-:W-:Y:S02]  /*46b0*/  LOP3.LUT R75, R75, 0xff0000ff, RZ, 0xc0, !PT ;  /* 0xff0000ff4b4b7812 */ /* 0x000fe400078ec0ff */
[----:B------:R-:W-:Y:S02]  /*46c0*/  LOP3.LUT R72, R79, 0xff00, R72, 0xf8, !PT ;  /* 0x0000ff004f487812 */ /* 0x000fe400078ef848 */
[----:B------:R-:W-:Y:S02]  /*46d0*/  LOP3.LUT R79, R75, 0xff00, R74, 0xf8, !PT ;  /* 0x0000ff004b4f7812 */ /* 0x000fe400078ef84a */
        /* <DEDUP_REMOVED lines=44> */
[----:B------:R-:W-:-:S02]  /*49a0*/  F2FP.F16.E4M3.UNPACK_B R153, R72.H1 ;  /* 0x00000048ff99723e */ /* 0x000fc400030006ff */
[----:B------:R-:W-:Y:S01]  /*49b0*/  F2FP.SATFINITE.E4M3.F32.PACK_AB_MERGE_C R78, R79, R78, RZ ;  /* 0x0000004e4f4e723e */ /* 0x000fe200048070ff */
        /* <DEDUP_REMOVED lines=29> */
[----:B------:R-:W-:Y:S02]  /*4b90*/  HADD2.F32 R15, -RZ, R15.H1_H1 ;  /* 0x3000000fff0f7230 */ /* 0x000fe40000004100 */
[----:B------:R-:W-:Y:S01]  /*4ba0*/  FMUL.FTZ R84, R72, R153 ;  /* 0x0000009948547220 */ /* 0x000fe20000410000 */
[----:B------:R-:W-:-:S02]  /*4bb0*/  HADD2.F32 R83, -RZ, R83.H0_H0 ;  /* 0x20000053ff537230 */ /* 0x000fc40000004100 */
[----:B------:R-:W-:Y:S01]  /*4bc0*/  FMUL.FTZ R80, R14, R85 ;  /* 0x000000550e507220 */ /* 0x000fe20000410000 */
[----:B------:R-:W-:Y:S02]  /*4bd0*/  HADD2.F32 R82, -RZ, R82.H0_H0 ;  /* 0x20000052ff527230 */ /* 0x000fe40000004100 */
[----:B------:R-:W-:Y:S01]  /*4be0*/  FMUL.FTZ R79, R15, R153 ;  /* 0x000000990f4f7220 */ /* 0x000fe20000410000 */
[----:B------:R-:W-:Y:S01]  /*4bf0*/  FMUL.FTZ R85, R13, R85 ;  /* 0x000000550d557220 */ /* 0x000fe20000410000 */
[----:B------:R-:W-:Y:S01]  /*4c00*/  FFMA.FTZ R84, R15, R83, R84 ;  /* 0x000000530f547223 */ /* 0x000fe20000010054 */
[----:B------:R-:W-:Y:S01]  /*4c10*/  F2FP.SATFINITE.E4M3.F32.PACK_AB_MERGE_C R154, R154, R155, RZ ;  /* 0x0000009b9a9a723e */ /* 0x000fe200048070ff */
[----:B------:R-:W-:Y:S01]  /*4c20*/  FFMA.FTZ R79, R72, R83, -R79 ;  /* 0x00000053484f7223 */ /* 0x000fe2000001084f */
[-C--:B------:R-:W-:Y:S01]  /*4c30*/  FFMA.FTZ R80, R13, R82.reuse, -R80 ;  /* 0x000000520d507223 */ /* 0x080fe20000010850 */
[----:B------:R-:W-:Y:S01]  /*4c40*/  FFMA.FTZ R85, R14, R82, R85 ;  /* 0x000000520e557223 */ /* 0x000fe20000010055 */
[----:B------:R-:W-:-:S02]  /*4c50*/  F2FP.SATFINITE.E4M3.F32.PACK_AB_MERGE_C R13, R12, R11, R75 ;  /* 0x0000000b0c0d723e */ /* 0x000fc4000480704b */
[----:B------:R-:W-:Y:S02]  /*4c60*/  F2FP.SATFINITE.E4M3.F32.PACK_AB_MERGE_C R12, R74, R73, R78 ;  /* 0x000000494a0c723e */ /* 0x000fe4000480704e */
[----:B------:R-:W-:Y:S02]  /*4c70*/  F2FP.SATFINITE.E4M3.F32.PACK_AB_MERGE_C R14, R85, R80, R81 ;  /* 0x00000050550e723e */ /* 0x000fe40004807051 */
[----:B------:R-:W-:-:S07]  /*4c80*/  F2FP.SATFINITE.E4M3.F32.PACK_AB_MERGE_C R15, R84, R79, R154 ;  /* 0x0000004f540f723e */ /* 0x000fce000480709a */
.L_x_2697:
[----:B------:R-:W-:Y:S05]  /*4c90*/  BSYNC B3 ;  /* 0x0000000000037941 */ /* 0x000fea0003800000 */
.L_x_2696:
[----:B------:R0:W-:Y:S02]  /*4ca0*/  ST.E.128 desc[UR54][R76.64], R12 ;  /* 0x0000000c4c007985 */ /* 0x0001e4000c101d36 */
.L_x_2695:
[----:B------:R-:W-:Y:S05]  /*4cb0*/  BSYNC B2 ;  /* 0x0000000000027941 */ /* 0x000fea0003800000 */
.L_x_2694:
        /* <DEDUP_REMOVED lines=11> */
[--C-:B------:R-:W-:Y:S02]  /*4d70*/  SHF.R.U32.HI R68, RZ, 0x8, R69.reuse ;  /* 0x00000008ff447819 */ /* 0x100fe40000011645 */
[----:B------:R-:W-:Y:S02]  /*4d80*/  LOP3.LUT R11, R69, 0xff0000ff, RZ, 0xc0, !PT ;  /* 0xff0000ff450b7812 */ /* 0x000fe400078ec0ff */
[----:B------:R-:W-:Y:S01]  /*4d90*/  SHF.R.U32.HI R74, RZ, 0x10, R69 ;  /* 0x00000010ff4a7819 */ /* 0x000fe20000011645 */
[----:B------:R-:W-:Y:S01]  /*4da0*/  IMAD.SHL.U32 R68, R68, 0x100, RZ ;  /* 0x0000010044447824 */ /* 0x000fe200078e00ff */
[--C-:B------:R-:W-:Y:S02]  /*4db0*/  SHF.R.U32.HI R69, RZ, 0x8, R71.reuse ;  /* 0x00000008ff457819 */ /* 0x100fe40000011647 */
[----:B------:R-:W-:Y:S02]  /*4dc0*/  LOP3.LUT R70, R71, 0xff0000ff, RZ, 0xc0, !PT ;  /* 0xff0000ff47467812 */ /* 0x000fe400078ec0ff */
[----:B------:R-:W-:Y:S01]  /*4dd0*/  SHF.R.U32.HI R75, RZ, 0x10, R71 ;  /* 0x00000010ff4b7819 */ /* 0x000fe20000011647 */
[----:B------:R-:W-:-:S02]  /*4de0*/  IMAD.SHL.U32 R71, R69, 0x100, RZ ;  /* 0x0000010045477824 */ /* 0x000fc400078e00ff */
[----:B---3--:R-:W-:Y:S01]  /*4df0*/  IMAD.MOV.U32 R69, RZ, RZ, R12 ;  /* 0x000000ffff457224 */ /* 0x008fe200078e000c */
[----:B------:R-:W-:Y:S01]  /*4e00*/  LOP3.LUT R12, R11, 0xff00, R68, 0xf8, !PT ;  /* 0x0000ff000b0c7812 */ /* 0x000fe200078ef844 */
[----:B------:R-:W-:Y:S01]  /*4e10*/  IMAD.U32 R75, R75, 0x10000, RZ ;  /* 0x000100004b4b7824 */ /* 0x000fe200078e00ff */
[----:B------:R-:W-:Y:S02]  /*4e20*/  LOP3.LUT R68, R70, 0xff00, R71, 0xf8, !PT ;  /* 0x0000ff0046447812 */ /* 0x000fe400078ef847 */
[----:B------:R-:W-:Y:S02]  /*4e30*/  SHF.L.U32 R71, R74, 0x10, RZ ;  /* 0x000000104a477819 */ /* 0x000fe400000006ff */
[-C--:B------:R-:W-:Y:S02]  /*4e40*/  F2FP.F16.E4M3.UNPACK_B R70, R152.reuse.H1 ;  /* 0x00000098ff46723e */ /* 0x080fe400030006ff */
[----:B------:R-:W-:Y:S02]  /*4e50*/  F2FP.F16.E4M3.UNPACK_B R11, R13 ;  /* 0x0000000dff0b723e */ /* 0x000fe400020006ff */
        /* <DEDUP_REMOVED lines=18> */
[----:B------:R-:W-:Y:S01]  /*4f80*/  FMUL.FTZ R79, R13, R76 ;  /* 0x0000004c0d4f7220 */ /* 0x000fe20000410000 */
[----:B------:R-:W-:-:S02]  /*4f90*/  HADD2.F32 R76, -RZ, R152.H1_H1 ;  /* 0x30000098ff4c7230 */ /* 0x000fc40000004100 */
[----:B------:R-:W-:Y:S01]  /*4fa0*/  FFMA.FTZ R80, R13, R71, -R78 ;  /* 0x000000470d507223 */ /* 0x000fe2000001084e */
[----:B------:R-:W-:Y:S01]  /*4fb0*/  F2FP.F16.E4M3.UNPACK_B R13, R69.H1 ;  /* 0x00000045ff0d723e */ /* 0x000fe200030006ff */
[----:B------:R-:W-:Y:S01]  /*4fc0*/  FFMA.FTZ R81, R70, R71, R79 ;  /* 0x0000004746517223 */ /* 0x000fe2000001004f */
[----:B------:R-:W-:Y:S01]  /*4fd0*/  FFMA.FTZ R68, R68, R74, R75 ;  /* 0x0000004a44447223 */ /* 0x000fe2000001004b */
[----:B------:R-:W-:Y:S01]  /*4fe0*/  F2FP.F16.E4M3.UNPACK_B R69, R69 ;  /* 0x00000045ff45723e */ /* 0x000fe200020006ff */
[----:B------:R-:W-:Y:S02]  /*4ff0*/  HADD2.F32 R75, -RZ, R151.H1_H1 ;  /* 0x30000097ff4b7230 */ /* 0x000fe40000004100 */
[--C-:B------:R-:W-:Y:S01]  /*5000*/  HADD2.F32 R70, -RZ, R13.reuse.H0_H0 ;  /* 0x2000000dff467230 */ /* 0x100fe20000004100 */
[----:B------:R-:W-:Y:S01]  /*5010*/  F2FP.SATFINITE.E4M3.F32.PACK_AB_MERGE_C R85, R81, R80, RZ ;  /* 0x000000505155723e */ /* 0x000fe200048070ff */
[----:B------:R-:W-:Y:S02]  /*5020*/  HADD2.F32 R71, -RZ, R13.H1_H1 ;  /* 0x3000000dff477230 */ /* 0x000fe40000004100 */
[----:B------:R-:W-:-:S02]  /*5030*/  HADD2.F32 R13, -RZ, R69.H0_H0 ;  /* 0x20000045ff0d7230 */ /* 0x000fc40000004100 */
[CC--:B------:R-:W-:Y:S01]  /*5040*/  FMUL.FTZ R78, R70.reuse, R76.reuse ;  /* 0x0000004c464e7220 */ /* 0x0c0fe20000410000 */
[----:B------:R-:W-:Y:S02]  /*5050*/  HADD2.F32 R152, -RZ, R152.H0_H0 ;  /* 0x20000098ff987230 */ /* 0x000fe40000004100 */
[C---:B------:R-:W-:Y:S01]  /*5060*/  FMUL.FTZ R79, R71.reuse, R76 ;  /* 0x0000004c474f7220 */ /* 0x040fe20000410000 */
[----:B------:R-:W-:Y:S02]  /*5070*/  HADD2.F32 R69, -RZ, R69.H1_H1 ;  /* 0x30000045ff457230 */ /* 0x000fe40000004100 */
[-C--:B------:R-:W-:Y:S01]  /*5080*/  FFMA.FTZ R78, R71, R75.reuse, R78 ;  /* 0x0000004b474e7223 */ /* 0x080fe2000001004e */
[----:B------:R-:W-:Y:S02]  /*5090*/  HADD2.F32 R74, -RZ, R151.H0_H0 ;  /* 0x20000097ff4a7230 */ /* 0x000fe40000004100 */
[----:B------:R-:W-:Y:S01]  /*50a0*/  FFMA.FTZ R79, R70, R75, -R79 ;  /* 0x0000004b464f7223 */ /* 0x000fe2000001084f */
[----:B------:R-:W-:Y:S01]  /*50b0*/  F2FP.F16.E4M3.UNPACK_B R70, R15.H1 ;  /* 0x0000000fff46723e */ /* 0x000fe200030006ff */
[-C--:B------:R-:W-:Y:S01]  /*50c0*/  FMUL.FTZ R76, R69, R152.reuse ;  /* 0x00000098454c7220 */ /* 0x080fe20000410000 */
[----:B------:R-:W-:Y:S01]  /*50d0*/  FMUL.FTZ R152, R13, R152 ;  /* 0x000000980d987220 */ /* 0x000fe20000410000 */
[----:B------:R-:W-:-:S02]  /*50e0*/  F2FP.F16.E4M3.UNPACK_B R75, R12 ;  /* 0x0000000cff4b723e */ /* 0x000fc400020006ff */
[----:B------:R-:W-:Y:S01]  /*50f0*/  F2FP.SATFINITE.E4M3.F32.PACK_AB_MERGE_C R84, R78, R79, RZ ;  /* 0x0000004f4e54723e */ /* 0x000fe200048070ff */
[-C--:B------:R-:W-:Y:S01]  /*5100*/  FFMA.FTZ R13, R13, R74.reuse, -R76 ;  /* 0x0000004a0d0d7223 */ /* 0x080fe2000001084c */
[-C--:B------:R-:W-:Y:S01]  /*5110*/  F2FP.F16.E4M3.UNPACK_B R79, R77.reuse.H1 ;  /* 0x0000004dff4f723e */ /* 0x080fe200030006ff */
[----:B------:R-:W-:Y:S01]  /*5120*/  FFMA.FTZ R152, R69, R74, R152 ;  /* 0x0000004a45987223 */ /* 0x000fe20000010098 */
[----:B------:R-:W-:Y:S01]  /*5130*/  F2FP.F16.E4M3.UNPACK_B R76, R12.H1 ;  /* 0x0000000cff4c723e */ /* 0x000fe200030006ff */
        /* <DEDUP_REMOVED lines=8> */
[--C-:B------:R-:W-:Y:S02]  /*51c0*/  HADD2.F32 R70, -RZ, R69.reuse.H1_H1 ;  /* 0x30000045ff467230 */ /* 0x100fe40000004100 */
[C---:B------:R-:W-:Y:S01]  /*51d0*/  FMUL.FTZ R81, R71.reuse, R81 ;  /* 0x0000005147517220 */ /* 0x040fe20000410000 */
[----:B------:R-:W-:Y:S02]  /*51e0*/  HADD2.F32 R80, -RZ, R78.H1_H1 ;  /* 0x3000004eff507230 */ /* 0x000fe40000004100 */
[----:B------:R-:W-:Y:S01]  /*51f0*/  FFMA.FTZ R83, R71, R77, -R12 ;  /* 0x0000004d47537223 */ /* 0x000fe2000001080c */
[----:B------:R-:W-:Y:S01]  /*5200*/  HADD2.F32 R69, -RZ, R69.H0_H0 ;  /* 0x20000045ff457230 */ /* 0x000fe20000004100 */
[----:B------:R-:W-:Y:S01]  /*5210*/  F2FP.F16.E4M3.UNPACK_B R14, R14 ;  /* 0x0000000eff0e723e */ /* 0x000fe200020006ff */
[----:B------:R-:W-:Y:S02]  /*5220*/  HADD2.F32 R12, -RZ, R75.H1_H1 ;  /* 0x3000004bff0c7230 */ /* 0x000fe40000004100 */
[----:B------:R-:W-:Y:S01]  /*5230*/  FMUL.FTZ R82, R70, R80 ;  /* 0x0000005046527220 */ /* 0x000fe20000410000 */
[----:B------:R-:W-:-:S02]  /*5240*/  HADD2.F32 R76, -RZ, R76.H0_H0 ;  /* 0x2000004cff4c7230 */ /* 0x000fc40000004100 */
[C---:B------:R-:W-:Y:S01]  /*5250*/  FMUL.FTZ R71, R69.reuse, R80 ;  /* 0x0000005045477220 */ /* 0x040fe20000410000 */
[----:B------:R-:W-:Y:S01]  /*5260*/  FFMA.FTZ R80, R74, R77, R81 ;  /* 0x0000004d4a507223 */ /* 0x000fe20000010051 */
[-C--:B------:R-:W-:Y:S01]  /*5270*/  FFMA.FTZ R82, R69, R12.reuse, -R82 ;  /* 0x0000000c45527223 */ /* 0x080fe20000010852 */
[--C-:B------:R-:W-:Y:S02]  /*5280*/  HADD2.F32 R69, -RZ, R15.reuse.H0_H0 ;  /* 0x2000000fff457230 */ /* 0x100fe40000004100 */
[----:B------:R-:W-:Y:S01]  /*5290*/  FFMA.FTZ R81, R70, R12, R71 ;  /* 0x0000000c46517223 */ /* 0x000fe20000010047 */
[--C-:B------:R-:W-:Y:S01]  /*52a0*/  HADD2.F32 R12, -RZ, R14.reuse.H0_H0 ;  /* 0x2000000eff0c7230 */ /* 0x100fe20000004100 */
[----:B------:R-:W-:Y:S01]  /*52b0*/  F2FP.SATFINITE.E4M3.F32.PACK_AB_MERGE_C R11, R68, R11, R85 ;  /* 0x0000000b440b723e */ /* 0x000fe20004807055 */
[----:B------:R-:W-:Y:S01]  /*52c0*/  HADD2.F32 R15, -RZ, R15.H1_H1 ;  /* 0x3000000fff0f7230 */ /* 0x000fe20000004100 */
[----:B------:R-:W-:Y:S01]  /*52d0*/  F2FP.SATFINITE.E4M3.F32.PACK_AB_MERGE_C R80, R80, R83, RZ ;  /* 0x000000535050723e */ /* 0x000fe200048070ff */
[----:B------:R-:W-:Y:S01]  /*52e0*/  HADD2.F32 R70, -RZ, R79.H0_H0 ;  /* 0x2000004fff467230 */ /* 0x000fe20000004100 */
[----:B------:R-:W-:Y:S01]  /*52f0*/  F2FP.SATFINITE.E4M3.F32.PACK_AB_MERGE_C R81, R81, R82, RZ ;  /* 0x000000525151723e */ /* 0x000fe200048070ff */
[----:B------:R-:W-:-:S02]  /*5300*/  HADD2.F32 R14, -RZ, R14.H1_H1 ;  /* 0x3000000eff0e7230 */ /* 0x000fc40000004100 */
[----:B------:R-:W-:Y:S02]  /*5310*/  HADD2.F32 R71, -RZ, R78.H0_H0 ;  /* 0x2000004eff477230 */ /* 0x000fe40000004100 */
[-C--:B------:R-:W-:Y:S01]  /*5320*/  FMUL.FTZ R74, R15, R70.reuse ;  /* 0x000000460f4a7220 */ /* 0x080fe20000410000 */
[----:B------:R-:W-:Y:S02]  /*5330*/  HADD2.F32 R75, -RZ, R75.H0_H0 ;  /* 0x2000004bff4b7230 */ /* 0x000fe40000004100 */
[C---:B------:R-:W-:Y:S01]  /*5340*/  FMUL.FTZ R70, R69.reuse, R70 ;  /* 0x0000004645467220 */ /* 0x040fe20000410000 */
[-C--:B------:R-:W-:Y:S01]  /*5350*/  FMUL.FTZ R77, R14, R71.reuse ;  /* 0x000000470e4d7220 */ /* 0x080fe20000410000 */
[C---:B------:R-:W-:Y:S01]  /*5360*/  FMUL.FTZ R71, R12.reuse, R71 ;  /* 0x000000470c477220 */ /* 0x040fe20000410000 */
[-C--:B------:R-:W-:Y:S01]  /*5370*/  FFMA.FTZ R74, R69, R76.reuse, -R74 ;  /* 0x0000004c454a7223 */ /* 0x080fe2000001084a */
[----:B------:R-:W-:Y:S01]  /*5380*/  FFMA.FTZ R15, R15, R76, R70 ;  /* 0x0000004c0f0f7223 */ /* 0x000fe20000010046 */
[-C--:B------:R-:W-:Y:S01]  /*5390*/  FFMA.FTZ R77, R12, R75.reuse, -R77 ;  /* 0x0000004b0c4d7223 */ /* 0x080fe2000001084d */
[----:B------:R-:W-:Y:S01]  /*53a0*/  FFMA.FTZ R14, R14, R75, R71 ;  /* 0x0000004b0e0e7223 */ /* 0x000fe20000010047 */
[----:B------:R-:W-:Y:S01]  /*53b0*/  F2FP.SATFINITE.E4M3.F32.PACK_AB_MERGE_C R12, R152, R13, R84 ;  /* 0x0000000d980c723e */ /* 0x000fe20004807054 */
[----:B------:R-:W-:Y:S01]  /*53c0*/  IMAD.MOV.U32 R13, RZ, RZ, R11 ;  /* 0x000000ffff0d7224 */ /* 0x000fe200078e000b */
[----:B------:R-:W-:-:S02]  /*53d0*/  F2FP.SATFINITE.E4M3.F32.PACK_AB_MERGE_C R15, R15, R74, R80 ;  /* 0x0000004a0f0f723e */ /* 0x000fc40004807050 */
[----:B------:R-:W-:-:S07]  /*53e0*/  F2FP.SATFINITE.E4M3.F32.PACK_AB_MERGE_C R14, R14, R77, R81 ;  /* 0x0000004d0e0e723e */ /* 0x000fce0004807051 */
.L_x_2701:
[----:B------:R-:W-:Y:S05]  /*53f0*/  BSYNC B3 ;  /* 0x0000000000037941 */ /* 0x000fea0003800000 */
.L_x_2700:
[----:B---3--:R0:W-:Y:S02]  /*5400*/  ST.E.128 desc[UR54][R72.64], R12 ;  /* 0x0000000c48007985 */ /* 0x0081e4000c101d36 */
.L_x_2699:
[----:B------:R-:W-:Y:S05]  /*5410*/  BSYNC B2 ;  /* 0x0000000000027941 */ /* 0x000fea0003800000 */
.L_x_2698:
        /* <DEDUP_REMOVED lines=15> */
[----:B------:R-:W-:Y:S02]  /*5510*/  SHF.R.U32.HI R72, RZ, 0x10, R67 ;  /* 0x00000010ff487819 */ /* 0x000fe40000011643 */
[----:B------:R-:W-:Y:S02]  /*5520*/  SHF.R.U32.HI R73, RZ, 0x10, R65 ;  /* 0x00000010ff497819 */ /* 0x000fe40000011641 */
[----:B------:R-:W-:-:S02]  /*5530*/  LOP3.LUT R70, R67, 0xff0000ff, RZ, 0xc0, !PT ;  /* 0xff0000ff43467812 */ /* 0x000fc400078ec0ff */
[----:B------:R-:W-:Y:S01]  /*5540*/  SHF.L.U32 R67, R64, 0x8, RZ ;  /* 0x0000000840437819 */ /* 0x000fe200000006ff */
[----:B---3--:R-:W-:Y:S01]  /*5550*/  IMAD.MOV.U32 R64, RZ, RZ, R12 ;  /* 0x000000ffff407224 */ /* 0x008fe200078e000c */
        /* <DEDUP_REMOVED lines=94> */
.L_x_2705:
[----:B------:R-:W-:Y:S05]  /*5b40*/  BSYNC B3 ;  /* 0x0000000000037941 */ /* 0x000fea0003800000 */
.L_x_2704:
[----:B---3--:R0:W-:Y:S02]  /*5b50*/  ST.E.128 desc[UR54][R68.64], R12 ;  /* 0x0000000c44007985 */ /* 0x0081e4000c101d36 */
.L_x_2703:
[----:B------:R-:W-:Y:S05]  /*5b60*/  BSYNC B2 ;  /* 0x0000000000027941 */ /* 0x000fea0003800000 */
.L_x_2702:
        /* <DEDUP_REMOVED lines=10> */
[----:B------:R-:W-:Y:S01]  /*5c10*/  SHF.R.U32.HI R66, RZ, 0x8, R63 ;  /* 0x00000008ff427819 */ /* 0x000fe2000001163f */
[----:B---3--:R-:W-:Y:S01]  /*5c20*/  IMAD.MOV.U32 R60, RZ, RZ, R12 ;  /* 0x000000ffff3c7224 */ /* 0x008fe200078e000c */
        /* <DEDUP_REMOVED lines=101> */
.L_x_2707:
[----:B------:R-:W-:Y:S05]  /*6280*/  BSYNC B2 ;  /* 0x0000000000027941 */ /* 0x000fea0003800000 */
.L_x_2706:
[----:B---3--:R0:W-:Y:S02]  /*6290*/  ST.E.128 desc[UR54][R64.64], R12 ;  /* 0x0000000c40007985 */ /* 0x0081e4000c101d36 */
.L_x_2685:
[----:B------:R-:W-:Y:S05]  /*62a0*/  BSYNC B1 ;  /* 0x0000000000017941 */ /* 0x000fea0003800000 */
.L_x_2684:
[----:B------:R-:W-:-:S03]  /*62b0*/  UMOV UR4, 0xffffffff ;  /* 0xffffffff00047882 */ /* 0x000fc60000000000 */
[----:B------:R-:W-:Y:S05]  /*62c0*/  BRA.DIV UR4, `(.L_x_2708) ;  /* 0x000002b204ac7947 */ /* 0x000fea000b800000 */
[----:B--2---:R-:W2:Y:S04]  /*62d0*/  SHFL.IDX PT, R119, R119, 0x1, 0x1e1f ;  /* 0x003e1f0077777f89 */ /* 0x004ea800000e0000 */
[----:B------:R0:W0:Y:S02]  /*62e0*/  SHFL.IDX PT, R63, R120, 0x1, 0x1e1f ;  /* 0x003e1f00783f7f89 */ /* 0x00002400000e0000 */
.L_x_3029:
[----:B------:R-:W-:Y:S05]  /*62f0*/  @P4 BRA `(.L_x_2709) ;  /* 0x0000009800744947 */ /* 0x000fea0003800000 */
[----:B------:R-:W-:Y:S01]  /*6300*/  ISETP.NE.AND P3, PT, R28, RZ, PT ;  /* 0x000000ff1c00720c */ /* 0x000fe20003f65270 */
[----:B------:R-:W-:-:S12]  /*6310*/  BSSY B1, `(.L_x_2710) ;  /* 0x0000071000017945 */ /* 0x000fd80003800000 */
[----:B------:R-:W-:Y:S05]  /*6320*/  @!P3 BRA `(.L_x_2711) ;  /* 0x0000000400bcb947 */ /* 0x000fea0003800000 */
[----:B0-----:R0:W0:Y:S01]  /*6330*/  LDS.128 R12, [R88+0x26200] ;  /* 0x02620000580c7984 */ /* 0x0010220000000c00 */
[----:B------:R-:W-:Y:S01]  /*6340*/  IADD3 R60, P3, R16, R63, RZ ;  /* 0x0000003f103c7210 */ /* 0x000fe20007f7e0ff */
[----:B------:R-:W-:Y:S03]  /*6350*/  BSSY B2, `(.L_x_2712) ;  /* 0x000006b000027945 */ /* 0x000fe60003800000 */
[----:B--2---:R-:W-:Y:S02]  /*6360*/  IADD3.X R61, R119, R17, RZ, P3, !PT ;  /* 0x00000011773d7210 */ /* 0x004fe40001ffe4ff */
        /* <DEDUP_REMOVED lines=10> */
[----:B------:R-:W-:-:S02]  /*6410*/  SHF.R.U32.HI R65, RZ, 0x10, R59 ;  /* 0x00000010ff417819 */ /* 0x000fc4000001163b */
[----:B------:R-:W-:Y:S01]  /*6420*/  LOP3.LUT R12, R57, 0xff00, R62, 0xf8, !PT ;  /* 0x0000ff00390c7812 */ /* 0x000fe200078ef83e */
[----:B------:R-:W-:Y:S01]  /*6430*/  IMAD.U32 R57, R64, 0x10000, RZ ;  /* 0x0001000040397824 */ /* 0x000fe200078e00ff */
[----:B------:R-:W-:Y:S02]  /*6440*/  LOP3.LUT R58, R11, 0xff00, R58, 0xf8, !PT ;  /* 0x0000ff000b3a7812 */ /* 0x000fe400078ef83a */
[----:B------:R-:W-:Y:S02]  /*6450*/  SHF.L.U32 R65, R65, 0x10, RZ ;  /* 0x0000001041417819 */ /* 0x000fe400000006ff */
[-C--:B------:R-:W-:Y:S02]  /*6460*/  F2FP.F16.E4M3.UNPACK_B R11, R13.reuse ;  /* 0x0000000dff0b723e */ /* 0x080fe400020006ff */
[----:B------:R-:W-:Y:S02]  /*6470*/  F2FP.F16.E4M3.UNPACK_B R59, R142.H1 ;  /* 0x0000008eff3b723e */ /* 0x000fe400030006ff */
[----:B------:R-:W-:-:S02]  /*6480*/  F2FP.F16.E4M3.UNPACK_B R13, R13.H1 ;  /* 0x0000000dff0d723e */ /* 0x000fc400030006ff */
[----:B------:R-:W-:Y:S01]  /*6490*/  LOP3.LUT R62, R58, 0xff0000, R57, 0xf8, !PT ;  /* 0x00ff00003a3e7812 */ /* 0x000fe200078ef839 */
[----:B------:R-:W-:Y:S01]  /*64a0*/  HADD2.F32 R64, -RZ, R59.H0_H0 ;  /* 0x2000003bff407230 */ /* 0x000fe20000004100 */
[----:B------:R-:W-:Y:S01]  /*64b0*/  LOP3.LUT R65, R12, 0xff0000, R65, 0xf8, !PT ;  /* 0x00ff00000c417812 */ /* 0x000fe200078ef841 */
[--C-:B------:R-:W-:Y:S01]  /*64c0*/  HADD2.F32 R12, -RZ, R11.reuse.H1_H1 ;  /* 0x3000000bff0c7230 */ /* 0x100fe20000004100 */
        /* <DEDUP_REMOVED lines=12> */
[-C--:B------:R-:W-:Y:S01]  /*6590*/  FFMA.FTZ R11, R11, R59.reuse, -R68 ;  /* 0x0000003b0b0b7223 */ /* 0x080fe20000010844 */
[----:B------:R-:W-:Y:S01]  /*65a0*/  FFMA.FTZ R12, R12, R59, R67 ;  /* 0x0000003b0c0c7223 */ /* 0x000fe20000010043 */
[----:B------:R-:W-:Y:S01]  /*65b0*/  FMUL.FTZ R66, R13, R66 ;  /* 0x000000420d427220 */ /* 0x000fe20000410000 */
[----:B------:R-:W-:-:S02]  /*65c0*/  HADD2.F32 R59, -RZ, R147.H1_H1 ;  /* 0x30000093ff3b7230 */ /* 0x000fc40000004100 */
[----:B------:R-:W-:Y:S01]  /*65d0*/  FFMA.FTZ R68, R13, R58, -R64 ;  /* 0x0000003a0d447223 */ /* 0x000fe20000010840 */
[----:B------:R-:W-:Y:S01]  /*65e0*/  F2FP.F16.E4M3.UNPACK_B R13, R56.H1 ;  /* 0x00000038ff0d723e */ /* 0x000fe200030006ff */
[----:B------:R-:W-:Y:S01]  /*65f0*/  FFMA.FTZ R71, R57, R58, R66 ;  /* 0x0000003a39477223 */ /* 0x000fe20000010042 */
[--C-:B------:R-:W-:Y:S01]  /*6600*/  HADD2.F32 R64, -RZ, R142.reuse.H1_H1 ;  /* 0x3000008eff407230 */ /* 0x100fe20000004100 */
[----:B------:R-:W-:Y:S01]  /*6610*/  F2FP.F16.E4M3.UNPACK_B R56, R56 ;  /* 0x00000038ff38723e */ /* 0x000fe200020006ff */
[----:B------:R-:W-:Y:S02]  /*6620*/  HADD2.F32 R142, -RZ, R142.H0_H0 ;  /* 0x2000008eff8e7230 */ /* 0x000fe40000004100 */
[--C-:B------:R-:W-:Y:S01]  /*6630*/  HADD2.F32 R58, -RZ, R13.reuse.H1_H1 ;  /* 0x3000000dff3a7230 */ /* 0x100fe20000004100 */
[----:B------:R-:W-:Y:S01]  /*6640*/  F2FP.SATFINITE.E4M3.F32.PACK_AB_MERGE_C R74, R71, R68, RZ ;  /* 0x00000044474a723e */ /* 0x000fe200048070ff */
[----:B------:R-:W-:Y:S02]  /*6650*/  HADD2.F32 R57, -RZ, R13.H0_H0 ;  /* 0x2000000dff397230 */ /* 0x000fe40000004100 */
[----:B------:R-:W-:-:S02]  /*6660*/  HADD2.F32 R13, -RZ, R56.H0_H0 ;  /* 0x20000038ff0d7230 */ /* 0x000fc40000004100 */
[CC--:B------:R-:W-:Y:S01]  /*6670*/  FMUL.FTZ R66, R58.reuse, R64.reuse ;  /* 0x000000403a427220 */ /* 0x0c0fe20000410000 */
[----:B------:R-:W-:Y:S02]  /*6680*/  HADD2.F32 R56, -RZ, R56.H1_H1 ;  /* 0x30000038ff387230 */ /* 0x000fe40000004100 */
[C---:B------:R-:W-:Y:S01]  /*6690*/  FMUL.FTZ R69, R57.reuse, R64 ;  /* 0x0000004039457220 */ /* 0x040fe20000410000 */
[----:B------:R-:W-:Y:S02]  /*66a0*/  HADD2.F32 R147, -RZ, R147.H0_H0 ;  /* 0x20000093ff937230 */ /* 0x000fe40000004100 */
[-C--:B------:R-:W-:Y:S01]  /*66b0*/  FFMA.FTZ R66, R57, R59.reuse, -R66 ;  /* 0x0000003b39427223 */ /* 0x080fe20000010842 */
[CC--:B------:R-:W-:Y:S01]  /*66c0*/  FMUL.FTZ R67, R13.reuse, R142.reuse ;  /* 0x0000008e0d437220 */ /* 0x0c0fe20000410000 */
[----:B------:R-:W-:Y:S01]  /*66d0*/  FFMA.FTZ R59, R58, R59, R69 ;  /* 0x0000003b3a3b7223 */ /* 0x000fe20000010045 */
[C---:B------:R-:W-:Y:S02]  /*66e0*/  FMUL.FTZ R64, R56.reuse, R142 ;  /* 0x0000008e38407220 */ /* 0x040fe40000410000 */
[----:B------:R-:W-:Y:S01]  /*66f0*/  FFMA.FTZ R70, R56, R147, R67 ;  /* 0x0000009338467223 */ /* 0x000fe20000010043 */
[----:B------:R-:W-:Y:S01]  /*6700*/  F2FP.F16.E4M3.UNPACK_B R56, R15.H1 ;  /* 0x0000000fff38723e */ /* 0x000fe200030006ff */
[----:B------:R-:W-:Y:S01]  /*6710*/  FFMA.FTZ R69, R13, R147, -R64 ;  /* 0x000000930d457223 */ /* 0x000fe20000010840 */
        /* <DEDUP_REMOVED lines=46> */
.L_x_2713:
[----:B------:R-:W-:Y:S05]  /*6a00*/  BSYNC B2 ;  /* 0x0000000000027941 */ /* 0x000fea0003800000 */
.L_x_2712:
[----:B0-----:R0:W-:Y:S02]  /*6a10*/  ST.E.128 desc[UR54][R60.64], R12 ;  /* 0x0000000c3c007985 */ /* 0x0011e4000c101d36 */
.L_x_2711:
[----:B------:R-:W-:Y:S05]  /*6a20*/  BSYNC B1 ;  /* 0x0000000000017941 */ /* 0x000fea0003800000 */
.L_x_2710:
[----:B------:R-:W-:Y:S01]  /*6a30*/  ISETP.NE.AND P3, PT, R29, RZ, PT ;  /* 0x000000ff1d00720c */ /* 0x000fe20003f65270 */
[----:B------:R-:W-:-:S12]  /*6a40*/  BSSY B1, `(.L_x_2714) ;  /* 0x0000073000017945 */ /* 0x000fd80003800000 */
[----:B------:R-:W-:Y:S05]  /*6a50*/  @!P3 BRA `(.L_x_2715) ;  /* 0x0000000400c4b947 */ /* 0x000fea0003800000 */
[----:B------:R-:W5:Y:S01]  /*6a60*/  LDL R11, [R1+0x18] ;  /* 0x00001800010b7983 */ /* 0x000f620000100800 */
[----:B0-----:R-:W-:Y:S01]  /*6a70*/  IMAD.SHL.U32 R12, R228, 0x10, RZ ;  /* 0x00000010e40c7824 */ /* 0x001fe200078e00ff */
[----:B------:R-:W-:Y:S04]  /*6a80*/  BSSY B2, `(.L_x_2716) ;  /* 0x000006d000027945 */ /* 0x000fe80003800000 */
[----:B------:R-:W-:-:S04]  /*6a90*/  IADD3 R56, P3, R12, R63, RZ ;  /* 0x0000003f0c387210 */ /* 0x000fc80007f7e0ff */
[----:B--2---:R-:W-:Y:S02]  /*6aa0*/  LEA.HI.X.SX32 R57, R12, R119, 0x1, P3 ;  /* 0x000000770c397211 */ /* 0x004fe400018f0eff */
[----:B------:R0:W2:Y:S01]  /*6ab0*/  LDS.128 R12, [R89+0x26200] ;  /* 0x02620000590c7984 */ /* 0x0000a20000000c00 */
[----:B-----5:R-:W-:-:S13]  /*6ac0*/  ISETP.GE.AND P3, PT, R11, R115, PT ;  /* 0x000000730b00720c */ /* 0x020fda0003f66270 */
[----:B0-2---:R-:W-:Y:S05]  /*6ad0*/  @P3 BRA `(.L_x_2717) ;  /* 0x00000004009c3947 */ /* 0x005fea0003800000 */
[----:B------:R-:W-:Y:S02]  /*6ae0*/  SHF.R.U32.HI R58, RZ, 0x8, R55 ;  /* 0x00000008ff3a7819 */ /* 0x000fe40000011637 */
[--C-:B------:R-:W-:Y:S02]  /*6af0*/  SHF.R.U32.HI R11, RZ, 0x8, R53.reuse ;  /* 0x00000008ff0b7819 */ /* 0x100fe40000011635 */
[----:B------:R-:W-:Y:S02]  /*6b00*/  SHF.R.U32.HI R61, RZ, 0x10, R53 ;  /* 0x00000010ff3d7819 */ /* 0x000fe40000011635 */
[----:B------:R-:W-:Y:S01]  /*6b10*/  LOP3.LUT R52, R53, 0xff0000ff, RZ, 0xc0, !PT ;  /* 0xff0000ff35347812 */ /* 0x000fe200078ec0ff */
[----:B------:R-:W-:Y:S01]  /*6b20*/  IMAD.MOV.U32 R53, RZ, RZ, R15 ;  /* 0x000000ffff357224 */ /* 0x000fe200078e000f */
[----:B------:R-:W-:Y:S01]  /*6b30*/  SHF.R.U32.HI R60, RZ, 0x10, R55 ;  /* 0x00000010ff3c7819 */ /* 0x000fe20000011637 */
[----:B------:R-:W-:Y:S01]  /*6b40*/  IMAD.SHL.U32 R15, R58, 0x100, RZ ;  /* 0x000001003a0f7824 */ /* 0x000fe200078e00ff */
[----:B------:R-:W-:Y:S01]  /*6b50*/  LOP3.LUT R54, R55, 0xff0000ff, RZ, 0xc0, !PT ;  /* 0xff0000ff37367812 */ /* 0x000fe200078ec0ff */
[----:B------:R-:W-:Y:S01]  /*6b60*/  IMAD.SHL.U32 R11, R11, 0x100, RZ ;  /* 0x000001000b0b7824 */ /* 0x000fe200078e00ff */
[----:B------:R-:W-:-:S02]  /*6b70*/  F2FP.F16.E4M3.UNPACK_B R58, R139.H1 ;  /* 0x0000008bff3a723e */ /* 0x000fc400030006ff */
[----:B------:R-:W-:Y:S01]  /*6b80*/  LOP3.LUT R59, R54, 0xff00, R15, 0xf8, !PT ;  /* 0x0000ff00363b7812 */ /* 0x000fe200078ef80f */
[----:B------:R-:W-:Y:S01]  /*6b90*/  IMAD.U32 R54, R60, 0x10000, RZ ;  /* 0x000100003c367824 */ /* 0x000fe200078e00ff */
[----:B------:R-:W-:Y:S01]  /*6ba0*/  LOP3.LUT R52, R52, 0xff00, R11, 0xf8, !PT ;  /* 0x0000ff0034347812 */ /* 0x000fe200078ef80b */
[--C-:B------:R-:W-:Y:S01]  /*6bb0*/  HADD2.F32 R60, -RZ, R58.reuse.H0_H0 ;  /* 0x2000003aff3c7230 */ /* 0x100fe20000004100 */
[----:B------:R-:W-:Y:S02]  /*6bc0*/  SHF.L.U32 R15, R61, 0x10, RZ ;  /* 0x000000103d0f7819 */ /* 0x000fe400000006ff */
[-C--:B------:R-:W-:Y:S02]  /*6bd0*/  F2FP.F16.E4M3.UNPACK_B R11, R13.reuse ;  /* 0x0000000dff0b723e */ /* 0x080fe400020006ff */
[----:B------:R-:W-:Y:S01]  /*6be0*/  LOP3.LUT R61, R59, 0xff0000, R54, 0xf8, !PT ;  /* 0x00ff00003b3d7812 */ /* 0x000fe200078ef836 */
[----:B------:R-:W-:Y:S01]  /*6bf0*/  HADD2.F32 R59, -RZ, R58.H1_H1 ;  /* 0x3000003aff3b7230 */ /* 0x000fe20000004100 */
[----:B------:R-:W-:Y:S01]  /*6c00*/  LOP3.LUT R55, R52, 0xff0000, R15, 0xf8, !PT ;  /* 0x00ff000034377812 */ /* 0x000fe200078ef80f */
[--C-:B------:R-:W-:Y:S01]  /*6c10*/  HADD2.F32 R15, -RZ, R11.reuse.H1_H1 ;  /* 0x3000000bff0f7230 */ /* 0x100fe20000004100 */
[----:B------:R-:W-:Y:S01]  /*6c20*/  F2FP.F16.E4M3.UNPACK_B R54, R138.H1 ;  /* 0x0000008aff36723e */ /* 0x000fe200030006ff */
[----:B------:R-:W-:Y:S01]  /*6c30*/  HADD2.F32 R11, -RZ, R11.H0_H0 ;  /* 0x2000000bff0b7230 */ /* 0x000fe20000004100 */
[----:B------:R-:W-:-:S02]  /*6c40*/  F2FP.F16.E4M3.UNPACK_B R13, R13.H1 ;  /* 0x0000000dff0d723e */ /* 0x000fc400030006ff */
        /* <DEDUP_REMOVED lines=22> */
[----:B------:R-:W-:Y:S02]  /*6db0*/  HADD2.F32 R54, -RZ, R138.H1_H1 ;  /* 0x3000008aff367230 */ /* 0x000fe40000004100 */
[----:B------:R-:W-:Y:S01]  /*6dc0*/  FMUL.FTZ R60, R52, R58 ;  /* 0x0000003a343c7220 */ /* 0x000fe20000410000 */
[----:B------:R-:W-:-:S02]  /*6dd0*/  HADD2.F32 R139, -RZ, R139.H0_H0 ;  /* 0x2000008bff8b7230 */ /* 0x000fc40000004100 */
[----:B------:R-:W-:Y:S02]  /*6de0*/  HADD2.F32 R12, -RZ, R12.H1_H1 ;  /* 0x3000000cff0c7230 */ /* 0x000fe40000004100 */
[-C--:B------:R-:W-:Y:S01]  /*6df0*/  FFMA.FTZ R60, R15, R54.reuse, -R60 ;  /* 0x000000360f3c7223 */ /* 0x080fe2000001083c */
[----:B------:R-:W-:Y:S02]  /*6e00*/  HADD2.F32 R138, -RZ, R138.H0_H0 ;  /* 0x2000008aff8a7230 */ /* 0x000fe40000004100 */
[----:B------:R-:W-:Y:S01]  /*6e10*/  FFMA.FTZ R59, R52, R54, R59 ;  /* 0x00000036343b7223 */ /* 0x000fe2000001003b */
[----:B------:R-:W-:Y:S01]  /*6e20*/  F2FP.F16.E4M3.UNPACK_B R54, R55.H1 ;  /* 0x00000037ff36723e */ /* 0x000fe200030006ff */
[CC--:B------:R-:W-:Y:S01]  /*6e30*/  FMUL.FTZ R58, R12.reuse, R139.reuse ;  /* 0x0000008b0c3a7220 */ /* 0x0c0fe20000410000 */
[C---:B------:R-:W-:Y:S01]  /*6e40*/  FMUL.FTZ R139, R13.reuse, R139 ;  /* 0x0000008b0d8b7220 */ /* 0x040fe20000410000 */
[----:B------:R-:W-:Y:S02]  /*6e50*/  F2FP.F16.E4M3.UNPACK_B R55, R55 ;  /* 0x00000037ff37723e */ /* 0x000fe400020006ff */
[----:B------:R-:W-:Y:S01]  /*6e60*/  FFMA.FTZ R64, R13, R138, -R58 ;  /* 0x0000008a0d407223 */ /* 0x000fe2000001083a */
[----:B------:R-:W-:Y:S01]  /*6e70*/  F2FP.SATFINITE.E4M3.F32.PACK_AB_MERGE_C R69, R59, R60, RZ ;  /* 0x0000003c3b45723e */ /* 0x000fe200048070ff */
[----:B------:R-:W-:Y:S01]  /*6e80*/  FFMA.FTZ R139, R12, R138, R139 ;  /* 0x0000008a0c8b7223 */ /* 0x000fe2000001008b */
[----:B------:R-:W-:Y:S01]  /*6e90*/  F2FP.F16.E4M3.UNPACK_B R13, R53.H1 ;  /* 0x00000035ff0d723e */ /* 0x000fe200030006ff */
[--C-:B------:R-:W-:Y:S01]  /*6ea0*/  HADD2.F32 R58, -RZ, R54.reuse.H1_H1 ;  /* 0x30000036ff3a7230 */ /* 0x100fe20000004100 */
[-C--:B------:R-:W-:Y:S01]  /*6eb0*/  F2FP.F16.E4M3.UNPACK_B R59, R61.reuse.H1 ;  /* 0x0000003dff3b723e */ /* 0x080fe200030006ff */
[----:B------:R-:W-:Y:S01]  /*6ec0*/  HADD2.F32 R54, -RZ, R54.H0_H0 ;  /* 0x20000036ff367230 */ /* 0x000fe20000004100 */
[-C--:B------:R-:W-:Y:S01]  /*6ed0*/  F2FP.F16.E4M3.UNPACK_B R12, R14.reuse.H1 ;  /* 0x0000000eff0c723e */ /* 0x080fe200030006ff */
[----:B------:R-:W-:Y:S01]  /*6ee0*/  HADD2.F32 R52, -RZ, R13.H1_H1 ;  /* 0x3000000dff347230 */ /* 0x000fe20000004100 */
[----:B------:R-:W-:Y:S01]  /*6ef0*/  F2FP.F16.E4M3.UNPACK_B R61, R61 ;  /* 0x0000003dff3d723e */ /* 0x000fe200020006ff */
[----:B------:R-:W-:Y:S01]  /*6f00*/  HADD2.F32 R62, -RZ, R59.H1_H1 ;  /* 0x3000003bff3e7230 */ /* 0x000fe20000004100 */
[----:B------:R-:W-:Y:S01]  /*6f10*/  F2FP.F16.E4M3.UNPACK_B R14, R14 ;  /* 0x0000000eff0e723e */ /* 0x000fe200020006ff */
[----:B------:R-:W-:Y:S01]  /*6f20*/  HADD2.F32 R15, -RZ, R13.H0_H0 ;  /* 0x2000000dff0f7230 */ /* 0x000fe20000004100 */
        /* <DEDUP_REMOVED lines=8> */
[----:B------:R-:W-:Y:S01]  /*6fb0*/  FMUL.FTZ R65, R13, R60 ;  /* 0x0000003c0d417220 */ /* 0x000fe20000410000 */
[----:B------:R-:W-:Y:S01]  /*6fc0*/  FFMA.FTZ R67, R52, R58, R67 ;  /* 0x0000003a34437223 */ /* 0x000fe20000010043 */
[----:B------:R-:W-:Y:S01]  /*6fd0*/  FMUL.FTZ R60, R12, R60 ;  /* 0x0000003c0c3c7220 */ /* 0x000fe20000410000 */
[----:B------:R-:W-:-:S02]  /*6fe0*/  HADD2.F32 R61, -RZ, R61.H0_H0 ;  /* 0x2000003dff3d7230 */ /* 0x000fc40000004100 */
[-C--:B------:R-:W-:Y:S01]  /*6ff0*/  FFMA.FTZ R65, R12, R15.reuse, -R65 ;  /* 0x0000000f0c417223 */ /* 0x080fe20000010841 */
[--C-:B------:R-:W-:Y:S02]  /*7000*/  HADD2.F32 R12, -RZ, R14.reuse.H0_H0 ;  /* 0x2000000eff0c7230 */ /* 0x100fe40000004100 */
[----:B------:R-:W-:Y:S01]  /*7010*/  FFMA.FTZ R60, R13, R15, R60 ;  /* 0x0000000f0d3c7223 */ /* 0x000fe2000001003c */
[--C-:B------:R-:W-:Y:S01]  /*7020*/  HADD2.F32 R13, -RZ, R53.reuse.H0_H0 ;  /* 0x20000035ff0d7230 */ /* 0x100fe20000004100 */
[----:B------:R-:W-:Y:S01]  /*7030*/  F2FP.SATFINITE.E4M3.F32.PACK_AB_MERGE_C R67, R67, R68, RZ ;  /* 0x000000444343723e */ /* 0x000fe200048070ff */
[----:B------:R-:W-:Y:S02]  /*7040*/  HADD2.F32 R14, -RZ, R14.H1_H1 ;  /* 0x3000000eff0e7230 */ /* 0x000fe40000004100 */
[----:B------:R-:W-:Y:S01]  /*7050*/  HADD2.F32 R53, -RZ, R53.H1_H1 ;  /* 0x30000035ff357230 */ /* 0x000fe20000004100 */
[----:B------:R-:W-:Y:S01]  /*7060*/  F2FP.SATFINITE.E4M3.F32.PACK_AB_MERGE_C R60, R60, R65, RZ ;  /* 0x000000413c3c723e */ /* 0x000fe200048070ff */
[----:B------:R-:W-:-:S02]  /*7070*/  HADD2.F32 R52, -RZ, R59.H0_H0 ;  /* 0x2000003bff347230 */ /* 0x000fc40000004100 */
        /* <DEDUP_REMOVED lines=13> */
.L_x_2717:
[----:B------:R-:W-:Y:S05]  /*7150*/  BSYNC B2 ;  /* 0x0000000000027941 */ /* 0x000fea0003800000 */
.L_x_2716:
[----:B------:R0:W-:Y:S02]  /*7160*/  ST.E.128 desc[UR54][R56.64], R12 ;  /* 0x0000000c38007985 */ /* 0x0001e4000c101d36 */
.L_x_2715:
[----:B------:R-:W-:Y:S05]  /*7170*/  BSYNC B1 ;  /* 0x0000000000017941 */ /* 0x000fea0003800000 */
.L_x_2714:
        /* <DEDUP_REMOVED lines=14> */
[----:B------:R-:W-:Y:S02]  /*7260*/  LOP3.LUT R11, R49, 0xff0000ff, RZ, 0xc0, !PT ;  /* 0xff0000ff310b7812 */ /* 0x000fe400078ec0ff */
[----:B------:R-:W-:Y:S01]  /*7270*/  SHF.R.U32.HI R56, RZ, 0x10, R49 ;  /* 0x00000010ff387819 */ /* 0x000fe20000011631 */
[----:B------:R-:W-:Y:S01]  /*7280*/  IMAD.MOV.U32 R49, RZ, RZ, R15 ;  /* 0x000000ffff317224 */ /* 0x000fe200078e000f */
[----:B------:R-:W-:Y:S01]  /*7290*/  SHF.R.U32.HI R55, RZ, 0x10, R51 ;  /* 0x00000010ff377819 */ /* 0x000fe20000011633 */
[----:B------:R-:W-:Y:S01]  /*72a0*/  IMAD.SHL.U32 R15, R54, 0x100, RZ ;  /* 0x00000100360f7824 */ /* 0x000fe200078e00ff */
[----:B------:R-:W-:-:S02]  /*72b0*/  LOP3.LUT R50, R51, 0xff0000ff, RZ, 0xc0, !PT ;  /* 0xff0000ff33327812 */ /* 0x000fc400078ec0ff */
[----:B------:R-:W-:Y:S01]  /*72c0*/  SHF.L.U32 R14, R57, 0x8, RZ ;  /* 0x00000008390e7819 */ /* 0x000fe200000006ff */
[----:B------:R-:W-:Y:S01]  /*72d0*/  IMAD.U32 R55, R55, 0x10000, RZ ;  /* 0x0001000037377824 */ /* 0x000fe200078e00ff */
[----:B------:R-:W-:Y:S01]  /*72e0*/  LOP3.LUT R50, R50, 0xff00, R15, 0xf8, !PT ;  /* 0x0000ff0032327812 */ /* 0x000fe200078ef80f */
[----:B------:R-:W-:Y:S01]  /*72f0*/  IMAD.U32 R15, R56, 0x10000, RZ ;  /* 0x00010000380f7824 */ /* 0x000fe200078e00ff */
[----:B------:R-:W-:Y:S02]  /*7300*/  LOP3.LUT R14, R11, 0xff00, R14, 0xf8, !PT ;  /* 0x0000ff000b0e7812 */ /* 0x000fe400078ef80e */
        /* <DEDUP_REMOVED lines=91> */
.L_x_2721:
[----:B------:R-:W-:Y:S05]  /*78c0*/  BSYNC B2 ;  /* 0x0000000000027941 */ /* 0x000fea0003800000 */
.L_x_2720:
[----:B------:R0:W-:Y:S02]  /*78d0*/  ST.E.128 desc[UR54][R52.64], R12 ;  /* 0x0000000c34007985 */ /* 0x0001e4000c101d36 */
.L_x_2719:
[----:B------:R-:W-:Y:S05]  /*78e0*/  BSYNC B1 ;  /* 0x0000000000017941 */ /* 0x000fea0003800000 */
.L_x_2718:
        /* <DEDUP_REMOVED lines=16> */
[----:B------:R-:W-:Y:S01]  /*79f0*/  SHF.R.U32.HI R52, RZ, 0x10, R47 ;  /* 0x00000010ff347819 */ /* 0x000fe2000001162f */
[----:B------:R-:W-:Y:S01]  /*7a00*/  IMAD.SHL.U32 R14, R50, 0x100, RZ ;  /* 0x00000100320e7824 */ /* 0x000fe200078e00ff */
[----:B------:R-:W-:Y:S01]  /*7a10*/  SHF.R.U32.HI R53, RZ, 0x10, R45 ;  /* 0x00000010ff357819 */ /* 0x000fe2000001162d */
[----:B------:R-:W-:Y:S01]  /*7a20*/  IMAD.MOV.U32 R45, RZ, RZ, R15 ;  /* 0x000000ffff2d7224 */ /* 0x000fe200078e000f */
[----:B------:R-:W-:-:S02]  /*7a30*/  LOP3.LUT R47, R47, 0xff0000ff, RZ, 0xc0, !PT ;  /* 0xff0000ff2f2f7812 */ /* 0x000fc400078ec0ff */
[----:B------:R-:W-:Y:S01]  /*7a40*/  LOP3.LUT R15, R46, 0xff00, R11, 0xf8, !PT ;  /* 0x0000ff002e0f7812 */ /* 0x000fe200078ef80b */
[----:B------:R-:W-:Y:S01]  /*7a50*/  IMAD.U32 R46, R52, 0x10000, RZ ;  /* 0x00010000342e7824 */ /* 0x000fe200078e00ff */
[----:B------:R-:W-:Y:S02]  /*7a60*/  LOP3.LUT R51, R47, 0xff00, R14, 0xf8, !PT ;  /* 0x0000ff002f337812 */ /* 0x000fe400078ef80e */
[----:B------:R-:W-:Y:S02]  /*7a70*/  SHF.L.U32 R14, R53, 0x10, RZ ;  /* 0x00000010350e7819 */ /* 0x000fe400000006ff */
        /* <DEDUP_REMOVED lines=91> */
.L_x_2725:
[----:B------:R-:W-:Y:S05]  /*8030*/  BSYNC B2 ;  /* 0x0000000000027941 */ /* 0x000fea0003800000 */
.L_x_2724:
[----:B--2---:R0:W-:Y:S02]  /*8040*/  ST.E.128 desc[UR54][R48.64], R12 ;  /* 0x0000000c30007985 */ /* 0x0041e4000c101d36 */
.L_x_2723:
[----:B------:R-:W-:Y:S05]  /*8050*/  BSYNC B1 ;  /* 0x0000000000017941 */ /* 0x000fea0003800000 */
.L_x_2722:
[----:B------:R-:W-:Y:S01]  /*8060*/  ISETP.NE.AND P3, PT, R32, RZ, PT ;  /* 0x000000ff2000720c */ /* 0x000fe20003f65270 */
[----:B------:R-:W-:-:S12]  /*8070*/  BSSY B1, `(.L_x_2726) ;  /* 0x0000075000017945 */ /* 0x000fd80003800000 */
[----:B------:R-:W-:Y:S05]  /*8080*/  @!P3 BRA `(.L_x_2727) ;  /* 0x0000000400ccb947 */ /* 0x000fea0003800000 */
[----:B0-----:R-:W2:Y:S04]  /*8090*/  LDL R12, [R1+0x8] ;  /* 0x00000800010c7983 */ /* 0x001ea80000100800 */
[----:B------:R-:W5:Y:S01]  /*80a0*/  LDL R11, [R1+0x1c] ;  /* 0x00001c00010b7983 */ /* 0x000f620000100800 */
[----:B------:R-:W-:Y:S01]  /*80b0*/  IADD3 R44, P3, R220, R63, RZ ;  /* 0x0000003fdc2c7210 */ /* 0x000fe20007f7e0ff */
[----:B------:R-:W-:Y:S04]  /*80c0*/  BSSY B2, `(.L_x_2728) ;  /* 0x000006e000027945 */ /* 0x000fe80003800000 */
[----:B--2---:R-:W-:-:S02]  /*80d0*/  IMAD.X R45, R119, 0x1, R12, P3 ;  /* 0x00000001772d7824 */ /* 0x004fc400018e060c */
[----:B------:R0:W2:Y:S01]  /*80e0*/  LDS.128 R12, [R88+0x2b200] ;  /* 0x02b20000580c7984 */ /* 0x0000a20000000c00 */
[----:B-----5:R-:W-:-:S13]  /*80f0*/  ISETP.GE.AND P3, PT, R11, R115, PT ;  /* 0x000000730b00720c */ /* 0x020fda0003f66270 */
[----:B0-----:R-:W-:Y:S05]  /*8100*/  @P3 BRA `(.L_x_2729) ;  /* 0x0000000400a43947 */ /* 0x001fea0003800000 */
[----:B------:R-:W-:Y:S02]  /*8110*/  SHF.R.U32.HI R46, RZ, 0x8, R43 ;  /* 0x00000008ff2e7819 */ /* 0x000fe4000001162b */
[--C-:B------:R-:W-:Y:S02]  /*8120*/  SHF.R.U32.HI R49, RZ, 0x8, R41.reuse ;  /* 0x00000008ff317819 */ /* 0x100fe40000011629 */
[----:B------:R-:W-:Y:S02]  /*8130*/  LOP3.LUT R11, R41, 0xff0000ff, RZ, 0xc0, !PT ;  /* 0xff0000ff290b7812 */ /* 0x000fe400078ec0ff */
[----:B------:R-:W-:Y:S01]  /*8140*/  SHF.R.U32.HI R48, RZ, 0x10, R41 ;  /* 0x00000010ff307819 */ /* 0x000fe20000011629 */
[----:B--2---:R-:W-:Y:S01]  /*8150*/  IMAD.MOV.U32 R41, RZ, RZ, R15 ;  /* 0x000000ffff297224 */ /* 0x004fe200078e000f */
[----:B------:R-:W-:Y:S01]  /*8160*/  SHF.R.U32.HI R47, RZ, 0x10, R43 ;  /* 0x00000010ff2f7819 */ /* 0x000fe2000001162b */
[----:B------:R-:W-:Y:S01]  /*8170*/  IMAD.SHL.U32 R15, R46, 0x100, RZ ;  /* 0x000001002e0f7824 */ /* 0x000fe200078e00ff */
[----:B------:R-:W-:Y:S01]  /*8180*/  MOV R40, R14 ;  /* 0x0000000e00287202 */ /* 0x000fe20000000f00 */
[----:B------:R-:W-:Y:S01]  /*8190*/  IMAD.SHL.U32 R14, R49, 0x100, RZ ;  /* 0x00000100310e7824 */ /* 0x000fe200078e00ff */
[----:B------:R-:W-:Y:S01]  /*81a0*/  LOP3.LUT R42, R43, 0xff0000ff, RZ, 0xc0, !PT ;  /* 0xff0000ff2b2a7812 */ /* 0x000fe200078ec0ff */
[----:B------:R-:W-:Y:S01]  /*81b0*/  IMAD.U32 R47, R47, 0x10000, RZ ;  /* 0x000100002f2f7824 */ /* 0x000fe200078e00ff */
[----:B------:R-:W-:-:S02]  /*81c0*/  F2FP.F16.E4M3.UNPACK_B R43, R127.H1 ;  /* 0x0000007fff2b723e */ /* 0x000fc400030006ff */
[----:B------:R-:W-:Y:S01]  /*81d0*/  LOP3.LUT R42, R42, 0xff00, R15, 0xf8, !PT ;  /* 0x0000ff002a2a7812 */ /* 0x000fe200078ef80f */
[----:B------:R-:W-:Y:S01]  /*81e0*/  IMAD.U32 R15, R48, 0x10000, RZ ;  /* 0x00010000300f7824 */ /* 0x000fe200078e00ff */
[----:B------:R-:W-:Y:S01]  /*81f0*/  LOP3.LUT R14, R11, 0xff00, R14, 0xf8, !PT ;  /* 0x0000ff000b0e7812 */ /* 0x000fe200078ef80e */
[--C-:B------:R-:W-:Y:S01]  /*8200*/  HADD2.F32 R48, -RZ, R43.reuse.H1_H1 ;  /* 0x3000002bff307230 */ /* 0x100fe20000004100 */
[-C--:B------:R-:W-:Y:S02]  /*8210*/  F2FP.F16.E4M3.UNPACK_B R11, R13.reuse ;  /* 0x0000000dff0b723e */ /* 0x080fe400020006ff */
[----:B------:R-:W-:Y:S01]  /*8220*/  LOP3.LUT R49, R42, 0xff0000, R47, 0xf8, !PT ;  /* 0x00ff00002a317812 */ /* 0x000fe200078ef82f */
[----:B------:R-:W-:Y:S01]  /*8230*/  HADD2.F32 R47, -RZ, R43.H0_H0 ;  /* 0x2000002bff2f7230 */ /* 0x000fe20000004100 */
[----:B------:R-:W-:Y:S01]  /*8240*/  LOP3.LUT R46, R14, 0xff0000, R15, 0xf8, !PT ;  /* 0x00ff00000e2e7812 */ /* 0x000fe200078ef80f */
[--C-:B------:R-:W-:Y:S01]  /*8250*/  HADD2.F32 R14, -RZ, R11.reuse.H1_H1 ;  /* 0x3000000bff0e7230 */ /* 0x100fe20000004100 */
[----:B------:R-:W-:Y:S01]  /*8260*/  F2FP.F16.E4M3.UNPACK_B R42, R126.H1 ;  /* 0x0000007eff2a723e */ /* 0x000fe200030006ff */
[----:B------:R-:W-:Y:S01]  /*8270*/  HADD2.F32 R11, -RZ, R11.H0_H0 ;  /* 0x2000000bff0b7230 */ /* 0x000fe20000004100 */
[----:B------:R-:W-:-:S02]  /*8280*/  F2FP.F16.E4M3.UNPACK_B R13, R13.H1 ;  /* 0x0000000dff0d723e */ /* 0x000fc400030006ff */
[CC--:B------:R-:W-:Y:S01]  /*8290*/  FMUL.FTZ R50, R14.reuse, R47.reuse ;  /* 0x0000002f0e327220 */ /* 0x0c0fe20000410000 */
[--C-:B------:R-:W-:Y:S02]  /*82a0*/  HADD2.F32 R43, -RZ, R42.reuse.H0_H0 ;  /* 0x2000002aff2b7230 */ /* 0x100fe40000004100 */
[C---:B------:R-:W-:Y:S01]  /*82b0*/  FMUL.FTZ R47, R11.reuse, R47 ;  /* 0x0000002f0b2f7220 */ /* 0x040fe20000410000 */
[--C-:B------:R-:W-:Y:S01]  /*82c0*/  HADD2.F32 R15, -RZ, R13.reuse.H1_H1 ;  /* 0x3000000dff0f7230 */ /* 0x100fe20000004100 */
[----:B------:R-:W-:Y:S01]  /*82d0*/  F2FP.F16.E4M3.UNPACK_B R127, R127 ;  /* 0x0000007fff7f723e */ /* 0x000fe200020006ff */
        /* <DEDUP_REMOVED lines=75> */
[----:B------:R-:W-:-:S07]  /*8790*/  MOV R13, R51 ;  /* 0x00000033000d7202 */ /* 0x000fce0000000f00 */
.L_x_2729:
[----:B------:R-:W-:Y:S05]  /*87a0*/  BSYNC B2 ;  /* 0x0000000000027941 */ /* 0x000fea0003800000 */
.L_x_2728:
[----:B--2---:R0:W-:Y:S02]  /*87b0*/  ST.E.128 desc[UR54][R44.64], R12 ;  /* 0x0000000c2c007985 */ /* 0x0041e4000c101d36 */
.L_x_2727:
[----:B------:R-:W-:Y:S05]  /*87c0*/  BSYNC B1 ;  /* 0x0000000000017941 */ /* 0x000fea0003800000 */
.L_x_2726:
[----:B------:R-:W-:-:S13]  /*87d0*/  ISETP.NE.AND P3, PT, R33, RZ, PT ;  /* 0x000000ff2100720c */ /* 0x000fda0003f65270 */
        /* <DEDUP_REMOVED lines=114> */
.L_x_2731:
[----:B------:R-:W-:Y:S05]  /*8f00*/  BSYNC B1 ;  /* 0x0000000000017941 */ /* 0x000fea0003800000 */
.L_x_2730:
[----:B--2---:R0:W-:Y:S01]  /*8f10*/  ST.E.128 desc[UR54][R40.64], R12 ;  /* 0x0000000c28007985 */ /* 0x0041e2000c101d36 */
[----:B------:R-:W-:Y:S05]  /*8f20*/  BRA `(.L_x_2709) ;  /* 0x0000006c00687947 */ /* 0x000fea0003800000 */
.L_x_2675:
        /* <DEDUP_REMOVED lines=25> */
[C---:B0-----:R-:W-:Y:S01]  /*90c0*/  VIADD R37, R36.reuse, 0xffffff80 ;  /* 0xffffff8024257836 */ /* 0x041fe20000000000 */
[----:B------:R-:W-:-:S04]  /*90d0*/  IADD3 R36, R36, -0x80, RZ ;  /* 0xffffff8024247810 */ /* 0x000fc80007ffe0ff */
        /* <DEDUP_REMOVED lines=32> */
.L_x_2733:
[----:B------:R-:W-:Y:S05]  /*92e0*/  BSYNC B1 ;  /* 0x0000000000017941 */ /* 0x000fea0003800000 */
.L_x_2732:
        /* <DEDUP_REMOVED lines=42> */
.L_x_2735:
[----:B------:R-:W-:Y:S05]  /*9590*/  BSYNC B1 ;  /* 0x0000000000017941 */ /* 0x000fea0003800000 */
.L_x_2734:
        /* <DEDUP_REMOVED lines=26> */
.L_x_2736:
[----:B------:R-:W2:Y:S01]  /*9740*/  LDL R11, [R1+0x14] ;  /* 0x00001400010b7983 */ /* 0x000ea20000100800 */
[----:B------:R-:W-:Y:S01]  /*9750*/  IMAD R93, R19, 0x8, R18 ;  /* 0x00000008135d7824 */ /* 0x000fe200078e0212 */
[----:B------:R-:W1:Y:S01]  /*9760*/  LDC R134, c[0x0][0x2f4] ;  /* 0x0000bd00ff867b82 */ /* 0x000e620000000800 */
[----:B------:R-:W-:Y:S01]  /*9770*/  BSSY B1, `(.L_x_2737) ;  /* 0x0000004000017945 */ /* 0x000fe20003800000 */
[----:B--2---:R-:W-:-:S04]  /*9780*/  SHF.L.U32 R94, R11, 0x1f, RZ ;  /* 0x0000001f0b5e7819 */ /* 0x004fc800000006ff */
[----:B------:R-:W2:Y:S02]  /*9790*/  SYNCS.PHASECHK.TRANS64.TRYWAIT P5, [R93+URZ+0x33490], R94 ;  /* 0x0334905e5d0075a7 */ /* 0x000ea400080a017f */
[----:B-12---:R-:W-:Y:S05]  /*97a0*/  @!P5 BRA `(.L_x_2738) ;  /* 0x0000027c00c0d947 */ /* 0x006fea0003800000 */
.L_x_3030:
[----:B------:R-:W-:Y:S05]  /*97b0*/  BSYNC B1 ;  /* 0x0000000000017941 */ /* 0x000fea0003800000 */
.L_x_2737:
[----:B------:R-:W-:Y:S01]  /*97c0*/  UMOV UR4, 0xffffffff ;  /* 0xffffffff00047882 */ /* 0x000fe20000000000 */
[----:B------:R-:W-:Y:S02]  /*97d0*/  IMAD.IADD R139, R134, 0x1, -R116 ;  /* 0x00000001868b7824 */ /* 0x000fe400078e0a74 */
[----:B------:R-:W-:Y:S05]  /*97e0*/  BRA.DIV UR4, `(.L_x_2739) ;  /* 0x0000027e04c47947 */ /* 0x000fea000b800000 */
[----:B------:R2:W3:Y:S04]  /*97f0*/  SHFL.IDX PT, R152, R119, RZ, 0x1e1f ;  /* 0x001e1fff77987589 */ /* 0x0004e800000e0000 */
[----:B------:R2:W4:Y:S02]  /*9800*/  SHFL.IDX PT, R154, R120, RZ, 0x1e1f ;  /* 0x001e1fff789a7589 */ /* 0x00052400000e0000 */
.L_x_3034:
        /* <DEDUP_REMOVED lines=38> */
[----:B------:R-:W-:Y:S01]  /*9a70*/  SHF.R.U32.HI R168, RZ, 0x8, R37 ;  /* 0x00000008ffa87819 */ /* 0x000fe20000011625 */
[----:B------:R-:W-:Y:S01]  /*9a80*/  IMAD.U32 R36, R36, 0x10000, RZ ;  /* 0x0001000024247824 */ /* 0x000fe200078e00ff */
[----:B------:R-:W-:Y:S01]  /*9a90*/  LOP3.LUT R165, R165, 0xff00, R12, 0xf8, !PT ;  /* 0x0000ff00a5a57812 */ /* 0x000fe200078ef80c */
[----:B------:R-:W-:Y:S01]  /*9aa0*/  IMAD.SHL.U32 R12, R169, 0x100, RZ ;  /* 0x00000100a90c7824 */ /* 0x000fe200078e00ff */
[----:B------:R-:W-:Y:S01]  /*9ab0*/  SHF.R.U32.HI R50, RZ, 0x10, R51 ;  /* 0x00000010ff327819 */ /* 0x000fe20000011633 */
[----:B------:R-:W-:Y:S01]  /*9ac0*/  IMAD.SHL.U32 R14, R168, 0x100, RZ ;  /* 0x00000100a80e7824 */ /* 0x000fe200078e00ff */
[----:B------:R-:W-:-:S02]  /*9ad0*/  LOP3.LUT R51, R51, 0xff0000ff, RZ, 0xc0, !PT ;  /* 0xff0000ff33337812 */ /* 0x000fc400078ec0ff */
[----:B------:R-:W-:Y:S02]  /*9ae0*/  LOP3.LUT R167, R37, 0xff0000ff, RZ, 0xc0, !PT ;  /* 0xff0000ff25a77812 */ /* 0x000fe400078ec0ff */
[----:B------:R-:W-:Y:S02]  /*9af0*/  SHF.R.U32.HI R166, RZ, 0x8, R39 ;  /* 0x00000008ffa67819 */ /* 0x000fe40000011627 */
[----:B------:R-:W-:Y:S02]  /*9b00*/  SHF.R.U32.HI R48, RZ, 0x10, R37 ;  /* 0x00000010ff307819 */ /* 0x000fe40000011625 */
[----:B------:R-:W-:Y:S02]  /*9b10*/  SHF.R.U32.HI R37, RZ, 0x10, R39 ;  /* 0x00000010ff257819 */ /* 0x000fe40000011627 */
[----:B------:R-:W-:Y:S01]  /*9b20*/  LOP3.LUT R171, R39, 0xff0000ff, RZ, 0xc0, !PT ;  /* 0xff0000ff27ab7812 */ /* 0x000fe200078ec0ff */
[----:B------:R-:W-:Y:S01]  /*9b30*/  IMAD.U32 R48, R48, 0x10000, RZ ;  /* 0x0001000030307824 */ /* 0x000fe200078e00ff */
[----:B------:R-:W-:Y:S01]  /*9b40*/  SHF.L.U32 R166, R166, 0x8, RZ ;  /* 0x00000008a6a67819 */ /* 0x000fe200000006ff */
[----:B------:R-:W-:Y:S01]  /*9b50*/  IMAD.U32 R170, R37, 0x10000, RZ ;  /* 0x0001000025aa7824 */ /* 0x000fe200078e00ff */
[----:B------:R-:W-:Y:S01]  /*9b60*/  LOP3.LUT R39, R51, 0xff00, R12, 0xf8, !PT ;  /* 0x0000ff0033277812 */ /* 0x000fe200078ef80c */
[----:B------:R-:W-:Y:S01]  /*9b70*/  IMAD.U32 R12, R50, 0x10000, RZ ;  /* 0x00010000320c7824 */ /* 0x000fe200078e00ff */
[----:B------:R-:W-:-:S02]  /*9b80*/  LOP3.LUT R169, R167, 0xff00, R14, 0xf8, !PT ;  /* 0x0000ff00a7a97812 */ /* 0x000fc400078ef80e */
[----:B------:R-:W-:Y:S02]  /*9b90*/  F2FP.F16.E4M3.UNPACK_B R167, R161.H1 ;  /* 0x000000a1ffa7723e */ /* 0x000fe400030006ff */
[----:B--2---:R-:W-:Y:S02]  /*9ba0*/  F2FP.F16.E4M3.UNPACK_B R51, R84.H1 ;  /* 0x00000054ff33723e */ /* 0x004fe400030006ff */
[----:B------:R-:W-:Y:S01]  /*9bb0*/  F2FP.F16.E4M3.UNPACK_B R50, R49.H1 ;  /* 0x00000031ff32723e */ /* 0x000fe200030006ff */
[----:B------:R-:W-:Y:S01]  /*9bc0*/  HADD2.F32 R14, -RZ, R167.H0_H0 ;  /* 0x200000a7ff0e7230 */ /* 0x000fe20000004100 */
[----:B------:R-:W-:Y:S02]  /*9bd0*/  LOP3.LUT R171, R171, 0xff00, R166, 0xf8, !PT ;  /* 0x0000ff00abab7812 */ /* 0x000fe400078ef8a6 */
[----:B------:R-:W-:Y:S01]  /*9be0*/  LOP3.LUT R36, R165, 0xff0000, R36, 0xf8, !PT ;  /* 0x00ff0000a5247812 */ /* 0x000fe200078ef824 */
[----:B------:R-:W-:Y:S01]  /*9bf0*/  HADD2.F32 R165, -RZ, R51.H0_H0 ;  /* 0x20000033ffa57230 */ /* 0x000fe20000004100 */
[----:B------:R-:W-:-:S02]  /*9c00*/  F2FP.F16.E4M3.UNPACK_B R166, R164.H1 ;  /* 0x000000a4ffa6723e */ /* 0x000fc400030006ff */
[----:B------:R-:W-:Y:S01]  /*9c10*/  LOP3.LUT R12, R39, 0xff0000, R12, 0xf8, !PT ;  /* 0x00ff0000270c7812 */ /* 0x000fe200078ef80c */
[----:B------:R-:W-:Y:S02]  /*9c20*/  HADD2.F32 R39, -RZ, R50.H0_H0 ;  /* 0x20000032ff277230 */ /* 0x000fe40000004100 */
[-C--:B------:R-:W-:Y:S01]  /*9c30*/  FMUL.FTZ R172, R165, R14.reuse ;  /* 0x0000000ea5ac7220 */ /* 0x080fe20000410000 */
[----:B------:R-:W-:Y:S01]  /*9c40*/  HADD2.F32 R168, -RZ, R166.H0_H0 ;  /* 0x200000a6ffa87230 */ /* 0x000fe20000004100 */
[----:B------:R-:W-:Y:S01]  /*9c50*/  LOP3.LUT R37, R169, 0xff0000, R48, 0xf8, !PT ;  /* 0x00ff0000a9257812 */ /* 0x000fe200078ef830 */
[----:B------:R-:W-:Y:S02]  /*9c60*/  HADD2.F32 R50, -RZ, R50.H1_H1 ;  /* 0x30000032ff327230 */ /* 0x000fe40000004100 */
[----:B------:R-:W-:Y:S01]  /*9c70*/  FMUL.FTZ R174, R39, R14 ;  /* 0x0000000e27ae7220 */ /* 0x000fe20000410000 */
[----:B------:R-:W-:Y:S01]  /*9c80*/  LOP3.LUT R14, R171, 0xff0000, R170, 0xf8, !PT ;  /* 0x00ff0000ab0e7812 */ /* 0x000fe200078ef8aa */
[----:B------:R-:W-:Y:S01]  /*9c90*/  FFMA.FTZ R48, R39, R168, -R172 ;  /* 0x000000a827307223 */ /* 0x000fe200000108ac */
[----:B------:R-:W-:-:S02]  /*9ca0*/  HADD2.F32 R170, -RZ, R167.H1_H1 ;  /* 0x300000a7ffaa7230 */ /* 0x000fc40000004100 */
[----:B------:R-:W-:Y:S01]  /*9cb0*/  FFMA.FTZ R39, R165, R168, R174 ;  /* 0x000000a8a5277223 */ /* 0x000fe200000100ae */
[----:B------:R-:W-:Y:S01]  /*9cc0*/  HADD2.F32 R165, -RZ, R51.H1_H1 ;  /* 0x30000033ffa57230 */ /* 0x000fe20000004100 */
[----:B------:R-:W-:Y:S01]  /*9cd0*/  F2FP.F16.E4M3.UNPACK_B R168, R161 ;  /* 0x000000a1ffa8723e */ /* 0x000fe200020006ff */
[----:B------:R-:W-:Y:S01]  /*9ce0*/  HADD2.F32 R166, -RZ, R166.H1_H1 ;  /* 0x300000a6ffa67230 */ /* 0x000fe20000004100 */
[----:B------:R-:W-:Y:S02]  /*9cf0*/  F2FP.F16.E4M3.UNPACK_B R84, R84 ;  /* 0x00000054ff54723e */ /* 0x000fe400020006ff */
[----:B------:R-:W-:Y:S01]  /*9d00*/  F2FP.F16.E4M3.UNPACK_B R161, R49 ;  /* 0x00000031ffa1723e */ /* 0x000fe200020006ff */
[----:B------:R-:W-:Y:S01]  /*9d10*/  FMUL.FTZ R49, R165, R170 ;  /* 0x000000aaa5317220 */ /* 0x000fe20000410000 */
[----:B------:R-:W-:Y:S01]  /*9d20*/  F2FP.F16.E4M3.UNPACK_B R167, R164 ;  /* 0x000000a4ffa7723e */ /* 0x000fe200020006ff */
[----:B------:R-:W-:Y:S02]  /*9d30*/  HADD2.F32 R169, -RZ, R168.H0_H0 ;  /* 0x200000a8ffa97230 */ /* 0x000fe40000004100 */
[----:B------:R-:W-:Y:S01]  /*9d40*/  FMUL.FTZ R170, R50, R170 ;  /* 0x000000aa32aa7220 */ /* 0x000fe20000410000 */
[----:B------:R-:W-:-:S02]  /*9d50*/  HADD2.F32 R164, -RZ, R84.H0_H0 ;  /* 0x20000054ffa47230 */ /* 0x000fc40000004100 */
        /* <DEDUP_REMOVED lines=9> */
[----:B------:R-:W-:Y:S02]  /*9df0*/  HADD2.F32 R161, -RZ, R161.H1_H1 ;  /* 0x300000a1ffa17230 */ /* 0x000fe40000004100 */
[----:B------:R-:W-:Y:S01]  /*9e00*/  FFMA.FTZ R84, R164, R165, R169 ;  /* 0x000000a5a4547223 */ /* 0x000fe200000100a9 */
[----:B------:R-:W-:Y:S02]  /*9e10*/  HADD2.F32 R169, -RZ, R167.H1_H1 ;  /* 0x300000a7ffa97230 */ /* 0x000fe40000004100 */
        /* <DEDUP_REMOVED lines=10> */
[----:B------:R-:W-:Y:S01]  /*9ec0*/  HADD2.F32 R166, -RZ, R165.H0_H0 ;  /* 0x200000a5ffa67230 */ /* 0x000fe20000004100 */
[----:B------:R-:W-:Y:S01]  /*9ed0*/  F2FP.F16.E4M3.UNPACK_B R38, R38 ;  /* 0x00000026ff26723e */ /* 0x000fe200020006ff */
        /* <DEDUP_REMOVED lines=13> */
[----:B------:R-:W-:Y:S01]  /*9fb0*/  HADD2.F32 R86, -RZ, R38.H0_H0 ;  /* 0x20000026ff567230 */ /* 0x000fe20000004100 */
[----:B------:R-:W-:Y:S01]  /*9fc0*/  F2FP.F16.E4M3.UNPACK_B R171, R162 ;  /* 0x000000a2ffab723e */ /* 0x000fe200020006ff */
[-C--:B------:R-:W-:Y:S01]  /*9fd0*/  FFMA.FTZ R162, R167, R170.reuse, -R174 ;  /* 0x000000aaa7a27223 */ /* 0x080fe200000108ae */
[----:B------:R-:W-:Y:S01]  /*9fe0*/  FFMA.FTZ R167, R169, R170, R172 ;  /* 0x000000aaa9a77223 */ /* 0x000fe200000100ac */
[----:B------:R-:W-:Y:S01]  /*9ff0*/  F2FP.F16.E4M3.UNPACK_B R170, R163 ;  /* 0x000000a3ffaa723e */ /* 0x000fe200020006ff */
[--C-:B------:R-:W-:Y:S01]  /*a000*/  HADD2.F32 R169, -RZ, R168.reuse.H0_H0 ;  /* 0x200000a8ffa97230 */ /* 0x100fe20000004100 */
[----:B------:R-:W-:Y:S01]  /*a010*/  F2FP.SATFINITE.E4M3.F32.PACK_AB_MERGE_C R49, R50, R39, RZ ;  /* 0x000000273231723e */ /* 0x000fe200048070ff */
[--C-:B------:R-:W-:Y:S01]  /*a020*/  HADD2.F32 R173, -RZ, R171.reuse.H1_H1 ;  /* 0x300000abffad7230 */ /* 0x100fe20000004100 */
[----:B------:R-:W-:Y:S01]  /*a030*/  F2FP.SATFINITE.E4M3.F32.PACK_AB_MERGE_C R39, R164, R51, R48 ;  /* 0x00000033a427723e */ /* 0x000fe20004807030 */
[----:B------:R-:W-:Y:S01]  /*a040*/  HADD2.F32 R168, -RZ, R168.H1_H1 ;  /* 0x300000a8ffa87230 */ /* 0x000fe20000004100 */
[----:B------:R-:W-:Y:S01]  /*a050*/  F2FP.SATFINITE.E4M3.F32.PACK_AB_MERGE_C R84, R161, R84, R49 ;  /* 0x00000054a154723e */ /* 0x000fe20004807031 */
[----:B------:R-:W-:Y:S01]  /*a060*/  HADD2.F32 R163, -RZ, R38.H1_H1 ;  /* 0x30000026ffa37230 */ /* 0x000fe20000004100 */
[----:B------:R-:W-:Y:S01]  /*a070*/  F2FP.F16.E4M3.UNPACK_B R50, R85 ;  /* 0x00000055ff32723e */ /* 0x000fe200020006ff */
[----:B------:R-:W-:-:S02]  /*a080*/  HADD2.F32 R172, -RZ, R171.H0_H0 ;  /* 0x200000abffac7230 */ /* 0x000fc40000004100 */
[-C--:B------:R-:W-:Y:S01]  /*a090*/  FMUL.FTZ R174, R168, R173.reuse ;  /* 0x000000ada8ae7220 */ /* 0x080fe20000410000 */
[--C-:B------:R-:W-:Y:S02]  /*a0a0*/  HADD2.F32 R171, -RZ, R170.reuse.H0_H0 ;  /* 0x200000aaffab7230 */ /* 0x100fe40000004100 */
[----:B------:R-:W-:Y:S01]  /*a0b0*/  FMUL.FTZ R173, R163, R173 ;  /* 0x000000ada3ad7220 */ /* 0x000fe20000410000 */
[----:B------:R-:W-:Y:S02]  /*a0c0*/  HADD2.F32 R170, -RZ, R170.H1_H1 ;  /* 0x300000aaffaa7230 */ /* 0x000fe40000004100 */
[-C--:B------:R-:W-:Y:S01]  /*a0d0*/  FMUL.FTZ R175, R169, R172.reuse ;  /* 0x000000aca9af7220 */ /* 0x080fe20000410000 */
[----:B------:R-:W-:Y:S01]  /*a0e0*/  FMUL.FTZ R172, R86, R172 ;  /* 0x000000ac56ac7220 */ /* 0x000fe20000410000 */
[----:B------:R-:W-:Y:S01]  /*a0f0*/  F2FP.F16.E4M3.UNPACK_B R164, R37 ;  /* 0x00000025ffa4723e */ /* 0x000fe200020006ff */
[----:B------:R-:W-:Y:S01]  /*a100*/  HADD2.F32 R51, -RZ, R50.H0_H0 ;  /* 0x20000032ff337230 */ /* 0x000fe20000004100 */
[----:B------:R-:W-:Y:S01]  /*a110*/  F2FP.F16.E4M3.UNPACK_B R49, R13 ;  /* 0x0000000dff31723e */ /* 0x000fe200020006ff */
[-C--:B------:R-:W-:Y:S01]  /*a120*/  FFMA.FTZ R173, R168, R170.reuse, R173 ;  /* 0x000000aaa8ad7223 */ /* 0x080fe200000100ad */
[----:B------:R-:W-:Y:S01]  /*a130*/  FFMA.FTZ R38, R86, R171, -R175 ;  /* 0x000000ab56267223 */ /* 0x000fe200000108af */
[----:B------:R-:W-:Y:S01]  /*a140*/  FFMA.FTZ R163, R163, R170, -R174 ;  /* 0x000000aaa3a37223 */ /* 0x000fe200000108ae */
[----:B------:R-:W-:Y:S01]  /*a150*/  F2FP.SATFINITE.E4M3.F32.PACK_AB_MERGE_C R168, R162, R165, RZ ;  /* 0x000000a5a2a8723e */ /* 0x000fe200048070ff */
[----:B------:R-:W-:Y:S01]  /*a160*/  FFMA.FTZ R86, R169, R171, R172 ;  /* 0x000000aba9567223 */ /* 0x000fe200000100ac */
        /* <DEDUP_REMOVED lines=23> */
[--C-:B------:R-:W-:Y:S01]  /*a2e0*/  HADD2.F32 R161, -RZ, R85.reuse.H0_H0 ;  /* 0x20000055ffa17230 */ /* 0x100fe20000004100 */
[----:B------:R-:W-:Y:S01]  /*a2f0*/  F2FP.F16.E4M3.UNPACK_B R171, R14.H1 ;  /* 0x0000000effab723e */ /* 0x000fe200030006ff */
[----:B------:R-:W-:Y:S01]  /*a300*/  HADD2.F32 R162, -RZ, R85.H1_H1 ;  /* 0x30000055ffa27230 */ /* 0x000fe20000004100 */
[----:B------:R-:W-:Y:S01]  /*a310*/  F2FP.F16.E4M3.UNPACK_B R167, R12 ;  /* 0x0000000cffa7723e */ /* 0x000fe200020006ff */
[----:B------:R-:W-:-:S02]  /*a320*/  HADD2.F32 R85, -RZ, R163.H1_H1 ;  /* 0x300000a3ff557230 */ /* 0x000fc40000004100 */
[----:B------:R-:W-:Y:S02]  /*a330*/  HADD2.F32 R37, -RZ, R51.H0_H0 ;  /* 0x20000033ff257230 */ /* 0x000fe40000004100 */
[----:B------:R-:W-:Y:S02]  /*a340*/  HADD2.F32 R166, -RZ, R163.H0_H0 ;  /* 0x200000a3ffa67230 */ /* 0x000fe40000004100 */
[----:B------:R-:W-:Y:S01]  /*a350*/  FMUL.FTZ R170, R162, R85 ;  /* 0x00000055a2aa7220 */ /* 0x000fe20000410000 */
[----:B------:R-:W-:Y:S02]  /*a360*/  HADD2.F32 R51, -RZ, R51.H1_H1 ;  /* 0x30000033ff337230 */ /* 0x000fe40000004100 */
[--C-:B------:R-:W-:Y:S02]  /*a370*/  HADD2.F32 R163, -RZ, R36.reuse.H1_H1 ;  /* 0x30000024ffa37230 */ /* 0x100fe40000004100 */
[----:B------:R-:W-:Y:S01]  /*a380*/  FMUL.FTZ R168, R161, R166 ;  /* 0x000000a6a1a87220 */ /* 0x000fe20000410000 */
[----:B------:R-:W-:-:S02]  /*a390*/  HADD2.F32 R164, -RZ, R36.H0_H0 ;  /* 0x20000024ffa47230 */ /* 0x000fc40000004100 */
[----:B------:R-:W-:Y:S01]  /*a3a0*/  FMUL.FTZ R166, R37, R166 ;  /* 0x000000a625a67220 */ /* 0x000fe20000410000 */
[C---:B------:R-:W-:Y:S01]  /*a3b0*/  FMUL.FTZ R165, R51.reuse, R85 ;  /* 0x0000005533a57220 */ /* 0x040fe20000410000 */
[----:B------:R-:W-:Y:S01]  /*a3c0*/  FFMA.FTZ R51, R51, R163, -R170 ;  /* 0x000000a333337223 */ /* 0x000fe200000108aa */
[----:B------:R-:W-:Y:S01]  /*a3d0*/  F2FP.F16.E4M3.UNPACK_B R85, R87 ;  /* 0x00000057ff55723e */ /* 0x000fe200020006ff */
[----:B------:R-:W-:Y:S01]  /*a3e0*/  FFMA.FTZ R36, R37, R164, -R168 ;  /* 0x000000a425247223 */ /* 0x000fe200000108a8 */
[----:B------:R-:W-:Y:S01]  /*a3f0*/  F2FP.F16.E4M3.UNPACK_B R170, R14 ;  /* 0x0000000effaa723e */ /* 0x000fe200020006ff */
[----:B------:R-:W-:Y:S01]  /*a400*/  FFMA.FTZ R37, R161, R164, R166 ;  /* 0x000000a4a1257223 */ /* 0x000fe200000100a6 */
        /* <DEDUP_REMOVED lines=39> */
[----:B------:R-:W-:Y:S01]  /*a680*/  FFMA.FTZ R85, R85, R166, R170 ;  /* 0x000000a655557223 */ /* 0x000fe200000100aa */
[----:B------:R-:W-:-:S02]  /*a690*/  F2FP.SATFINITE.E4M3.F32.PACK_AB_MERGE_C R13, R13, R48, R36 ;  /* 0x000000300d0d723e */ /* 0x000fc40004807024 */
[----:B------:R-:W-:Y:S02]  /*a6a0*/  F2FP.SATFINITE.E4M3.F32.PACK_AB_MERGE_C R15, R174, R15, RZ ;  /* 0x0000000fae0f723e */ /* 0x000fe400048070ff */
[----:B------:R-:W-:Y:S02]  /*a6b0*/  F2FP.SATFINITE.E4M3.F32.PACK_AB_MERGE_C R164, R164, R173, RZ ;  /* 0x000000ada4a4723e */ /* 0x000fe400048070ff */
[----:B------:R-:W-:Y:S02]  /*a6c0*/  F2FP.SATFINITE.E4M3.F32.PACK_AB_MERGE_C R15, R161, R12, R15 ;  /* 0x0000000ca10f723e */ /* 0x000fe4000480700f */
[----:B------:R-:W-:Y:S01]  /*a6d0*/  F2FP.SATFINITE.E4M3.F32.PACK_AB_MERGE_C R87, R85, R14, R164 ;  /* 0x0000000e5557723e */ /* 0x000fe200048070a4 */
[----:B------:R-:W-:Y:S01]  /*a6e0*/  IMAD.MOV.U32 R85, RZ, RZ, R37 ;  /* 0x000000ffff557224 */ /* 0x000fe200078e0025 */
[----:B------:R-:W-:Y:S01]  /*a6f0*/  MOV R12, R39 ;  /* 0x00000027000c7202 */ /* 0x000fe20000000f00 */
[----:B------:R-:W-:-:S07]  /*a700*/  IMAD.MOV.U32 R14, RZ, RZ, R38 ;  /* 0x000000ffff0e7224 */ /* 0x000fce00078e0026 */
.L_x_2745:
[----:B------:R-:W-:Y:S05]  /*a710*/  BSYNC B3 ;  /* 0x0000000000037941 */ /* 0x000fea0003800000 */
.L_x_2744:
[----:B------:R-:W-:Y:S01]  /*a720*/  ISETP.GE.AND P3, PT, R11, R134, PT ;  /* 0x000000860b00720c */ /* 0x000fe20003f66270 */
[----:B0-----:R0:W-:-:S12]  /*a730*/  ST.E.128 desc[UR54][R126.64], R12 ;  /* 0x0000000c7e007985 */ /* 0x0011d8000c101d36 */
[----:B------:R-:W-:-:S04]  /*a740*/  @!P3 IADD3 R36, P5, R154, R11, RZ ;  /* 0x0000000b9a24b210 */ /* 0x000fc80007fbe0ff */
[----:B------:R-:W-:-:S05]  /*a750*/  @!P3 LEA.HI.X.SX32 R37, R11, R152, 0x1, P5 ;  /* 0x000000980b25b211 */ /* 0x000fca00028f0eff */
[----:B--2---:R0:W-:Y:S04]  /*a760*/  @!P3 ST.E.128 desc[UR54][R36.64], R84 ;  /* 0x000000542400b985 */ /* 0x0041e8000c101d36 */
.L_x_2743:
[----:B------:R-:W-:Y:S05]  /*a770*/  BSYNC B2 ;  /* 0x0000000000027941 */ /* 0x000fea0003800000 */
.L_x_2742:
[----:B------:R-:W-:Y:S01]  /*a780*/  ISETP.NE.AND P3, PT, R29, RZ, PT ;  /* 0x000000ff1d00720c */ /* 0x000fe20003f65270 */
[----:B------:R-:W-:-:S12]  /*a790*/  BSSY B2, `(.L_x_2746) ;  /* 0x00000f6000027945 */ /* 0x000fd80003800000 */
[----:B------:R-:W-:Y:S05]  /*a7a0*/  @!P3 BRA `(.L_x_2747) ;  /* 0x0000000c00d0b947 */ /* 0x000fea0003800000 */
[----:B0-----:R-:W5:Y:S04]  /*a7b0*/  LDL R36, [R1+0x2c] ;  /* 0x00002c0001247983 */ /* 0x001f680000100800 */
[----:B------:R-:W2:Y:S04]  /*a7c0*/  LDL R15, [R1+0x34] ;  /* 0x00003400010f7983 */ /* 0x000ea80000100800 */
[----:B------:R-:W2:Y:S01]  /*a7d0*/  LDL R14, [R1+0x30] ;  /* 0x00003000010e7983 */ /* 0x000ea20000100800 */
[----:B------:R-:W-:Y:S01]  /*a7e0*/  SEL R11, R116, R139, !P1 ;  /* 0x0000008b740b7207 */ /* 0x000fe20004800000 */
[----:B------:R-:W-:Y:S01]  /*a7f0*/  BSSY B3, `(.L_x_2748) ;  /* 0x00000ea000037945 */ /* 0x000fe20003800000 */
[----:B----4-:R-:W-:-:S02]  /*a800*/  IADD3 R48, P3, R25, R154, RZ ;  /* 0x0000009a19307210 */ /* 0x010fc40007f7e0ff */
[----:B------:R-:W-:-:S03]  /*a810*/  SHF.R.S32.HI R12, RZ, 0x1f, R11 ;  /* 0x0000001fff0c7819 */ /* 0x000fc6000001140b */
[----:B---3--:R-:W-:Y:S01]  /*a820*/  IMAD.X R49, R152, 0x1, R95, P3 ;  /* 0x0000000198317824 */ /* 0x008fe200018e065f */
[----:B------:R-:W-:Y:S02]  /*a830*/  LEA.HI R12, R12, R11, RZ, 0x5 ;  /* 0x0000000b0c0c7211 */ /* 0x000fe400078f28ff */
[----:B------:R-:W-:Y:S02]  /*a840*/  ISETP.GE.AND P3, PT, R224, R115, PT ;  /* 0x00000073e000720c */ /* 0x000fe40003f66270 */
[----:B------:R-:W-:-:S04]  /*a850*/  LEA.HI.SX32 R12, R12, R111, 0x1b ;  /* 0x0000006f0c0c7211 */ /* 0x000fc800078fdaff */
[----:B------:R-:W-:-:S04]  /*a860*/  SHF.R.S32.HI R11, RZ, 0x1f, R12 ;  /* 0x0000001fff0b7819 */ /* 0x000fc8000001140c */
[----:B------:R-:W-:Y:S01]  /*a870*/  LEA.HI R13, R11, R12, RZ, 0x2 ;  /* 0x0000000c0b0d7211 */ /* 0x000fe200078f10ff */
[----:B------:R-:W-:-:S03]  /*a880*/  IMAD.SHL.U32 R11, R12, 0x10, RZ ;  /* 0x000000100c0b7824 */ /* 0x000fc600078e00ff */
[----:B------:R-:W-:Y:S02]  /*a890*/  SHF.R.S32.HI R13, RZ, 0x2, R13 ;  /* 0x00000002ff0d7819 */ /* 0x000fe4000001140d */
[----:B-----5:R-:W-:-:S03]  /*a8a0*/  LOP3.LUT R12, R36, 0x30, R11, 0xf8, !PT ;  /* 0x00000030240c7812 */ /* 0x020fc600078ef80b */
[----:B--2---:R-:W-:Y:S01]  /*a8b0*/  IMAD R13, R13, 0x2800, R15 ;  /* 0x000028000d0d7824 */ /* 0x004fe200078e020f */
        /* <DEDUP_REMOVED lines=11> */
[----:B------:R-:W-:Y:S01]  /*a970*/  LOP3.LUT R42, R53, 0xff0000ff, RZ, 0xc0, !PT ;  /* 0xff0000ff352a7812 */ /* 0x000fe200078ec0ff */
[----:B------:R-:W-:Y:S01]  /*a980*/  IMAD.MOV.U32 R50, RZ, RZ, R12 ;  /* 0x000000ffff327224 */ /* 0x000fe200078e000c */
[----:B------:R-:W-:Y:S01]  /*a990*/  SHF.R.U32.HI R86, RZ, 0x10, R53 ;  /* 0x00000010ff567819 */ /* 0x000fe20000011635 */
[----:B------:R-:W-:Y:S01]  /*a9a0*/  IMAD.SHL.U32 R13, R161, 0x100, RZ ;  /* 0x00000100a10d7824 */ /* 0x000fe200078e00ff */
[----:B------:R-:W-:Y:S02]  /*a9b0*/  SHF.R.U32.HI R53, RZ, 0x8, R55 ;  /* 0x00000008ff357819 */ /* 0x000fe40000011637 */
[----:B------:R-:W-:Y:S02]  /*a9c0*/  SHF.R.U32.HI R85, RZ, 0x8, R43 ;  /* 0x00000008ff557819 */ /* 0x000fe4000001162b */
[----:B------:R-:W-:Y:S01]  /*a9d0*/  LOP3.LUT R52, R55, 0xff0000ff, RZ, 0xc0, !PT ;  /* 0xff0000ff37347812 */ /* 0x000fe200078ec0ff */
[----:B------:R-:W-:Y:S01]  /*a9e0*/  IMAD.SHL.U32 R53, R53, 0x100, RZ ;  /* 0x0000010035357824 */ /* 0x000fe200078e00ff */
[----:B------:R-:W-:Y:S01]  /*a9f0*/  SHF.R.U32.HI R127, RZ, 0x10, R55 ;  /* 0x00000010ff7f7819 */ /* 0x000fe20000011637 */
[----:B------:R-:W-:Y:S01]  /*aa00*/  IMAD.SHL.U32 R85, R85, 0x100, RZ ;  /* 0x0000010055557824 */ /* 0x000fe200078e00ff */
[----:B------:R-:W-:-:S02]  /*aa10*/  SHF.R.U32.HI R55, RZ, 0x8, R41 ;  /* 0x00000008ff377819 */ /* 0x000fc40000011629 */
[----:B------:R-:W-:Y:S02]  /*aa20*/  LOP3.LUT R54, R41, 0xff0000ff, RZ, 0xc0, !PT ;  /* 0xff0000ff29367812 */ /* 0x000fe400078ec0ff */
[----:B------:R-:W-:Y:S01]  /*aa30*/  SHF.R.U32.HI R126, RZ, 0x10, R41 ;  /* 0x00000010ff7e7819 */ /* 0x000fe20000011629 */
[----:B------:R-:W-:Y:S01]  /*aa40*/  IMAD.MOV.U32 R41, RZ, RZ, R14 ;  /* 0x000000ffff297224 */ /* 0x000fe200078e000e */
[----:B------:R-:W-:Y:S01]  /*aa50*/  LOP3.LUT R13, R42, 0xff00, R13, 0xf8, !PT ;  /* 0x0000ff002a0d7812 */ /* 0x000fe200078ef80d */
[----:B------:R-:W-:Y:S01]  /*aa60*/  IMAD.U32 R14, R86, 0x10000, RZ ;  /* 0x00010000560e7824 */ /* 0x000fe200078e00ff */
[----:B------:R-:W-:Y:S02]  /*aa70*/  LOP3.LUT R84, R43, 0xff0000ff, RZ, 0xc0, !PT ;  /* 0xff0000ff2b547812 */ /* 0x000fe400078ec0ff */
[----:B--2---:R-:W-:Y:S02]  /*aa80*/  MOV R51, R36 ;  /* 0x0000002400337202 */ /* 0x004fe40000000f00 */
[----:B------:R-:W-:Y:S01]  /*aa90*/  LOP3.LUT R14, R13, 0xff0000, R14, 0xf8, !PT ;  /* 0x00ff00000d0e7812 */ /* 0x000fe200078ef80e */
[----:B------:R-:W-:Y:S01]  /*aaa0*/  IMAD.U32 R13, R127, 0x10000, RZ ;  /* 0x000100007f0d7824 */ /* 0x000fe200078e00ff */
[----:B------:R-:W-:-:S02]  /*aab0*/  SHF.L.U32 R55, R55, 0x8, RZ ;  /* 0x0000000837377819 */ /* 0x000fc400000006ff */
[----:B------:R-:W-:Y:S02]  /*aac0*/  LOP3.LUT R12, R52, 0xff00, R53, 0xf8, !PT ;  /* 0x0000ff00340c7812 */ /* 0x000fe400078ef835 */
[----:B------:R-:W-:Y:S01]  /*aad0*/  LOP3.LUT R86, R84, 0xff00, R85, 0xf8, !PT ;  /* 0x0000ff0054567812 */ /* 0x000fe200078ef855 */
[----:B------:R-:W-:Y:S01]  /*aae0*/  IMAD.U32 R85, R126, 0x10000, RZ ;  /* 0x000100007e557824 */ /* 0x000fe200078e00ff */
[----:B------:R-:W-:Y:S02]  /*aaf0*/  F2FP.F16.E4M3.UNPACK_B R84, R157.H1 ;  /* 0x0000009dff54723e */ /* 0x000fe400030006ff */
[----:B------:R-:W-:Y:S02]  /*ab00*/  F2FP.F16.E4M3.UNPACK_B R53, R51.H1 ;  /* 0x00000033ff35723e */ /* 0x000fe400030006ff */
[----:B------:R-:W-:Y:S02]  /*ab10*/  F2FP.F16.E4M3.UNPACK_B R52, R50.H1 ;  /* 0x00000032ff34723e */ /* 0x000fe400030006ff */
[----:B------:R-:W-:Y:S01]  /*ab20*/  SHF.R.U32.HI R87, RZ, 0x10, R43 ;  /* 0x00000010ff577819 */ /* 0x000fe2000001162b */
[----:B------:R-:W-:Y:S01]  /*ab30*/  IMAD.MOV.U32 R43, RZ, RZ, R38 ;  /* 0x000000ffff2b7224 */ /* 0x000fe200078e0026 */
[----:B------:R-:W-:Y:S01]  /*ab40*/  LOP3.LUT R36, R54, 0xff00, R55, 0xf8, !PT ;  /* 0x0000ff0036247812 */ /* 0x000fe200078ef837 */
[----:B------:R-:W-:Y:S01]  /*ab50*/  HADD2.F32 R42, -RZ, R53.H0_H0 ;  /* 0x20000035ff2a7230 */ /* 0x000fe20000004100 */
[----:B------:R-:W-:Y:S01]  /*ab60*/  LOP3.LUT R12, R12, 0xff0000, R13, 0xf8, !PT ;  /* 0x00ff00000c0c7812 */ /* 0x000fe200078ef80d */
[----:B------:R-:W-:Y:S01]  /*ab70*/  HADD2.F32 R13, -RZ, R84.H0_H0 ;  /* 0x20000054ff0d7230 */ /* 0x000fe20000004100 */
[----:B------:R-:W-:Y:S01]  /*ab80*/  F2FP.F16.E4M3.UNPACK_B R54, R159.H1 ;  /* 0x0000009fff36723e */ /* 0x000fe200030006ff */
[----:B------:R-:W-:Y:S01]  /*ab90*/  HADD2.F32 R38, -RZ, R52.H0_H0 ;  /* 0x20000034ff267230 */ /* 0x000fe20000004100 */
[----:B------:R-:W-:Y:S01]  /*aba0*/  SHF.L.U32 R87, R87, 0x10, RZ ;  /* 0x0000001057577819 */ /* 0x000fe200000006ff */
[----:B------:R-:W-:-:S02]  /*abb0*/  HADD2.F32 R84, -RZ, R84.H1_H1 ;  /* 0x30000054ff547230 */ /* 0x000fc40000004100 */
[-C--:B------:R-:W-:Y:S01]  /*abc0*/  FMUL.FTZ R127, R42, R13.reuse ;  /* 0x0000000d2a7f7220 */ /* 0x080fe20000410000 */
[----:B------:R-:W-:Y:S02]  /*abd0*/  HADD2.F32 R55, -RZ, R54.H0_H0 ;  /* 0x20000036ff377230 */ /* 0x000fe40000004100 */
        /* <DEDUP_REMOVED lines=10> */
[----:B------:R-:W-:Y:S01]  /*ac80*/  HADD2.F32 R127, -RZ, R157.H0_H0 ;  /* 0x2000009dff7f7230 */ /* 0x000fe20000004100 */
[----:B------:R-:W-:Y:S01]  /*ac90*/  LOP3.LUT R13, R86, 0xff0000, R87, 0xf8, !PT ;  /* 0x00ff0000560d7812 */ /* 0x000fe200078ef857 */
[-C--:B------:R-:W-:Y:S01]  /*aca0*/  FMUL.FTZ R51, R53, R84.reuse ;  /* 0x0000005435337220 */ /* 0x080fe20000410000 */
[----:B------:R-:W-:Y:S01]  /*acb0*/  FMUL.FTZ R86, R52, R84 ;  /* 0x0000005434567220 */ /* 0x000fe20000410000 */
[----:B------:R-:W-:Y:S01]  /*acc0*/  F2FP.F16.E4M3.UNPACK_B R159, R159 ;  /* 0x0000009fff9f723e */ /* 0x000fe200020006ff */
[----:B------:R-:W-:-:S02]  /*acd0*/  HADD2.F32 R84, -RZ, R55.H0_H0 ;  /* 0x20000037ff547230 */ /* 0x000fc40000004100 */
[-C--:B------:R-:W-:Y:S01]  /*ace0*/  FFMA.FTZ R51, R52, R85.reuse, -R51 ;  /* 0x0000005534337223 */ /* 0x080fe20000010833 */
[--C-:B------:R-:W-:Y:S02]  /*acf0*/  HADD2.F32 R50, -RZ, R54.reuse.H0_H0 ;  /* 0x20000036ff327230 */ /* 0x100fe40000004100 */
[----:B------:R-:W-:Y:S01]  /*ad00*/  FFMA.FTZ R53, R53, R85, R86 ;  /* 0x0000005535357223 */ /* 0x000fe20000010056 */
[----:B------:R-:W-:Y:S02]  /*ad10*/  HADD2.F32 R87, -RZ, R159.H0_H0 ;  /* 0x2000009fff577230 */ /* 0x000fe40000004100 */
[-C--:B------:R-:W-:Y:S01]  /*ad20*/  FMUL.FTZ R161, R84, R127.reuse ;  /* 0x0000007f54a17220 */ /* 0x080fe20000410000 */
[----:B------:R-:W-:Y:S02]  /*ad30*/  HADD2.F32 R157, -RZ, R157.H1_H1 ;  /* 0x3000009dff9d7230 */ /* 0x000fe40000004100 */
[----:B------:R-:W-:Y:S01]  /*ad40*/  FMUL.FTZ R127, R50, R127 ;  /* 0x0000007f327f7220 */ /* 0x000fe20000410000 */
[----:B------:R-:W-:Y:S01]  /*ad50*/  HADD2.F32 R85, -RZ, R55.H1_H1 ;  /* 0x30000037ff557230 */ /* 0x000fe20000004100 */
[----:B------:R-:W-:Y:S01]  /*ad60*/  F2FP.F16.E4M3.UNPACK_B R86, R43.H1 ;  /* 0x0000002bff56723e */ /* 0x000fe200030006ff */
[----:B------:R-:W-:-:S02]  /*ad70*/  HADD2.F32 R54, -RZ, R54.H1_H1 ;  /* 0x30000036ff367230 */ /* 0x000fc40000004100 */
[----:B------:R-:W-:Y:S01]  /*ad80*/  FFMA.FTZ R52, R84, R87, R127 ;  /* 0x0000005754347223 */ /* 0x000fe2000001007f */
[----:B------:R-:W-:Y:S02]  /*ad90*/  HADD2.F32 R159, -RZ, R159.H1_H1 ;  /* 0x3000009fff9f7230 */ /* 0x000fe40000004100 */
[-C--:B------:R-:W-:Y:S01]  /*ada0*/  FMUL.FTZ R55, R85, R157.reuse ;  /* 0x0000009d55377220 */ /* 0x080fe20000410000 */
[----:B------:R-:W-:Y:S01]  /*adb0*/  F2FP.F16.E4M3.UNPACK_B R84, R158.H1 ;  /* 0x0000009eff54723e */ /* 0x000fe200030006ff */
[----:B------:R-:W-:Y:S01]  /*adc0*/  FMUL.FTZ R126, R54, R157 ;  /* 0x0000009d367e7220 */ /* 0x000fe20000410000 */
[----:B------:R-:W-:Y:S01]  /*add0*/  FFMA.FTZ R50, R50, R87, -R161 ;  /* 0x0000005732327223 */ /* 0x000fe200000108a1 */
        /* <DEDUP_REMOVED lines=19> */
[C---:B------:R-:W-:Y:S01]  /*af10*/  FMUL.FTZ R163, R86.reuse, R159 ;  /* 0x0000009f56a37220 */ /* 0x040fe20000410000 */
[----:B------:R-:W-:Y:S01]  /*af20*/  F2FP.F16.E4M3.UNPACK_B R160, R160 ;  /* 0x000000a0ffa0723e */ /* 0x000fe200020006ff */
[-C--:B------:R-:W-:Y:S01]  /*af30*/  FFMA.FTZ R161, R86, R127.reuse, -R161 ;  /* 0x0000007f56a17223 */ /* 0x080fe200000108a1 */
[----:B------:R-:W-:Y:S02]  /*af40*/  HADD2.F32 R43, -RZ, R41.H0_H0 ;  /* 0x20000029ff2b7230 */ /* 0x000fe40000004100 */
[----:B------:R-:W-:Y:S01]  /*af50*/  FFMA.FTZ R164, R126, R127, R163 ;  /* 0x0000007f7ea47223 */ /* 0x000fe200000100a3 */
[----:B------:R-:W-:-:S02]  /*af60*/  HADD2.F32 R126, -RZ, R158.H0_H0 ;  /* 0x2000009eff7e7230 */ /* 0x000fc40000004100 */
[----:B------:R-:W-:Y:S01]  /*af70*/  FFMA.FTZ R159, R87, R157, R162 ;  /* 0x0000009d579f7223 */ /* 0x000fe200000100a2 */
[----:B------:R-:W-:Y:S01]  /*af80*/  HADD2.F32 R86, -RZ, R84.H0_H0 ;  /* 0x20000054ff567230 */ /* 0x000fe20000004100 */
[----:B------:R-:W-:Y:S01]  /*af90*/  F2FP.SATFINITE.E4M3.F32.PACK_AB_MERGE_C R42, R53, R42, RZ ;  /* 0x0000002a352a723e */ /* 0x000fe200048070ff */
[----:B------:R-:W-:Y:S02]  /*afa0*/  HADD2.F32 R158, -RZ, R158.H1_H1 ;  /* 0x3000009eff9e7230 */ /* 0x000fe40000004100 */
[-C--:B------:R-:W-:Y:S01]  /*afb0*/  FMUL.FTZ R127, R43, R126.reuse ;  /* 0x0000007e2b7f7220 */ /* 0x080fe20000410000 */
[----:B------:R-:W-:Y:S02]  /*afc0*/  HADD2.F32 R84, -RZ, R84.H1_H1 ;  /* 0x30000054ff547230 */ /* 0x000fe40000004100 */
[----:B------:R-:W-:Y:S01]  /*afd0*/  FMUL.FTZ R162, R86, R126 ;  /* 0x0000007e56a27220 */ /* 0x000fe20000410000 */
[----:B------:R-:W-:Y:S01]  /*afe0*/  HADD2.F32 R41, -RZ, R41.H1_H1 ;  /* 0x30000029ff297230 */ /* 0x000fe20000004100 */
[----:B------:R-:W-:Y:S01]  /*aff0*/  F2FP.SATFINITE.E4M3.F32.PACK_AB_MERGE_C R38, R51, R38, RZ ;  /* 0x000000263326723e */ /* 0x000fe200048070ff */
[----:B------:R-:W-:-:S02]  /*b000*/  HADD2.F32 R87, -RZ, R160.H0_H0 ;  /* 0x200000a0ff577230 */ /* 0x000fc40000004100 */
[CC--:B------:R-:W-:Y:S01]  /*b010*/  FMUL.FTZ R126, R84.reuse, R158.reuse ;  /* 0x0000009e547e7220 */ /* 0x0c0fe20000410000 */
[----:B------:R-:W-:Y:S02]  /*b020*/  HADD2.F32 R160, -RZ, R160.H1_H1 ;  /* 0x300000a0ffa07230 */ /* 0x000fe40000004100 */
[----:B------:R-:W-:Y:S01]  /*b030*/  FMUL.FTZ R157, R41, R158 ;  /* 0x0000009e299d7220 */ /* 0x000fe20000410000 */
[----:B------:R-:W-:Y:S01]  /*b040*/  F2FP.F16.E4M3.UNPACK_B R53, R37 ;  /* 0x00000025ff35723e */ /* 0x000fe200020006ff */
[-C--:B------:R-:W-:Y:S01]  /*b050*/  FFMA.FTZ R162, R43, R87.reuse, -R162 ;  /* 0x000000572ba27223 */ /* 0x080fe200000108a2 */
[----:B------:R-:W-:Y:S01]  /*b060*/  F2FP.F16.E4M3.UNPACK_B R51, R40 ;  /* 0x00000028ff33723e */ /* 0x000fe200020006ff */
[-C--:B------:R-:W-:Y:S01]  /*b070*/  FFMA.FTZ R41, R41, R160.reuse, -R126 ;  /* 0x000000a029297223 */ /* 0x080fe2000001087e */
[----:B------:R-:W-:Y:S01]  /*b080*/  FFMA.FTZ R160, R84, R160, R157 ;  /* 0x000000a054a07223 */ /* 0x000fe2000001009d */
[----:B------:R-:W-:Y:S01]  /*b090*/  F2FP.F16.E4M3.UNPACK_B R84, R36 ;  /* 0x00000024ff54723e */ /* 0x000fe200020006ff */
[----:B------:R-:W-:Y:S01]  /*b0a0*/  FFMA.FTZ R127, R86, R87, R127 ;  /* 0x00000057567f7223 */ /* 0x000fe2000001007f */
[----:B------:R-:W-:Y:S01]  /*b0b0*/  F2FP.SATFINITE.E4M3.F32.PACK_AB_MERGE_C R161, R161, R54, RZ ;  /* 0x00000036a1a1723e */ /* 0x000fe200048070ff */
[----:B------:R-:W-:Y:S01]  /*b0c0*/  HADD2.F32 R54, -RZ, R53.H0_H0 ;  /* 0x20000035ff367230 */ /* 0x000fe20000004100 */
[----:B------:R-:W-:Y:S01]  /*b0d0*/  F2FP.SATFINITE.E4M3.F32.PACK_AB_MERGE_C R43, R55, R50, R38 ;  /* 0x00000032372b723e */ /* 0x000fe20004807026 */
[--C-:B------:R-:W-:Y:S01]  /*b0e0*/  HADD2.F32 R87, -RZ, R84.reuse.H0_H0 ;  /* 0x20000054ff577230 */ /* 0x100fe20000004100 */
[----:B------:R-:W-:Y:S01]  /*b0f0*/  F2FP.SATFINITE.E4M3.F32.PACK_AB_MERGE_C R159, R164, R159, RZ ;  /* 0x0000009fa49f723e */ /* 0x000fe200048070ff */
[----:B------:R-:W-:Y:S01]  /*b100*/  HADD2.F32 R50, -RZ, R51.H0_H0 ;  /* 0x20000033ff327230 */ /* 0x000fe20000004100 */
[----:B------:R-:W-:Y:S01]  /*b110*/  F2FP.F16.E4M3.UNPACK_B R55, R14 ;  /* 0x0000000eff37723e */ /* 0x000fe200020006ff */
[----:B------:R-:W-:Y:S01]  /*b120*/  HADD2.F32 R53, -RZ, R53.H1_H1 ;  /* 0x30000035ff357230 */ /* 0x000fe20000004100 */
[----:B------:R-:W-:Y:S01]  /*b130*/  F2FP.SATFINITE.E4M3.F32.PACK_AB_MERGE_C R42, R85, R52, R42 ;  /* 0x00000034552a723e */ /* 0x000fe2000480702a */
[----:B------:R-:W-:Y:S01]  /*b140*/  HADD2.F32 R84, -RZ, R84.H1_H1 ;  /* 0x30000054ff547230 */ /* 0x000fe20000004100 */
[----:B------:R-:W-:Y:S01]  /*b150*/  F2FP.SATFINITE.E4M3.F32.PACK_AB_MERGE_C R38, R160, R127, R159 ;  /* 0x0000007fa026723e */ /* 0x000fe2000480709f */
[----:B------:R-:W-:-:S02]  /*b160*/  HADD2.F32 R85, -RZ, R55.H0_H0 ;  /* 0x20000037ff557230 */ /* 0x000fc40000004100 */
[-C--:B------:R-:W-:Y:S01]  /*b170*/  FMUL.FTZ R127, R54, R87.reuse ;  /* 0x00000057367f7220 */ /* 0x080fe20000410000 */
[C---:B------:R-:W-:Y:S01]  /*b180*/  FMUL.FTZ R87, R50.reuse, R87 ;  /* 0x0000005732577220 */ /* 0x040fe20000410000 */
[----:B------:R-:W-:Y:S01]  /*b190*/  HADD2.F32 R52, -RZ, R51.H1_H1 ;  /* 0x30000033ff347230 */ /* 0x000fe20000004100 */
[----:B------:R-:W-:Y:S01]  /*b1a0*/  F2FP.F16.E4M3.UNPACK_B R40, R40.H1 ;  /* 0x00000028ff28723e */ /* 0x000fe200030006ff */
[-C--:B------:R-:W-:Y:S01]  /*b1b0*/  FFMA.FTZ R50, R50, R85.reuse, -R127 ;  /* 0x0000005532327223 */ /* 0x080fe2000001087f */
[----:B------:R-:W-:Y:S01]  /*b1c0*/  FFMA.FTZ R51, R54, R85, R87 ;  /* 0x0000005536337223 */ /* 0x000fe20000010057 */
[----:B------:R-:W-:Y:S02]  /*b1d0*/  HADD2.F32 R55, -RZ, R55.H1_H1 ;  /* 0x30000037ff377230 */ /* 0x000fe40000004100 */
[-C--:B------:R-:W-:Y:S01]  /*b1e0*/  FMUL.FTZ R85, R53, R84.reuse ;  /* 0x0000005435557220 */ /* 0x080fe20000410000 */
[----:B------:R-:W-:Y:S01]  /*b1f0*/  FMUL.FTZ R86, R52, R84 ;  /* 0x0000005434567220 */ /* 0x000fe20000410000 */
[----:B------:R-:W-:-:S02]  /*b200*/  F2FP.F16.E4M3.UNPACK_B R54, R37.H1 ;  /* 0x00000025ff36723e */ /* 0x000fc400030006ff */
[----:B------:R-:W-:Y:S01]  /*b210*/  F2FP.F16.E4M3.UNPACK_B R84, R36.H1 ;  /* 0x00000024ff54723e */ /* 0x000fe200030006ff */
[-C--:B------:R-:W-:Y:S01]  /*b220*/  FFMA.FTZ R37, R52, R55.reuse, -R85 ;  /* 0x0000003734257223 */ /* 0x080fe20000010855 */
[----:B------:R-:W-:Y:S01]  /*b230*/  FFMA.FTZ R36, R53, R55, R86 ;  /* 0x0000003735247223 */ /* 0x000fe20000010056 */
[----:B------:R-:W-:Y:S01]  /*b240*/  F2FP.F16.E4M3.UNPACK_B R14, R14.H1 ;  /* 0x0000000eff0e723e */ /* 0x000fe200030006ff */
[----:B------:R-:W-:Y:S01]  /*b250*/  HADD2.F32 R55, -RZ, R54.H0_H0 ;  /* 0x20000036ff377230 */ /* 0x000fe20000004100 */
[-C--:B------:R-:W-:Y:S01]  /*b260*/  F2FP.F16.E4M3.UNPACK_B R158, R13.reuse.H1 ;  /* 0x0000000dff9e723e */ /* 0x080fe200030006ff */
[----:B------:R-:W-:Y:S01]  /*b270*/  HADD2.F32 R85, -RZ, R84.H0_H0 ;  /* 0x20000054ff557230 */ /* 0x000fe20000004100 */
[----:B------:R-:W-:Y:S01]  /*b280*/  F2FP.F16.E4M3.UNPACK_B R157, R13 ;  /* 0x0000000dff9d723e */ /* 0x000fe200020006ff */
[--C-:B------:R-:W-:Y:S01]  /*b290*/  HADD2.F32 R52, -RZ, R40.reuse.H0_H0 ;  /* 0x20000028ff347230 */ /* 0x100fe20000004100 */
[----:B------:R-:W-:Y:S01]  /*b2a0*/  F2FP.SATFINITE.E4M3.F32.PACK_AB_MERGE_C R41, R41, R162, R161 ;  /* 0x000000a22929723e */ /* 0x000fe200048070a1 */
[----:B------:R-:W-:-:S02]  /*b2b0*/  HADD2.F32 R53, -RZ, R40.H1_H1 ;  /* 0x30000028ff357230 */ /* 0x000fc40000004100 */
[CC--:B------:R-:W-:Y:S01]  /*b2c0*/  FMUL.FTZ R87, R55.reuse, R85.reuse ;  /* 0x0000005537577220 */ /* 0x0c0fe20000410000 */
[----:B------:R-:W-:Y:S02]  /*b2d0*/  HADD2.F32 R40, -RZ, R14.H0_H0 ;  /* 0x2000000eff287230 */ /* 0x000fe40000004100 */
[C---:B------:R-:W-:Y:S01]  /*b2e0*/  FMUL.FTZ R86, R52.reuse, R85 ;  /* 0x0000005534567220 */ /* 0x040fe20000410000 */
[----:B------:R-:W-:Y:S01]  /*b2f0*/  HADD2.F32 R54, -RZ, R54.H1_H1 ;  /* 0x30000036ff367230 */ /* 0x000fe20000004100 */
[----:B------:R-:W-:Y:S01]  /*b300*/  F2FP.F16.E4M3.UNPACK_B R13, R12 ;  /* 0x0000000cff0d723e */ /* 0x000fe200020006ff */
[----:B------:R-:W-:Y:S02]  /*b310*/  HADD2.F32 R84, -RZ, R84.H1_H1 ;  /* 0x30000054ff547230 */ /* 0x000fe40000004100 */
        /* <DEDUP_REMOVED lines=49> */
[----:B------:R-:W-:Y:S01]  /*b630*/  F2FP.SATFINITE.E4M3.F32.PACK_AB_MERGE_C R13, R37, R50, R14 ;  /* 0x00000032250d723e */ /* 0x000fe2000480700e */
[----:B------:R-:W-:Y:S01]  /*b640*/  IMAD.MOV.U32 R14, RZ, RZ, R41 ;  /* 0x000000ffff0e7224 */ /* 0x000fe200078e0029 */
[----:B------:R-:W-:Y:S02]  /*b650*/  F2FP.SATFINITE.E4M3.F32.PACK_AB_MERGE_C R15, R39, R160, R54 ;  /* 0x000000a0270f723e */ /* 0x000fe40004807036 */
[----:B------:R-:W-:Y:S01]  /*b660*/  F2FP.SATFINITE.E4M3.F32.PACK_AB_MERGE_C R37, R36, R51, R40 ;  /* 0x000000332425723e */ /* 0x000fe20004807028 */
[----:B------:R-:W-:Y:S01]  /*b670*/  IMAD.MOV.U32 R36, RZ, RZ, R42 ;  /* 0x000000ffff247224 */ /* 0x000fe200078e002a */
[----:B------:R-:W-:-:S07]  /*b680*/  F2FP.SATFINITE.E4M3.F32.PACK_AB_MERGE_C R39, R84, R159, R158 ;  /* 0x0000009f5427723e */ /* 0x000fce000480709e */
.L_x_2749:
[----:B------:R-:W-:Y:S05]  /*b690*/  BSYNC B3 ;  /* 0x0000000000037941 */ /* 0x000fea0003800000 */
.L_x_2748:
[----:B------:R-:W-:Y:S01]  /*b6a0*/  ISETP.GE.AND P3, PT, R11, R134, PT ;  /* 0x000000860b00720c */ /* 0x000fe20003f66270 */
[----:B0-----:R0:W-:-:S12]  /*b6b0*/  ST.E.128 desc[UR54][R48.64], R12 ;  /* 0x0000000c30007985 */ /* 0x0011d8000c101d36 */
[----:B------:R-:W-:-:S04]  /*b6c0*/  @!P3 IADD3 R40, P5, R154, R11, RZ ;  /* 0x0000000b9a28b210 */ /* 0x000fc80007fbe0ff */
[----:B------:R-:W-:-:S05]  /*b6d0*/  @!P3 LEA.HI.X.SX32 R41, R11, R152, 0x1, P5 ;  /* 0x000000980b29b211 */ /* 0x000fca00028f0eff */
[----:B--2---:R0:W-:Y:S04]  /*b6e0*/  @!P3 ST.E.128 desc[UR54][R40.64], R36 ;  /* 0x000000242800b985 */ /* 0x0041e8000c101d36 */
.L_x_2747:
[----:B------:R-:W-:Y:S05]  /*b6f0*/  BSYNC B2 ;  /* 0x0000000000027941 */ /* 0x000fea0003800000 */
.L_x_2746:
        /* <DEDUP_REMOVED lines=29> */
[--C-:B------:R-:W-:Y:S01]  /*b8d0*/  SHF.R.U32.HI R43, RZ, 0x8, R81.reuse ;  /* 0x00000008ff2b7819 */ /* 0x100fe20000011651 */
[----:B--2---:R-:W-:Y:S01]  /*b8e0*/  IMAD.MOV.U32 R48, RZ, RZ, R36 ;  /* 0x000000ffff307224 */ /* 0x004fe200078e0024 */
[----:B------:R-:W-:Y:S01]  /*b8f0*/  SHF.R.U32.HI R55, RZ, 0x10, R81 ;  /* 0x00000010ff377819 */ /* 0x000fe20000011651 */
[----:B0-----:R-:W-:Y:S01]  /*b900*/  IMAD.MOV.U32 R42, RZ, RZ, R13 ;  /* 0x000000ffff2a7224 */ /* 0x001fe200078e000d */
[----:B------:R-:W-:Y:S01]  /*b910*/  MOV R46, R12 ;  /* 0x0000000c002e7202 */ /* 0x000fe20000000f00 */
[----:B------:R-:W-:Y:S01]  /*b920*/  IMAD.SHL.U32 R12, R43, 0x100, RZ ;  /* 0x000001002b0c7824 */ /* 0x000fe200078e00ff */
[----:B------:R-:W-:Y:S01]  /*b930*/  LOP3.LUT R49, R81, 0xff0000ff, RZ, 0xc0, !PT ;  /* 0xff0000ff51317812 */ /* 0x000fe200078ec0ff */
[----:B------:R-:W-:Y:S01]  /*b940*/  IMAD.MOV.U32 R43, RZ, RZ, R14 ;  /* 0x000000ffff2b7224 */ /* 0x000fe200078e000e */
[----:B------:R-:W-:Y:S01]  /*b950*/  SHF.R.U32.HI R53, RZ, 0x8, R83 ;  /* 0x00000008ff357819 */ /* 0x000fe20000011653 */
[----:B------:R-:W-:Y:S01]  /*b960*/  IMAD.U32 R14, R55, 0x10000, RZ ;  /* 0x00010000370e7824 */ /* 0x000fe200078e00ff */
[----:B------:R-:W-:-:S02]  /*b970*/  SHF.R.U32.HI R50, RZ, 0x8, R47 ;  /* 0x00000008ff327819 */ /* 0x000fc4000001162f */
[----:B------:R-:W-:Y:S02]  /*b980*/  SHF.R.U32.HI R52, RZ, 0x8, R45 ;  /* 0x00000008ff347819 */ /* 0x000fe4000001162d */
[----:B------:R-:W-:Y:S01]  /*b990*/  LOP3.LUT R49, R49, 0xff00, R12, 0xf8, !PT ;  /* 0x0000ff0031317812 */ /* 0x000fe200078ef80c */
[----:B------:R-:W-:Y:S01]  /*b9a0*/  IMAD.SHL.U32 R12, R53, 0x100, RZ ;  /* 0x00000100350c7824 */ /* 0x000fe200078e00ff */
[----:B------:R-:W-:Y:S01]  /*b9b0*/  SHF.R.U32.HI R81, RZ, 0x10, R83 ;  /* 0x00000010ff517819 */ /* 0x000fe20000011653 */
[----:B------:R-:W-:Y:S01]  /*b9c0*/  IMAD.SHL.U32 R36, R50, 0x100, RZ ;  /* 0x0000010032247824 */ /* 0x000fe200078e00ff */
[----:B------:R-:W-:Y:S02]  /*b9d0*/  LOP3.LUT R51, R83, 0xff0000ff, RZ, 0xc0, !PT ;  /* 0xff0000ff53337812 */ /* 0x000fe400078ec0ff */
[----:B------:R-:W-:Y:S02]  /*b9e0*/  SHF.R.U32.HI R80, RZ, 0x10, R45 ;  /* 0x00000010ff507819 */ /* 0x000fe4000001162d */
[----:B------:R-:W-:-:S02]  /*b9f0*/  LOP3.LUT R44, R45, 0xff0000ff, RZ, 0xc0, !PT ;  /* 0xff0000ff2d2c7812 */ /* 0x000fc400078ec0ff */
[----:B------:R-:W-:Y:S02]  /*ba00*/  SHF.R.U32.HI R54, RZ, 0x10, R47 ;  /* 0x00000010ff367819 */ /* 0x000fe4000001162f */
[----:B------:R-:W-:Y:S02]  /*ba10*/  LOP3.LUT R45, R47, 0xff0000ff, RZ, 0xc0, !PT ;  /* 0xff0000ff2f2d7812 */ /* 0x000fe400078ec0ff */
[----:B------:R-:W-:Y:S02]  /*ba20*/  SHF.L.U32 R13, R52, 0x8, RZ ;  /* 0x00000008340d7819 */ /* 0x000fe400000006ff */
        /* <DEDUP_REMOVED lines=11> */
[----:B------:R-:W-:Y:S01]  /*bae0*/  HADD2.F32 R44, -RZ, R47.H0_H0 ;  /* 0x2000002fff2c7230 */ /* 0x000fe20000004100 */
[----:B------:R-:W-:Y:S01]  /*baf0*/  LOP3.LUT R12, R51, 0xff0000, R12, 0xf8, !PT ;  /* 0x00ff0000330c7812 */ /* 0x000fe200078ef80c */
[----:B------:R-:W-:-:S02]  /*bb00*/  IMAD.U32 R36, R80, 0x10000, RZ ;  /* 0x0001000050247824 */ /* 0x000fc400078e00ff */
[-C--:B------:R-:W-:Y:S01]  /*bb10*/  FMUL.FTZ R81, R45, R13.reuse ;  /* 0x0000000d2d517220 */ /* 0x080fe20000410000 */
[----:B------:R-:W-:Y:S02]  /*bb20*/  HADD2.F32 R51, -RZ, R50.H0_H0 ;  /* 0x20000032ff337230 */ /* 0x000fe40000004100 */
[----:B------:R-:W-:Y:S01]  /*bb30*/  FMUL.FTZ R80, R44, R13 ;  /* 0x0000000d2c507220 */ /* 0x000fe20000410000 */
[----:B------:R-:W-:Y:S01]  /*bb40*/  SHF.L.U32 R54, R54, 0x10, RZ ;  /* 0x0000001036367819 */ /* 0x000fe200000006ff */
        /* <DEDUP_REMOVED lines=11> */
[CC--:B------:R-:W-:Y:S01]  /*bc00*/  FMUL.FTZ R46, R52.reuse, R51.reuse ;  /* 0x00000033342e7220 */ /* 0x0c0fe20000410000 */
[C---:B------:R-:W-:Y:S01]  /*bc10*/  FMUL.FTZ R55, R47.reuse, R51 ;  /* 0x000000332f377220 */ /* 0x040fe20000410000 */
[----:B------:R-:W-:Y:S01]  /*bc20*/  F2FP.F16.E4M3.UNPACK_B R155, R155 ;  /* 0x0000009bff9b723e */ /* 0x000fe200020006ff */
[----:B------:R-:W-:Y:S02]  /*bc30*/  HADD2.F32 R54, -RZ, R153.H0_H0 ;  /* 0x20000099ff367230 */ /* 0x000fe40000004100 */
[-C--:B------:R-:W-:Y:S01]  /*bc40*/  FFMA.FTZ R47, R47, R53.reuse, -R46 ;  /* 0x000000352f2f7223 */ /* 0x080fe2000001082e */
[----:B------:R-:W-:Y:S02]  /*bc50*/  HADD2.F32 R51, -RZ, R49.H0_H0 ;  /* 0x20000031ff337230 */ /* 0x000fe40000004100 */
[----:B------:R-:W-:Y:S01]  /*bc60*/  FFMA.FTZ R46, R52, R53, R55 ;  /* 0x00000035342e7223 */ /* 0x000fe20000010037 */
[----:B------:R-:W-:Y:S01]  /*bc70*/  HADD2.F32 R48, -RZ, R50.H0_H0 ;  /* 0x20000032ff307230 */ /* 0x000fe20000004100 */
[----:B------:R-:W-:Y:S01]  /*bc80*/  F2FP.F16.E4M3.UNPACK_B R80, R151.H1 ;  /* 0x00000097ff50723e */ /* 0x000fe200030006ff */
        /* <DEDUP_REMOVED lines=9> */
[-C--:B------:R-:W-:Y:S01]  /*bd20*/  FMUL.FTZ R51, R52, R153.reuse ;  /* 0x0000009934337220 */ /* 0x080fe20000410000 */
[----:B------:R-:W-:Y:S01]  /*bd30*/  F2FP.F16.E4M3.UNPACK_B R53, R38.H1 ;  /* 0x00000026ff35723e */ /* 0x000fe200030006ff */
[C---:B------:R-:W-:Y:S01]  /*bd40*/  FMUL.FTZ R153, R50.reuse, R153 ;  /* 0x0000009932997220 */ /* 0x040fe20000410000 */
[----:B------:R-:W-:Y:S01]  /*bd50*/  F2FP.F16.E4M3.UNPACK_B R55, R156.H1 ;  /* 0x0000009cff37723e */ /* 0x000fe200030006ff */
[----:B------:R-:W-:Y:S01]  /*bd60*/  FFMA.FTZ R51, R50, R155, -R51 ;  /* 0x0000009b32337223 */ /* 0x000fe20000010833 */
[----:B------:R-:W-:Y:S01]  /*bd70*/  F2FP.F16.E4M3.UNPACK_B R50, R43.H1 ;  /* 0x0000002bff32723e */ /* 0x000fe200030006ff */
[--C-:B------:R-:W-:Y:S02]  /*bd80*/  HADD2.F32 R83, -RZ, R80.reuse.H0_H0 ;  /* 0x20000050ff537230 */ /* 0x100fe40000004100 */
[----:B------:R-:W-:Y:S01]  /*bd90*/  FFMA.FTZ R82, R52, R155, R153 ;  /* 0x0000009b34527223 */ /* 0x000fe20000010099 */
[--C-:B------:R-:W-:Y:S01]  /*bda0*/  HADD2.F32 R54, -RZ, R53.reuse.H0_H0 ;  /* 0x20000035ff367230 */ /* 0x100fe20000004100 */
[----:B------:R-:W-:Y:S01]  /*bdb0*/  F2FP.F16.E4M3.UNPACK_B R151, R151 ;  /* 0x00000097ff97723e */ /* 0x000fe200020006ff */
[----:B------:R-:W-:Y:S01]  /*bdc0*/  HADD2.F32 R80, -RZ, R80.H1_H1 ;  /* 0x30000050ff507230 */ /* 0x000fe20000004100 */
[----:B------:R-:W-:Y:S01]  /*bdd0*/  F2FP.F16.E4M3.UNPACK_B R43, R43 ;  /* 0x0000002bff2b723e */ /* 0x000fe200020006ff */
[----:B------:R-:W-:-:S02]  /*bde0*/  HADD2.F32 R53, -RZ, R53.H1_H1 ;  /* 0x30000035ff357230 */ /* 0x000fc40000004100 */
[-C--:B------:R-:W-:Y:S01]  /*bdf0*/  FMUL.FTZ R85, R54, R83.reuse ;  /* 0x0000005336557220 */ /* 0x080fe20000410000 */
[--C-:B------:R-:W-:Y:S01]  /*be00*/  HADD2.F32 R52, -RZ, R50.reuse.H0_H0 ;  /* 0x20000032ff347230 */ /* 0x100fe20000004100 */
[----:B------:R-:W-:Y:S01]  /*be10*/  F2FP.F16.E4M3.UNPACK_B R156, R156 ;  /* 0x0000009cff9c723e */ /* 0x000fe200020006ff */
[--C-:B------:R-:W-:Y:S02]  /*be20*/  HADD2.F32 R81, -RZ, R55.reuse.H0_H0 ;  /* 0x20000037ff517230 */ /* 0x100fe40000004100 */
[----:B------:R-:W-:Y:S01]  /*be30*/  FMUL.FTZ R87, R53, R80 ;  /* 0x0000005035577220 */ /* 0x000fe20000410000 */
[----:B------:R-:W-:Y:S02]  /*be40*/  HADD2.F32 R50, -RZ, R50.H1_H1 ;  /* 0x30000032ff327230 */ /* 0x000fe40000004100 */
[C---:B------:R-:W-:Y:S01]  /*be50*/  FMUL.FTZ R83, R52.reuse, R83 ;  /* 0x0000005334537220 */ /* 0x040fe20000410000 */
[----:B------:R-:W-:Y:S02]  /*be60*/  HADD2.F32 R55, -RZ, R55.H1_H1 ;  /* 0x30000037ff377230 */ /* 0x000fe40000004100 */
[-C--:B------:R-:W-:Y:S01]  /*be70*/  FFMA.FTZ R85, R52, R81.reuse, -R85 ;  /* 0x0000005134557223 */ /* 0x080fe20000010855 */
[----:B------:R-:W-:Y:S01]  /*be80*/  F2FP.SATFINITE.E4M3.F32.PACK_AB_MERGE_C R44, R47, R44, RZ ;  /* 0x0000002c2f2c723e */ /* 0x000fe200048070ff */
        /* <DEDUP_REMOVED lines=8> */
[----:B------:R-:W-:Y:S01]  /*bf10*/  F2FP.SATFINITE.E4M3.F32.PACK_AB_MERGE_C R45, R51, R48, R44 ;  /* 0x00000030332d723e */ /* 0x000fe2000480702c */
[--C-:B------:R-:W-:Y:S01]  /*bf20*/  HADD2.F32 R52, -RZ, R50.reuse.H0_H0 ;  /* 0x20000032ff347230 */ /* 0x100fe20000004100 */
[----:B------:R-:W-:Y:S01]  /*bf30*/  F2FP.F16.E4M3.UNPACK_B R48, R36 ;  /* 0x00000024ff30723e */ /* 0x000fe200020006ff */
        /* <DEDUP_REMOVED lines=10> */
[----:B------:R-:W-:Y:S01]  /*bfe0*/  F2FP.SATFINITE.E4M3.F32.PACK_AB_MERGE_C R44, R82, R49, R46 ;  /* 0x00000031522c723e */ /* 0x000fe2000480702e */
[-C--:B------:R-:W-:Y:S01]  /*bff0*/  FFMA.FTZ R81, R38, R53.reuse, -R81 ;  /* 0x0000003526517223 */ /* 0x080fe20000010851 */
[----:B------:R-:W-:Y:S01]  /*c000*/  FFMA.FTZ R38, R52, R53, R55 ;  /* 0x0000003534267223 */ /* 0x000fe20000010037 */
[-C--:B------:R-:W-:Y:S01]  /*c010*/  FFMA.FTZ R151, R50, R156.reuse, R151 ;  /* 0x0000009c32977223 */ /* 0x080fe20000010097 */
[----:B------:R-:W-:Y:S01]  /*c020*/  F2FP.F16.E4M3.UNPACK_B R50, R37 ;  /* 0x00000025ff32723e */ /* 0x000fe200020006ff */
[----:B------:R-:W-:Y:S01]  /*c030*/  FFMA.FTZ R54, R43, R156, -R54 ;  /* 0x0000009c2b367223 */ /* 0x000fe20000010836 */
[----:B------:R-:W-:Y:S01]  /*c040*/  F2FP.SATFINITE.E4M3.F32.PACK_AB_MERGE_C R43, R80, R85, RZ ;  /* 0x00000055502b723e */ /* 0x000fe200048070ff */
[----:B------:R-:W-:Y:S01]  /*c050*/  HADD2.F32 R53, -RZ, R48.H0_H0 ;  /* 0x20000030ff357230 */ /* 0x000fe20000004100 */
[----:B------:R-:W-:Y:S01]  /*c060*/  F2FP.F16.E4M3.UNPACK_B R51, R14 ;  /* 0x0000000eff33723e */ /* 0x000fe200020006ff */
[----:B------:R-:W-:Y:S01]  /*c070*/  HADD2.F32 R49, -RZ, R50.H0_H0 ;  /* 0x20000032ff317230 */ /* 0x000fe20000004100 */
[----:B------:R-:W-:Y:S01]  /*c080*/  F2FP.SATFINITE.E4M3.F32.PACK_AB_MERGE_C R43, R54, R81, R43 ;  /* 0x00000051362b723e */ /* 0x000fe2000480702b */
        /* <DEDUP_REMOVED lines=15> */
[-C--:B------:R-:W-:Y:S01]  /*c180*/  FFMA.FTZ R37, R48, R51.reuse, -R55 ;  /* 0x0000003330257223 */ /* 0x080fe20000010837 */
[----:B------:R-:W-:Y:S02]  /*c190*/  HADD2.F32 R48, -RZ, R42.H0_H0 ;  /* 0x2000002aff307230 */ /* 0x000fe40000004100 */
[----:B------:R-:W-:Y:S01]  /*c1a0*/  FFMA.FTZ R36, R50, R51, R53 ;  /* 0x0000003332247223 */ /* 0x000fe20000010035 */
[--C-:B------:R-:W-:Y:S01]  /*c1b0*/  HADD2.F32 R50, -RZ, R49.reuse.H0_H0 ;  /* 0x20000031ff327230 */ /* 0x100fe20000004100 */
[----:B------:R-:W-:Y:S01]  /*c1c0*/  F2FP.F16.E4M3.UNPACK_B R14, R14.H1 ;  /* 0x0000000eff0e723e */ /* 0x000fe200030006ff */
[----:B------:R-:W-:Y:S01]  /*c1d0*/  HADD2.F32 R49, -RZ, R49.H1_H1 ;  /* 0x30000031ff317230 */ /* 0x000fe20000004100 */
[----:B------:R-:W-:Y:S01]  /*c1e0*/  F2FP.SATFINITE.E4M3.F32.PACK_AB_MERGE_C R83, R84, R83, RZ ;  /* 0x000000535453723e */ /* 0x000fe200048070ff */
[----:B------:R-:W-:-:S02]  /*c1f0*/  HADD2.F32 R54, -RZ, R52.H1_H1 ;  /* 0x30000034ff367230 */ /* 0x000fc40000004100 */
[----:B------:R-:W-:Y:S01]  /*c200*/  HADD2.F32 R53, -RZ, R52.H0_H0 ;  /* 0x20000034ff357230 */ /* 0x000fe20000004100 */
[----:B------:R-:W-:Y:S01]  /*c210*/  F2FP.SATFINITE.E4M3.F32.PACK_AB_MERGE_C R38, R151, R38, R83 ;  /* 0x000000269726723e */ /* 0x000fe20004807053 */
[----:B------:R-:W-:Y:S02]  /*c220*/  HADD2.F32 R42, -RZ, R42.H1_H1 ;  /* 0x3000002aff2a7230 */ /* 0x000fe40000004100 */
[CC--:B------:R-:W-:Y:S01]  /*c230*/  FMUL.FTZ R81, R49.reuse, R54.reuse ;  /* 0x0000003631517220 */ /* 0x0c0fe20000410000 */
[--C-:B------:R-:W-:Y:S02]  /*c240*/  HADD2.F32 R51, -RZ, R14.reuse.H0_H0 ;  /* 0x2000000eff337230 */ /* 0x100fe40000004100 */
[-C--:B------:R-:W-:Y:S01]  /*c250*/  FMUL.FTZ R55, R50, R53.reuse ;  /* 0x0000003532377220 */ /* 0x080fe20000410000 */
[----:B------:R-:W-:Y:S02]  /*c260*/  HADD2.F32 R52, -RZ, R14.H1_H1 ;  /* 0x3000000eff347230 */ /* 0x000fe40000004100 */
        /* <DEDUP_REMOVED lines=50> */
[----:B------:R-:W-:Y:S01]  /*c590*/  F2FP.SATFINITE.E4M3.F32.PACK_AB_MERGE_C R50, R50, R127, RZ ;  /* 0x0000007f3232723e */ /* 0x000fe200048070ff */
[----:B------:R-:W-:Y:S01]  /*c5a0*/  IMAD.MOV.U32 R14, RZ, RZ, R43 ;  /* 0x000000ffff0e7224 */ /* 0x000fe200078e002b */
[----:B------:R-:W-:-:S02]  /*c5b0*/  F2FP.SATFINITE.E4M3.F32.PACK_AB_MERGE_C R42, R42, R81, RZ ;  /* 0x000000512a2a723e */ /* 0x000fc400048070ff */
[----:B------:R-:W-:Y:S01]  /*c5c0*/  F2FP.SATFINITE.E4M3.F32.PACK_AB_MERGE_C R37, R36, R47, R83 ;  /* 0x0000002f2425723e */ /* 0x000fe20004807053 */
[----:B------:R-:W-:Y:S01]  /*c5d0*/  IMAD.MOV.U32 R36, RZ, RZ, R44 ;  /* 0x000000ffff247224 */ /* 0x000fe200078e002c */
[----:B------:R-:W-:Y:S02]  /*c5e0*/  F2FP.SATFINITE.E4M3.F32.PACK_AB_MERGE_C R15, R51, R86, R50 ;  /* 0x00000056330f723e */ /* 0x000fe40004807032 */
[----:B------:R-:W-:-:S07]  /*c5f0*/  F2FP.SATFINITE.E4M3.F32.PACK_AB_MERGE_C R39, R48, R87, R42 ;  /* 0x000000573027723e */ /* 0x000fce000480702a */
.L_x_2751:
[----:B------:R-:W-:Y:S05]  /*c600*/  BSYNC B2 ;  /* 0x0000000000027941 */ /* 0x000fea0003800000 */
.L_x_2750:
[----:B------:R-:W-:Y:S01]  /*c610*/  ISETP.GE.AND P3, PT, R11, R134, PT ;  /* 0x000000860b00720c */ /* 0x000fe20003f66270 */
[----:B0-----:R0:W-:-:S12]  /*c620*/  ST.E.128 desc[UR54][R40.64], R12 ;  /* 0x0000000c28007985 */ /* 0x0011d8000c101d36 */
[----:B------:R-:W-:-:S04]  /*c630*/  @!P3 IADD3 R42, P5, R154, R11, RZ ;  /* 0x0000000b9a2ab210 */ /* 0x000fc80007fbe0ff */
[----:B------:R-:W-:-:S05]  /*c640*/  @!P3 LEA.HI.X.SX32 R43, R11, R152, 0x1, P5 ;  /* 0x000000980b2bb211 */ /* 0x000fca00028f0eff */
[----:B--2---:R0:W-:Y:S04]  /*c650*/  @!P3 ST.E.128 desc[UR54][R42.64], R36 ;  /* 0x000000242a00b985 */ /* 0x0041e8000c101d36 */
.L_x_2741:
[----:B------:R-:W-:Y:S05]  /*c660*/  BSYNC B1 ;  /* 0x0000000000017941 */ /* 0x000fea0003800000 */
.L_x_2740:
[----:B------:R-:W-:-:S03]  /*c670*/  UMOV UR4, 0xffffffff ;  /* 0xffffffff00047882 */ /* 0x000fc60000000000 */
[----:B------:R-:W-:Y:S05]  /*c680*/  BRA.DIV UR4, `(.L_x_2752) ;  /* 0x0000025204687947 */ /* 0x000fea000b800000 */
[----:B------:R0:W0:Y:S04]  /*c690*/  SHFL.IDX PT, R44, R119, 0x1, 0x1e1f ;  /* 0x003e1f00772c7f89 */ /* 0x00002800000e0000 */
[----:B--2---:R-:W2:Y:S02]  /*c6a0*/  SHFL.IDX PT, R120, R120, 0x1, 0x1e1f ;  /* 0x003e1f0078787f89 */ /* 0x004ea400000e0000 */
.L_x_3038:
        /* <DEDUP_REMOVED lines=15> */
[----:B------:R-:W-:Y:S02]  /*c7a0*/  LEA.HI R12, R12, R11, RZ, 0x2 ;  /* 0x0000000b0c0c7211 */ /* 0x000fe400078f10ff */
[----:B------:R-:W-:Y:S02]  /*c7b0*/  SHF.L.U32 R11, R11, 0x4, RZ ;  /* 0x000000040b0b7819 */ /* 0x000fe400000006ff */
[----:B------:R-:W-:Y:S02]  /*c7c0*/  SHF.R.S32.HI R12, RZ, 0x2, R12 ;  /* 0x00000002ff0c7819 */ /* 0x000fe4000001140c */
[----:B-----5:R-:W-:-:S04]  /*c7d0*/  LOP3.LUT R13, R13, 0x30, R11, 0xf8, !PT ;  /* 0x000000300d0d7812 */ /* 0x020fc800078ef80b */
[----:B------:R-:W-:Y:S01]  /*c7e0*/  LOP3.LUT R13, R13, R0, RZ, 0x3c, !PT ;  /* 0x000000000d0d7212 */ /* 0x000fe200078e3cff */
[----:B---3--:R-:W-:-:S04]  /*c7f0*/  IMAD R12, R12, 0x2800, R14 ;  /* 0x000028000c0c7824 */ /* 0x008fc800078e020e */
        /* <DEDUP_REMOVED lines=12> */
[----:B------:R-:W-:Y:S02]  /*c8c0*/  SHF.R.U32.HI R58, RZ, 0x10, R69 ;  /* 0x00000010ff3a7819 */ /* 0x000fe40000011645 */
[----:B------:R-:W-:Y:S01]  /*c8d0*/  MOV R47, R12 ;  /* 0x0000000c002f7202 */ /* 0x000fe20000000f00 */
        /* <DEDUP_REMOVED lines=14> */
[----:B------:R-:W-:-:S02]  /*c9c0*/  LOP3.LUT R55, R51, 0xff00, R14, 0xf8, !PT ;  /* 0x0000ff0033377812 */ /* 0x000fc400078ef80e */
[----:B------:R-:W-:Y:S01]  /*c9d0*/  LOP3.LUT R14, R12, 0xff0000, R13, 0xf8, !PT ;  /* 0x00ff00000c0e7812 */ /* 0x000fe200078ef80d */
[----:B------:R-:W-:Y:S01]  /*c9e0*/  IMAD.U32 R12, R54, 0x10000, RZ ;  /* 0x00010000360c7824 */ /* 0x000fe200078e00ff */
[----:B------:R-:W-:Y:S02]  /*c9f0*/  LOP3.LUT R36, R48, 0xff00, R49, 0xf8, !PT ;  /* 0x0000ff0030247812 */ /* 0x000fe400078ef831 */
[----:B------:R-:W-:Y:S02]  /*ca00*/  LOP3.LUT R45, R46, 0xff00, R45, 0xf8, !PT ;  /* 0x0000ff002e2d7812 */ /* 0x000fe400078ef82d */
[----:B------:R-:W-:Y:S02]  /*ca10*/  F2FP.F16.E4M3.UNPACK_B R54, R147.H1 ;  /* 0x00000093ff36723e */ /* 0x000fe400030006ff */
[----:B------:R-:W-:Y:S02]  /*ca20*/  F2FP.F16.E4M3.UNPACK_B R51, R50.H1 ;  /* 0x00000032ff33723e */ /* 0x000fe400030006ff */
        /* <DEDUP_REMOVED lines=68> */
[--C-:B------:R-:W-:Y:S02]  /*ce70*/  HADD2.F32 R51, -RZ, R148.reuse.H0_H0 ;  /* 0x20000094ff337230 */ /* 0x100fe40000004100 */
[----:B------:R-:W-:Y:S01]  /*ce80*/  FFMA.FTZ R69, R49, R52, R82 ;  /* 0x0000003431457223 */ /* 0x000fe20000010052 */
[----:B------:R-:W-:Y:S01]  /*ce90*/  HADD2.F32 R148, -RZ, R148.H1_H1 ;  /* 0x30000094ff947230 */ /* 0x000fe20000004100 */
[-C--:B------:R-:W-:Y:S01]  /*cea0*/  F2FP.F16.E4M3.UNPACK_B R52, R14.reuse ;  /* 0x0000000eff34723e */ /* 0x080fe200020006ff */
[----:B------:R-:W-:Y:S01]  /*ceb0*/  HADD2.F32 R48, -RZ, R47.H0_H0 ;  /* 0x2000002fff307230 */ /* 0x000fe20000004100 */
[----:B------:R-:W-:Y:S01]  /*cec0*/  F2FP.F16.E4M3.UNPACK_B R14, R14.H1 ;  /* 0x0000000eff0e723e */ /* 0x000fe200030006ff */
[----:B------:R-:W-:Y:S01]  /*ced0*/  HADD2.F32 R38, -RZ, R43.H0_H0 ;  /* 0x2000002bff267230 */ /* 0x000fe20000004100 */
[----:B------:R-:W-:Y:S01]  /*cee0*/  F2FP.SATFINITE.E4M3.F32.PACK_AB_MERGE_C R69, R69, R54, RZ ;  /* 0x000000364545723e */ /* 0x000fe200048070ff */
[----:B------:R-:W-:-:S02]  /*cef0*/  HADD2.F32 R47, -RZ, R47.H1_H1 ;  /* 0x3000002fff2f7230 */ /* 0x000fc40000004100 */
[-C--:B------:R-:W-:Y:S01]  /*cf00*/  FMUL.FTZ R53, R48, R51.reuse ;  /* 0x0000003330357220 */ /* 0x080fe20000410000 */
[--C-:B------:R-:W-:Y:S02]  /*cf10*/  HADD2.F32 R49, -RZ, R150.reuse.H0_H0 ;  /* 0x20000096ff317230 */ /* 0x100fe40000004100 */
[C---:B------:R-:W-:Y:S01]  /*cf20*/  FMUL.FTZ R51, R38.reuse, R51 ;  /* 0x0000003326337220 */ /* 0x040fe20000410000 */
[----:B------:R-:W-:Y:S02]  /*cf30*/  HADD2.F32 R43, -RZ, R43.H1_H1 ;  /* 0x3000002bff2b7230 */ /* 0x000fe40000004100 */
[-C--:B------:R-:W-:Y:S01]  /*cf40*/  FMUL.FTZ R50, R47, R148.reuse ;  /* 0x000000942f327220 */ /* 0x080fe20000410000 */
[----:B------:R-:W-:Y:S02]  /*cf50*/  HADD2.F32 R150, -RZ, R150.H1_H1 ;  /* 0x30000096ff967230 */ /* 0x000fe40000004100 */
[-C--:B------:R-:W-:Y:S01]  /*cf60*/  FFMA.FTZ R53, R38, R49.reuse, -R53 ;  /* 0x0000003126357223 */ /* 0x080fe20000010835 */
[----:B------:R-:W-:Y:S01]  /*cf70*/  FFMA.FTZ R38, R48, R49, R51 ;  /* 0x0000003130267223 */ /* 0x000fe20000010033 */
[C---:B------:R-:W-:Y:S01]  /*cf80*/  FMUL.FTZ R148, R43.reuse, R148 ;  /* 0x000000942b947220 */ /* 0x040fe20000410000 */
[----:B------:R-:W-:Y:S01]  /*cf90*/  F2FP.F16.E4M3.UNPACK_B R49, R37 ;  /* 0x00000025ff31723e */ /* 0x000fe200020006ff */
[-C--:B------:R-:W-:Y:S01]  /*cfa0*/  FFMA.FTZ R70, R43, R150.reuse, -R50 ;  /* 0x000000962b467223 */ /* 0x080fe20000010832 */
[----:B------:R-:W-:Y:S01]  /*cfb0*/  F2FP.SATFINITE.E4M3.F32.PACK_AB_MERGE_C R43, R68, R45, RZ ;  /* 0x0000002d442b723e */ /* 0x000fe200048070ff */
[----:B------:R-:W-:Y:S01]  /*cfc0*/  FFMA.FTZ R51, R47, R150, R148 ;  /* 0x000000962f337223 */ /* 0x000fe20000010094 */
[----:B------:R-:W-:Y:S01]  /*cfd0*/  F2FP.F16.E4M3.UNPACK_B R54, R36 ;  /* 0x00000024ff36723e */ /* 0x000fe200020006ff */
[----:B------:R-:W-:Y:S01]  /*cfe0*/  HADD2.F32 R50, -RZ, R49.H0_H0 ;  /* 0x20000031ff327230 */ /* 0x000fe20000004100 */
[----:B------:R-:W-:-:S02]  /*cff0*/  F2FP.F16.E4M3.UNPACK_B R48, R42 ;  /* 0x0000002aff30723e */ /* 0x000fc400020006ff */
[----:B------:R-:W-:Y:S02]  /*d000*/  F2FP.SATFINITE.E4M3.F32.PACK_AB_MERGE_C R45, R57, R46, RZ ;  /* 0x0000002e392d723e */ /* 0x000fe400048070ff */
[----:B------:R-:W-:Y:S01]  /*d010*/  F2FP.SATFINITE.E4M3.F32.PACK_AB_MERGE_C R43, R58, R55, R43 ;  /* 0x000000373a2b723e */ /* 0x000fe2000480702b */
[----:B------:R-:W-:Y:S01]  /*d020*/  HADD2.F32 R55, -RZ, R54.H0_H0 ;  /* 0x20000036ff377230 */ /* 0x000fe20000004100 */
[----:B------:R-:W-:Y:S01]  /*d030*/  F2FP.SATFINITE.E4M3.F32.PACK_AB_MERGE_C R46, R80, R59, RZ ;  /* 0x0000003b502e723e */ /* 0x000fe200048070ff */
        /* <DEDUP_REMOVED lines=20> */
[----:B------:R-:W-:-:S02]  /*d180*/  HADD2.F32 R36, -RZ, R42.H0_H0 ;  /* 0x2000002aff247230 */ /* 0x000fc40000004100 */
[--C-:B------:R-:W-:Y:S02]  /*d190*/  HADD2.F32 R49, -RZ, R37.reuse.H0_H0 ;  /* 0x20000025ff317230 */ /* 0x100fe40000004100 */
[--C-:B------:R-:W-:Y:S02]  /*d1a0*/  HADD2.F32 R51, -RZ, R50.reuse.H0_H0 ;  /* 0x20000032ff337230 */ /* 0x100fe40000004100 */
[----:B------:R-:W-:Y:S02]  /*d1b0*/  HADD2.F32 R37, -RZ, R37.H1_H1 ;  /* 0x30000025ff257230 */ /* 0x000fe40000004100 */
[----:B------:R-:W-:Y:S02]  /*d1c0*/  HADD2.F32 R52, -RZ, R50.H1_H1 ;  /* 0x30000032ff347230 */ /* 0x000fe40000004100 */
[-C--:B------:R-:W-:Y:S01]  /*d1d0*/  FMUL.FTZ R53, R49, R51.reuse ;  /* 0x0000003331357220 */ /* 0x080fe20000410000 */
[----:B------:R-:W-:Y:S01]  /*d1e0*/  FMUL.FTZ R54, R36, R51 ;  /* 0x0000003324367220 */ /* 0x000fe20000410000 */
[----:B------:R-:W-:-:S02]  /*d1f0*/  HADD2.F32 R42, -RZ, R42.H1_H1 ;  /* 0x3000002aff2a7230 */ /* 0x000fc40000004100 */
[--C-:B------:R-:W-:Y:S02]  /*d200*/  HADD2.F32 R50, -RZ, R14.reuse.H0_H0 ;  /* 0x2000000eff327230 */ /* 0x100fe40000004100 */
        /* <DEDUP_REMOVED lines=55> */
[----:B------:R-:W-:Y:S02]  /*d580*/  F2FP.SATFINITE.E4M3.F32.PACK_AB_MERGE_C R13, R58, R47, R59 ;  /* 0x0000002f3a0d723e */ /* 0x000fe4000480703b */
[----:B------:R-:W-:Y:S02]  /*d590*/  F2FP.SATFINITE.E4M3.F32.PACK_AB_MERGE_C R37, R57, R48, R68 ;  /* 0x000000303925723e */ /* 0x000fe40004807044 */
[----:B------:R-:W-:-:S07]  /*d5a0*/  F2FP.SATFINITE.E4M3.F32.PACK_AB_MERGE_C R39, R53, R80, R54 ;  /* 0x000000503527723e */ /* 0x000fce0004807036 */
.L_x_2756:
[----:B------:R-:W-:Y:S05]  /*d5b0*/  BSYNC B2 ;  /* 0x0000000000027941 */ /* 0x000fea0003800000 */
.L_x_2755:
[----:B------:R-:W-:Y:S01]  /*d5c0*/  ISETP.GE.AND P3, PT, R11, R134, PT ;  /* 0x000000860b00720c */ /* 0x000fe20003f66270 */
[----:B0-----:R0:W-:-:S12]  /*d5d0*/  ST.E.128 desc[UR54][R40.64], R12 ;  /* 0x0000000c28007985 */ /* 0x0011d8000c101d36 */
[----:B------:R-:W-:-:S04]  /*d5e0*/  @!P3 IADD3 R42, P4, R11, R120, RZ ;  /* 0x000000780b2ab210 */ /* 0x000fc80007f9e0ff */
[----:B------:R-:W-:-:S05]  /*d5f0*/  @!P3 LEA.HI.X.SX32 R43, R11, R44, 0x1, P4 ;  /* 0x0000002c0b2bb211 */ /* 0x000fca00020f0eff */
[----:B--2---:R0:W-:Y:S04]  /*d600*/  @!P3 ST.E.128 desc[UR54][R42.64], R36 ;  /* 0x000000242a00b985 */ /* 0x0041e8000c101d36 */
.L_x_2754:
[----:B------:R-:W-:Y:S05]  /*d610*/  BSYNC B1 ;  /* 0x0000000000017941 */ /* 0x000fea0003800000 */
.L_x_2753:
        /* <DEDUP_REMOVED lines=33> */
[----:B------:R-:W-:Y:S01]  /*d830*/  IMAD.SHL.U32 R12, R42, 0x100, RZ ;  /* 0x000001002a0c7824 */ /* 0x000fe200078e00ff */
[----:B------:R-:W-:Y:S01]  /*d840*/  SHF.R.U32.HI R50, RZ, 0x8, R61 ;  /* 0x00000008ff327819 */ /* 0x000fe2000001163d */
[----:B------:R-:W-:Y:S01]  /*d850*/  IMAD.MOV.U32 R42, RZ, RZ, R14 ;  /* 0x000000ffff2a7224 */ /* 0x000fe200078e000e */
[----:B------:R-:W-:Y:S02]  /*d860*/  SHF.R.U32.HI R55, RZ, 0x10, R73 ;  /* 0x00000010ff377819 */ /* 0x000fe40000011649 */
[----:B------:R-:W-:Y:S01]  /*d870*/  LOP3.LUT R47, R47, 0xff00, R12, 0xf8, !PT ;  /* 0x0000ff002f2f7812 */ /* 0x000fe200078ef80c */
[----:B------:R-:W-:Y:S01]  /*d880*/  IMAD.SHL.U32 R12, R51, 0x100, RZ ;  /* 0x00000100330c7824 */ /* 0x000fe200078e00ff */
[----:B------:R-:W-:-:S02]  /*d890*/  SHF.R.U32.HI R56, RZ, 0x10, R75 ;  /* 0x00000010ff387819 */ /* 0x000fc4000001164b */
[----:B------:R-:W-:Y:S02]  /*d8a0*/  LOP3.LUT R49, R75, 0xff0000ff, RZ, 0xc0, !PT ;  /* 0xff0000ff4b317812 */ /* 0x000fe400078ec0ff */
[----:B------:R-:W-:Y:S02]  /*d8b0*/  SHF.R.U32.HI R46, RZ, 0x8, R63 ;  /* 0x00000008ff2e7819 */ /* 0x000fe4000001163f */
[----:B------:R-:W-:Y:S02]  /*d8c0*/  LOP3.LUT R53, R61, 0xff0000ff, RZ, 0xc0, !PT ;  /* 0xff0000ff3d357812 */ /* 0x000fe400078ec0ff */
[----:B------:R-:W-:Y:S01]  /*d8d0*/  SHF.L.U32 R14, R50, 0x8, RZ ;  /* 0x00000008320e7819 */ /* 0x000fe200000006ff */
[----:B------:R-:W-:Y:S01]  /*d8e0*/  IMAD.SHL.U32 R38, R46, 0x100, RZ ;  /* 0x000001002e267824 */ /* 0x000fe200078e00ff */
[----:B------:R-:W-:Y:S01]  /*d8f0*/  MOV R48, R36 ;  /* 0x0000002400307202 */ /* 0x000fe20000000f00 */
[----:B------:R-:W-:Y:S01]  /*d900*/  IMAD.U32 R36, R55, 0x10000, RZ ;  /* 0x0001000037247824 */ /* 0x000fe200078e00ff */
[----:B------:R-:W-:Y:S01]  /*d910*/  LOP3.LUT R51, R49, 0xff00, R12, 0xf8, !PT ;  /* 0x0000ff0031337812 */ /* 0x000fe200078ef80c */
[----:B------:R-:W-:Y:S01]  /*d920*/  IMAD.U32 R12, R56, 0x10000, RZ ;  /* 0x00010000380c7824 */ /* 0x000fe200078e00ff */
[----:B------:R-:W-:-:S02]  /*d930*/  LOP3.LUT R55, R53, 0xff00, R14, 0xf8, !PT ;  /* 0x0000ff0035377812 */ /* 0x000fc400078ef80e */
[----:B------:R-:W-:Y:S02]  /*d940*/  F2FP.F16.E4M3.UNPACK_B R53, R140.H1 ;  /* 0x0000008cff35723e */ /* 0x000fe400030006ff */
[----:B------:R-:W-:Y:S02]  /*d950*/  F2FP.F16.E4M3.UNPACK_B R46, R45.H1 ;  /* 0x0000002dff2e723e */ /* 0x000fe400030006ff */
[----:B------:R-:W-:Y:S01]  /*d960*/  F2FP.F16.E4M3.UNPACK_B R49, R48.H1 ;  /* 0x00000030ff31723e */ /* 0x000fe200030006ff */
[--C-:B------:R-:W-:Y:S01]  /*d970*/  HADD2.F32 R14, -RZ, R53.reuse.H0_H0 ;  /* 0x20000035ff0e7230 */ /* 0x100fe20000004100 */
[----:B------:R-:W-:Y:S01]  /*d980*/  SHF.R.U32.HI R52, RZ, 0x10, R61 ;  /* 0x00000010ff347819 */ /* 0x000fe2000001163d */
[----:B------:R-:W-:Y:S01]  /*d990*/  HADD2.F32 R53, -RZ, R53.H1_H1 ;  /* 0x30000035ff357230 */ /* 0x000fe20000004100 */
[----:B------:R-:W-:Y:S01]  /*d9a0*/  LOP3.LUT R57, R63, 0xff0000ff, RZ, 0xc0, !PT ;  /* 0xff0000ff3f397812 */ /* 0x000fe200078ec0ff */
[----:B------:R-:W-:Y:S01]  /*d9b0*/  HADD2.F32 R50, -RZ, R49.H0_H0 ;  /* 0x20000031ff327230 */ /* 0x000fe20000004100 */
[----:B------:R-:W-:-:S02]  /*d9c0*/  LOP3.LUT R12, R51, 0xff0000, R12, 0xf8, !PT ;  /* 0x00ff0000330c7812 */ /* 0x000fc400078ef80c */
[----:B------:R-:W-:Y:S01]  /*d9d0*/  LOP3.LUT R36, R47, 0xff0000, R36, 0xf8, !PT ;  /* 0x00ff00002f247812 */ /* 0x000fe200078ef824 */
[--C-:B------:R-:W-:Y:S01]  /*d9e0*/  HADD2.F32 R47, -RZ, R46.reuse.H0_H0 ;  /* 0x2000002eff2f7230 */ /* 0x100fe20000004100 */
[----:B------:R-:W-:Y:S01]  /*d9f0*/  F2FP.F16.E4M3.UNPACK_B R51, R142.H1 ;  /* 0x0000008eff33723e */ /* 0x000fe200030006ff */
[-C--:B------:R-:W-:Y:S01]  /*da00*/  FMUL.FTZ R56, R50, R14.reuse ;  /* 0x0000000e32387220 */ /* 0x080fe20000410000 */
[----:B------:R-:W-:Y:S02]  /*da10*/  SHF.R.U32.HI R54, RZ, 0x10, R63 ;  /* 0x00000010ff367819 */ /* 0x000fe4000001163f */
[----:B------:R-:W-:Y:S01]  /*da20*/  LOP3.LUT R57, R57, 0xff00, R38, 0xf8, !PT ;  /* 0x0000ff0039397812 */ /* 0x000fe200078ef826 */
[----:B------:R-:W-:Y:S01]  /*da30*/  IMAD.U32 R38, R52, 0x10000, RZ ;  /* 0x0001000034267824 */ /* 0x000fe200078e00ff */
[----:B------:R-:W-:Y:S01]  /*da40*/  SHF.L.U32 R54, R54, 0x10, RZ ;  /* 0x0000001036367819 */ /* 0x000fe200000006ff */
[--C-:B------:R-:W-:Y:S02]  /*da50*/  HADD2.F32 R52, -RZ, R51.reuse.H0_H0 ;  /* 0x20000033ff347230 */ /* 0x100fe40000004100 */
        /* <DEDUP_REMOVED lines=172> */
.L_x_2760:
[----:B------:R-:W-:Y:S05]  /*e520*/  BSYNC B2 ;  /* 0x0000000000027941 */ /* 0x000fea0003800000 */
.L_x_2759:
[----:B------:R-:W-:Y:S01]  /*e530*/  ISETP.GE.AND P3, PT, R11, R134, PT ;  /* 0x000000860b00720c */ /* 0x000fe20003f66270 */
[----:B0-----:R0:W-:-:S12]  /*e540*/  ST.E.128 desc[UR54][R40.64], R12 ;  /* 0x0000000c28007985 */ /* 0x0011d8000c101d36 */
[----:B------:R-:W-:-:S04]  /*e550*/  @!P3 IADD3 R42, P4, R11, R120, RZ ;  /* 0x000000780b2ab210 */ /* 0x000fc80007f9e0ff */
[----:B------:R-:W-:-:S05]  /*e560*/  @!P3 LEA.HI.X.SX32 R43, R11, R44, 0x1, P4 ;  /* 0x0000002c0b2bb211 */ /* 0x000fca00020f0eff */
[----:B--2---:R0:W-:Y:S04]  /*e570*/  @!P3 ST.E.128 desc[UR54][R42.64], R36 ;  /* 0x000000242a00b985 */ /* 0x0041e8000c101d36 */
.L_x_2758:
[----:B------:R-:W-:Y:S05]  /*e580*/  BSYNC B1 ;  /* 0x0000000000017941 */ /* 0x000fea0003800000 */
.L_x_2757:
[----:B------:R-:W-:-:S13]  /*e590*/  ISETP.NE.AND P3, PT, R30, RZ, PT ;  /* 0x000000ff1e00720c */ /* 0x000fda0003f65270 */
[----:B------:R-:W-:Y:S05]  /*e5a0*/  @!P3 BRA `(.L_x_2709) ;  /* 0x0000001400c8b947 */ /* 0x000fea0003800000 */
[----:B0-----:R-:W5:Y:S04]  /*e5b0*/  LDL R13, [R1+0x38] ;  /* 0x00003800010d7983 */ /* 0x001f680000100800 */
[----:B------:R-:W3:Y:S01]  /*e5c0*/  LDL R14, [R1+0x3c] ;  /* 0x00003c00010e7983 */ /* 0x000ee20000100800 */
[----:B------:R-:W-:Y:S01]  /*e5d0*/  ISETP.NE.AND P4, PT, R113, RZ, PT ;  /* 0x000000ff7100720c */ /* 0x000fe20003f85270 */
[----:B------:R-:W-:Y:S01]  /*e5e0*/  BSSY B1, `(.L_x_2761) ;  /* 0x00000eb000017945 */ /* 0x000fe20003800000 */
[----:B--2---:R-:W-:Y:S02]  /*e5f0*/  IADD3 R40, P3, R26, R120, RZ ;  /* 0x000000781a287210 */ /* 0x004fe40007f7e0ff */
[----:B------:R-:W-:Y:S02]  /*e600*/  SEL R139, R116, R139, !P4 ;  /* 0x0000008b748b7207 */ /* 0x000fe40006000000 */
[----:B------:R-:W-:-:S02]  /*e610*/  IADD3.X R41, R44, R27, RZ, P3, !PT ;  /* 0x0000001b2c297210 */ /* 0x000fc40001ffe4ff */
[----:B------:R-:W-:Y:S02]  /*e620*/  SHF.R.S32.HI R12, RZ, 0x1f, R139 ;  /* 0x0000001fff0c7819 */ /* 0x000fe4000001148b */
[----:B------:R-:W-:Y:S02]  /*e630*/  ISETP.GE.AND P3, PT, R225, R115, PT ;  /* 0x00000073e100720c */ /* 0x000fe40003f66270 */
[----:B------:R-:W-:-:S04]  /*e640*/  LEA.HI R139, R12, R139, RZ, 0x5 ;  /* 0x0000008b0c8b7211 */ /* 0x000fc800078f28ff */
[----:B------:R-:W-:-:S04]  /*e650*/  LEA.HI.SX32 R139, R139, R110, 0x1b ;  /* 0x0000006e8b8b7211 */ /* 0x000fc800078fdaff */
[----:B------:R-:W-:Y:S01]  /*e660*/  SHF.R.S32.HI R12, RZ, 0x1f, R139 ;  /* 0x0000001fff0c7819 */ /* 0x000fe2000001148b */
[----:B------:R-:W-:-:S03]  /*e670*/  IMAD.SHL.U32 R11, R139, 0x10, RZ ;  /* 0x000000108b0b7824 */ /* 0x000fc600078e00ff */
[----:B------:R-:W-:-:S04]  /*e680*/  LEA.HI R12, R12, R139, RZ, 0x2 ;  /* 0x0000008b0c0c7211 */ /* 0x000fc800078f10ff */
        /* <DEDUP_REMOVED lines=13> */
[----:B--2---:R-:W-:Y:S01]  /*e760*/  IMAD.MOV.U32 R47, RZ, RZ, R36 ;  /* 0x000000ffff2f7224 */ /* 0x004fe200078e0024 */
[----:B0-----:R-:W-:Y:S01]  /*e770*/  MOV R42, R12 ;  /* 0x0000000c002a7202 */ /* 0x001fe20000000f00 */
[----:B------:R-:W-:Y:S01]  /*e780*/  IMAD.MOV.U32 R50, RZ, RZ, R38 ;  /* 0x000000ffff327224 */ /* 0x000fe200078e0026 */
[----:B------:R-:W-:Y:S01]  /*e790*/  SHF.R.U32.HI R52, RZ, 0x8, R67 ;  /* 0x00000008ff347819 */ /* 0x000fe20000011643 */
[----:B------:R-:W-:Y:S01]  /*e7a0*/  IMAD.SHL.U32 R12, R46, 0x100, RZ ;  /* 0x000001002e0c7824 */ /* 0x000fe200078e00ff */
[----:B------:R-:W-:Y:S01]  /*e7b0*/  LOP3.LUT R43, R77, 0xff0000ff, RZ, 0xc0, !PT ;  /* 0xff0000ff4d2b7812 */ /* 0x000fe200078ec0ff */
[----:B------:R-:W-:Y:S01]  /*e7c0*/  IMAD.MOV.U32 R46, RZ, RZ, R14 ;  /* 0x000000ffff2e7224 */ /* 0x000fe200078e000e */
[----:B------:R-:W-:Y:S01]  /*e7d0*/  SHF.R.U32.HI R56, RZ, 0x10, R77 ;  /* 0x00000010ff387819 */ /* 0x000fe2000001164d */
[----:B------:R-:W-:Y:S01]  /*e7e0*/  IMAD.SHL.U32 R36, R52, 0x100, RZ ;  /* 0x0000010034247824 */ /* 0x000fe200078e00ff */
[----:B------:R-:W-:-:S02]  /*e7f0*/  SHF.R.U32.HI R54, RZ, 0x8, R79 ;  /* 0x00000008ff367819 */ /* 0x000fc4000001164f */
[----:B------:R-:W-:Y:S02]  /*e800*/  SHF.R.U32.HI R49, RZ, 0x8, R65 ;  /* 0x00000008ff317819 */ /* 0x000fe40000011641 */
[----:B------:R-:W-:Y:S01]  /*e810*/  LOP3.LUT R12, R43, 0xff00, R12, 0xf8, !PT ;  /* 0x0000ff002b0c7812 */ /* 0x000fe200078ef80c */
[----:B------:R-:W-:Y:S01]  /*e820*/  IMAD.U32 R43, R56, 0x10000, RZ ;  /* 0x00010000382b7824 */ /* 0x000fe200078e00ff */
[----:B------:R-:W-:Y:S01]  /*e830*/  LOP3.LUT R45, R79, 0xff0000ff, RZ, 0xc0, !PT ;  /* 0xff0000ff4f2d7812 */ /* 0x000fe200078ec0ff */
[----:B------:R-:W-:Y:S01]  /*e840*/  IMAD.SHL.U32 R49, R49, 0x100, RZ ;  /* 0x0000010031317824 */ /* 0x000fe200078e00ff */
[----:B------:R-:W-:Y:S02]  /*e850*/  SHF.R.U32.HI R53, RZ, 0x10, R79 ;  /* 0x00000010ff357819 */ /* 0x000fe4000001164f */
[----:B------:R-:W-:Y:S02]  /*e860*/  LOP3.LUT R51, R67, 0xff0000ff, RZ, 0xc0, !PT ;  /* 0xff0000ff43337812 */ /* 0x000fe400078ec0ff */
[----:B------:R-:W-:-:S02]  /*e870*/  SHF.L.U32 R14, R54, 0x8, RZ ;  /* 0x00000008360e7819 */ /* 0x000fc400000006ff */
[----:B------:R-:W-:Y:S02]  /*e880*/  LOP3.LUT R48, R65, 0xff0000ff, RZ, 0xc0, !PT ;  /* 0xff0000ff41307812 */ /* 0x000fe400078ec0ff */
[----:B------:R-:W-:Y:S01]  /*e890*/  LOP3.LUT R14, R45, 0xff00, R14, 0xf8, !PT ;  /* 0x0000ff002d0e7812 */ /* 0x000fe200078ef80e */
[----:B------:R-:W-:Y:S01]  /*e8a0*/  IMAD.U32 R45, R53, 0x10000, RZ ;  /* 0x00010000352d7824 */ /* 0x000fe200078e00ff */
[----:B------:R-:W-:Y:S02]  /*e8b0*/  LOP3.LUT R54, R51, 0xff00, R36, 0xf8, !PT ;  /* 0x0000ff0033367812 */ /* 0x000fe400078ef824 */
[----:B------:R-:W-:Y:S02]  /*e8c0*/  LOP3.LUT R36, R12, 0xff0000, R43, 0xf8, !PT ;  /* 0x00ff00000c247812 */ /* 0x000fe400078ef82b */
[----:B------:R-:W-:Y:S02]  /*e8d0*/  LOP3.LUT R38, R48, 0xff00, R49, 0xf8, !PT ;  /* 0x0000ff0030267812 */ /* 0x000fe400078ef831 */
[----:B------:R-:W-:-:S02]  /*e8e0*/  F2FP.F16.E4M3.UNPACK_B R53, R138.H1 ;  /* 0x0000008aff35723e */ /* 0x000fc400030006ff */
        /* <DEDUP_REMOVED lines=45> */
[----:B------:R-:W-:Y:S01]  /*ebc0*/  SHF.L.U32 R55, R55, 0x10, RZ ;  /* 0x0000001037377819 */ /* 0x000fe200000006ff */
[----:B------:R-:W-:Y:S01]  /*ebd0*/  HADD2.F32 R51, -RZ, R43.H0_H0 ;  /* 0x2000002bff337230 */ /* 0x000fe20000004100 */
[----:B------:R-:W-:Y:S01]  /*ebe0*/  F2FP.F16.E4M3.UNPACK_B R49, R135.H1 ;  /* 0x00000087ff31723e */ /* 0x000fe200030006ff */
[----:B------:R-:W-:Y:S01]  /*ebf0*/  HADD2.F32 R48, -RZ, R45.H0_H0 ;  /* 0x2000002dff307230 */ /* 0x000fe20000004100 */
[----:B------:R-:W-:Y:S01]  /*ec00*/  F2FP.F16.E4M3.UNPACK_B R42, R46.H1 ;  /* 0x0000002eff2a723e */ /* 0x000fe200030006ff */
[----:B------:R-:W-:Y:S01]  /*ec10*/  HADD2.F32 R52, -RZ, R43.H1_H1 ;  /* 0x3000002bff347230 */ /* 0x000fe20000004100 */
[----:B------:R-:W-:Y:S01]  /*ec20*/  LOP3.LUT R38, R38, 0xff0000, R55, 0xf8, !PT ;  /* 0x00ff000026267812 */ /* 0x000fe200078ef837 */
[----:B------:R-:W-:Y:S01]  /*ec30*/  FFMA.FTZ R55, R47, R136, R138 ;  /* 0x000000882f377223 */ /* 0x000fe2000001008a */
[----:B------:R-:W-:-:S02]  /*ec40*/  HADD2.F32 R47, -RZ, R49.H0_H0 ;  /* 0x20000031ff2f7230 */ /* 0x000fc40000004100 */
[----:B------:R-:W-:Y:S01]  /*ec50*/  FMUL.FTZ R62, R48, R51 ;  /* 0x00000033303e7220 */ /* 0x000fe20000410000 */
[--C-:B------:R-:W-:Y:S01]  /*ec60*/  HADD2.F32 R43, -RZ, R42.reuse.H0_H0 ;  /* 0x2000002aff2b7230 */ /* 0x100fe20000004100 */
[----:B------:R-:W-:Y:S01]  /*ec70*/  F2FP.F16.E4M3.UNPACK_B R137, R137 ;  /* 0x00000089ff89723e */ /* 0x000fe200020006ff */
[----:B------:R-:W-:Y:S01]  /*ec80*/  HADD2.F32 R45, -RZ, R45.H1_H1 ;  /* 0x3000002dff2d7230 */ /* 0x000fe20000004100 */
[----:B------:R-:W-:Y:S01]  /*ec90*/  F2FP.F16.E4M3.UNPACK_B R46, R46 ;  /* 0x0000002eff2e723e */ /* 0x000fe200020006ff */
[----:B------:R-:W-:Y:S02]  /*eca0*/  HADD2.F32 R42, -RZ, R42.H1_H1 ;  /* 0x3000002aff2a7230 */ /* 0x000fe40000004100 */
[C---:B------:R-:W-:Y:S01]  /*ecb0*/  FMUL.FTZ R51, R43.reuse, R51 ;  /* 0x000000332b337220 */ /* 0x040fe20000410000 */
[-C--:B------:R-:W-:Y:S01]  /*ecc0*/  FFMA.FTZ R62, R43, R47.reuse, -R62 ;  /* 0x0000002f2b3e7223 */ /* 0x080fe2000001083e */
[----:B------:R-:W-:Y:S02]  /*ecd0*/  HADD2.F32 R49, -RZ, R49.H1_H1 ;  /* 0x30000031ff317230 */ /* 0x000fe40000004100 */
[----:B------:R-:W-:Y:S01]  /*ece0*/  FMUL.FTZ R43, R45, R52 ;  /* 0x000000342d2b7220 */ /* 0x000fe20000410000 */
[----:B------:R-:W-:Y:S01]  /*ecf0*/  F2FP.F16.E4M3.UNPACK_B R50, R50 ;  /* 0x00000032ff32723e */ /* 0x000fe200020006ff */
[----:B------:R-:W-:Y:S01]  /*ed00*/  FMUL.FTZ R52, R42, R52 ;  /* 0x000000342a347220 */ /* 0x000fe20000410000 */
[----:B------:R-:W-:Y:S01]  /*ed10*/  FFMA.FTZ R61, R48, R47, R51 ;  /* 0x0000002f303d7223 */ /* 0x000fe20000010033 */
[----:B------:R-:W-:Y:S01]  /*ed20*/  FFMA.FTZ R63, R42, R49, -R43 ;  /* 0x000000312a3f7223 */ /* 0x000fe2000001082b */
[----:B------:R-:W-:Y:S01]  /*ed30*/  HADD2.F32 R47, -RZ, R137.H0_H0 ;  /* 0x20000089ff2f7230 */ /* 0x000fe20000004100 */
[----:B------:R-:W-:Y:S01]  /*ed40*/  F2FP.F16.E4M3.UNPACK_B R135, R135 ;  /* 0x00000087ff87723e */ /* 0x000fe200020006ff */
[----:B------:R-:W-:-:S02]  /*ed50*/  HADD2.F32 R42, -RZ, R46.H0_H0 ;  /* 0x2000002eff2a7230 */ /* 0x000fc40000004100 */
[----:B------:R-:W-:Y:S01]  /*ed60*/  FFMA.FTZ R64, R45, R49, R52 ;  /* 0x000000312d407223 */ /* 0x000fe20000010034 */
[--C-:B------:R-:W-:Y:S01]  /*ed70*/  HADD2.F32 R43, -RZ, R50.reuse.H0_H0 ;  /* 0x20000032ff2b7230 */ /* 0x100fe20000004100 */
        /* <DEDUP_REMOVED lines=8> */
[-C--:B------:R-:W-:Y:S01]  /*ee00*/  FMUL.FTZ R47, R50, R137.reuse ;  /* 0x00000089322f7220 */ /* 0x080fe20000410000 */
[----:B------:R-:W-:Y:S02]  /*ee10*/  HADD2.F32 R135, -RZ, R135.H1_H1 ;  /* 0x30000087ff877230 */ /* 0x000fe40000004100 */
[----:B------:R-:W-:Y:S01]  /*ee20*/  FMUL.FTZ R137, R46, R137 ;  /* 0x000000892e897220 */ /* 0x000fe20000410000 */
[-C--:B------:R-:W-:Y:S01]  /*ee30*/  FFMA.FTZ R51, R42, R45.reuse, -R49 ;  /* 0x0000002d2a337223 */ /* 0x080fe20000010831 */
[----:B------:R-:W-:Y:S01]  /*ee40*/  FFMA.FTZ R52, R43, R45, R48 ;  /* 0x0000002d2b347223 */ /* 0x000fe20000010030 */
[-C--:B------:R-:W-:Y:S01]  /*ee50*/  FFMA.FTZ R46, R46, R135.reuse, -R47 ;  /* 0x000000872e2e7223 */ /* 0x080fe2000001082f */
[----:B------:R-:W-:Y:S01]  /*ee60*/  FFMA.FTZ R137, R50, R135, R137 ;  /* 0x0000008732897223 */ /* 0x000fe20000010089 */
[----:B------:R-:W-:Y:S02]  /*ee70*/  F2FP.SATFINITE.E4M3.F32.PACK_AB_MERGE_C R42, R60, R57, RZ ;  /* 0x000000393c2a723e */ /* 0x000fe400048070ff */
[----:B------:R-:W-:-:S02]  /*ee80*/  F2FP.F16.E4M3.UNPACK_B R47, R37 ;  /* 0x00000025ff2f723e */ /* 0x000fc400020006ff */
[----:B------:R-:W-:Y:S02]  /*ee90*/  F2FP.F16.E4M3.UNPACK_B R50, R38 ;  /* 0x00000026ff32723e */ /* 0x000fe400020006ff */
[----:B------:R-:W-:Y:S01]  /*eea0*/  F2FP.F16.E4M3.UNPACK_B R45, R13 ;  /* 0x0000000dff2d723e */ /* 0x000fe200020006ff */
[--C-:B------:R-:W-:Y:S01]  /*eeb0*/  HADD2.F32 R48, -RZ, R47.reuse.H0_H0 ;  /* 0x2000002fff307230 */ /* 0x100fe20000004100 */
[----:B------:R-:W-:Y:S01]  /*eec0*/  F2FP.SATFINITE.E4M3.F32.PACK_AB_MERGE_C R42, R56, R53, R42 ;  /* 0x00000035382a723e */ /* 0x000fe2000480702a */
[--C-:B------:R-:W-:Y:S01]  /*eed0*/  HADD2.F32 R53, -RZ, R50.reuse.H0_H0 ;  /* 0x20000032ff357230 */ /* 0x100fe20000004100 */
[----:B------:R-:W-:Y:S01]  /*eee0*/  F2FP.SATFINITE.E4M3.F32.PACK_AB_MERGE_C R43, R59, R58, RZ ;  /* 0x0000003a3b2b723e */ /* 0x000fe200048070ff */
[----:B------:R-:W-:Y:S01]  /*eef0*/  HADD2.F32 R47, -RZ, R47.H1_H1 ;  /* 0x3000002fff2f7230 */ /* 0x000fe20000004100 */
[----:B------:R-:W-:Y:S01]  /*ef00*/  F2FP.F16.E4M3.UNPACK_B R49, R36 ;  /* 0x00000024ff31723e */ /* 0x000fe200020006ff */
[----:B------:R-:W-:Y:S01]  /*ef10*/  HADD2.F32 R50, -RZ, R50.H1_H1 ;  /* 0x30000032ff327230 */ /* 0x000fe20000004100 */
[----:B------:R-:W-:Y:S01]  /*ef20*/  F2FP.SATFINITE.E4M3.F32.PACK_AB_MERGE_C R63, R46, R51, R62 ;  /* 0x000000332e3f723e */ /* 0x000fe2000480703e */
[----:B------:R-:W-:Y:S01]  /*ef30*/  HADD2.F32 R46, -RZ, R45.H0_H0 ;  /* 0x2000002dff2e7230 */ /* 0x000fe20000004100 */
[----:B------:R-:W-:Y:S01]  /*ef40*/  F2FP.SATFINITE.E4M3.F32.PACK_AB_MERGE_C R43, R55, R54, R43 ;  /* 0x00000036372b723e */ /* 0x000fe2000480702b */
[----:B------:R-:W-:-:S02]  /*ef50*/  HADD2.F32 R51, -RZ, R49.H0_H0 ;  /* 0x20000031ff337230 */ /* 0x000fc40000004100 */
[-C--:B------:R-:W-:Y:S01]  /*ef60*/  FMUL.FTZ R55, R48, R53.reuse ;  /* 0x0000003530377220 */ /* 0x080fe20000410000 */
[----:B------:R-:W-:Y:S01]  /*ef70*/  F2FP.SATFINITE.E4M3.F32.PACK_AB_MERGE_C R137, R137, R52, R61 ;  /* 0x000000348989723e */ /* 0x000fe2000480703d */
[C---:B------:R-:W-:Y:S01]  /*ef80*/  FMUL.FTZ R53, R46.reuse, R53 ;  /* 0x000000352e357220 */ /* 0x040fe20000410000 */
[----:B------:R-:W-:Y:S02]  /*ef90*/  HADD2.F32 R45, -RZ, R45.H1_H1 ;  /* 0x3000002dff2d7230 */ /* 0x000fe40000004100 */
[-C--:B------:R-:W-:Y:S01]  /*efa0*/  FMUL.FTZ R52, R47, R50.reuse ;  /* 0x000000322f347220 */ /* 0x080fe20000410000 */
[-C--:B------:R-:W-:Y:S01]  /*efb0*/  FFMA.FTZ R55, R46, R51.reuse, -R55 ;  /* 0x000000332e377223 */ /* 0x080fe20000010837 */
[----:B------:R-:W-:Y:S01]  /*efc0*/  FFMA.FTZ R53, R48, R51, R53 ;  /* 0x0000003330357223 */ /* 0x000fe20000010035 */
[----:B------:R-:W-:Y:S02]  /*efd0*/  HADD2.F32 R48, -RZ, R49.H1_H1 ;  /* 0x30000031ff307230 */ /* 0x000fe40000004100 */
[----:B------:R-:W-:Y:S01]  /*efe0*/  FMUL.FTZ R50, R45, R50 ;  /* 0x000000322d327220 */ /* 0x000fe20000410000 */
[----:B------:R-:W-:-:S02]  /*eff0*/  F2FP.F16.E4M3.UNPACK_B R46, R37.H1 ;  /* 0x00000025ff2e723e */ /* 0x000fc400030006ff */
[----:B------:R-:W-:Y:S01]  /*f000*/  F2FP.F16.E4M3.UNPACK_B R13, R13.H1 ;  /* 0x0000000dff0d723e */ /* 0x000fe200030006ff */
[----:B------:R-:W-:Y:S01]  /*f010*/  FFMA.FTZ R54, R45, R48, -R52 ;  /* 0x000000302d367223 */ /* 0x000fe20000010834 */
[----:B------:R-:W-:Y:S01]  /*f020*/  F2FP.F16.E4M3.UNPACK_B R45, R38.H1 ;  /* 0x00000026ff2d723e */ /* 0x000fe200030006ff */
[----:B------:R-:W-:Y:S01]  /*f030*/  FFMA.FTZ R56, R47, R48, R50 ;  /* 0x000000302f387223 */ /* 0x000fe20000010032 */
[--C-:B------:R-:W-:Y:S01]  /*f040*/  HADD2.F32 R38, -RZ, R46.reuse.H0_H0 ;  /* 0x2000002eff267230 */ /* 0x100fe20000004100 */
[----:B------:R-:W-:Y:S01]  /*f050*/  F2FP.F16.E4M3.UNPACK_B R36, R36.H1 ;  /* 0x00000024ff24723e */ /* 0x000fe200030006ff */
[----:B------:R-:W-:Y:S01]  /*f060*/  HADD2.F32 R37, -RZ, R13.H0_H0 ;  /* 0x2000000dff257230 */ /* 0x000fe20000004100 */
[----:B------:R-:W-:Y:S01]  /*f070*/  F2FP.F16.E4M3.UNPACK_B R49, R14 ;  /* 0x0000000eff31723e */ /* 0x000fe200020006ff */
[----:B------:R-:W-:Y:S02]  /*f080*/  HADD2.F32 R47, -RZ, R45.H0_H0 ;  /* 0x2000002dff2f7230 */ /* 0x000fe40000004100 */
[----:B------:R-:W-:-:S02]  /*f090*/  HADD2.F32 R46, -RZ, R46.H1_H1 ;  /* 0x3000002eff2e7230 */ /* 0x000fc40000004100 */
[----:B------:R-:W-:Y:S02]  /*f0a0*/  HADD2.F32 R48, -RZ, R45.H1_H1 ;  /* 0x3000002dff307230 */ /* 0x000fe40000004100 */
[-C--:B------:R-:W-:Y:S01]  /*f0b0*/  FMUL.FTZ R50, R38, R47.reuse ;  /* 0x0000002f26327220 */ /* 0x080fe20000410000 */
[--C-:B------:R-:W-:Y:S02]  /*f0c0*/  HADD2.F32 R45, -RZ, R36.reuse.H0_H0 ;  /* 0x20000024ff2d7230 */ /* 0x100fe40000004100 */
        /* <DEDUP_REMOVED lines=60> */
.L_x_2762:
[----:B------:R-:W-:Y:S05]  /*f490*/  BSYNC B1 ;  /* 0x0000000000017941 */ /* 0x000fea0003800000 */
.L_x_2761:
[----:B0-----:R0:W-:Y:S01]  /*f4a0*/  ST.E.128 desc[UR54][R40.64], R12 ;  /* 0x0000000c28007985 */ /* 0x0011e2000c101d36 */
[----:B------:R-:W-:-:S13]  /*f4b0*/  ISETP.GE.AND P3, PT, R11, R134, PT ;  /* 0x000000860b00720c */ /* 0x000fda0003f66270 */
[----:B------:R-:W-:Y:S05]  /*f4c0*/  @P3 BRA `(.L_x_2709) ;  /* 0x0000000800003947 */ /* 0x000fea0003800000 */
[----:B0-----:R-:W-:-:S04]  /*f4d0*/  IADD3 R12, P3, R11, R120, RZ ;  /* 0x000000780b0c7210 */ /* 0x001fc80007f7e0ff */
[----:B------:R-:W-:-:S05]  /*f4e0*/  LEA.HI.X.SX32 R13, R11, R44, 0x1, P3 ;  /* 0x0000002c0b0d7211 */ /* 0x000fca00018f0eff */
[----:B--2---:R0:W-:Y:S01]  /*f4f0*/  ST.E.128 desc[UR54][R12.64], R36 ;  /* 0x000000240c007985 */ /* 0x0041e2000c101d36 */
[----:B------:R-:W-:Y:S05]  /*f500*/  BRA `(.L_x_2709) ;  /* 0x0000000400f07947 */ /* 0x000fea0003800000 */
.L_x_2674:
[----:B------:R-:W-:-:S06]  /*f510*/  UISETP.NE.AND UP0, UPT, UR49, 0x3, UPT ;  /* 0x000000033100788c */ /* 0x000fcc000bf05270 */
[----:B------:R-:W-:-:S13]  /*f520*/  PLOP3.LUT P2, PT, PT, PT, UP0, 0x80, 0x0 ;  /* 0x000000000000781c */ /* 0x000fda0003f4f008 */
[----:B------:R-:W-:Y:S05]  /*f530*/  @!P2 BRA `(.L_x_2763) ;  /* 0x000000000004a947 */ /* 0x000fea0003800000 */
[----:B------:R-:W-:Y:S01]  /*f540*/  BPT.TRAP 0x1 ;  /* 0x000000040000795c */ /* 0x000fe20000300000 */
.L_x_2763:
[----:B------:R-:W2:Y:S01]  /*f550*/  LDL R11, [R1+0x14] ;  /* 0x00001400010b7983 */ /* 0x000ea20000100800 */
[----:B------:R-:W-:Y:S01]  /*f560*/  IMAD R93, R19, 0x8, R18 ;  /* 0x00000008135d7824 */ /* 0x000fe200078e0212 */
[----:B------:R-:W-:Y:S01]  /*f570*/  BSSY B1, `(.L_x_2764) ;  /* 0x0000005000017945 */ /* 0x000fe20003800000 */
[----:B------:R-:W-:Y:S02]  /*f580*/  SHF.R.S32.HI R90, RZ, 0x1f, R35 ;  /* 0x0000001fff5a7819 */ /* 0x000fe40000011423 */
[----:B--2---:R-:W-:-:S04]  /*f590*/  SHF.L.U32 R94, R11, 0x1f, RZ ;  /* 0x0000001f0b5e7819 */ /* 0x004fc800000006ff */
[----:B------:R-:W0:Y:S02]  /*f5a0*/  SYNCS.PHASECHK.TRANS64.TRYWAIT P3, [R93+URZ+0x33490], R94 ;  /* 0x0334905e5d0075a7 */ /* 0x000e24000806017f */
[----:B0-----:R-:W-:Y:S05]  /*f5b0*/  @!P3 BRA `(.L_x_2765) ;  /* 0x0000022000e8b947 */ /* 0x001fea0003800000 */
.L_x_3039:
[----:B------:R-:W-:Y:S05]  /*f5c0*/  BSYNC B1 ;  /* 0x0000000000017941 */ /* 0x000fea0003800000 */
.L_x_2764:
        /* <DEDUP_REMOVED lines=21> */
[C---:B-1----:R-:W-:Y:S01]  /*f720*/  VIADD R37, R36.reuse, 0xffffff80 ;  /* 0xffffff8024257836 */ /* 0x042fe20000000000 */
[----:B------:R-:W-:Y:S02]  /*f730*/  IADD3 R36, R36, -0x80, RZ ;  /* 0xffffff8024247810 */ /* 0x000fe40007ffe0ff */
[----:B------:R-:W-:Y:S02]  /*f740*/  IADD3.X R50, R13, UR7, R11, P3, !PT ;  /* 0x000000070d327c10 */ /* 0x000fe40009ffe40b */
[----:B------:R-:W-:-:S04]  /*f750*/  LEA.HI R36, R36, R37, RZ, 0x1 ;  /* 0x0000002524247211 */ /* 0x000fc800078f08ff */
[----:B------:R-:W-:-:S05]  /*f760*/  SHF.R.S32.HI R36, RZ, 0x1, R36 ;  /* 0x00000001ff247819 */ /* 0x000fca0000011424 */
[----:B------:R-:W-:-:S05]  /*f770*/  IMAD.IADD R51, R92, 0x1, -R36 ;  /* 0x000000015c337824 */ /* 0x000fca00078e0a24 */
[----:B------:R-:W-:Y:S01]  /*f780*/  ISETP.GE.AND P3, PT, R51, 0x1, PT ;  /* 0x000000013300780c */ /* 0x000fe20003f66270 */
[----:B------:R-:W-:-:S12]  /*f790*/  BRA.DIV UR4, `(.L_x_2766) ;  /* 0x0000022204847947 */ /* 0x000fd8000b800000 */
[----:B------:R1:W2:Y:S04]  /*f7a0*/  SHFL.IDX PT, R41, R50, RZ, 0x1e1f ;  /* 0x001e1fff32297589 */ /* 0x0002a800000e0000 */
[----:B------:R1:W3:Y:S02]  /*f7b0*/  SHFL.IDX PT, R49, R48, RZ, 0x1e1f ;  /* 0x001e1fff30317589 */ /* 0x0002e400000e0000 */
.L_x_3043:
[----:B------:R-:W-:Y:S04]  /*f7c0*/  BSSY B1, `(.L_x_2767) ;  /* 0x0000026000017945 */ /* 0x000fe80003800000 */
[----:B------:R-:W-:Y:S05]  /*f7d0*/  @!P3 BRA `(.L_x_2768) ;  /* 0x000000000090b947 */ /* 0x000fea0003800000 */
[----:B------:R-:W4:Y:S01]  /*f7e0*/  LDL R13, [R1+0xc] ;  /* 0x00000c00010d7983 */ /* 0x000f220000100800 */
[----:B------:R-:W-:-:S03]  /*f7f0*/  ULDC UR4, c[0x0][0x2f4] ;  /* 0x0000bd0000047ab9 */ /* 0x000fc60000000800 */
[----:B------:R-:W5:Y:S01]  /*f800*/  LDL R12, [R1+0x8] ;  /* 0x00000800010c7983 */ /* 0x000f620000100800 */
        /* <DEDUP_REMOVED lines=33> */
.L_x_2768:
[----:B------:R-:W-:Y:S05]  /*fa20*/  BSYNC B1 ;  /* 0x0000000000017941 */ /* 0x000fea0003800000 */
.L_x_2767:
[----:B------:R-:W-:-:S03]  /*fa30*/  UMOV UR4, 0xffffffff ;  /* 0xffffffff00047882 */ /* 0x000fc60000000000 */
[----:B------:R-:W-:Y:S05]  /*fa40*/  BRA.DIV UR4, `(.L_x_2769) ;  /* 0x0000022204247947 */ /* 0x000fea000b800000 */
[----:B--2-4-:R2:W4:Y:S04]  /*fa50*/  SHFL.IDX PT, R41, R50, 0x1, 0x1e1f ;  /* 0x003e1f0032297f89 */ /* 0x01452800000e0000 */
[----:B---3--:R2:W3:Y:S02]  /*fa60*/  SHFL.IDX PT, R49, R48, 0x1, 0x1e1f ;  /* 0x003e1f0030317f89 */ /* 0x0084e400000e0000 */
.L_x_3047:
[----:B------:R-:W-:-:S13]  /*fa70*/  ISETP.GE.AND P3, PT, R51, 0x81, PT ;  /* 0x000000813300780c */ /* 0x000fda0003f66270 */
[----:B------:R-:W-:Y:S05]  /*fa80*/  @!P3 BRA `(.L_x_2709) ;  /* 0x000000000090b947 */ /* 0x000fea0003800000 */
[----:B------:R-:W5:Y:S01]  /*fa90*/  LDL R13, [R1+0xc] ;  /* 0x00000c00010d7983 */ /* 0x000f620000100800 */
[----:B------:R-:W-:-:S03]  /*faa0*/  ULDC UR4, c[0x0][0x2f4] ;  /* 0x0000bd0000047ab9 */ /* 0x000fc60000000800 */
[----:B------:R-:W2:Y:S01]  /*fab0*/  LDL R12, [R1+0x8] ;  /* 0x00000800010c7983 */ /* 0x000ea20000100800 */
[----:B------:R-:W-:-:S03]  /*fac0*/  ISETP.GE.AND P5, PT, R16, UR4, PT ;  /* 0x0000000410007c0c */ /* 0x000fc6000bfa6270 */
[----:B------:R-:W2:Y:S10]  /*fad0*/  LDL R11, [R1+0x4] ;  /* 0x00000400010b7983 */ /* 0x000eb40000100800 */
[----:B---3--:R-:W-:-:S05]  /*fae0*/  @!P5 IADD3 R42, P3, R16, R49, RZ ;  /* 0x00000031102ad210 */ /* 0x008fca0007f7e0ff */
[----:B----4-:R-:W-:Y:S01]  /*faf0*/  @!P5 IMAD.X R43, R41, 0x1, R17, P3 ;  /* 0x00000001292bd824 */ /* 0x010fe200018e0611 */
[----:B------:R-:W-:-:S13]  /*fb00*/  ISETP.GE.AND P3, PT, R221, UR4, PT ;  /* 0x00000004dd007c0c */ /* 0x000fda000bf66270 */
[----:B------:R-:W-:-:S05]  /*fb10*/  @!P3 IADD3 R38, P4, R221, R49, RZ ;  /* 0x00000031dd26b210 */ /* 0x000fca0007f9e0ff */
[----:B-----5:R-:W-:Y:S01]  /*fb20*/  @!P3 IMAD.X R39, R41, 0x1, R13, P4 ;  /* 0x000000012927b824 */ /* 0x020fe200020e060d */
[----:B------:R-:W-:-:S13]  /*fb30*/  ISETP.GE.AND P4, PT, R220, UR4, PT ;  /* 0x00000004dc007c0c */ /* 0x000fda000bf86270 */
[----:B------:R-:W-:-:S04]  /*fb40*/  @!P4 IADD3 R36, P6, R220, R49, RZ ;  /* 0x00000031dc24c210 */ /* 0x000fc80007fde0ff */
[----:B--2---:R-:W-:Y:S02]  /*fb50*/  @!P4 IADD3.X R37, R41, R12, RZ, P6, !PT ;  /* 0x0000000c2925c210 */ /* 0x004fe400037fe4ff */
[----:B------:R-:W2:Y:S04]  /*fb60*/  @!P5 LDS.128 R12, [R88+0x26200] ;  /* 0x02620000580cd984 */ /* 0x000ea80000000c00 */
[----:B--2---:R-:W-:Y:S01]  /*fb70*/  @!P5 ST.E.128 desc[UR54][R42.64], R12 ;  /* 0x0000000c2a00d985 */ /* 0x004fe2000c101d36 */
[----:B------:R-:W-:-:S13]  /*fb80*/  ISETP.GE.AND P5, PT, R224, UR4, PT ;  /* 0x00000004e0007c0c */ /* 0x000fda000bfa6270 */
[----:B------:R-:W2:Y:S01]  /*fb90*/  @!P5 LDS.128 R12, [R89+0x26200] ;  /* 0x02620000590cd984 */ /* 0x000ea20000000c00 */
[----:B------:R-:W-:-:S05]  /*fba0*/  @!P5 IMAD.SHL.U32 R40, R228, 0x10, RZ ;  /* 0x00000010e428d824 */ /* 0x000fca00078e00ff */
        /* <DEDUP_REMOVED lines=18> */
.L_x_2709:
[----:B------:R-:W-:Y:S05]  /*fcd0*/  BSYNC B0 ;  /* 0x0000000000007941 */ /* 0x000fea0003800000 */
.L_x_2673:
[----:B------:R-:W5:Y:S01]  /*fce0*/  S2R R11, SR_TID.X ;  /* 0x00000000000b7919 */ /* 0x000f620000002100 */
        /* <DEDUP_REMOVED lines=9> */
[----:B-----5:R-:W-:-:S13]  /*fd80*/  LOP3.LUT P3, RZ, R11, 0x7f, RZ, 0xc0, !PT ;  /* 0x0000007f0bff7812 */ /* 0x020fda000786c0ff */
[----:B------:R-:W-:-:S05]  /*fd90*/  @!P3 VIADD R11, R93, 0x334a0 ;  /* 0x000334a05d0bb836 */ /* 0x000fca0000000000 */
[----:B------:R-:W-:-:S04]  /*fda0*/  @!P3 PRMT R11, RZ, 0x654, R11 ;  /* 0x00000654ff0bb816 */ /* 0x000fc8000000000b */
[----:B------:R1:W-:Y:S01]  /*fdb0*/  @!P3 SYNCS.ARRIVE.TRANS64.RED.A1T0 RZ, [R11+URZ], RZ ;  /* 0x000000ff0bffb9a7 */ /* 0x0003e2000810043f */
[----:B------:R-:W-:Y:S05]  /*fdc0*/  @!P2 BRA `(.L_x_2771) ;  /* 0x000000000004a947 */ /* 0x000fea0003800000 */
[----:B------:R-:W-:Y:S01]  /*fdd0*/  BPT.TRAP 0x1 ;  /* 0x000000040000795c */ /* 0x000fe20000300000 */
.L_x_2771:
[----:B------:R-:W-:Y:S05]  /*fde0*/  BSYNC B0 ;  /* 0x0000000000007941 */ /* 0x000fea0003800000 */
.L_x_2770:
[----:B------:R-:W5:Y:S01]  /*fdf0*/  SYNCS.PHASECHK.TRANS64.TRYWAIT P2, [R93+URZ+0x334b0], R94 ;  /* 0x0334b05e5d0075a7 */ /* 0x000f62000804017f */
[----:B------:R-:W-:Y:S01]  /*fe00*/  ULDC UR39, c[0x0][0x2f4] ;  /* 0x0000bd0000277ab9 */ /* 0x000fe20000000800 */
[----:B------:R-:W-:Y:S04]  /*fe10*/  BSSY B0, `(.L_x_2772) ;  /* 0x0000002000007945 */ /* 0x000fe80003800000 */
[----:B-----5:R-:W-:Y:S05]  /*fe20*/  @!P2 BRA `(.L_x_2773) ;  /* 0x0000021c0078a947 */ /* 0x020fea0003800000 */
.L_x_3048:
[----:B------:R-:W-:Y:S05]  /*fe30*/  BSYNC B0 ;  /* 0x0000000000007941 */ /* 0x000fea0003800000 */
.L_x_2772:
[----:B--2---:R2:W5:Y:S01]  /*fe40*/  LDL R50, [R1+0xc] ;  /* 0x00000c0001327983 */ /* 0x0045620000100800 */
[----:B------:R-:W-:Y:S01]  /*fe50*/  ULDC.64 UR4, c[0x0][0x328] ;  /* 0x0000ca0000047ab9 */ /* 0x000fe20000000a00 */
[----:B------:R-:W-:Y:S02]  /*fe60*/  ULDC.64 UR6, c[0x0][0x318] ;  /* 0x0000c60000067ab9 */ /* 0x000fe40000000a00 */
[----:B0--3--:R2:W5:Y:S01]  /*fe70*/  LDL R49, [R1+0x8] ;  /* 0x0000080001317983 */ /* 0x0095620000100800 */
[----:B------:R-:W-:Y:S02]  /*fe80*/  IMAD R90, R90, UR4, RZ ;  /* 0x000000045a5a7c24 */ /* 0x000fe4000f8e02ff */
[C---:B------:R-:W-:Y:S01]  /*fe90*/  IMAD.WIDE.U32 R12, R35.reuse, UR4, RZ ;  /* 0x00000004230c7c25 */ /* 0x040fe2000f8e00ff */
[----:B------:R2:W5:Y:S03]  /*fea0*/  LDL R48, [R1+0x4] ;  /* 0x0000040001307983 */ /* 0x0005660000100800 */
[----:B------:R-:W-:Y:S01]  /*feb0*/  IMAD R35, R35, UR5, R90 ;  /* 0x0000000523237c24 */ /* 0x000fe2000f8e025a */
[----:B------:R-:W0:Y:S01]  /*fec0*/  S2R R14, SR_TID.X ;  /* 0x00000000000e7919 */ /* 0x000e220000002100 */
[----:B------:R-:W-:-:S02]  /*fed0*/  ULDC.64 UR4, c[0x0][0x338] ;  /* 0x0000ce0000047ab9 */ /* 0x000fc40000000a00 */
[----:B------:R-:W-:Y:S01]  /*fee0*/  IMAD R91, R91, UR4, RZ ;  /* 0x000000045b5b7c24 */ /* 0x000fe2000f8e02ff */
[----:B------:R-:W-:-:S03]  /*fef0*/  IADD3 R13, R13, R35, RZ ;  /* 0x000000230d0d7210 */ /* 0x000fc60007ffe0ff */
[C---:B------:R-:W-:Y:S02]  /*ff00*/  IMAD R91, R34.reuse, UR5, R91 ;  /* 0x00000005225b7c24 */ /* 0x040fe4000f8e025b */
[----:B------:R-:W-:Y:S01]  /*ff10*/  IMAD.WIDE.U32 R34, R34, UR4, R12 ;  /* 0x0000000422227c25 */ /* 0x000fe2000f8e000c */
[----:B------:R-:W-:-:S03]  /*ff20*/  ULDC.64 UR4, c[0x0][0x330] ;  /* 0x0000cc0000047ab9 */ /* 0x000fc60000000a00 */
[----:B------:R-:W-:Y:S02]  /*ff30*/  IMAD.IADD R35, R35, 0x1, R91 ;  /* 0x0000000123237824 */ /* 0x000fe400078e025b */
[----:B-1----:R-:W-:Y:S02]  /*ff40*/  IMAD R11, R7, UR4, RZ ;  /* 0x00000004070b7c24 */ /* 0x002fe4000f8e02ff */
[----:B------:R-:W-:-:S04]  /*ff50*/  IMAD.WIDE.U32 R12, R22, UR4, R34 ;  /* 0x00000004160c7c25 */ /* 0x000fc8000f8e0022 */
[----:B------:R-:W-:Y:S01]  /*ff60*/  IMAD R11, R22, UR5, R11 ;  /* 0x00000005160b7c24 */ /* 0x000fe2000f8e020b */
[----:B------:R-:W-:-:S04]  /*ff70*/  IADD3 R44, P2, R12, UR6, RZ ;  /* 0x000000060c2c7c10 */ /* 0x000fc8000ff5e0ff */
[----:B------:R-:W-:Y:S01]  /*ff80*/  IADD3.X R11, R13, UR7, R11, P2, !PT ;  /* 0x000000070d0b7c10 */ /* 0x000fe200097fe40b */
[C---:B0-----:R-:W-:Y:S02]  /*ff90*/  VIADD R15, R14.reuse, 0xffffff80 ;  /* 0xffffff800e0f7836 */ /* 0x041fe40000000000 */
[----:B------:R-:W-:-:S05]  /*ffa0*/  VIADD R14, R14, 0xffffff80 ;  /* 0xffffff800e0e7836 */ /* 0x000fca0000000000 */
[----:B------:R-:W-:-:S04]  /*ffb0*/  LEA.HI R14, R14, R15, RZ, 0x1 ;  /* 0x0000000f0e0e7211 */ /* 0x000fc800078f08ff */
[----:B------:R-:W-:-:S05]  /*ffc0*/  SHF.R.S32.HI R14, RZ, 0x1, R14 ;  /* 0x00000001ff0e7819 */ /* 0x000fca000001140e */
[----:B------:R-:W-:-:S05]  /*ffd0*/  IMAD.IADD R92, R92, 0x1, -R14 ;  /* 0x000000015c5c7824 */ /* 0x000fca00078e0a0e */
[----:B------:R-:W-:Y:S01]  /*ffe0*/  ISETP.GE.AND P2, PT, R92, 0x1, PT ;  /* 0x000000015c00780c */ /* 0x000fe20003f46270 */
[----:B------:R2:W0:Y:S01]  /*fff0*/  SHFL.IDX PT, R47, R44, RZ, 0x1e1f ;  /* 0x001e1fff2c2f7589 */ /* 0x00042200000e0000 */
[----:B------:R-:W-:Y:S03]  /*10000*/  BSSY B0, `(.L_x_2774) ;  /* 0x0000023000007945 */ /* 0x000fe60003800000 */
[----:B------:R2:W1:Y:S08]  /*10010*/  SHFL.IDX PT, R45, R11, RZ, 0x1e1f ;  /* 0x001e1fff0b2d7589 */ /* 0x00047000000e0000 */
[----:B--2---:R-:W-:Y:S05]  /*10020*/  @!P2 BRA `(.L_x_2775) ;  /* 0x000000000080a947 */ /* 0x004fea0003800000 */
[----:B------:R-:W-:-:S13]  /*10030*/  ISETP.GE.AND P5, PT, R16, UR39, PT ;  /* 0x0000002710007c0c */ /* 0x000fda000bfa6270 */
[----:B------:R-:W2:Y:S01]  /*10040*/  @!P5 LDS.128 R12, [R88+0xf200] ;  /* 0x00f20000580cd984 */ /* 0x000ea20000000c00 */
[----:B0-----:R-:W-:-:S04]  /*10050*/  @!P5 IADD3 R38, P2, R16, R47, RZ ;  /* 0x0000002f1026d210 */ /* 0x001fc80007f5e0ff */
[----:B-1----:R-:W-:Y:S02]  /*10060*/  @!P5 IADD3.X R39, R45, R17, RZ, P2, !PT ;  /* 0x000000112d27d210 */ /* 0x002fe400017fe4ff */
[----:B------:R-:W-:-:S13]  /*10070*/  ISETP.GE.AND P2, PT, R221, UR39, PT ;  /* 0x00000027dd007c0c */ /* 0x000fda000bf46270 */
[----:B------:R-:W-:-:S05]  /*10080*/  @!P2 IADD3 R36, P4, R221, R47, RZ ;  /* 0x0000002fdd24a210 */ /* 0x000fca0007f9e0ff */
[----:B-----5:R-:W-:Y:S01]  /*10090*/  @!P2 IMAD.X R37, R45, 0x1, R50, P4 ;  /* 0x000000012d25a824 */ /* 0x020fe200020e0632 */
[----:B------:R-:W-:-:S13]  /*100a0*/  ISETP.GE.AND P4, PT, R220, UR39, PT ;  /* 0x00000027dc007c0c */ /* 0x000fda000bf86270 */
[----:B------:R-:W-:Y:S01]  /*100b0*/  @!P4 IADD3 R34, P6, R220, R47, RZ ;  /* 0x0000002fdc22c210 */ /* 0x000fe20007fde0ff */
[----:B--2---:R-:W-:Y:S01]  /*100c0*/  @!P5 ST.E.128 desc[UR54][R38.64], R12 ;  /* 0x0000000c2600d985 */ /* 0x004fe2000c101d36 */
        /* <DEDUP_REMOVED lines=22> */
.L_x_2775:
[----:B------:R-:W-:Y:S05]  /*10230*/  BSYNC B0 ;  /* 0x0000000000007941 */ /* 0x000fea0003800000 */
.L_x_2774:
[----:B------:R-:W-:Y:S01]  /*10240*/  ISETP.GE.AND P2, PT, R92, 0x81, PT ;  /* 0x000000815c00780c */ /* 0x000fe20003f46270 */
[----:B------:R-:W3:Y:S01]  /*10250*/  SHFL.IDX PT, R11, R11, 0x1, 0x1e1f ;  /* 0x003e1f000b0b7f89 */ /* 0x000ee200000e0000 */
[----:B------:R-:W-:Y:S03]  /*10260*/  BSSY B0, `(.L_x_2776) ;  /* 0x0000023000007945 */ /* 0x000fe60003800000 */
[----:B-1----:R1:W0:Y:S08]  /*10270*/  SHFL.IDX PT, R45, R44, 0x1, 0x1e1f ;  /* 0x003e1f002c2d7f89 */ /* 0x00223000000e0000 */
[----:B-1----:R-:W-:Y:S05]  /*10280*/  @!P2 BRA `(.L_x_2777) ;  /* 0x000000000080a947 */ /* 0x002fea0003800000 */
[----:B------:R-:W-:-:S13]  /*10290*/  ISETP.GE.AND P5, PT, R16, UR39, PT ;  /* 0x0000002710007c0c */ /* 0x000fda000bfa6270 */
[----:B--2---:R-:W1:Y:S01]  /*102a0*/  @!P5 LDS.128 R12, [R88+0x11200] ;  /* 0x01120000580cd984 */ /* 0x004e620000000c00 */
        /* <DEDUP_REMOVED lines=17> */
[----:B------:R-:W-:-:S04]  /*103c0*/  @!P5 SHF.L.U32 R44, R229, 0x4, RZ ;  /* 0x00000004e52cd819 */ /* 0x000fc800000006ff */
        /* <DEDUP_REMOVED lines=12> */
.L_x_2777:
[----:B------:R-:W-:Y:S05]  /*10490*/  BSYNC B0 ;  /* 0x0000000000007941 */ /* 0x000fea0003800000 */
.L_x_2776:
[----:B-12---:R-:W2:Y:S01]  /*104a0*/  LDL.LU R12, [R1+0x14] ;  /* 0x00001400010c7983 */ /* 0x006ea20000300800 */
[----:B------:R-:W-:Y:S01]  /*104b0*/  VIADD R19, R19, 0x1 ;  /* 0x0000000113137836 */ /* 0x000fe20000000000 */
[----:B------:R-:W-:Y:S01]  /*104c0*/  ISETP.NE.AND P4, PT, R114, RZ, PT ;  /* 0x000000ff7200720c */ /* 0x000fe20003f85270 */
[----:B------:R-:W-:Y:S01]  /*104d0*/  @!P3 VIADD R93, R93, 0x334c0 ;  /* 0x000334c05d5db836 */ /* 0x000fe20000000000 */
        /* <DEDUP_REMOVED lines=20> */
.L_x_2668:
[----:B------:R-:W2:Y:S01]  /*10620*/  LDL R4, [R1+0x40] ;  /* 0x0000400001047983 */ /* 0x000ea20000100800 */
[----:B------:R-:W1:Y:S01]  /*10630*/  LDC R0, c[0x0][0x448] ;  /* 0x00011200ff007b82 */ /* 0x000e620000000800 */
[----:B------:R-:W-:Y:S01]  /*10640*/  CS2R R120, SRZ ;  /* 0x0000000000787805 */ /* 0x000fe2000001ff00 */
[----:B------:R-:W-:Y:S01]  /*10650*/  IMAD.MOV.U32 R119, RZ, RZ, RZ ;  /* 0x000000ffff777224 */ /* 0x000fe200078e00ff */
[----:B------:R-:W-:Y:S02]  /*10660*/  CS2R R26, SRZ ;  /* 0x00000000001a7805 */ /* 0x000fe4000001ff00 */
[----:B------:R-:W-:Y:S02]  /*10670*/  CS2R R84, SRZ ;  /* 0x0000000000547805 */ /* 0x000fe4000001ff00 */
[----:B------:R-:W-:Y:S01]  /*10680*/  CS2R R112, SRZ ;  /* 0x0000000000707805 */ /* 0x000fe2000001ff00 */
[----:B------:R-:W-:Y:S01]  /*10690*/  IMAD.MOV.U32 R46, RZ, RZ, RZ ;  /* 0x000000ffff2e7224 */ /* 0x000fe200078e00ff */
[----:B------:R-:W-:-:S02]  /*106a0*/  CS2R R76, SRZ ;  /* 0x00000000004c7805 */ /* 0x000fc4000001ff00 */
[----:B------:R-:W-:Y:S02]  /*106b0*/  CS2R R92, SRZ ;  /* 0x00000000005c7805 */ /* 0x000fe4000001ff00 */
[----:B------:R-:W-:Y:S02]  /*106c0*/  CS2R R30, SRZ ;  /* 0x00000000001e7805 */ /* 0x000fe4000001ff00 */
[----:B------:R-:W-:Y:S01]  /*106d0*/  CS2R R104, SRZ ;  /* 0x0000000000687805 */ /* 0x000fe2000001ff00 */
[----:B------:R-:W-:Y:S01]  /*106e0*/  IMAD.MOV.U32 R82, RZ, RZ, RZ ;  /* 0x000000ffff527224 */ /* 0x000fe200078e00ff */
[----:B------:R-:W-:Y:S01]  /*106f0*/  CS2R R68, SRZ ;  /* 0x0000000000447805 */ /* 0x000fe2000001ff00 */
[----:B------:R-:W-:Y:S01]  /*10700*/  IMAD.MOV.U32 R91, RZ, RZ, RZ ;  /* 0x000000ffff5b7224 */ /* 0x000fe200078e00ff */
[----:B------:R-:W-:Y:S02]  /*10710*/  CS2R R34, SRZ ;  /* 0x0000000000227805 */ /* 0x000fe4000001ff00 */
[----:B------:R-:W-:-:S02]  /*10720*/  CS2R R60, SRZ ;  /* 0x00000000003c7805 */ /* 0x000fc4000001ff00 */
[----:B------:R-:W-:Y:S02]  /*10730*/  CS2R R96, SRZ ;  /* 0x0000000000607805 */ /* 0x000fe4000001ff00 */
[----:B------:R-:W-:Y:S02]  /*10740*/  MOV R102, RZ ;  /* 0x000000ff00667202 */ /* 0x000fe40000000f00 */
[----:B------:R-:W-:Y:S02]  /*10750*/  CS2R R38, SRZ ;  /* 0x0000000000267805 */ /* 0x000fe4000001ff00 */
[----:B------:R-:W-:Y:S02]  /*10760*/  CS2R R52, SRZ ;  /* 0x0000000000347805 */ /* 0x000fe4000001ff00 */
[----:B------:R-:W-:Y:S02]  /*10770*/  CS2R R88, SRZ ;  /* 0x0000000000587805 */ /* 0x000fe4000001ff00 */
[----:B------:R-:W-:Y:S01]  /*10780*/  CS2R R78, SRZ ;  /* 0x00000000004e7805 */ /* 0x000fe2000001ff00 */
[----:B------:R-:W-:Y:S01]  /*10790*/  IMAD.MOV.U32 R71, RZ, RZ, RZ ;  /* 0x000000ffff477224 */ /* 0x000fe200078e00ff */
[----:B0-----:R-:W-:-:S02]  /*107a0*/  CS2R R44, SRZ ;  /* 0x00000000002c7805 */ /* 0x001fc4000001ff00 */
[----:B-1----:R-:W-:Y:S02]  /*107b0*/  ISETP.NE.AND P1, PT, R0, 0x1, PT ;  /* 0x000000010000780c */ /* 0x002fe40003f25270 */
[----:B------:R-:W-:Y:S02]  /*107c0*/  CS2R R58, SRZ ;  /* 0x00000000003a7805 */ /* 0x000fe4000001ff00 */
[----:B-----5:R-:W-:Y:S02]  /*107d0*/  CS2R R50, SRZ ;  /* 0x0000000000327805 */ /* 0x020fe4000001ff00 */
[----:B------:R-:W-:Y:S02]  /*107e0*/  CS2R R14, SRZ ;  /* 0x00000000000e7805 */ /* 0x000fe4000001ff00 */
[----:B------:R-:W-:Y:S01]  /*107f0*/  CS2R R80, SRZ ;  /* 0x0000000000507805 */ /* 0x000fe2000001ff00 */
[----:B------:R-:W-:Y:S01]  /*10800*/  IMAD.MOV.U32 R86, RZ, RZ, RZ ;  /* 0x000000ffff567224 */ /* 0x000fe200078e00ff */
[----:B------:R-:W-:-:S02]  /*10810*/  CS2R R74, SRZ ;  /* 0x00000000004a7805 */ /* 0x000fc4000001ff00 */
[----:B------:R-:W-:Y:S02]  /*10820*/  CS2R R54, SRZ ;  /* 0x0000000000367805 */ /* 0x000fe4000001ff00 */
[----:B------:R-:W-:Y:S02]  /*10830*/  CS2R R12, SRZ ;  /* 0x00000000000c7805 */ /* 0x000fe4000001ff00 */
[----:B------:R-:W-:Y:S02]  /*10840*/  CS2R R72, SRZ ;  /* 0x0000000000487805 */ /* 0x000fe4000001ff00 */
[----:B------:R-:W-:Y:S02]  /*10850*/  CS2R R10, SRZ ;  /* 0x00000000000a7805 */ /* 0x000fe4000001ff00 */
[----:B------:R-:W-:Y:S02]  /*10860*/  CS2R R64, SRZ ;  /* 0x0000000000407805 */ /* 0x000fe4000001ff00 */
[----:B------:R-:W-:Y:S01]  /*10870*/  CS2R R42, SRZ ;  /* 0x00000000002a7805 */ /* 0x000fe2000001ff00 */
[----:B------:R-:W0:Y:S01]  /*10880*/  @P1 LDC R3, c[0x0][0x44c] ;  /* 0x00011300ff031b82 */ /* 0x000e220000000800 */
[----:B------:R-:W-:-:S02]  /*10890*/  CS2R R100, SRZ ;  /* 0x0000000000647805 */ /* 0x000fc4000001ff00 */
[----:B------:R-:W-:Y:S02]  /*108a0*/  CS2R R108, SRZ ;  /* 0x00000000006c7805 */ /* 0x000fe4000001ff00 */
[----:B------:R-:W-:Y:S02]  /*108b0*/  CS2R R8, SRZ ;  /* 0x0000000000087805 */ /* 0x000fe4000001ff00 */
[----:B------:R-:W-:Y:S02]  /*108c0*/  CS2R R56, SRZ ;  /* 0x0000000000387805 */ /* 0x000fe4000001ff00 */
[----:B------:R-:W-:Y:S02]  /*108d0*/  CS2R R116, SRZ ;  /* 0x0000000000747805 */ /* 0x000fe4000001ff00 */
[----:B------:R-:W-:Y:S02]  /*108e0*/  CS2R R124, SRZ ;  /* 0x00000000007c7805 */ /* 0x000fe4000001ff00 */
[----:B------:R-:W-:Y:S01]  /*108f0*/  CS2R R28, SRZ ;  /* 0x00000000001c7805 */ /* 0x000fe2000001ff00 */
[----:B------:R-:W1:Y:S01]  /*10900*/  @P1 LDC R2, c[0x0][0x450] ;  /* 0x00011400ff021b82 */ /* 0x000e620000000800 */
[----:B------:R-:W-:-:S02]  /*10910*/  CS2R R48, SRZ ;  /* 0x0000000000307805 */ /* 0x000fc4000001ff00 */
[----:B----4-:R-:W-:Y:S02]  /*10920*/  CS2R R40, SRZ ;  /* 0x0000000000287805 */ /* 0x010fe4000001ff00 */
        /* <DEDUP_REMOVED lines=8> */
[----:B--2---:R-:W-:Y:S01]  /*109b0*/  VIADD R0, R4, 0x7f ;  /* 0x0000007f04007836 */ /* 0x004fe20000000000 */
[----:B------:R-:W-:-:S03]  /*109c0*/  CS2R R4, SRZ ;  /* 0x0000000000047805 */ /* 0x000fc6000001ff00 */
[----:B0-----:R-:W-:-:S05]  /*109d0*/  @P1 IMAD.HI.U32 R3, R0, R3, RZ ;  /* 0x0000000300031227 */ /* 0x001fca00078e00ff */
[----:B-1----:R-:W-:Y:S02]  /*109e0*/  @P1 SHF.R.U32.HI R0, RZ, R2, R3 ;  /* 0x00000002ff001219 */ /* 0x002fe40000011603 */
[----:B------:R-:W-:Y:S02]  /*109f0*/  PLOP3.LUT P1, PT, PT, PT, PT, 0x80, 0x0 ;  /* 0x000000000000781c */ /* 0x000fe40003f2f070 */
[----:B------:R-:W-:-:S05]  /*10a00*/  IADD3 R0, R145, R0, RZ ;  /* 0x0000000091007210 */ /* 0x000fca0007ffe0ff */
[----:B------:R-:W-:-:S05]  /*10a10*/  IMAD.HI R0, R0, 0x66666667, RZ ;  /* 0x6666666700007827 */ /* 0x000fca00078e02ff */
[----:B------:R-:W-:-:S04]  /*10a20*/  SHF.R.U32.HI R3, RZ, 0x1f, R0 ;  /* 0x0000001fff037819 */ /* 0x000fc80000011600 */
[----:B------:R-:W-:-:S04]  /*10a30*/  LEA.HI.SX32 R3, R0, R3, 0x1a ;  /* 0x0000000300037211 */ /* 0x000fc800078fd2ff */
[----:B------:R-:W-:-:S04]  /*10a40*/  VIMNMX R146, R146, R3, PT ;  /* 0x0000000392927248 */ /* 0x000fc80003fe0100 */
[----:B------:R-:W-:Y:S01]  /*10a50*/  ISETP.GE.AND P2, PT, R146, 0x1, PT ;  /* 0x000000019200780c */ /* 0x000fe20003f46270 */
[----:B------:R-:W-:-:S12]  /*10a60*/  @P0 BRA `(.L_x_2779) ;  /* 0x00000000000c0947 */ /* 0x000fd80003800000 */
[----:B------:R-:W0:Y:S01]  /*10a70*/  FENCE.VIEW.ASYNC.G ;  /* 0x00000000000073c6 */ /* 0x000e220000000100 */
[----:B------:R-:W-:Y:S05]  /*10a80*/  WARPSYNC.ALL ;  /* 0x0000000000007948 */ /* 0x000fea0003800000 */
[----:B0-----:R-:W-:Y:S06]  /*10a90*/  BAR.ARV 0xc, 0x180 ;  /* 0x0306000000007b1d */ /* 0x001fec0000002000 */
.L_x_2779:
        /* <DEDUP_REMOVED lines=11> */
.L_x_3051:
[----:B-1----:R-:W-:Y:S01]  /*10b50*/  LEA.HI R0, R23, R23, RZ, 0x1 ;  /* 0x0000001717007211 */ /* 0x002fe200078f08ff */
        /* <DEDUP_REMOVED lines=11> */
[----:B------:R-:W-:Y:S01]  /*10c10*/  MOV R4, UR4 ;  /* 0x0000000400047c02 */ /* 0x000fe20008000f00 */
[----:B------:R1:W2:Y:S01]  /*10c20*/  LDC.64 R2, c[0x4][R0] ;  /* 0x0100000000027b82 */ /* 0x0002a20000000a00 */
        /* <DEDUP_REMOVED lines=8> */
[----:B01----:R-:W-:-:S07]  /*10cb0*/  IMAD.MOV.U32 R13, RZ, RZ, RZ ;  /* 0x000000ffff0d7224 */ /* 0x003fce00078e00ff */
[----:B------:R-:W-:-:S07]  /*10cc0*/  LEPC R20, `(.L_x_2782) ;  /* 0x000000001014794e */ /* 0x000fce0000000000 */
[----:B--2---:R-:W-:Y:S05]  /*10cd0*/  CALL.ABS.NOINC R2 ;  /* 0x0000000002007343 */ /* 0x004fea0003c00000 */
.L_x_2782:
        /* <DEDUP_REMOVED lines=17> */
[C---:B------:R-:W-:Y:S02]  /*10df0*/  @P1 IMAD R9, R20.reuse, R9, R4 ;  /* 0x0000000914091224 */ /* 0x040fe400078e0204 */
[----:B------:R-:W-:Y:S01]  /*10e00*/  @P0 IMAD.IADD R3, R3, 0x1, R7 ;  /* 0x0000000103030824 */ /* 0x000fe200078e0207 */
[----:B------:R-:W-:Y:S01]  /*10e10*/  @P1 SHF.R.S32.HI R7, RZ, 0x1f, R22 ;  /* 0x0000001fff071819 */ /* 0x000fe20000011416 */
[----:B------:R-:W-:-:S04]  /*10e20*/  @P1 IMAD.WIDE.U32 R4, R20, R8, RZ ;  /* 0x0000000814041225 */ /* 0x000fc800078e00ff */
[----:B----4-:R-:W-:Y:S01]  /*10e30*/  @P0 IMAD R0, R15, R10, RZ ;  /* 0x0000000a0f000224 */ /* 0x010fe200078e02ff */
[----:B------:R-:W-:Y:S01]  /*10e40*/  @P1 IADD3 R5, R5, R9, RZ ;  /* 0x0000000905051210 */ /* 0x000fe20007ffe0ff */
[----:B0-----:R-:W-:Y:S02]  /*10e50*/  @P1 IMAD R6, R7, R12, RZ ;  /* 0x0000000c07061224 */ /* 0x001fe400078e02ff */
[C---:B------:R-:W-:Y:S02]  /*10e60*/  @P0 IMAD R9, R22.reuse, R11, R0 ;  /* 0x0000000b16090224 */ /* 0x040fe400078e0200 */
        /* <DEDUP_REMOVED lines=29> */
.L_x_2786:
[----:B-1----:R1:W2:Y:S02]  /*11040*/  SYNCS.PHASECHK.TRANS64.TRYWAIT P0, [R18+URZ+0x33400], R3 ;  /* 0x03340003120075a7 */ /* 0x0022a4000800017f */
[----:B--2---:R-:W-:Y:S05]  /*11050*/  @!P0 NANOSLEEP.SYNCS 0x989680 ;  /* 0x009896800000895d */ /* 0x004fea0003900000 */
[----:B------:R-:W2:Y:S02]  /*11060*/  @!P0 SYNCS.PHASECHK.TRANS64 P0, [R18+URZ+0x33400], R3 ;  /* 0x03340003120085a7 */ /* 0x000ea4000800007f */
[----:B--2---:R-:W-:Y:S05]  /*11070*/  @!P0 BRA `(.L_x_2786) ;  /* 0xfffffffc00f08947 */ /* 0x004fea000383ffff */
.L_x_2785:
[----:B------:R-:W-:Y:S05]  /*11080*/  BSYNC B0 ;  /* 0x0000000000007941 */ /* 0x000fea0003800000 */
.L_x_2784:
[----:B------:R-:W-:Y:S05]  /*11090*/  BRA `(.L_x_2787) ;  /* 0x00000070005c7947 */ /* 0x000fea0003800000 */
.L_x_2783:
[----:B------:R-:W-:Y:S01]  /*110a0*/  ULOP3.LUT UP0, URZ, UR48, 0x1bf, URZ, 0xc0, !UPT ;  /* 0x000001bf303f7892 */ /* 0x000fe2000f80c03f */
[----:B------:R-:W-:Y:S01]  /*110b0*/  SHF.R.S32.HI R0, RZ, 0x1f, R133 ;  /* 0x0000001fff007819 */ /* 0x000fe20000011485 */
        /* <DEDUP_REMOVED lines=19> */
[----:B------:R-:W-:Y:S01]  /*111f0*/  MOV R6, UR6 ;  /* 0x0000000600067c02 */ /* 0x000fe20008000f00 */
[----:B------:R-:W-:Y:S01]  /*11200*/  IMAD.U32 R7, RZ, RZ, UR7 ;  /* 0x00000007ff077e24 */ /* 0x000fe2000f8e00ff */
[----:B------:R-:W-:Y:S01]  /*11210*/  MOV R12, 0x1 ;  /* 0x00000001000c7802 */ /* 0x000fe20000000f00 */
[----:B------:R-:W-:-:S02]  /*11220*/  IMAD.U32 R10, RZ, RZ, UR4 ;  /* 0x00000004ff0a7e24 */ /* 0x000fc4000f8e00ff */
[----:B------:R-:W-:Y:S02]  /*11230*/  IMAD.U32 R11, RZ, RZ, UR5 ;  /* 0x00000005ff0b7e24 */ /* 0x000fe4000f8e00ff */
[----:B------:R-:W-:Y:S02]  /*11240*/  IMAD.MOV.U32 R8, RZ, RZ, 0x70 ;  /* 0x00000070ff087424 */ /* 0x000fe400078e00ff */
[----:B0-----:R-:W-:-:S07]  /*11250*/  IMAD.MOV.U32 R13, RZ, RZ, RZ ;  /* 0x000000ffff0d7224 */ /* 0x001fce00078e00ff */
[----:B------:R-:W-:-:S07]  /*11260*/  LEPC R20, `(.L_x_2788) ;  /* 0x000000001014794e */ /* 0x000fce0000000000 */
[----:B-1----:R-:W-:Y:S05]  /*11270*/  CALL.ABS.NOINC R14 ;  /* 0x000000000e007343 */ /* 0x002fea0003c00000 */
.L_x_2788:
[----:B------:R-:W2:Y:S01]  /*11280*/  LDL R59, [R1+0x40] ;  /* 0x00004000013b7983 */ /* 0x000ea20000100800 */
[----:B------:R-:W-:Y:S01]  /*11290*/  ULDC.U8 UR4, c[0x0][0x410] ;  /* 0x0001040000047ab9 */ /* 0x000fe20000000000 */
[----:B------:R-:W0:Y:S01]  /*112a0*/  S2R R20, SR_TID.X ;  /* 0x0000000000147919 */ /* 0x000e220000002100 */
[----:B------:R-:W-:Y:S01]  /*112b0*/  ISETP.NE.AND P0, PT, RZ, UR4, PT ;  /* 0x00000004ff007c0c */ /* 0x000fe2000bf05270 */
[----:B------:R-:W-:Y:S01]  /*112c0*/  BSSY B0, `(.L_x_2789) ;  /* 0x00006ec000007945 */ /* 0x000fe20003800000 */
[C---:B0-----:R-:W-:Y:S02]  /*112d0*/  VIADD R58, R20.reuse, 0xffffff80 ;  /* 0xffffff80143a7836 */ /* 0x041fe40000000000 */
[----:B------:R-:W-:-:S05]  /*112e0*/  VIADD R45, R20, 0xffffff80 ;  /* 0xffffff80142d7836 */ /* 0x000fca0000000000 */
[----:B------:R-:W-:-:S04]  /*112f0*/  LEA.HI R45, R45, R58, RZ, 0x1 ;  /* 0x0000003a2d2d7211 */ /* 0x000fc800078f08ff */
[----:B------:R-:W-:-:S05]  /*11300*/  SHF.R.S32.HI R45, RZ, 0x1, R45 ;  /* 0x00000001ff2d7819 */ /* 0x000fca000001142d */
[----:B--2---:R-:W-:Y:S01]  /*11310*/  IMAD.IADD R20, R45, 0x1, R59 ;  /* 0x000000012d147824 */ /* 0x004fe200078e023b */
[----:B------:R-:W-:Y:S06]  /*11320*/  @!P0 BRA `(.L_x_2790) ;  /* 0x0000003400f48947 */ /* 0x000fec0003800000 */
[----:B------:R-:W0:Y:S01]  /*11330*/  LDC R10, c[0x0][0x448] ;  /* 0x00011200ff0a7b82 */ /* 0x000e220000000800 */
[----:B------:R-:W-:Y:S01]  /*11340*/  MOV R11, R20 ;  /* 0x00000014000b7202 */ /* 0x000fe20000000f00 */
[----:B------:R-:W-:Y:S01]  /*11350*/  IMAD.MOV.U32 R8, RZ, RZ, R26 ;  /* 0x000000ffff087224 */ /* 0x000fe200078e001a */
[----:B------:R-:W-:Y:S01]  /*11360*/  ULDC.64 UR4, c[0x0][0x3f8] ;  /* 0x0000fe0000047ab9 */ /* 0x000fe20000000a00 */
[----:B------:R-:W-:Y:S01]  /*11370*/  IMAD.MOV.U32 R9, RZ, RZ, R31 ;  /* 0x000000ffff097224 */ /* 0x000fe200078e001f */
[----:B------:R-:W-:Y:S01]  /*11380*/  ULDC.64 UR6, c[0x0][0x408] ;  /* 0x0001020000067ab9 */ /* 0x000fe20000000a00 */
[----:B------:R-:W-:Y:S01]  /*11390*/  IMAD.MOV.U32 R6, RZ, RZ, R24 ;  /* 0x000000ffff067224 */ /* 0x000fe200078e0018 */
[----:B------:R-:W-:Y:S01]  /*113a0*/  ULDC.64 UR8, c[0x0][0x400] ;  /* 0x0001000000087ab9 */ /* 0x000fe20000000a00 */
[----:B------:R-:W-:Y:S01]  /*113b0*/  IMAD.MOV.U32 R7, RZ, RZ, R29 ;  /* 0x000000ffff077224 */ /* 0x000fe200078e001d */
        /* <DEDUP_REMOVED lines=23> */
.L_x_3057:
[----:B0-----:R-:W5:Y:S01]  /*11530*/  LDL R5, [R1+0x48] ;  /* 0x0000480001057983 */ /* 0x001f620000100800 */
        /* <DEDUP_REMOVED lines=11> */
[----:B-----5:R-:W-:Y:S01]  /*115f0*/  IMAD R5, R5, R10, RZ ;  /* 0x0000000a05057224 */ /* 0x020fe200078e02ff */
[----:B------:R-:W-:-:S04]  /*11600*/  CS2R R10, SRZ ;  /* 0x00000000000a7805 */ /* 0x000fc8000001ff00 */
[----:B------:R-:W-:Y:S02]  /*11610*/  ISETP.GE.AND P0, PT, R20, R5, PT ;  /* 0x000000051400720c */ /* 0x000fe40003f06270 */
[----:B------:R-:W-:-:S11]  /*11620*/  CS2R R20, SRZ ;  /* 0x0000000000147805 */ /* 0x000fd6000001ff00 */
[----:B------:R-:W-:Y:S05]  /*11630*/  @P0 BRA `(.L_x_2793) ;  /* 0x0000000400080947 */ /* 0x000fea0003800000 */
        /* <DEDUP_REMOVED lines=14> */
[----:B--2---:R-:W-:Y:S02]  /*11720*/  ISETP.GE.AND P4, PT, R15, UR4, PT ;  /* 0x000000040f007c0c */ /* 0x004fe4000bf86270 */
[----:B------:R-:W-:Y:S02]  /*11730*/  SHF.R.S32.HI R9, RZ, 0x1f, R15 ;  /* 0x0000001fff097819 */ /* 0x000fe4000001140f */
[----:B---3--:R-:W-:Y:S02]  /*11740*/  ISETP.GE.AND P3, PT, R46, UR4, PT ;  /* 0x000000042e007c0c */ /* 0x008fe4000bf66270 */
[----:B----4-:R-:W-:-:S07]  /*11750*/  ISETP.GE.AND P2, PT, R43, UR4, PT ;  /* 0x000000042b007c0c */ /* 0x010fce000bf46270 */
[C---:B------:R-:W-:Y:S02]  /*11760*/  @!P4 IADD3 R6, P0, R15.reuse, R3, RZ ;  /* 0x000000030f06c210 */ /* 0x040fe40007f1e0ff */
[----:B------:R-:W-:Y:S02]  /*11770*/  @!P4 IADD3 R8, P1, R15, R14, RZ ;  /* 0x0000000e0f08c210 */ /* 0x000fe40007f3e0ff */
[----:B-1----:R-:W-:-:S03]  /*11780*/  @!P4 IADD3.X R7, R0, R9, RZ, P0, !PT ;  /* 0x000000090007c210 */ /* 0x002fc600007fe4ff */
[----:B------:R-:W-:Y:S01]  /*11790*/  @!P4 IMAD.X R9, R4, 0x1, R9, P1 ;  /* 0x000000010409c824 */ /* 0x000fe200008e0609 */
[----:B------:R-:W-:Y:S01]  /*117a0*/  ISETP.GE.AND P1, PT, R42, UR4, PT ;  /* 0x000000042a007c0c */ /* 0x000fe2000bf26270 */
[----:B------:R-:W5:Y:S01]  /*117b0*/  @!P4 LD.E.64 R32, desc[UR54][R6.64] ;  /* 0x000000360620c980 */ /* 0x000f62000c101b00 */
[----:B------:R-:W-:-:S03]  /*117c0*/  SHF.R.S32.HI R11, RZ, 0x1f, R46 ;  /* 0x0000001fff0b7819 */ /* 0x000fc6000001142e */
[----:B------:R0:W5:Y:S01]  /*117d0*/  @!P4 LD.E.64 R34, desc[UR54][R8.64] ;  /* 0x000000360822c980 */ /* 0x000162000c101b00 */
[CC--:B------:R-:W-:Y:S02]  /*117e0*/  @!P3 IADD3 R12, P4, R46.reuse, R3.reuse, RZ ;  /* 0x000000032e0cb210 */ /* 0x0c0fe40007f9e0ff */
[-C--:B------:R-:W-:Y:S02]  /*117f0*/  @!P3 IADD3 R46, P5, R46, R14.reuse, RZ ;  /* 0x0000000e2e2eb210 */ /* 0x080fe40007fbe0ff */
[----:B------:R-:W-:Y:S01]  /*11800*/  SHF.R.S32.HI R15, RZ, 0x1f, R43 ;  /* 0x0000001fff0f7819 */ /* 0x000fe2000001142b */
[--C-:B------:R-:W-:Y:S01]  /*11810*/  @!P3 IMAD.X R13, R0, 0x1, R11.reuse, P4 ;  /* 0x00000001000db824 */ /* 0x100fe200020e060b */
[----:B------:R-:W-:Y:S01]  /*11820*/  ISETP.GE.AND P0, PT, R226, UR4, PT ;  /* 0x00000004e2007c0c */ /* 0x000fe2000bf06270 */
[----:B------:R-:W-:Y:S01]  /*11830*/  @!P3 IMAD.X R47, R4, 0x1, R11, P5 ;  /* 0x00000001042fb824 */ /* 0x000fe200028e060b */
[CC--:B------:R-:W-:Y:S02]  /*11840*/  @!P2 IADD3 R48, P4, R43.reuse, R3.reuse, RZ ;  /* 0x000000032b30a210 */ /* 0x0c0fe40007f9e0ff */
[----:B------:R-:W-:Y:S01]  /*11850*/  @!P2 IADD3 R50, P5, R43, R14, RZ ;  /* 0x0000000e2b32a210 */ /* 0x000fe20007fbe0ff */
[----:B------:R1:W5:Y:S01]  /*11860*/  @!P3 LD.E.64 R28, desc[UR54][R12.64] ;  /* 0x000000360c1cb980 */ /* 0x000362000c101b00 */
[----:B------:R-:W-:Y:S01]  /*11870*/  SHF.R.S32.HI R21, RZ, 0x1f, R42 ;  /* 0x0000001fff157819 */ /* 0x000fe2000001142a */
[----:B------:R-:W-:Y:S01]  /*11880*/  @!P2 IMAD.X R49, R0, 0x1, R15, P4 ;  /* 0x000000010031a824 */ /* 0x000fe200020e060f */
[----:B------:R-:W-:Y:S01]  /*11890*/  @!P1 IADD3 R52, P4, R42, R3, RZ ;  /* 0x000000032a349210 */ /* 0x000fe20007f9e0ff */
[----:B------:R2:W5:Y:S01]  /*118a0*/  @!P3 LD.E.64 R30, desc[UR54][R46.64] ;  /* 0x000000362e1eb980 */ /* 0x000562000c101b00 */
[----:B------:R-:W-:-:S02]  /*118b0*/  @!P2 IADD3.X R51, R4, R15, RZ, P5, !PT ;  /* 0x0000000f0433a210 */ /* 0x000fc40002ffe4ff */
[-C--:B------:R-:W-:Y:S01]  /*118c0*/  @!P1 IADD3 R54, P5, R42, R14.reuse, RZ ;  /* 0x0000000e2a369210 */ /* 0x080fe20007fbe0ff */
[--C-:B------:R-:W-:Y:S01]  /*118d0*/  @!P1 IMAD.X R53, R0, 0x1, R21.reuse, P4 ;  /* 0x0000000100359824 */ /* 0x100fe200020e0615 */
[----:B------:R-:W-:Y:S02]  /*118e0*/  ISETP.GE.AND P4, PT, R58, UR4, PT ;  /* 0x000000043a007c0c */ /* 0x000fe4000bf86270 */
[----:B0-----:R-:W-:Y:S01]  /*118f0*/  @!P0 SHF.R.S32.HI R9, RZ, 0x1f, R226 ;  /* 0x0000001fff098819 */ /* 0x001fe200000114e2 */
[----:B------:R-:W-:Y:S01]  /*11900*/  @!P1 IMAD.X R55, R4, 0x1, R21, P5 ;  /* 0x0000000104379824 */ /* 0x000fe200028e0615 */
[----:B------:R-:W-:Y:S02]  /*11910*/  @!P0 IADD3 R6, P5, R226, R3, RZ ;  /* 0x00000003e2068210 */ /* 0x000fe40007fbe0ff */
[----:B------:R-:W-:Y:S02]  /*11920*/  SHF.R.S32.HI R11, RZ, 0x1f, R58 ;  /* 0x0000001fff0b7819 */ /* 0x000fe4000001143a */
[----:B-1----:R-:W-:Y:S01]  /*11930*/  CS2R R12, SRZ ;  /* 0x00000000000c7805 */ /* 0x002fe2000001ff00 */
[----:B------:R2:W5:Y:S01]  /*11940*/  @!P2 LD.E.64 R24, desc[UR54][R48.64] ;  /* 0x000000363018a980 */ /* 0x000562000c101b00 */
[----:B------:R-:W-:Y:S01]  /*11950*/  @!P0 IMAD.X R7, R0, 0x1, R9, P5 ;  /* 0x0000000100078824 */ /* 0x000fe200028e0609 */
[----:B------:R-:W-:-:S02]  /*11960*/  @!P0 IADD3 R42, P5, R226, R14, RZ ;  /* 0x0000000ee22a8210 */ /* 0x000fc40007fbe0ff */
[----:B------:R-:W-:Y:S01]  /*11970*/  CS2R R20, SRZ ;  /* 0x0000000000147805 */ /* 0x000fe2000001ff00 */
[----:B------:R2:W5:Y:S02]  /*11980*/  @!P2 LD.E.64 R26, desc[UR54][R50.64] ;  /* 0x00000036321aa980 */ /* 0x000564000c101b00 */
[----:B------:R-:W-:Y:S01]  /*11990*/  @!P0 IMAD.X R43, R4, 0x1, R9, P5 ;  /* 0x00000001042b8824 */ /* 0x000fe200028e0609 */
[----:B------:R-:W-:Y:S02]  /*119a0*/  @!P4 IADD3 R56, P5, R58, R3, RZ ;  /* 0x000000033a38c210 */ /* 0x000fe40007fbe0ff */
[----:B------:R2:W5:Y:S02]  /*119b0*/  @!P1 LD.E.64 R20, desc[UR54][R54.64] ;  /* 0x0000003636149980 */ /* 0x000564000c101b00 */
[----:B------:R-:W-:Y:S02]  /*119c0*/  @!P4 IADD3.X R57, R0, R11, RZ, P5, !PT ;  /* 0x0000000b0039c210 */ /* 0x000fe40002ffe4ff */
[----:B------:R-:W-:-:S02]  /*119d0*/  CS2R R8, SRZ ;  /* 0x0000000000087805 */ /* 0x000fc4000001ff00 */
        /* <DEDUP_REMOVED lines=8> */
.L_x_2793:
[----:B------:R-:W-:Y:S05]  /*11a60*/  BSYNC B1 ;  /* 0x0000000000017941 */ /* 0x000fea0003800000 */
.L_x_2792:
        /* <DEDUP_REMOVED lines=10> */
.L_x_3058:
[----:B------:R-:W-:Y:S05]  /*11b10*/  BSYNC B1 ;  /* 0x0000000000017941 */ /* 0x000fea0003800000 */
.L_x_2794:
[----:B------:R-:W-:Y:S05]  /*11b20*/  @P1 BRA `(.L_x_2796) ;  /* 0x0000006400941947 */ /* 0x000fea0003800000 */
[----:B------:R-:W2:Y:S01]  /*11b30*/  LDL R0, [R1+0x2c] ;  /* 0x00002c0001007983 */ /* 0x000ea20000100800 */
[----:B------:R-:W1:Y:S03]  /*11b40*/  LDC R5, c[0x0][0x3f4] ;  /* 0x0000fd00ff057b82 */ /* 0x000e660000000800 */
[----:B------:R-:W2:Y:S04]  /*11b50*/  LDL R43, [R1+0x30] ;  /* 0x00003000012b7983 */ /* 0x000ea80000100800 */
[----:B------:R-:W2:Y:S04]  /*11b60*/  LDL R42, [R1+0x34] ;  /* 0x00003400012a7983 */ /* 0x000ea80000100800 */
[----:B------:R-:W2:Y:S04]  /*11b70*/  LDL R15, [R1+0x18] ;  /* 0x00001800010f7983 */ /* 0x000ea80000100800 */
[----:B----4-:R-:W4:Y:S04]  /*11b80*/  LDL R14, [R1+0x20] ;  /* 0x00002000010e7983 */ /* 0x010f280000100800 */
[----:B------:R-:W4:Y:S04]  /*11b90*/  LDL R7, [R1+0x24] ;  /* 0x0000240001077983 */ /* 0x000f280000100800 */
[----:B------:R-:W4:Y:S04]  /*11ba0*/  LDL R6, [R1+0x1c] ;  /* 0x00001c0001067983 */ /* 0x000f280000100800 */
[----:B---3--:R-:W3:Y:S01]  /*11bb0*/  LDL R4, [R1+0x28] ;  /* 0x0000280001047983 */ /* 0x008ee20000100800 */
[----:B------:R-:W-:Y:S01]  /*11bc0*/  LEA.HI R40, R41, R40, RZ, 0x2 ;  /* 0x0000002829287211 */ /* 0x000fe200078f10ff */
[----:B------:R-:W-:Y:S01]  /*11bd0*/  BSSY B1, `(.L_x_2797) ;  /* 0x0000089000017945 */ /* 0x000fe20003800000 */
[----:B-1----:R-:W-:-:S02]  /*11be0*/  ISETP.GE.AND P6, PT, R226, R5, PT ;  /* 0x00000005e200720c */ /* 0x002fc40003fc6270 */
[--C-:B0-----:R-:W-:Y:S02]  /*11bf0*/  SHF.R.S32.HI R3, RZ, 0x2, R40.reuse ;  /* 0x00000002ff037819 */ /* 0x101fe40000011428 */
[----:B------:R-:W-:-:S04]  /*11c00*/  SHF.R.S32.HI R40, RZ, 0x1f, R40 ;  /* 0x0000001fff287819 */ /* 0x000fc80000011428 */
[----:B------:R-:W-:-:S04]  /*11c10*/  LEA.HI R40, R40, R3, RZ, 0x2 ;  /* 0x0000000328287211 */ /* 0x000fc800078f10ff */
[----:B------:R-:W-:-:S05]  /*11c20*/  LOP3.LUT R40, R40, 0xfffffffc, RZ, 0xc0, !PT ;  /* 0xfffffffc28287812 */ /* 0x000fca00078ec0ff */
[----:B------:R-:W-:-:S05]  /*11c30*/  IMAD.IADD R40, R3, 0x1, -R40 ;  /* 0x0000000103287824 */ /* 0x000fca00078e0a28 */
[----:B------:R-:W-:Y:S02]  /*11c40*/  LOP3.LUT P0, RZ, R40, 0x2, RZ, 0xc0, !PT ;  /* 0x0000000228ff7812 */ /* 0x000fe4000780c0ff */
[----:B--2---:R-:W-:-:S04]  /*11c50*/  LOP3.LUT R0, R0, 0x10, R16, 0xf8, !PT ;  /* 0x0000001000007812 */ /* 0x004fc800078ef810 */
[----:B------:R-:W-:-:S05]  /*11c60*/  LOP3.LUT R0, R0, R43, RZ, 0x3c, !PT ;  /* 0x0000002b00007212 */ /* 0x000fca00078e3cff */
[----:B------:R-:W-:Y:S01]  /*11c70*/  IMAD.IADD R3, R42, 0x1, R0 ;  /* 0x000000012a037824 */ /* 0x000fe200078e0200 */
[----:B------:R-:W-:-:S04]  /*11c80*/  ISETP.GE.AND P1, PT, R15, R5, PT ;  /* 0x000000050f00720c */ /* 0x000fc80003f26270 */
[----:B------:R-:W-:Y:S02]  /*11c90*/  IADD3 R3, R18, R3, RZ ;  /* 0x0000000312037210 */ /* 0x000fe40007ffe0ff */
[----:B----4-:R-:W-:-:S03]  /*11ca0*/  ISETP.GE.AND P2, PT, R14, R5, PT ;  /* 0x000000050e00720c */ /* 0x010fc60003f46270 */
[----:B------:R-:W-:Y:S01]  /*11cb0*/  VIADD R0, R3, 0x20 ;  /* 0x0000002003007836 */ /* 0x000fe20000000000 */
[-C--:B------:R-:W-:Y:S02]  /*11cc0*/  ISETP.GE.AND P3, PT, R7, R5.reuse, PT ;  /* 0x000000050700720c */ /* 0x080fe40003f66270 */
[-C--:B------:R-:W-:Y:S02]  /*11cd0*/  ISETP.GE.AND P4, PT, R6, R5.reuse, PT ;  /* 0x000000050600720c */ /* 0x080fe40003f86270 */
[----:B---3--:R-:W-:Y:S01]  /*11ce0*/  ISETP.GE.AND P5, PT, R4, R5, PT ;  /* 0x000000050400720c */ /* 0x008fe20003fa6270 */
        /* <DEDUP_REMOVED lines=119> */
.L_x_2798:
[----:B------:R-:W-:Y:S05]  /*12460*/  BSYNC B1 ;  /* 0x0000000000017941 */ /* 0x000fea0003800000 */
.L_x_2797:
        /* <DEDUP_REMOVED lines=125> */
.L_x_2800:
[----:B------:R-:W-:Y:S05]  /*12c40*/  BSYNC B1 ;  /* 0x0000000000017941 */ /* 0x000fea0003800000 */
.L_x_2799:
        /* <DEDUP_REMOVED lines=120> */
.L_x_2802:
[----:B------:R-:W-:Y:S05]  /*133d0*/  BSYNC B1 ;  /* 0x0000000000017941 */ /* 0x000fea0003800000 */
.L_x_2801:
        /* <DEDUP_REMOVED lines=124> */
.L_x_2804:
[----:B------:R-:W-:Y:S05]  /*13ba0*/  BSYNC B1 ;  /* 0x0000000000017941 */ /* 0x000fea0003800000 */
.L_x_2803:
        /* <DEDUP_REMOVED lines=120> */
.L_x_2806:
[----:B------:R-:W-:Y:S05]  /*14330*/  BSYNC B1 ;  /* 0x0000000000017941 */ /* 0x000fea0003800000 */
.L_x_2805:
        /* <DEDUP_REMOVED lines=124> */
.L_x_2790:
        /* <DEDUP_REMOVED lines=13> */
[----:B-1----:R-:W-:-:S04]  /*14bd0*/  @P0 SHF.R.U32.HI R3, RZ, R5, R0 ;  /* 0x00000005ff030219 */ /* 0x002fc80000011600 */
        /* <DEDUP_REMOVED lines=18> */
.L_x_3064:
[----:B------:R-:W5:Y:S01]  /*14d00*/  LDL R0, [R1+0x48] ;  /* 0x0000480001007983 */ /* 0x000f620000100800 */
        /* <DEDUP_REMOVED lines=12> */
[----:B-----5:R-:W-:Y:S01]  /*14dd0*/  IMAD R41, R0, R10, RZ ;  /* 0x0000000a00297224 */ /* 0x020fe200078e02ff */
[----:B------:R-:W-:-:S04]  /*14de0*/  CS2R R10, SRZ ;  /* 0x00000000000a7805 */ /* 0x000fc8000001ff00 */
[----:B------:R-:W-:-:S13]  /*14df0*/  ISETP.GE.AND P0, PT, R20, R41, PT ;  /* 0x000000291400720c */ /* 0x000fda0003f06270 */
[----:B------:R-:W-:Y:S05]  /*14e00*/  @P0 BRA `(.L_x_2809) ;  /* 0x0000000000980947 */ /* 0x000fea0003800000 */
[----:B------:R-:W-:Y:S01]  /*14e10*/  ULDC UR4, c[0x0][0x3f4] ;  /* 0x0000fd0000047ab9 */ /* 0x000fe20000000800 */
[----:B------:R-:W-:Y:S02]  /*14e20*/  CS2R R28, SRZ ;  /* 0x00000000001c7805 */ /* 0x000fe4000001ff00 */
[----:B------:R-:W-:Y:S02]  /*14e30*/  ISETP.GE.AND P1, PT, R224, UR4, PT ;  /* 0x00000004e0007c0c */ /* 0x000fe4000bf26270 */
[----:B------:R-:W-:Y:S02]  /*14e40*/  CS2R R30, SRZ ;  /* 0x00000000001e7805 */ /* 0x000fe4000001ff00 */
[----:B------:R-:W-:Y:S02]  /*14e50*/  ISETP.GE.AND P2, PT, R16, UR4, PT ;  /* 0x0000000410007c0c */ /* 0x000fe4000bf46270 */
[----:B------:R-:W-:Y:S02]  /*14e60*/  CS2R R8, SRZ ;  /* 0x0000000000087805 */ /* 0x000fe4000001ff00 */
[----:B------:R-:W-:-:S02]  /*14e70*/  ISETP.GE.AND P0, PT, R225, UR4, PT ;  /* 0x00000004e1007c0c */ /* 0x000fc4000bf06270 */
[----:B------:R-:W-:Y:S02]  /*14e80*/  CS2R R10, SRZ ;  /* 0x00000000000a7805 */ /* 0x000fe4000001ff00 */
[----:B------:R-:W-:Y:S02]  /*14e90*/  CS2R R32, SRZ ;  /* 0x0000000000207805 */ /* 0x000fe4000001ff00 */
[----:B------:R-:W-:Y:S01]  /*14ea0*/  CS2R R34, SRZ ;  /* 0x0000000000227805 */ /* 0x000fe2000001ff00 */
[----:B------:R-:W-:Y:S02]  /*14eb0*/  @!P1 IMAD.SHL.U32 R48, R228, 0x10, RZ ;  /* 0x00000010e4309824 */ /* 0x000fe400078e00ff */
[----:B--2---:R-:W-:-:S04]  /*14ec0*/  @!P2 IADD3 R42, P3, R16, R5, RZ ;  /* 0x00000005102aa210 */ /* 0x004fc80007f7e0ff */
[----:B------:R-:W-:Y:S02]  /*14ed0*/  @!P0 SHF.L.U32 R50, R229, 0x4, RZ ;  /* 0x00000004e5328819 */ /* 0x000fe400000006ff */
[----:B------:R-:W-:Y:S01]  /*14ee0*/  @!P1 SHF.R.S32.HI R0, RZ, 0x1f, R48 ;  /* 0x0000001fff009819 */ /* 0x000fe20000011430 */
[C---:B-1----:R-:W-:Y:S01]  /*14ef0*/  @!P2 IMAD.X R43, R3.reuse, 0x1, R17, P3 ;  /* 0x00000001032ba824 */ /* 0x042fe200018e0611 */
[C---:B------:R-:W-:Y:S02]  /*14f00*/  @!P1 IADD3 R46, P5, R48.reuse, R5, RZ ;  /* 0x00000005302e9210 */ /* 0x040fe40007fbe0ff */
[----:B----4-:R-:W-:Y:S02]  /*14f10*/  @!P1 IADD3 R48, P4, R48, R21, RZ ;  /* 0x0000001530309210 */ /* 0x010fe40007f9e0ff */
[----:B------:R-:W-:Y:S01]  /*14f20*/  @!P0 IADD3 R20, P3, R50, R5, RZ ;  /* 0x0000000532148210 */ /* 0x000fe20007f7e0ff */
[----:B------:R-:W-:Y:S01]  /*14f30*/  @!P1 IMAD.X R47, R3, 0x1, R0, P5 ;  /* 0x00000001032f9824 */ /* 0x000fe200028e0600 */
[----:B------:R-:W-:Y:S01]  /*14f40*/  @!P0 SHF.R.S32.HI R6, RZ, 0x1f, R50 ;  /* 0x0000001fff068819 */ /* 0x000fe20000011432 */
[----:B---3--:R-:W-:Y:S01]  /*14f50*/  @!P1 IMAD.X R49, R7, 0x1, R0, P4 ;  /* 0x0000000107319824 */ /* 0x008fe200020e0600 */
[----:B------:R-:W-:-:S02]  /*14f60*/  @!P2 IADD3 R4, P4, R16, R21, RZ ;  /* 0x000000151004a210 */ /* 0x000fc40007f9e0ff */
[----:B------:R-:W-:Y:S02]  /*14f70*/  CS2R R12, SRZ ;  /* 0x00000000000c7805 */ /* 0x000fe4000001ff00 */
[----:B------:R-:W-:Y:S02]  /*14f80*/  @!P0 IADD3 R50, P5, R50, R21, RZ ;  /* 0x0000001532328210 */ /* 0x000fe40007fbe0ff */
[----:B------:R-:W-:Y:S02]  /*14f90*/  CS2R R14, SRZ ;  /* 0x00000000000e7805 */ /* 0x000fe4000001ff00 */
[----:B------:R-:W-:Y:S02]  /*14fa0*/  CS2R R36, SRZ ;  /* 0x0000000000247805 */ /* 0x000fe4000001ff00 */
[----:B------:R-:W-:Y:S02]  /*14fb0*/  CS2R R38, SRZ ;  /* 0x0000000000267805 */ /* 0x000fe4000001ff00 */
[----:B------:R-:W-:-:S02]  /*14fc0*/  CS2R R24, SRZ ;  /* 0x0000000000187805 */ /* 0x000fc4000001ff00 */
[----:B------:R-:W-:Y:S01]  /*14fd0*/  CS2R R26, SRZ ;  /* 0x00000000001a7805 */ /* 0x000fe2000001ff00 */
[----:B------:R-:W-:Y:S01]  /*14fe0*/  @!P0 IMAD.X R21, R3, 0x1, R6, P3 ;  /* 0x0000000103158824 */ /* 0x000fe200018e0606 */
[C---:B------:R-:W-:Y:S01]  /*14ff0*/  @!P0 IADD3.X R51, R7.reuse, R6, RZ, P5, !PT ;  /* 0x0000000607338210 */ /* 0x040fe20002ffe4ff */
[----:B------:R-:W-:Y:S01]  /*15000*/  @!P2 IMAD.X R5, R7, 0x1, R17, P4 ;  /* 0x000000010705a824 */ /* 0x000fe200020e0611 */
[----:B------:R0:W5:Y:S04]  /*15010*/  @!P2 LD.E.128 R28, desc[UR54][R42.64] ;  /* 0x000000362a1ca980 */ /* 0x000168000c101d00 */
[----:B------:R0:W5:Y:S04]  /*15020*/  @!P2 LD.E.128 R8, desc[UR54][R4.64] ;  /* 0x000000360408a980 */ /* 0x000168000c101d00 */
[----:B------:R0:W5:Y:S04]  /*15030*/  @!P1 LD.E.128 R32, desc[UR54][R46.64] ;  /* 0x000000362e209980 */ /* 0x000168000c101d00 */
[----:B------:R0:W5:Y:S04]  /*15040*/  @!P1 LD.E.128 R12, desc[UR54][R48.64] ;  /* 0x00000036300c9980 */ /* 0x000168000c101d00 */
[----:B------:R0:W5:Y:S04]  /*15050*/  @!P0 LD.E.128 R36, desc[UR54][R20.64] ;  /* 0x0000003614248980 */ /* 0x000168000c101d00 */
[----:B------:R0:W5:Y:S02]  /*15060*/  @!P0 LD.E.128 R24, desc[UR54][R50.64] ;  /* 0x0000003632188980 */ /* 0x000164000c101d00 */
.L_x_2809:
[----:B------:R-:W-:Y:S05]  /*15070*/  BSYNC B1 ;  /* 0x0000000000017941 */ /* 0x000fea0003800000 */
.L_x_2808:
[----:B------:R-:W3:Y:S01]  /*15080*/  LDL R0, [R1+0x40] ;  /* 0x0000400001007983 */ /* 0x000ee20000100800 */
[----:B------:R-:W-:Y:S01]  /*15090*/  ULEA.HI UR4, UR37, UR37, URZ, 0x1 ;  /* 0x0000002525047291 */ /* 0x000fe2000f8f083f */
[----:B------:R-:W-:Y:S01]  /*150a0*/  BSSY B1, `(.L_x_2810) ;  /* 0x000000e000017945 */ /* 0x000fe20003800000 */
[----:B0-----:R-:W2:Y:S02]  /*150b0*/  S2R R4, SR_TID.X ;  /* 0x0000000000047919 */ /* 0x001ea40000002100 */
[----:B------:R-:W-:-:S04]  /*150c0*/  ULOP3.LUT UR4, UR4, 0xfffffffe, URZ, 0xc0, !UPT ;  /* 0xfffffffe04047892 */ /* 0x000fc8000f8ec03f */
[----:B------:R-:W-:-:S06]  /*150d0*/  UIADD3 UR4, UR37, -UR4, URZ ;  /* 0x8000000425047290 */ /* 0x000fcc000fffe03f */
[----:B-1----:R-:W-:-:S05]  /*150e0*/  IMAD.U32 R3, RZ, RZ, UR4 ;  /* 0x00000004ff037e24 */ /* 0x002fca000f8e00ff */
[----:B------:R-:W-:-:S04]  /*150f0*/  SHF.L.U32 R3, R3, 0x1f, RZ ;  /* 0x0000001f03037819 */ /* 0x000fc800000006ff */
[----:B------:R-:W0:Y:S01]  /*15100*/  SYNCS.PHASECHK.TRANS64.TRYWAIT P0, [R18+URZ+0x33400], R3 ;  /* 0x03340003120075a7 */ /* 0x000e22000800017f */
[C---:B--2---:R-:W-:Y:S02]  /*15110*/  VIADD R5, R4.reuse, 0xffffff80 ;  /* 0xffffff8004057836 */ /* 0x044fe40000000000 */
[----:B------:R-:W-:-:S05]  /*15120*/  VIADD R4, R4, 0xffffff80 ;  /* 0xffffff8004047836 */ /* 0x000fca0000000000 */
[----:B------:R-:W-:-:S04]  /*15130*/  LEA.HI R4, R4, R5, RZ, 0x1 ;  /* 0x0000000504047211 */ /* 0x000fc800078f08ff */
[----:B------:R-:W-:Y:S02]  /*15140*/  SHF.R.S32.HI R4, RZ, 0x1, R4 ;  /* 0x00000001ff047819 */ /* 0x000fe40000011404 */
[----:B---3--:R-:W-:-:S04]  /*15150*/  VIADDMNMX R0, R41, -R0, 0x80, PT ;  /* 0x0000008029007446 */ /* 0x008fc80003800900 */
[----:B------:R-:W-:Y:S01]  /*15160*/  ISETP.GE.AND P1, PT, R4, R0, PT ;  /* 0x000000000400720c */ /* 0x000fe20003f26270 */
[----:B0-----:R-:W-:-:S12]  /*15170*/  @!P0 BRA `(.L_x_2811) ;  /* 0x000001cc00d08947 */ /* 0x001fd80003800000 */
.L_x_3065:
[----:B------:R-:W-:Y:S05]  /*15180*/  BSYNC B1 ;  /* 0x0000000000017941 */ /* 0x000fea0003800000 */
.L_x_2810:
[----:B------:R-:W-:Y:S05]  /*15190*/  @P1 BRA `(.L_x_2796) ;  /* 0x0000002c00f81947 */ /* 0x000fea0003800000 */
[----:B------:R1:W5:Y:S01]  /*151a0*/  LDL R69, [R1+0x2c] ;  /* 0x00002c0001457983 */ /* 0x0003620000100800 */
[----:B0-----:R-:W0:Y:S03]  /*151b0*/  LDC R3, c[0x0][0x3f4] ;  /* 0x0000fd00ff037b82 */ /* 0x001e260000000800 */
[----:B------:R1:W5:Y:S04]  /*151c0*/  LDL R68, [R1+0x30] ;  /* 0x0000300001447983 */ /* 0x0003680000100800 */
[----:B------:R1:W5:Y:S01]  /*151d0*/  LDL R67, [R1+0x34] ;  /* 0x0000340001437983 */ /* 0x0003620000100800 */
[----:B------:R-:W-:Y:S01]  /*151e0*/  BSSY B1, `(.L_x_2812) ;  /* 0x00000ff000017945 */ /* 0x000fe20003800000 */
[----:B0-----:R-:W-:-:S02]  /*151f0*/  ISETP.GE.AND P0, PT, R16, R3, PT ;  /* 0x000000031000720c */ /* 0x001fc40003f06270 */
[-C--:B------:R-:W-:Y:S02]  /*15200*/  ISETP.GE.AND P1, PT, R224, R3.reuse, PT ;  /* 0x00000003e000720c */ /* 0x080fe40003f26270 */
[----:B------:R-:W-:-:S09]  /*15210*/  ISETP.GE.AND P2, PT, R225, R3, PT ;  /* 0x00000003e100720c */ /* 0x000fd20003f46270 */
[----:B-1----:R-:W-:Y:S05]  /*15220*/  @P0 BRA `(.L_x_2813) ;  /* 0x0000000c00e80947 */ /* 0x002fea0003800000 */
[----:B------:R-:W2:Y:S01]  /*15230*/  LDL R70, [R1+0x6c] ;  /* 0x00006c0001467983 */ /* 0x000ea20000100800 */
[----:B------:R-:W-:Y:S02]  /*15240*/  LEA.HI R0, R40, R40, RZ, 0x1 ;  /* 0x0000002828007211 */ /* 0x000fe400078f08ff */
[----:B-----5:R-:W-:Y:S02]  /*15250*/  LOP3.LUT R4, R28, 0xff, RZ, 0xc0, !PT ;  /* 0x000000ff1c047812 */ /* 0x020fe400078ec0ff */
[----:B------:R-:W-:Y:S02]  /*15260*/  LOP3.LUT R5, R0, 0xfffffffe, RZ, 0xc0, !PT ;  /* 0xfffffffe00057812 */ /* 0x000fe400078ec0ff */
[----:B------:R-:W-:Y:S02]  /*15270*/  SHF.R.U32.HI R0, RZ, 0x8, R28 ;  /* 0x00000008ff007819 */ /* 0x000fe4000001161c */
[----:B------:R-:W-:Y:S02]  /*15280*/  IADD3 R40, R40, -R5, RZ ;  /* 0x8000000528287210 */ /* 0x000fe40007ffe0ff */
[----:B------:R-:W-:-:S02]  /*15290*/  LOP3.LUT R5, R0, 0xff, RZ, 0xc0, !PT ;  /* 0x000000ff00057812 */ /* 0x000fc400078ec0ff */
[----:B------:R-:W-:Y:S02]  /*152a0*/  LEA.HI R0, R3, R40, RZ, 0x1c ;  /* 0x0000002803007211 */ /* 0x000fe400078fe0ff */
[----:B------:R-:W-:Y:S02]  /*152b0*/  PRMT R45, R5, 0x7604, R4 ;  /* 0x00007604052d7816 */ /* 0x000fe40000000004 */
[----:B------:R-:W-:Y:S02]  /*152c0*/  SHF.R.U32.HI R20, RZ, 0x8, R30 ;  /* 0x00000008ff147819 */ /* 0x000fe4000001161e */
[----:B------:R-:W-:Y:S02]  /*152d0*/  SHF.R.S32.HI R5, RZ, 0x1f, R0 ;  /* 0x0000001fff057819 */ /* 0x000fe40000011400 */
[----:B----4-:R-:W-:Y:S02]  /*152e0*/  LOP3.LUT R21, R30, 0xff, RZ, 0xc0, !PT ;  /* 0x000000ff1e157812 */ /* 0x010fe400078ec0ff */
[----:B------:R-:W-:-:S02]  /*152f0*/  LOP3.LUT R40, R20, 0xff, RZ, 0xc0, !PT ;  /* 0x000000ff14287812 */ /* 0x000fc400078ec0ff */
[----:B------:R-:W-:Y:S01]  /*15300*/  LEA.HI R5, R5, R0, RZ, 0x2 ;  /* 0x0000000005057211 */ /* 0x000fe200078f10ff */
[----:B------:R-:W-:Y:S01]  /*15310*/  IMAD.SHL.U32 R0, R0, 0x10, RZ ;  /* 0x0000001000007824 */ /* 0x000fe200078e00ff */
[----:B------:R-:W-:Y:S02]  /*15320*/  SHF.R.U32.HI R7, RZ, 0x8, R29 ;  /* 0x00000008ff077819 */ /* 0x000fe4000001161d */
[----:B------:R-:W-:Y:S01]  /*15330*/  PRMT R47, R40, 0x7604, R21 ;  /* 0x00007604282f7816 */ /* 0x000fe20000000015 */
[----:B------:R-:W-:Y:S01]  /*15340*/  IMAD.SHL.U32 R5, R5, 0x800, RZ ;  /* 0x0000080005057824 */ /* 0x000fe200078e00ff */
[----:B------:R-:W-:Y:S02]  /*15350*/  SHF.R.U32.HI R21, RZ, 0x8, R8 ;  /* 0x00000008ff157819 */ /* 0x000fe40000011608 */
[----:B------:R-:W-:Y:S02]  /*15360*/  LOP3.LUT R0, R69, 0x30, R0, 0xf8, !PT ;  /* 0x0000003045007812 */ /* 0x000fe400078ef800 */
[----:B------:R-:W-:-:S02]  /*15370*/  LOP3.LUT R6, R29, 0xff, RZ, 0xc0, !PT ;  /* 0x000000ff1d067812 */ /* 0x000fc400078ec0ff */
[----:B------:R-:W-:Y:S02]  /*15380*/  LOP3.LUT R7, R7, 0xff, RZ, 0xc0, !PT ;  /* 0x000000ff07077812 */ /* 0x000fe400078ec0ff */
[----:B------:R-:W-:Y:S02]  /*15390*/  LOP3.LUT R41, R21, 0xff, RZ, 0xc0, !PT ;  /* 0x000000ff15297812 */ /* 0x000fe400078ec0ff */
[----:B------:R-:W-:Y:S02]  /*153a0*/  LOP3.LUT R21, R0, R68, RZ, 0x3c, !PT ;  /* 0x0000004400157212 */ /* 0x000fe400078e3cff */
[----:B------:R-:W-:Y:S02]  /*153b0*/  PRMT R20, R7, 0x7604, R6 ;  /* 0x0000760407147816 */ /* 0x000fe40000000006 */
[----:B------:R-:W-:Y:S02]  /*153c0*/  LOP3.LUT R0, R5, 0xffffe000, RZ, 0xc0, !PT ;  /* 0xffffe00005007812 */ /* 0x000fe400078ec0ff */
[----:B------:R-:W-:-:S02]  /*153d0*/  SHF.R.U32.HI R7, RZ, 0x8, R31 ;  /* 0x00000008ff077819 */ /* 0x000fc4000001161f */
[----:B------:R-:W-:Y:S02]  /*153e0*/  IADD3 R21, R21, R67, R0 ;  /* 0x0000004315157210 */ /* 0x000fe40007ffe000 */
[----:B------:R-:W-:Y:S02]  /*153f0*/  LOP3.LUT R4, R31, 0xff, RZ, 0xc0, !PT ;  /* 0x000000ff1f047812 */ /* 0x000fe400078ec0ff */
[----:B------:R-:W-:Y:S01]  /*15400*/  LOP3.LUT R6, R8, 0xff, RZ, 0xc0, !PT ;  /* 0x000000ff08067812 */ /* 0x000fe200078ec0ff */
[----:B------:R-:W-:Y:S01]  /*15410*/  IMAD.IADD R0, R18, 0x1, R21 ;  /* 0x0000000112007824 */ /* 0x000fe200078e0215 */
[----:B------:R-:W-:Y:S02]  /*15420*/  LOP3.LUT R7, R7, 0xff, RZ, 0xc0, !PT ;  /* 0x000000ff07077812 */ /* 0x000fe400078ec0ff */
[----:B------:R-:W-:Y:S02]  /*15430*/  SHF.R.U32.HI R40, RZ, 0x8, R9 ;  /* 0x00000008ff287819 */ /* 0x000fe40000011609 */
[----:B------:R-:W-:-:S02]  /*15440*/  PRMT R46, R7, 0x7604, R4 ;  /* 0x00007604072e7816 */ /* 0x000fc40000000004 */
[----:B------:R-:W-:Y:S02]  /*15450*/  PRMT R53, R41, 0x7604, R6 ;  /* 0x0000760429357816 */ /* 0x000fe40000000006 */
[----:B------:R-:W-:Y:S02]  /*15460*/  LOP3.LUT R21, R40, 0xff, RZ, 0xc0, !PT ;  /* 0x000000ff28157812 */ /* 0x000fe400078ec0ff */
[----:B------:R-:W0:Y:S01]  /*15470*/  LDS.128 R40, [R0+0x1e200] ;  /* 0x01e2000000287984 */ /* 0x000e220000000c00 */
[----:B------:R-:W-:Y:S02]  /*15480*/  LOP3.LUT R48, R9, 0xff, RZ, 0xc0, !PT ;  /* 0x000000ff09307812 */ /* 0x000fe400078ec0ff */
[----:B------:R-:W-:Y:S02]  /*15490*/  SHF.R.U32.HI R50, RZ, 0x8, R10 ;  /* 0x00000008ff327819 */ /* 0x000fe4000001160a */
[----:B------:R-:W-:Y:S02]  /*154a0*/  PRMT R48, R21, 0x7604, R48 ;  /* 0x0000760415307816 */ /* 0x000fe40000000030 */
[----:B------:R-:W-:-:S02]  /*154b0*/  LOP3.LUT R49, R10, 0xff, RZ, 0xc0, !PT ;  /* 0x000000ff0a317812 */ /* 0x000fc400078ec0ff */
[----:B------:R-:W-:Y:S02]  /*154c0*/  LOP3.LUT R50, R50, 0xff, RZ, 0xc0, !PT ;  /* 0x000000ff32327812 */ /* 0x000fe400078ec0ff */
[----:B------:R-:W-:Y:S02]  /*154d0*/  SHF.R.U32.HI R21, RZ, 0x10, R29 ;  /* 0x00000010ff157819 */ /* 0x000fe4000001161d */
[----:B------:R-:W-:Y:S02]  /*154e0*/  SHF.R.U32.HI R55, RZ, 0x10, R9 ;  /* 0x00000010ff377819 */ /* 0x000fe40000011609 */
[----:B------:R-:W-:Y:S01]  /*154f0*/  SHF.R.U32.HI R52, RZ, 0x8, R11 ;  /* 0x00000008ff347819 */ /* 0x000fe2000001160b */
[----:B------:R-:W-:Y:S01]  /*15500*/  IMAD.U32 R21, R21, 0x10000, RZ ;  /* 0x0001000015157824 */ /* 0x000fe200078e00ff */
[----:B------:R-:W-:Y:S01]  /*15510*/  PRMT R57, R50, 0x7604, R49 ;  /* 0x0000760432397816 */ /* 0x000fe20000000031 */
[----:B------:R-:W-:Y:S01]  /*15520*/  IMAD.U32 R55, R55, 0x10000, RZ ;  /* 0x0001000037377824 */ /* 0x000fe200078e00ff */
[----:B------:R-:W-:-:S02]  /*15530*/  SHF.R.U32.HI R49, RZ, 0x10, R31 ;  /* 0x00000010ff317819 */ /* 0x000fc4000001161f */
[----:B------:R-:W-:Y:S02]  /*15540*/  SHF.R.U32.HI R59, RZ, 0x10, R11 ;  /* 0x00000010ff3b7819 */ /* 0x000fe4000001160b */
[----:B------:R-:W-:Y:S02]  /*15550*/  LOP3.LUT R51, R11, 0xff, RZ, 0xc0, !PT ;  /* 0x000000ff0b337812 */ /* 0x000fe400078ec0ff */
[----:B------:R-:W-:Y:S01]  /*15560*/  LOP3.LUT R52, R52, 0xff, RZ, 0xc0, !PT ;  /* 0x000000ff34347812 */ /* 0x000fe200078ec0ff */
[----:B------:R-:W-:Y:S01]  /*15570*/  IMAD.U32 R59, R59, 0x10000, RZ ;  /* 0x000100003b3b7824 */ /* 0x000fe200078e00ff */
[----:B------:R-:W-:Y:S02]  /*15580*/  SHF.L.U32 R49, R49, 0x10, RZ ;  /* 0x0000001031317819 */ /* 0x000fe400000006ff */
[----:B------:R-:W-:Y:S02]  /*15590*/  LOP3.LUT R21, R20, 0xff0000, R21, 0xf8, !PT ;  /* 0x00ff000014157812 */ /* 0x000fe400078ef815 */
[----:B------:R-:W-:-:S02]  /*155a0*/  LOP3.LUT R45, R45, 0xff0000, R28, 0xf8, !PT ;  /* 0x00ff00002d2d7812 */ /* 0x000fc400078ef81c */
[----:B------:R-:W-:Y:S02]  /*155b0*/  LOP3.LUT R55, R48, 0xff0000, R55, 0xf8, !PT ;  /* 0x00ff000030377812 */ /* 0x000fe400078ef837 */
[----:B------:R-:W-:Y:S02]  /*155c0*/  LOP3.LUT R53, R53, 0xff0000, R8, 0xf8, !PT ;  /* 0x00ff000035357812 */ /* 0x000fe400078ef808 */
[----:B------:R-:W-:Y:S02]  /*155d0*/  PRMT R52, R52, 0x7604, R51 ;  /* 0x0000760434347816 */ /* 0x000fe40000000033 */
[----:B------:R-:W-:Y:S02]  /*155e0*/  LOP3.LUT R51, R46, 0xff0000, R49, 0xf8, !PT ;  /* 0x00ff00002e337812 */ /* 0x000fe400078ef831 */
[----:B------:R-:W-:Y:S02]  /*155f0*/  LOP3.LUT R48, R45, 0xff000000, R28, 0xf8, !PT ;  /* 0xff0000002d307812 */ /* 0x000fe400078ef81c */
[----:B------:R-:W-:-:S02]  /*15600*/  LOP3.LUT R49, R21, 0xff000000, R29, 0xf8, !PT ;  /* 0xff00000015317812 */ /* 0x000fc400078ef81d */
[----:B------:R-:W-:Y:S02]  /*15610*/  LOP3.LUT R55, R55, 0xff000000, R9, 0xf8, !PT ;  /* 0xff00000037377812 */ /* 0x000fe400078ef809 */
[----:B------:R-:W-:Y:S02]  /*15620*/  LOP3.LUT R53, R53, 0xff000000, R8, 0xf8, !PT ;  /* 0xff00000035357812 */ /* 0x000fe400078ef808 */
[----:B------:R-:W-:Y:S02]  /*15630*/  LOP3.LUT R59, R52, 0xff0000, R59, 0xf8, !PT ;  /* 0x00ff0000343b7812 */ /* 0x000fe400078ef83b */
[----:B------:R-:W-:Y:S02]  /*15640*/  LOP3.LUT R57, R57, 0xff0000, R10, 0xf8, !PT ;  /* 0x00ff000039397812 */ /* 0x000fe400078ef80a */
[----:B------:R-:W-:Y:S02]  /*15650*/  LOP3.LUT R52, R51, 0xff000000, R31, 0xf8, !PT ;  /* 0xff00000033347812 */ /* 0x000fe400078ef81f */
[----:B------:R-:W-:-:S02]  /*15660*/  F2FP.F16.E4M3.UNPACK_B R51, R55 ;  /* 0x00000037ff33723e */ /* 0x000fc400020006ff */
[----:B------:R-:W-:Y:S02]  /*15670*/  F2FP.F16.E4M3.UNPACK_B R31, R49 ;  /* 0x00000031ff1f723e */ /* 0x000fe400020006ff */
[----:B------:R-:W-:Y:S01]  /*15680*/  LOP3.LUT R56, R57, 0xff000000, R10, 0xf8, !PT ;  /* 0xff00000039387812 */ /* 0x000fe200078ef80a */
[----:B------:R-:W-:Y:S01]  /*15690*/  HADD2.F32 R54, -RZ, R51.H0_H0 ;  /* 0x20000033ff367230 */ /* 0x000fe20000004100 */
[----:B------:R-:W-:Y:S01]  /*156a0*/  LOP3.LUT R59, R59, 0xff000000, R11, 0xf8, !PT ;  /* 0xff0000003b3b7812 */ /* 0x000fe200078ef80b */
[----:B------:R-:W-:Y:S01]  /*156b0*/  HADD2.F32 R50, -RZ, R31.H0_H0 ;  /* 0x2000001fff327230 */ /* 0x000fe20000004100 */
[--C-:B------:R-:W-:Y:S02]  /*156c0*/  LOP3.LUT R47, R47, 0xff0000, R30.reuse, 0xf8, !PT ;  /* 0x00ff00002f2f7812 */ /* 0x100fe400078ef81e */
[----:B------:R-:W-:Y:S02]  /*156d0*/  F2FP.F16.E4M3.UNPACK_B R55, R55.H1 ;  /* 0x00000037ff37723e */ /* 0x000fe400030006ff */
[----:B------:R-:W-:-:S02]  /*156e0*/  LOP3.LUT R20, R47, 0xff000000, R30, 0xf8, !PT ;  /* 0xff0000002f147812 */ /* 0x000fc400078ef81e */
[-C--:B0-----:R-:W-:Y:S02]  /*156f0*/  F2FP.F16.E4M3.UNPACK_B R46, R43.reuse ;  /* 0x0000002bff2e723e */ /* 0x081fe400020006ff */
[----:B------:R-:W-:Y:S02]  /*15700*/  F2FP.F16.E4M3.UNPACK_B R47, R43.H1 ;  /* 0x0000002bff2f723e */ /* 0x000fe400030006ff */
[-C--:B------:R-:W-:Y:S02]  /*15710*/  F2FP.F16.E4M3.UNPACK_B R43, R42.reuse ;  /* 0x0000002aff2b723e */ /* 0x080fe400020006ff */
[----:B------:R-:W-:Y:S02]  /*15720*/  F2FP.F16.E4M3.UNPACK_B R45, R42.H1 ;  /* 0x0000002aff2d723e */ /* 0x000fe400030006ff */
[----:B------:R-:W-:Y:S02]  /*15730*/  F2FP.F16.E4M3.UNPACK_B R49, R49.H1 ;  /* 0x00000031ff31723e */ /* 0x000fe400030006ff */
[----:B------:R-:W-:-:S02]  /*15740*/  F2FP.F16.E4M3.UNPACK_B R30, R40 ;  /* 0x00000028ff1e723e */ /* 0x000fc400020006ff */
[----:B------:R-:W-:Y:S01]  /*15750*/  F2FP.F16.E4M3.UNPACK_B R40, R40.H1 ;  /* 0x00000028ff28723e */ /* 0x000fe200030006ff */
[----:B--2---:R-:W0:Y:S02]  /*15760*/  LDS.128 R4, [R70+0x1e200] ;  /* 0x01e2000046047984 */ /* 0x004e240000000c00 */
[-C--:B0-----:R-:W-:Y:S02]  /*15770*/  F2FP.F16.E4M3.UNPACK_B R28, R7.reuse ;  /* 0x00000007ff1c723e */ /* 0x081fe400020006ff */
[----:B------:R-:W-:Y:S02]  /*15780*/  F2FP.F16.E4M3.UNPACK_B R29, R7.H1 ;  /* 0x00000007ff1d723e */ /* 0x000fe400030006ff */
[-C--:B------:R-:W-:Y:S02]  /*15790*/  F2FP.F16.E4M3.UNPACK_B R7, R4.reuse ;  /* 0x00000004ff07723e */ /* 0x080fe400020006ff */
[----:B------:R-:W-:Y:S02]  /*157a0*/  F2FP.F16.E4M3.UNPACK_B R8, R4.H1 ;  /* 0x00000004ff08723e */ /* 0x000fe400030006ff */
[----:B------:R-:W-:-:S02]  /*157b0*/  F2FP.F16.E4M3.UNPACK_B R4, R6 ;  /* 0x00000006ff04723e */ /* 0x000fc400020006ff */
[----:B------:R-:W-:Y:S02]  /*157c0*/  F2FP.F16.E4M3.UNPACK_B R21, R6.H1 ;  /* 0x00000006ff15723e */ /* 0x000fe400030006ff */
[----:B------:R-:W-:Y:S02]  /*157d0*/  F2FP.F16.E4M3.UNPACK_B R6, R41 ;  /* 0x00000029ff06723e */ /* 0x000fe400020006ff */
[-C--:B------:R-:W-:Y:S02]  /*157e0*/  F2FP.F16.E4M3.UNPACK_B R10, R5.reuse ;  /* 0x00000005ff0a723e */ /* 0x080fe400020006ff */
[----:B------:R-:W-:Y:S01]  /*157f0*/  F2FP.F16.E4M3.UNPACK_B R11, R5.H1 ;  /* 0x00000005ff0b723e */ /* 0x000fe200030006ff */
[----:B------:R-:W-:Y:S01]  /*15800*/  HADD2.F32 R5, -RZ, R6.H0_H0 ;  /* 0x20000006ff057230 */ /* 0x000fe20000004100 */
[----:B------:R-:W-:Y:S01]  /*15810*/  F2FP.F16.E4M3.UNPACK_B R41, R41.H1 ;  /* 0x00000029ff29723e */ /* 0x000fe200030006ff */
[--C-:B------:R-:W-:Y:S02]  /*15820*/  HADD2.F32 R9, -RZ, R10.reuse.H0_H0 ;  /* 0x2000000aff097230 */ /* 0x100fe40000004100 */
[----:B------:R-:W-:-:S02]  /*15830*/  HADD2.F32 R10, -RZ, R10.H1_H1 ;  /* 0x3000000aff0a7230 */ /* 0x000fc40000004100 */
[C---:B------:R-:W-:Y:S01]  /*15840*/  FMUL.FTZ R58, R5.reuse, R54 ;  /* 0x00000036053a7220 */ /* 0x040fe20000410000 */
[-C--:B------:R-:W-:Y:S01]  /*15850*/  FMUL.FTZ R57, R5, R50.reuse ;  /* 0x0000003205397220 */ /* 0x080fe20000410000 */
[----:B------:R-:W-:Y:S02]  /*15860*/  HADD2.F32 R42, -RZ, R41.H0_H0 ;  /* 0x20000029ff2a7230 */ /* 0x000fe40000004100 */
[C---:B------:R-:W-:Y:S01]  /*15870*/  FFMA.FTZ R5, R9.reuse, R50, -R58 ;  /* 0x0000003209057223 */ /* 0x040fe2000001083a */
[----:B------:R-:W-:Y:S01]  /*15880*/  FFMA.FTZ R9, R9, R54, R57 ;  /* 0x0000003609097223 */ /* 0x000fe20000010039 */
[----:B------:R-:W-:Y:S02]  /*15890*/  HADD2.F32 R50, -RZ, R31.H1_H1 ;  /* 0x3000001fff327230 */ /* 0x000fe40000004100 */
[----:B------:R-:W-:Y:S02]  /*158a0*/  HADD2.F32 R54, -RZ, R51.H1_H1 ;  /* 0x30000033ff367230 */ /* 0x000fe40000004100 */
[----:B------:R-:W-:-:S02]  /*158b0*/  HADD2.F32 R31, -RZ, R6.H1_H1 ;  /* 0x30000006ff1f7230 */ /* 0x000fc40000004100 */
[----:B------:R-:W-:Y:S02]  /*158c0*/  HADD2.F32 R57, -RZ, R55.H0_H0 ;  /* 0x20000037ff397230 */ /* 0x000fe40000004100 */
[----:B------:R-:W-:Y:S02]  /*158d0*/  HADD2.F32 R51, -RZ, R49.H0_H0 ;  /* 0x20000031ff337230 */ /* 0x000fe40000004100 */
[C---:B------:R-:W-:Y:S01]  /*158e0*/  FMUL.FTZ R61, R31.reuse, R54 ;  /* 0x000000361f3d7220 */ /* 0x040fe20000410000 */
[----:B------:R-:W-:Y:S02]  /*158f0*/  HADD2.F32 R6, -RZ, R11.H0_H0 ;  /* 0x2000000bff067230 */ /* 0x000fe40000004100 */
[C---:B------:R-:W-:Y:S01]  /*15900*/  FMUL.FTZ R63, R42.reuse, R57 ;  /* 0x000000392a3f7220 */ /* 0x040fe20000410000 */
[-C--:B------:R-:W-:Y:S01]  /*15910*/  FMUL.FTZ R31, R31, R50.reuse ;  /* 0x000000321f1f7220 */ /* 0x080fe20000410000 */
[-C--:B------:R-:W-:Y:S01]  /*15920*/  FMUL.FTZ R42, R42, R51.reuse ;  /* 0x000000332a2a7220 */ /* 0x080fe20000410000 */
        /* <DEDUP_REMOVED lines=10> */
[----:B------:R-:W-:-:S02]  /*159d0*/  HADD2.F32 R41, -RZ, R41.H1_H1 ;  /* 0x30000029ff297230 */ /* 0x000fc40000004100 */
[----:B------:R-:W-:Y:S02]  /*159e0*/  HADD2.F32 R55, -RZ, R51.H0_H0 ;  /* 0x20000033ff377230 */ /* 0x000fe40000004100 */
[----:B------:R-:W-:Y:S02]  /*159f0*/  HADD2.F32 R10, -RZ, R46.H0_H0 ;  /* 0x2000002eff0a7230 */ /* 0x000fe40000004100 */
[C---:B------:R-:W-:Y:S01]  /*15a00*/  FMUL.FTZ R60, R41.reuse, R50 ;  /* 0x00000032293c7220 */ /* 0x040fe20000410000 */
[----:B------:R-:W-:Y:S02]  /*15a10*/  HADD2.F32 R49, -RZ, R31.H0_H0 ;  /* 0x2000001fff317230 */ /* 0x000fe40000004100 */
[----:B------:R-:W-:Y:S01]  /*15a20*/  FMUL.FTZ R41, R41, R42 ;  /* 0x0000002a29297220 */ /* 0x000fe20000410000 */
[----:B------:R-:W-:Y:S02]  /*15a30*/  HADD2.F32 R11, -RZ, R11.H1_H1 ;  /* 0x3000000bff0b7230 */ /* 0x000fe40000004100 */
[----:B------:R-:W-:Y:S01]  /*15a40*/  FMUL.FTZ R61, R10, R55 ;  /* 0x000000370a3d7220 */ /* 0x000fe20000410000 */
[----:B------:R-:W-:-:S02]  /*15a50*/  HADD2.F32 R6, -RZ, R28.H0_H0 ;  /* 0x2000001cff067230 */ /* 0x000fc40000004100 */
[-C--:B------:R-:W-:Y:S01]  /*15a60*/  FMUL.FTZ R10, R10, R49.reuse ;  /* 0x000000310a0a7220 */ /* 0x080fe20000410000 */
[----:B------:R-:W-:Y:S02]  /*15a70*/  HADD2.F32 R51, -RZ, R51.H1_H1 ;  /* 0x30000033ff337230 */ /* 0x000fe40000004100 */
[C---:B------:R-:W-:Y:S01]  /*15a80*/  FFMA.FTZ R50, R11.reuse, R50, R41 ;  /* 0x000000320b327223 */ /* 0x040fe20000010029 */
[----:B------:R-:W-:Y:S02]  /*15a90*/  HADD2.F32 R46, -RZ, R46.H1_H1 ;  /* 0x3000002eff2e7230 */ /* 0x000fe40000004100 */
[C---:B------:R-:W-:Y:S01]  /*15aa0*/  FFMA.FTZ R61, R6.reuse, R49, -R61 ;  /* 0x00000031063d7223 */ /* 0x040fe2000001083d */
[----:B------:R-:W-:Y:S02]  /*15ab0*/  HADD2.F32 R31, -RZ, R31.H1_H1 ;  /* 0x3000001fff1f7230 */ /* 0x000fe40000004100 */
[----:B------:R-:W-:Y:S01]  /*15ac0*/  FFMA.FTZ R55, R6, R55, R10 ;  /* 0x0000003706377223 */ /* 0x000fe2000001000a */
[----:B------:R-:W-:Y:S01]  /*15ad0*/  FFMA.FTZ R60, R11, R42, -R60 ;  /* 0x0000002a0b3c7223 */ /* 0x000fe2000001083c */
[----:B------:R-:W-:-:S02]  /*15ae0*/  HADD2.F32 R28, -RZ, R28.H1_H1 ;  /* 0x3000001cff1c7230 */ /* 0x000fc40000004100 */
[C---:B------:R-:W-:Y:S01]  /*15af0*/  FMUL.FTZ R49, R46.reuse, R51 ;  /* 0x000000332e317220 */ /* 0x040fe20000410000 */
[----:B------:R-:W-:Y:S02]  /*15b00*/  HADD2.F32 R41, -RZ, R59.H0_H0 ;  /* 0x2000003bff297230 */ /* 0x000fe40000004100 */
[-C--:B------:R-:W-:Y:S01]  /*15b10*/  FMUL.FTZ R46, R46, R31.reuse ;  /* 0x0000001f2e2e7220 */ /* 0x080fe20000410000 */
[----:B------:R-:W-:Y:S02]  /*15b20*/  HADD2.F32 R10, -RZ, R47.H0_H0 ;  /* 0x2000002fff0a7230 */ /* 0x000fe40000004100 */
[C---:B------:R-:W-:Y:S01]  /*15b30*/  FFMA.FTZ R62, R28.reuse, R31, -R49 ;  /* 0x0000001f1c3e7223 */ /* 0x040fe20000010831 */
[----:B------:R-:W-:Y:S02]  /*15b40*/  HADD2.F32 R11, -RZ, R52.H0_H0 ;  /* 0x20000034ff0b7230 */ /* 0x000fe40000004100 */
[----:B------:R-:W-:Y:S01]  /*15b50*/  FFMA.FTZ R64, R28, R51, R46 ;  /* 0x000000331c407223 */ /* 0x000fe2000001002e */
[----:B------:R-:W-:-:S02]  /*15b60*/  HADD2.F32 R6, -RZ, R29.H0_H0 ;  /* 0x2000001dff067230 */ /* 0x000fc40000004100 */
[C---:B------:R-:W-:Y:S01]  /*15b70*/  FMUL.FTZ R65, R10.reuse, R41 ;  /* 0x000000290a417220 */ /* 0x040fe20000410000 */
[----:B------:R-:W-:Y:S01]  /*15b80*/  F2FP.F16.E4M3.UNPACK_B R28, R53.H1 ;  /* 0x00000035ff1c723e */ /* 0x000fe200030006ff */
[-C--:B------:R-:W-:Y:S01]  /*15b90*/  FMUL.FTZ R10, R10, R11.reuse ;  /* 0x0000000b0a0a7220 */ /* 0x080fe20000410000 */
[----:B------:R-:W-:Y:S02]  /*15ba0*/  HADD2.F32 R52, -RZ, R52.H1_H1 ;  /* 0x30000034ff347230 */ /* 0x000fe40000004100 */
[C---:B------:R-:W-:Y:S01]  /*15bb0*/  FFMA.FTZ R65, R6.reuse, R11, -R65 ;  /* 0x0000000b06417223 */ /* 0x040fe20000010841 */
[----:B------:R-:W-:Y:S02]  /*15bc0*/  HADD2.F32 R42, -RZ, R59.H1_H1 ;  /* 0x3000003bff2a7230 */ /* 0x000fe40000004100 */
[----:B------:R-:W-:Y:S01]  /*15bd0*/  FFMA.FTZ R66, R6, R41, R10 ;  /* 0x0000002906427223 */ /* 0x000fe2000001000a */
[-C--:B------:R-:W-:Y:S01]  /*15be0*/  F2FP.F16.E4M3.UNPACK_B R11, R48.reuse.H1 ;  /* 0x00000030ff0b723e */ /* 0x080fe200030006ff */
[----:B------:R-:W-:Y:S01]  /*15bf0*/  HADD2.F32 R47, -RZ, R47.H1_H1 ;  /* 0x3000002fff2f7230 */ /* 0x000fe20000004100 */
[----:B------:R-:W-:Y:S01]  /*15c00*/  F2FP.F16.E4M3.UNPACK_B R53, R53 ;  /* 0x00000035ff35723e */ /* 0x000fe200020006ff */
[----:B------:R-:W-:Y:S01]  /*15c10*/  HADD2.F32 R41, -RZ, R28.H0_H0 ;  /* 0x2000001cff297230 */ /* 0x000fe20000004100 */
[----:B------:R-:W-:Y:S01]  /*15c20*/  F2FP.F16.E4M3.UNPACK_B R48, R48 ;  /* 0x00000030ff30723e */ /* 0x000fe200020006ff */
[----:B------:R-:W-:-:S02]  /*15c30*/  HADD2.F32 R10, -RZ, R40.H0_H0 ;  /* 0x20000028ff0a7230 */ /* 0x000fc40000004100 */
[C---:B------:R-:W-:Y:S01]  /*15c40*/  FMUL.FTZ R46, R47.reuse, R42 ;  /* 0x0000002a2f2e7220 */ /* 0x040fe20000410000 */
[----:B------:R-:W-:Y:S02]  /*15c50*/  HADD2.F32 R31, -RZ, R11.H0_H0 ;  /* 0x2000000bff1f7230 */ /* 0x000fe40000004100 */
[----:B------:R-:W-:Y:S01]  /*15c60*/  FMUL.FTZ R49, R47, R52 ;  /* 0x000000342f317220 */ /* 0x000fe20000410000 */
[----:B------:R-:W-:Y:S02]  /*15c70*/  HADD2.F32 R6, -RZ, R8.H0_H0 ;  /* 0x20000008ff067230 */ /* 0x000fe40000004100 */
[C---:B------:R-:W-:Y:S01]  /*15c80*/  FMUL.FTZ R47, R10.reuse, R41 ;  /* 0x000000290a2f7220 */ /* 0x040fe20000410000 */
[----:B------:R-:W-:Y:S02]  /*15c90*/  HADD2.F32 R29, -RZ, R29.H1_H1 ;  /* 0x3000001dff1d7230 */ /* 0x000fe40000004100 */
[----:B------:R-:W-:Y:S01]  /*15ca0*/  FMUL.FTZ R10, R10, R31 ;  /* 0x0000001f0a0a7220 */ /* 0x000fe20000410000 */
[----:B------:R-:W-:-:S02]  /*15cb0*/  HADD2.F32 R40, -RZ, R40.H1_H1 ;  /* 0x30000028ff287230 */ /* 0x000fc40000004100 */
[C---:B------:R-:W-:Y:S01]  /*15cc0*/  FFMA.FTZ R47, R6.reuse, R31, -R47 ;  /* 0x0000001f062f7223 */ /* 0x040fe2000001082f */
[----:B------:R-:W-:Y:S02]  /*15cd0*/  HADD2.F32 R31, -RZ, R28.H1_H1 ;  /* 0x3000001cff1f7230 */ /* 0x000fe40000004100 */
[C---:B------:R-:W-:Y:S01]  /*15ce0*/  FFMA.FTZ R59, R29.reuse, R42, R49 ;  /* 0x0000002a1d3b7223 */ /* 0x040fe20000010031 */
[----:B------:R-:W-:Y:S02]  /*15cf0*/  HADD2.F32 R11, -RZ, R11.H1_H1 ;  /* 0x3000000bff0b7230 */ /* 0x000fe40000004100 */
[----:B------:R-:W-:Y:S01]  /*15d00*/  FFMA.FTZ R42, R6, R41, R10 ;  /* 0x00000029062a7223 */ /* 0x000fe2000001000a */
[----:B------:R-:W-:Y:S02]  /*15d10*/  HADD2.F32 R8, -RZ, R8.H1_H1 ;  /* 0x30000008ff087230 */ /* 0x000fe40000004100 */
[C---:B------:R-:W-:Y:S01]  /*15d20*/  FMUL.FTZ R41, R40.reuse, R31 ;  /* 0x0000001f28297220 */ /* 0x040fe20000410000 */
[----:B------:R-:W-:Y:S01]  /*15d30*/  FFMA.FTZ R52, R29, R52, -R46 ;  /* 0x000000341d347223 */ /* 0x000fe2000001082e */
[----:B------:R-:W-:Y:S01]  /*15d40*/  FMUL.FTZ R6, R40, R11 ;  /* 0x0000000b28067220 */ /* 0x000fe20000410000 */
[----:B------:R-:W-:-:S02]  /*15d50*/  HADD2.F32 R29, -RZ, R53.H0_H0 ;  /* 0x20000035ff1d7230 */ /* 0x000fc40000004100 */
[C---:B------:R-:W-:Y:S01]  /*15d60*/  FFMA.FTZ R40, R8.reuse, R11, -R41 ;  /* 0x0000000b08287223 */ /* 0x040fe20000010829 */
[----:B------:R-:W-:Y:S02]  /*15d70*/  HADD2.F32 R10, -RZ, R30.H0_H0 ;  /* 0x2000001eff0a7230 */ /* 0x000fe40000004100 */
[----:B------:R-:W-:Y:S01]  /*15d80*/  FFMA.FTZ R49, R8, R31, R6 ;  /* 0x0000001f08317223 */ /* 0x000fe20000010006 */
[----:B------:R-:W-:Y:S01]  /*15d90*/  HADD2.F32 R11, -RZ, R48.H0_H0 ;  /* 0x20000030ff0b7230 */ /* 0x000fe20000004100 */
[----:B------:R-:W-:Y:S01]  /*15da0*/  F2FP.SATFINITE.E4M3.F32.PACK_AB_MERGE_C R60, R60, R63, RZ ;  /* 0x0000003f3c3c723e */ /* 0x000fe200048070ff */
        /* <DEDUP_REMOVED lines=21> */
[----:B------:R-:W-:Y:S01]  /*15f00*/  FMUL.FTZ R51, R8, R29 ;  /* 0x0000001d08337220 */ /* 0x000fe20000410000 */
[----:B------:R-:W-:Y:S01]  /*15f10*/  HADD2.F32 R6, -RZ, R21.H0_H0 ;  /* 0x20000015ff067230 */ /* 0x000fe20000004100 */
[----:B------:R-:W-:Y:S01]  /*15f20*/  F2FP.SATFINITE.E4M3.F32.PACK_AB_MERGE_C R50, R50, R57, RZ ;  /* 0x000000393232723e */ /* 0x000fe200048070ff */
[----:B------:R-:W-:Y:S02]  /*15f30*/  HADD2.F32 R28, -RZ, R11.H1_H1 ;  /* 0x3000000bff1c7230 */ /* 0x000fe40000004100 */
[----:B------:R-:W-:Y:S01]  /*15f40*/  FMUL.FTZ R11, R8, R7 ;  /* 0x00000007080b7220 */ /* 0x000fe20000410000 */
[----:B------:R-:W-:-:S02]  /*15f50*/  HADD2.F32 R45, -RZ, R45.H1_H1 ;  /* 0x3000002dff2d7230 */ /* 0x000fc40000004100 */
[----:B------:R-:W-:Y:S01]  /*15f60*/  FFMA.FTZ R51, R6, R7, -R51 ;  /* 0x0000000706337223 */ /* 0x000fe20000010833 */
[----:B------:R-:W-:Y:S01]  /*15f70*/  HADD2.F32 R21, -RZ, R21.H1_H1 ;  /* 0x30000015ff157230 */ /* 0x000fe20000004100 */
[----:B------:R-:W-:Y:S01]  /*15f80*/  F2FP.SATFINITE.E4M3.F32.PACK_AB_MERGE_C R5, R58, R5, R60 ;  /* 0x000000053a05723e */ /* 0x000fe2000480703c */
[C---:B------:R-:W-:Y:S01]  /*15f90*/  FMUL.FTZ R8, R45.reuse, R28 ;  /* 0x0000001c2d087220 */ /* 0x040fe20000410000 */
[-C--:B------:R-:W-:Y:S01]  /*15fa0*/  FMUL.FTZ R7, R45, R10.reuse ;  /* 0x0000000a2d077220 */ /* 0x080fe20000410000 */
[----:B------:R-:W-:Y:S01]  /*15fb0*/  FFMA.FTZ R45, R6, R29, R11 ;  /* 0x0000001d062d7223 */ /* 0x000fe2000001000b */
[----:B------:R-:W-:Y:S02]  /*15fc0*/  HADD2.F32 R6, -RZ, R4.H0_H0 ;  /* 0x20000004ff067230 */ /* 0x000fe40000004100 */
[C---:B------:R-:W-:Y:S01]  /*15fd0*/  FFMA.FTZ R46, R21.reuse, R10, -R8 ;  /* 0x0000000a152e7223 */ /* 0x040fe20000010808 */
[----:B------:R-:W-:Y:S01]  /*15fe0*/  FFMA.FTZ R28, R21, R28, R7 ;  /* 0x0000001c151c7223 */ /* 0x000fe20000010007 */
[----:B------:R-:W-:Y:S01]  /*15ff0*/  HADD2.F32 R10, -RZ, R56.H0_H0 ;  /* 0x20000038ff0a7230 */ /* 0x000fe20000004100 */
[----:B------:R-:W-:Y:S01]  /*16000*/  F2FP.SATFINITE.E4M3.F32.PACK_AB_MERGE_C R9, R54, R9, R50 ;  /* 0x000000093609723e */ /* 0x000fe20004807032 */
[----:B------:R-:W-:Y:S01]  /*16010*/  HADD2.F32 R7, -RZ, R43.H0_H0 ;  /* 0x2000002bff077230 */ /* 0x000fe20000004100 */
[----:B------:R-:W-:Y:S01]  /*16020*/  F2FP.SATFINITE.E4M3.F32.PACK_AB_MERGE_C R46, R46, R51, RZ ;  /* 0x000000332e2e723e */ /* 0x000fe200048070ff */
[----:B------:R-:W-:Y:S01]  /*16030*/  HADD2.F32 R8, -RZ, R20.H0_H0 ;  /* 0x20000014ff087230 */ /* 0x000fe20000004100 */
[----:B------:R-:W-:Y:S01]  /*16040*/  F2FP.SATFINITE.E4M3.F32.PACK_AB_MERGE_C R28, R28, R45, RZ ;  /* 0x0000002d1c1c723e */ /* 0x000fe200048070ff */
[----:B------:R-:W-:-:S02]  /*16050*/  HADD2.F32 R56, -RZ, R56.H1_H1 ;  /* 0x30000038ff387230 */ /* 0x000fc40000004100 */
[C---:B------:R-:W-:Y:S01]  /*16060*/  FMUL.FTZ R11, R7.reuse, R10 ;  /* 0x0000000a070b7220 */ /* 0x040fe20000410000 */
[----:B------:R-:W-:Y:S02]  /*16070*/  HADD2.F32 R43, -RZ, R43.H1_H1 ;  /* 0x3000002bff2b7230 */ /* 0x000fe40000004100 */
[-C--:B------:R-:W-:Y:S01]  /*16080*/  FMUL.FTZ R7, R7, R8.reuse ;  /* 0x0000000807077220 */ /* 0x080fe20000410000 */
[----:B------:R-:W-:Y:S02]  /*16090*/  HADD2.F32 R20, -RZ, R20.H1_H1 ;  /* 0x30000014ff147230 */ /* 0x000fe40000004100 */
[C---:B------:R-:W-:Y:S01]  /*160a0*/  FFMA.FTZ R21, R6.reuse, R8, -R11 ;  /* 0x0000000806157223 */ /* 0x040fe2000001080b */
[----:B------:R-:W-:Y:S02]  /*160b0*/  HADD2.F32 R4, -RZ, R4.H1_H1 ;  /* 0x30000004ff047230 */ /* 0x000fe40000004100 */
[C---:B------:R-:W-:Y:S01]  /*160c0*/  FMUL.FTZ R29, R43.reuse, R56 ;  /* 0x000000382b1d7220 */ /* 0x040fe20000410000 */
[----:B------:R-:W-:Y:S01]  /*160d0*/  FFMA.FTZ R10, R6, R10, R7 ;  /* 0x0000000a060a7223 */ /* 0x000fe20000010007 */
[-C--:B------:R-:W-:Y:S01]  /*160e0*/  FMUL.FTZ R43, R43, R20.reuse ;  /* 0x000000142b2b7220 */ /* 0x080fe20000410000 */
[----:B------:R-:W-:Y:S01]  /*160f0*/  F2FP.SATFINITE.E4M3.F32.PACK_AB_MERGE_C R7, R52, R65, RZ ;  /* 0x000000413407723e */ /* 0x000fe200048070ff */
[C---:B------:R-:W-:Y:S01]  /*16100*/  FFMA.FTZ R6, R4.reuse, R20, -R29 ;  /* 0x0000001404067223 */ /* 0x040fe2000001081d */
[----:B------:R-:W-:Y:S01]  /*16110*/  F2FP.SATFINITE.E4M3.F32.PACK_AB_MERGE_C R11, R59, R66, RZ ;  /* 0x000000423b0b723e */ /* 0x000fe200048070ff */
[----:B------:R-:W-:Y:S01]  /*16120*/  FFMA.FTZ R43, R4, R56, R43 ;  /* 0x00000038042b7223 */ /* 0x000fe2000001002b */
[----:B------:R-:W-:-:S02]  /*16130*/  F2FP.SATFINITE.E4M3.F32.PACK_AB_MERGE_C R4, R40, R47, RZ ;  /* 0x0000002f2804723e */ /* 0x000fc400048070ff */
[----:B------:R-:W-:Y:S02]  /*16140*/  F2FP.SATFINITE.E4M3.F32.PACK_AB_MERGE_C R8, R49, R42, RZ ;  /* 0x0000002a3108723e */ /* 0x000fe400048070ff */
[----:B------:R-:W-:Y:S02]  /*16150*/  F2FP.SATFINITE.E4M3.F32.PACK_AB_MERGE_C R7, R62, R61, R7 ;  /* 0x0000003d3e07723e */ /* 0x000fe40004807007 */
[----:B------:R-:W-:Y:S02]  /*16160*/  F2FP.SATFINITE.E4M3.F32.PACK_AB_MERGE_C R4, R48, R31, R4 ;  /* 0x0000001f3004723e */ /* 0x000fe40004807004 */
[----:B------:R-:W-:Y:S02]  /*16170*/  F2FP.SATFINITE.E4M3.F32.PACK_AB_MERGE_C R6, R6, R21, R46 ;  /* 0x000000150606723e */ /* 0x000fe4000480702e */
[----:B------:R-:W-:Y:S02]  /*16180*/  F2FP.SATFINITE.E4M3.F32.PACK_AB_MERGE_C R11, R64, R55, R11 ;  /* 0x00000037400b723e */ /* 0x000fe4000480700b */
[----:B------:R-:W-:Y:S01]  /*16190*/  F2FP.SATFINITE.E4M3.F32.PACK_AB_MERGE_C R8, R30, R41, R8 ;  /* 0x000000291e08723e */ /* 0x000fe20004807008 */
[----:B------:R0:W-:Y:S01]  /*161a0*/  STS.128 [R70+0x1e200], R4 ;  /* 0x01e2000446007388 */ /* 0x0001e20000000c00 */
[----:B------:R-:W-:-:S05]  /*161b0*/  F2FP.SATFINITE.E4M3.F32.PACK_AB_MERGE_C R10, R43, R10, R28 ;  /* 0x0000000a2b0a723e */ /* 0x000fca000480701c */
[----:B------:R0:W-:Y:S02]  /*161c0*/  STS.128 [R0+0x1e200], R8 ;  /* 0x01e2000800007388 */ /* 0x0001e40000000c00 */
.L_x_2813:
[----:B------:R-:W-:Y:S05]  /*161d0*/  BSYNC B1 ;  /* 0x0000000000017941 */ /* 0x000fea0003800000 */
.L_x_2812:
[----:B------:R-:W-:Y:S04]  /*161e0*/  BSSY B1, `(.L_x_2814) ;  /* 0x0000101000017945 */ /* 0x000fe80003800000 */
[----:B------:R-:W-:Y:S05]  /*161f0*/  @P1 BRA `(.L_x_2815) ;  /* 0x0000000c00fc1947 */ /* 0x000fea0003800000 */
[----:B------:R-:W2:Y:S01]  /*16200*/  LDL R61, [R1+0x68] ;  /* 0x00006800013d7983 */ /* 0x000ea20000100800 */
[----:B0----5:R-:W-:Y:S02]  /*16210*/  SHF.R.U32.HI R0, RZ, 0x8, R32 ;  /* 0x00000008ff007819 */ /* 0x021fe40000011620 */
[----:B------:R-:W-:Y:S02]  /*16220*/  LOP3.LUT R5, R32, 0xff, RZ, 0xc0, !PT ;  /* 0x000000ff20057812 */ /* 0x000fe400078ec0ff */
[----:B------:R-:W-:Y:S02]  /*16230*/  LOP3.LUT R4, R0, 0xff, RZ, 0xc0, !PT ;  /* 0x000000ff00047812 */ /* 0x000fe400078ec0ff */
[----:B------:R-:W-:Y:S02]  /*16240*/  LEA.HI R0, R3, R228, RZ, 0x1c ;  /* 0x000000e403007211 */ /* 0x000fe400078fe0ff */
[----:B----4-:R-:W-:Y:S02]  /*16250*/  PRMT R21, R4, 0x7604, R5 ;  /* 0x0000760404157816 */ /* 0x010fe40000000005 */
[----:B------:R-:W-:-:S02]  /*16260*/  SHF.R.U32.HI R6, RZ, 0x8, R33 ;  /* 0x00000008ff067819 */ /* 0x000fc40000011621 */
[----:B------:R-:W-:Y:S02]  /*16270*/  SHF.R.S32.HI R5, RZ, 0x1f, R0 ;  /* 0x0000001fff057819 */ /* 0x000fe40000011400 */
[----:B------:R-:W-:Y:S02]  /*16280*/  LOP3.LUT R7, R33, 0xff, RZ, 0xc0, !PT ;  /* 0x000000ff21077812 */ /* 0x000fe400078ec0ff */
[----:B------:R-:W-:Y:S02]  /*16290*/  LOP3.LUT R6, R6, 0xff, RZ, 0xc0, !PT ;  /* 0x000000ff06067812 */ /* 0x000fe400078ec0ff */
[----:B------:R-:W-:Y:S01]  /*162a0*/  LEA.HI R5, R5, R0, RZ, 0x2 ;  /* 0x0000000005057211 */ /* 0x000fe200078f10ff */
[----:B------:R-:W-:Y:S01]  /*162b0*/  IMAD.SHL.U32 R0, R0, 0x10, RZ ;  /* 0x0000001000007824 */ /* 0x000fe200078e00ff */
[----:B------:R-:W-:Y:S02]  /*162c0*/  PRMT R29, R6, 0x7604, R7 ;  /* 0x00007604061d7816 */ /* 0x000fe40000000007 */
[----:B------:R-:W-:Y:S01]  /*162d0*/  SHF.R.U32.HI R6, RZ, 0x8, R35 ;  /* 0x00000008ff067819 */ /* 0x000fe20000011623 */
[----:B------:R-:W-:Y:S01]  /*162e0*/  IMAD.SHL.U32 R5, R5, 0x800, RZ ;  /* 0x0000080005057824 */ /* 0x000fe200078e00ff */
[----:B------:R-:W-:-:S02]  /*162f0*/  LOP3.LUT R0, R69, 0x30, R0, 0xf8, !PT ;  /* 0x0000003045007812 */ /* 0x000fc400078ef800 */
[----:B------:R-:W-:Y:S02]  /*16300*/  LOP3.LUT R9, R35, 0xff, RZ, 0xc0, !PT ;  /* 0x000000ff23097812 */ /* 0x000fe400078ec0ff */
[----:B------:R-:W-:Y:S02]  /*16310*/  LOP3.LUT R6, R6, 0xff, RZ, 0xc0, !PT ;  /* 0x000000ff06067812 */ /* 0x000fe400078ec0ff */
[----:B------:R-:W-:Y:S02]  /*16320*/  SHF.R.U32.HI R8, RZ, 0x8, R12 ;  /* 0x00000008ff087819 */ /* 0x000fe4000001160c */
[----:B------:R-:W-:Y:S02]  /*16330*/  LOP3.LUT R0, R0, R68, RZ, 0x3c, !PT ;  /* 0x0000004400007212 */ /* 0x000fe400078e3cff */
[----:B------:R-:W-:Y:S02]  /*16340*/  LOP3.LUT R5, R5, 0xffffe000, RZ, 0xc0, !PT ;  /* 0xffffe00005057812 */ /* 0x000fe400078ec0ff */
[----:B------:R-:W-:-:S02]  /*16350*/  PRMT R41, R6, 0x7604, R9 ;  /* 0x0000760406297816 */ /* 0x000fc40000000009 */
[----:B------:R-:W-:Y:S02]  /*16360*/  LOP3.LUT R11, R12, 0xff, RZ, 0xc0, !PT ;  /* 0x000000ff0c0b7812 */ /* 0x000fe400078ec0ff */
[----:B------:R-:W-:Y:S02]  /*16370*/  LOP3.LUT R8, R8, 0xff, RZ, 0xc0, !PT ;  /* 0x000000ff08087812 */ /* 0x000fe400078ec0ff */
[----:B------:R-:W-:Y:S02]  /*16380*/  IADD3 R9, R0, R67, R5 ;  /* 0x0000004300097210 */ /* 0x000fe40007ffe005 */
[----:B------:R-:W-:Y:S02]  /*16390*/  SHF.R.U32.HI R0, RZ, 0x8, R13 ;  /* 0x00000008ff007819 */ /* 0x000fe4000001160d */
[----:B------:R-:W-:Y:S02]  /*163a0*/  PRMT R45, R8, 0x7604, R11 ;  /* 0x00007604082d7816 */ /* 0x000fe4000000000b */
[----:B------:R-:W-:-:S02]  /*163b0*/  LOP3.LUT R11, R13, 0xff, RZ, 0xc0, !PT ;  /* 0x000000ff0d0b7812 */ /* 0x000fc400078ec0ff */
[----:B------:R-:W-:Y:S02]  /*163c0*/  SHF.R.U32.HI R8, RZ, 0x8, R14 ;  /* 0x00000008ff087819 */ /* 0x000fe4000001160e */
[----:B------:R-:W-:Y:S02]  /*163d0*/  SHF.R.U32.HI R10, RZ, 0x8, R15 ;  /* 0x00000008ff0a7819 */ /* 0x000fe4000001160f */
[----:B------:R-:W-:Y:S02]  /*163e0*/  LOP3.LUT R0, R0, 0xff, RZ, 0xc0, !PT ;  /* 0x000000ff00007812 */ /* 0x000fe400078ec0ff */
[----:B------:R-:W-:Y:S02]  /*163f0*/  SHF.R.U32.HI R4, RZ, 0x8, R34 ;  /* 0x00000008ff047819 */ /* 0x000fe40000011622 */
[----:B------:R-:W-:Y:S02]  /*16400*/  LOP3.LUT R8, R8, 0xff, RZ, 0xc0, !PT ;  /* 0x000000ff08087812 */ /* 0x000fe400078ec0ff */
[----:B------:R-:W-:-:S02]  /*16410*/  LOP3.LUT R10, R10, 0xff, RZ, 0xc0, !PT ;  /* 0x000000ff0a0a7812 */ /* 0x000fc400078ec0ff */
[----:B------:R-:W-:Y:S02]  /*16420*/  PRMT R49, R0, 0x7604, R11 ;  /* 0x0000760400317816 */ /* 0x000fe4000000000b */
[----:B------:R-:W-:Y:S02]  /*16430*/  LOP3.LUT R43, R14, 0xff, RZ, 0xc0, !PT ;  /* 0x000000ff0e2b7812 */ /* 0x000fe400078ec0ff */
[----:B------:R-:W-:Y:S02]  /*16440*/  LOP3.LUT R47, R15, 0xff, RZ, 0xc0, !PT ;  /* 0x000000ff0f2f7812 */ /* 0x000fe400078ec0ff */
[----:B------:R-:W-:Y:S02]  /*16450*/  IADD3 R0, R18, R9, RZ ;  /* 0x0000000912007210 */ /* 0x000fe40007ffe0ff */
[----:B------:R-:W-:Y:S02]  /*16460*/  LOP3.LUT R7, R34, 0xff, RZ, 0xc0, !PT ;  /* 0x000000ff22077812 */ /* 0x000fe400078ec0ff */
[----:B------:R-:W-:-:S02]  /*16470*/  LOP3.LUT R4, R4, 0xff, RZ, 0xc0, !PT ;  /* 0x000000ff04047812 */ /* 0x000fc400078ec0ff */
[----:B------:R-:W-:Y:S02]  /*16480*/  PRMT R51, R8, 0x7604, R43 ;  /* 0x0000760408337816 */ /* 0x000fe4000000002b */
[----:B------:R-:W-:Y:S02]  /*16490*/  PRMT R53, R10, 0x7604, R47 ;  /* 0x000076040a357816 */ /* 0x000fe4000000002f */
[----:B------:R-:W0:Y:S01]  /*164a0*/  LDS.128 R8, [R0+0x1e200] ;  /* 0x01e2000000087984 */ /* 0x000e220000000c00 */
[----:B------:R-:W-:Y:S02]  /*164b0*/  PRMT R31, R4, 0x7604, R7 ;  /* 0x00007604041f7816 */ /* 0x000fe40000000007 */
[----:B------:R-:W-:Y:S02]  /*164c0*/  SHF.R.U32.HI R28, RZ, 0x10, R33 ;  /* 0x00000010ff1c7819 */ /* 0x000fe40000011621 */
[----:B------:R-:W-:Y:S02]  /*164d0*/  SHF.R.U32.HI R20, RZ, 0x10, R32 ;  /* 0x00000010ff147819 */ /* 0x000fe40000011620 */
[----:B------:R-:W-:-:S02]  /*164e0*/  LOP3.LUT R28, R28, 0xff, RZ, 0xc0, !PT ;  /* 0x000000ff1c1c7812 */ /* 0x000fc400078ec0ff */
[----:B------:R-:W-:Y:S02]  /*164f0*/  LOP3.LUT R20, R20, 0xff, RZ, 0xc0, !PT ;  /* 0x000000ff14147812 */ /* 0x000fe400078ec0ff */
[----:B------:R-:W-:Y:S02]  /*16500*/  PRMT R29, R28, 0x7054, R29 ;  /* 0x000070541c1d7816 */ /* 0x000fe4000000001d */
[----:B------:R-:W-:Y:S02]  /*16510*/  SHF.R.U32.HI R28, RZ, 0x10, R13 ;  /* 0x00000010ff1c7819 */ /* 0x000fe4000001160d */
[----:B------:R-:W-:Y:S02]  /*16520*/  SHF.R.U32.HI R30, RZ, 0x10, R34 ;  /* 0x00000010ff1e7819 */ /* 0x000fe40000011622 */
[----:B------:R-:W-:Y:S02]  /*16530*/  SHF.R.U32.HI R40, RZ, 0x10, R35 ;  /* 0x00000010ff287819 */ /* 0x000fe40000011623 */
[----:B------:R-:W-:-:S02]  /*16540*/  LOP3.LUT R28, R28, 0xff, RZ, 0xc0, !PT ;  /* 0x000000ff1c1c7812 */ /* 0x000fc400078ec0ff */
[----:B------:R-:W-:Y:S02]  /*16550*/  PRMT R21, R20, 0x7054, R21 ;  /* 0x0000705414157816 */ /* 0x000fe40000000015 */
[----:B------:R-:W-:Y:S02]  /*16560*/  LOP3.LUT R30, R30, 0xff, RZ, 0xc0, !PT ;  /* 0x000000ff1e1e7812 */ /* 0x000fe400078ec0ff */
[----:B------:R-:W-:Y:S02]  /*16570*/  LOP3.LUT R40, R40, 0xff, RZ, 0xc0, !PT ;  /* 0x000000ff28287812 */ /* 0x000fe400078ec0ff */
[----:B------:R-:W-:Y:S02]  /*16580*/  SHF.R.U32.HI R20, RZ, 0x10, R12 ;  /* 0x00000010ff147819 */ /* 0x000fe4000001160c */
[----:B------:R-:W-:Y:S02]  /*16590*/  PRMT R49, R28, 0x7054, R49 ;  /* 0x000070541c317816 */ /* 0x000fe40000000031 */
[----:B------:R-:W-:-:S02]  /*165a0*/  PRMT R31, R30, 0x7054, R31 ;  /* 0x000070541e1f7816 */ /* 0x000fc4000000001f */
[----:B------:R-:W-:Y:S02]  /*165b0*/  PRMT R43, R40, 0x7054, R41 ;  /* 0x00007054282b7816 */ /* 0x000fe40000000029 */
[----:B------:R-:W-:Y:S02]  /*165c0*/  LOP3.LUT R20, R20, 0xff, RZ, 0xc0, !PT ;  /* 0x000000ff14147812 */ /* 0x000fe400078ec0ff */
[----:B------:R-:W-:Y:S02]  /*165d0*/  SHF.R.U32.HI R30, RZ, 0x10, R14 ;  /* 0x00000010ff1e7819 */ /* 0x000fe4000001160e */
[----:B------:R-:W-:Y:S02]  /*165e0*/  SHF.R.U32.HI R40, RZ, 0x10, R15 ;  /* 0x00000010ff287819 */ /* 0x000fe4000001160f */
[----:B------:R-:W-:Y:S02]  /*165f0*/  LOP3.LUT R49, R49, 0xff000000, R13, 0xf8, !PT ;  /* 0xff00000031317812 */ /* 0x000fe400078ef80d */
[----:B------:R-:W-:-:S02]  /*16600*/  LOP3.LUT R41, R29, 0xff000000, R33, 0xf8, !PT ;  /* 0xff0000001d297812 */ /* 0x000fc400078ef821 */
[----:B------:R-:W-:Y:S02]  /*16610*/  PRMT R47, R20, 0x7054, R45 ;  /* 0x00007054142f7816 */ /* 0x000fe4000000002d */
[----:B------:R-:W-:Y:S02]  /*16620*/  LOP3.LUT R30, R30, 0xff, RZ, 0xc0, !PT ;  /* 0x000000ff1e1e7812 */ /* 0x000fe400078ec0ff */
[----:B------:R-:W-:Y:S02]  /*16630*/  LOP3.LUT R40, R40, 0xff, RZ, 0xc0, !PT ;  /* 0x000000ff28287812 */ /* 0x000fe400078ec0ff */
[----:B------:R-:W-:Y:S02]  /*16640*/  LOP3.LUT R45, R43, 0xff000000, R35, 0xf8, !PT ;  /* 0xff0000002b2d7812 */ /* 0x000fe400078ef823 */
[----:B------:R-:W-:Y:S02]  /*16650*/  LOP3.LUT R42, R31, 0xff000000, R34, 0xf8, !PT ;  /* 0xff0000001f2a7812 */ /* 0x000fe400078ef822 */
[----:B------:R-:W-:-:S02]  /*16660*/  F2FP.F16.E4M3.UNPACK_B R43, R49 ;  /* 0x00000031ff2b723e */ /* 0x000fc400020006ff */
[----:B0-----:R-:W-:Y:S02]  /*16670*/  F2FP.F16.E4M3.UNPACK_B R28, R9 ;  /* 0x00000009ff1c723e */ /* 0x001fe400020006ff */
[----:B------:R-:W-:Y:S01]  /*16680*/  F2FP.F16.E4M3.UNPACK_B R34, R41 ;  /* 0x00000029ff22723e */ /* 0x000fe200020006ff */
[----:B------:R-:W-:Y:S01]  /*16690*/  HADD2.F32 R46, -RZ, R43.H0_H0 ;  /* 0x2000002bff2e7230 */ /* 0x000fe20000004100 */
[----:B------:R-:W-:Y:S02]  /*166a0*/  PRMT R51, R30, 0x7054, R51 ;  /* 0x000070541e337816 */ /* 0x000fe40000000033 */
[----:B------:R-:W-:Y:S01]  /*166b0*/  PRMT R53, R40, 0x7054, R53 ;  /* 0x0000705428357816 */ /* 0x000fe20000000035 */
[----:B------:R-:W-:Y:S01]  /*166c0*/  HADD2.F32 R35, -RZ, R34.H0_H0 ;  /* 0x20000022ff237230 */ /* 0x000fe20000004100 */
[----:B------:R-:W-:Y:S02]  /*166d0*/  LOP3.LUT R47, R47, 0xff000000, R12, 0xf8, !PT ;  /* 0xff0000002f2f7812 */ /* 0x000fe400078ef80c */
[----:B------:R-:W-:-:S02]  /*166e0*/  LOP3.LUT R48, R51, 0xff000000, R14, 0xf8, !PT ;  /* 0xff00000033307812 */ /* 0x000fc400078ef80e */
[----:B------:R-:W-:Y:S02]  /*166f0*/  LOP3.LUT R50, R53, 0xff000000, R15, 0xf8, !PT ;  /* 0xff00000035327812 */ /* 0x000fe400078ef80f */
[----:B------:R-:W-:Y:S02]  /*16700*/  F2FP.F16.E4M3.UNPACK_B R29, R9.H1 ;  /* 0x00000009ff1d723e */ /* 0x000fe400030006ff */
[----:B------:R-:W-:Y:S02]  /*16710*/  F2FP.F16.E4M3.UNPACK_B R49, R49.H1 ;  /* 0x00000031ff31723e */ /* 0x000fe400030006ff */
[----:B------:R-:W-:Y:S02]  /*16720*/  F2FP.F16.E4M3.UNPACK_B R41, R41.H1 ;  /* 0x00000029ff29723e */ /* 0x000fe400030006ff */
[-C--:B------:R-:W-:Y:S01]  /*16730*/  F2FP.F16.E4M3.UNPACK_B R30, R10.reuse ;  /* 0x0000000aff1e723e */ /* 0x080fe200020006ff */
[----:B------:R-:W-:Y:S01]  /*16740*/  HADD2.F32 R53, -RZ, R49.H0_H0 ;  /* 0x20000031ff357230 */ /* 0x000fe20000004100 */
[----:B------:R-:W-:Y:S01]  /*16750*/  F2FP.F16.E4M3.UNPACK_B R31, R10.H1 ;  /* 0x0000000aff1f723e */ /* 0x000fe200030006ff */
[--C-:B------:R-:W-:Y:S01]  /*16760*/  HADD2.F32 R10, -RZ, R29.reuse.H0_H0 ;  /* 0x2000001dff0a7230 */ /* 0x100fe20000004100 */
[----:B------:R-:W-:Y:S01]  /*16770*/  LOP3.LUT R40, R21, 0xff000000, R32, 0xf8, !PT ;  /* 0xff00000015287812 */ /* 0x000fe200078ef820 */
[----:B------:R-:W-:Y:S01]  /*16780*/  HADD2.F32 R29, -RZ, R29.H1_H1 ;  /* 0x3000001dff1d7230 */ /* 0x000fe20000004100 */
[----:B------:R-:W-:-:S02]  /*16790*/  F2FP.F16.E4M3.UNPACK_B R32, R11 ;  /* 0x0000000bff20723e */ /* 0x000fc400020006ff */
[----:B------:R-:W-:Y:S01]  /*167a0*/  FMUL.FTZ R57, R10, R53 ;  /* 0x000000350a397220 */ /* 0x000fe20000410000 */
[----:B------:R-:W-:Y:S02]  /*167b0*/  F2FP.F16.E4M3.UNPACK_B R33, R11.H1 ;  /* 0x0000000bff21723e */ /* 0x000fe400030006ff */
[-C--:B------:R-:W-:Y:S02]  /*167c0*/  F2FP.F16.E4M3.UNPACK_B R11, R8.reuse ;  /* 0x00000008ff0b723e */ /* 0x080fe400020006ff */
[----:B------:R-:W-:Y:S01]  /*167d0*/  F2FP.F16.E4M3.UNPACK_B R8, R8.H1 ;  /* 0x00000008ff08723e */ /* 0x000fe200030006ff */
[----:B--2---:R-:W0:Y:S02]  /*167e0*/  LDS.128 R4, [R61+0x1e200] ;  /* 0x01e200003d047984 */ /* 0x004e240000000c00 */
[-C--:B0-----:R-:W-:Y:S02]  /*167f0*/  F2FP.F16.E4M3.UNPACK_B R12, R5.reuse ;  /* 0x00000005ff0c723e */ /* 0x081fe400020006ff */
[----:B------:R-:W-:Y:S01]  /*16800*/  F2FP.F16.E4M3.UNPACK_B R13, R5.H1 ;  /* 0x00000005ff0d723e */ /* 0x000fe200030006ff */
[--C-:B------:R-:W-:Y:S01]  /*16810*/  HADD2.F32 R5, -RZ, R28.reuse.H0_H0 ;  /* 0x2000001cff057230 */ /* 0x100fe20000004100 */
[-C--:B------:R-:W-:Y:S01]  /*16820*/  F2FP.F16.E4M3.UNPACK_B R14, R6.reuse ;  /* 0x00000006ff0e723e */ /* 0x080fe200020006ff */
[----:B------:R-:W-:Y:S01]  /*16830*/  HADD2.F32 R28, -RZ, R28.H1_H1 ;  /* 0x3000001cff1c7230 */ /* 0x000fe20000004100 */
[----:B------:R-:W-:Y:S01]  /*16840*/  F2FP.F16.E4M3.UNPACK_B R15, R6.H1 ;  /* 0x00000006ff0f723e */ /* 0x000fe200030006ff */
[----:B------:R-:W-:-:S02]  /*16850*/  HADD2.F32 R6, -RZ, R12.H0_H0 ;  /* 0x2000000cff067230 */ /* 0x000fc40000004100 */
[CC--:B------:R-:W-:Y:S01]  /*16860*/  FMUL.FTZ R9, R5.reuse, R46.reuse ;  /* 0x0000002e05097220 */ /* 0x0c0fe20000410000 */
[----:B------:R-:W-:Y:S01]  /*16870*/  FMUL.FTZ R51, R5, R35 ;  /* 0x0000002305337220 */ /* 0x000fe20000410000 */
[----:B------:R-:W-:Y:S01]  /*16880*/  HADD2.F32 R12, -RZ, R12.H1_H1 ;  /* 0x3000000cff0c7230 */ /* 0x000fe20000004100 */
[----:B------:R-:W-:Y:S01]  /*16890*/  F2FP.F16.E4M3.UNPACK_B R20, R7 ;  /* 0x00000007ff14723e */ /* 0x000fe200020006ff */
[C---:B------:R-:W-:Y:S01]  /*168a0*/  FFMA.FTZ R5, R6.reuse, R35, -R9 ;  /* 0x0000002306057223 */ /* 0x040fe20000010809 */
[----:B------:R-:W-:Y:S01]  /*168b0*/  FFMA.FTZ R9, R6, R46, R51 ;  /* 0x0000002e06097223 */ /* 0x000fe20000010033 */
[----:B------:R-:W-:Y:S01]  /*168c0*/  HADD2.F32 R51, -RZ, R43.H1_H1 ;  /* 0x3000002bff337230 */ /* 0x000fe20000004100 */
[----:B------:R-:W-:Y:S01]  /*168d0*/  F2FP.F16.E4M3.UNPACK_B R21, R7.H1 ;  /* 0x00000007ff15723e */ /* 0x000fe200030006ff */
[----:B------:R-:W-:Y:S01]  /*168e0*/  HADD2.F32 R35, -RZ, R34.H1_H1 ;  /* 0x30000022ff237230 */ /* 0x000fe20000004100 */
[----:B------:R-:W-:Y:S01]  /*168f0*/  F2FP.F16.E4M3.UNPACK_B R7, R4 ;  /* 0x00000004ff07723e */ /* 0x000fe200020006ff */
[----:B------:R-:W-:-:S02]  /*16900*/  HADD2.F32 R43, -RZ, R41.H0_H0 ;  /* 0x20000029ff2b7230 */ /* 0x000fc40000004100 */
[C---:B------:R-:W-:Y:S01]  /*16910*/  FMUL.FTZ R55, R28.reuse, R51 ;  /* 0x000000331c377220 */ /* 0x040fe20000410000 */
[----:B------:R-:W-:Y:S02]  /*16920*/  HADD2.F32 R6, -RZ, R13.H0_H0 ;  /* 0x2000000dff067230 */ /* 0x000fe40000004100 */
[-C--:B------:R-:W-:Y:S01]  /*16930*/  FMUL.FTZ R28, R28, R35.reuse ;  /* 0x000000231c1c7220 */ /* 0x080fe20000410000 */
[----:B------:R-:W-:Y:S02]  /*16940*/  HADD2.F32 R34, -RZ, R49.H1_H1 ;  /* 0x30000031ff227230 */ /* 0x000fe40000004100 */
[----:B------:R-:W-:Y:S01]  /*16950*/  FFMA.FTZ R46, R12, R35, -R55 ;  /* 0x000000230c2e7223 */ /* 0x000fe20000010837 */
[----:B------:R-:W-:Y:S01]  /*16960*/  FMUL.FTZ R10, R10, R43 ;  /* 0x0000002b0a0a7220 */ /* 0x000fe20000410000 */
[----:B------:R-:W-:Y:S01]  /*16970*/  FFMA.FTZ R52, R12, R51, R28 ;  /* 0x000000330c347223 */ /* 0x000fe2000001001c */
[----:B------:R-:W-:Y:S01]  /*16980*/  HADD2.F32 R12, -RZ, R41.H1_H1 ;  /* 0x30000029ff0c7230 */ /* 0x000fe20000004100 */
[----:B------:R-:W-:Y:S01]  /*16990*/  F2FP.F16.E4M3.UNPACK_B R41, R50 ;  /* 0x00000032ff29723e */ /* 0x000fe200020006ff */
[C---:B------:R-:W-:Y:S01]  /*169a0*/  FFMA.FTZ R57, R6.reuse, R43, -R57 ;  /* 0x0000002b06397223 */ /* 0x040fe20000010839 */
[----:B------:R-:W-:Y:S01]  /*169b0*/  F2FP.F16.E4M3.UNPACK_B R28, R45 ;  /* 0x0000002dff1c723e */ /* 0x000fe200020006ff */
[----:B------:R-:W-:Y:S01]  /*169c0*/  FFMA.FTZ R53, R6, R53, R10 ;  /* 0x0000003506357223 */ /* 0x000fe2000001000a */
[----:B------:R-:W-:-:S02]  /*169d0*/  HADD2.F32 R10, -RZ, R32.H0_H0 ;  /* 0x20000020ff0a7230 */ /* 0x000fc40000004100 */
[C---:B------:R-:W-:Y:S01]  /*169e0*/  FMUL.FTZ R54, R29.reuse, R34 ;  /* 0x000000221d367220 */ /* 0x040fe20000410000 */
[----:B------:R-:W-:Y:S02]  /*169f0*/  HADD2.F32 R43, -RZ, R41.H0_H0 ;  /* 0x20000029ff2b7230 */ /* 0x000fe40000004100 */
[----:B------:R-:W-:Y:S01]  /*16a00*/  FMUL.FTZ R29, R29, R12 ;  /* 0x0000000c1d1d7220 */ /* 0x000fe20000410000 */
[----:B------:R-:W-:Y:S01]  /*16a10*/  HADD2.F32 R35, -RZ, R28.H0_H0 ;  /* 0x2000001cff237230 */ /* 0x000fe20000004100 */
[----:B------:R-:W-:Y:S01]  /*16a20*/  F2FP.F16.E4M3.UNPACK_B R50, R50.H1 ;  /* 0x00000032ff32723e */ /* 0x000fe200030006ff */
[----:B------:R-:W-:Y:S02]  /*16a30*/  HADD2.F32 R13, -RZ, R13.H1_H1 ;  /* 0x3000000dff0d7230 */ /* 0x000fe40000004100 */
[C---:B------:R-:W-:Y:S01]  /*16a40*/  FMUL.FTZ R49, R10.reuse, R43 ;  /* 0x0000002b0a317220 */ /* 0x040fe20000410000 */
[----:B------:R-:W-:Y:S02]  /*16a50*/  HADD2.F32 R6, -RZ, R20.H0_H0 ;  /* 0x20000014ff067230 */ /* 0x000fe40000004100 */
[----:B------:R-:W-:Y:S01]  /*16a60*/  FMUL.FTZ R10, R10, R35 ;  /* 0x000000230a0a7220 */ /* 0x000fe20000410000 */
[----:B------:R-:W-:Y:S01]  /*16a70*/  F2FP.F16.E4M3.UNPACK_B R45, R45.H1 ;  /* 0x0000002dff2d723e */ /* 0x000fe200030006ff */
[C---:B------:R-:W-:Y:S01]  /*16a80*/  FFMA.FTZ R54, R13.reuse, R12, -R54 ;  /* 0x0000000c0d367223 */ /* 0x040fe20000010836 */
[----:B------:R-:W-:Y:S01]  /*16a90*/  FFMA.FTZ R34, R13, R34, R29 ;  /* 0x000000220d227223 */ /* 0x000fe2000001001d */
[C---:B------:R-:W-:Y:S01]  /*16aa0*/  FFMA.FTZ R49, R6.reuse, R35, -R49 ;  /* 0x0000002306317223 */ /* 0x040fe20000010831 */
[----:B------:R-:W-:Y:S01]  /*16ab0*/  FFMA.FTZ R51, R6, R43, R10 ;  /* 0x0000002b06337223 */ /* 0x000fe2000001000a */
[----:B------:R-:W-:Y:S01]  /*16ac0*/  HADD2.F32 R41, -RZ, R41.H1_H1 ;  /* 0x30000029ff297230 */ /* 0x000fe20000004100 */
[----:B------:R-:W-:Y:S01]  /*16ad0*/  F2FP.F16.E4M3.UNPACK_B R12, R40.H1 ;  /* 0x00000028ff0c723e */ /* 0x000fe200030006ff */
[----:B------:R-:W-:Y:S01]  /*16ae0*/  HADD2.F32 R32, -RZ, R32.H1_H1 ;  /* 0x30000020ff207230 */ /* 0x000fe20000004100 */
[----:B------:R-:W-:Y:S01]  /*16af0*/  F2FP.F16.E4M3.UNPACK_B R4, R4.H1 ;  /* 0x00000004ff04723e */ /* 0x000fe200030006ff */
[----:B------:R-:W-:Y:S01]  /*16b00*/  HADD2.F32 R13, -RZ, R28.H1_H1 ;  /* 0x3000001cff0d7230 */ /* 0x000fe20000004100 */
[----:B------:R-:W-:Y:S01]  /*16b10*/  F2FP.F16.E4M3.UNPACK_B R28, R47.H1 ;  /* 0x0000002fff1c723e */ /* 0x000fe200030006ff */
        /* <DEDUP_REMOVED lines=11> */
[C---:B------:R-:W-:Y:S01]  /*16bd0*/  FFMA.FTZ R56, R20.reuse, R13, -R43 ;  /* 0x0000000d14387223 */ /* 0x040fe2000001082b */
[----:B------:R-:W-:Y:S01]  /*16be0*/  FFMA.FTZ R58, R20, R41, R32 ;  /* 0x00000029143a7223 */ /* 0x000fe20000010020 */
[C---:B------:R-:W-:Y:S01]  /*16bf0*/  FFMA.FTZ R55, R6.reuse, R29, -R55 ;  /* 0x0000001d06377223 */ /* 0x040fe20000010837 */
[----:B------:R-:W-:Y:S01]  /*16c00*/  FFMA.FTZ R59, R6, R35, R10 ;  /* 0x00000023063b7223 */ /* 0x000fe2000001000a */
[----:B------:R-:W-:Y:S01]  /*16c10*/  HADD2.F32 R20, -RZ, R45.H1_H1 ;  /* 0x3000002dff147230 */ /* 0x000fe20000004100 */
[----:B------:R-:W-:Y:S01]  /*16c20*/  F2FP.F16.E4M3.UNPACK_B R40, R40 ;  /* 0x00000028ff28723e */ /* 0x000fe200020006ff */
[----:B------:R-:W-:Y:S01]  /*16c30*/  HADD2.F32 R33, -RZ, R33.H1_H1 ;  /* 0x30000021ff217230 */ /* 0x000fe20000004100 */
[----:B------:R-:W-:Y:S01]  /*16c40*/  F2FP.SATFINITE.E4M3.F32.PACK_AB_MERGE_C R54, R54, R57, RZ ;  /* 0x000000393636723e */ /* 0x000fe200048070ff */
[----:B------:R-:W-:Y:S01]  /*16c50*/  HADD2.F32 R29, -RZ, R28.H0_H0 ;  /* 0x2000001cff1d7230 */ /* 0x000fe20000004100 */
[----:B------:R-:W-:Y:S01]  /*16c60*/  F2FP.SATFINITE.E4M3.F32.PACK_AB_MERGE_C R34, R34, R53, RZ ;  /* 0x000000352222723e */ /* 0x000fe200048070ff */
        /* <DEDUP_REMOVED lines=9> */
[C---:B------:R-:W-:Y:S01]  /*16d00*/  FFMA.FTZ R60, R21.reuse, R20, -R32 ;  /* 0x00000014153c7223 */ /* 0x040fe20000010820 */
[----:B------:R-:W-:Y:S02]  /*16d10*/  HADD2.F32 R4, -RZ, R4.H1_H1 ;  /* 0x30000004ff047230 */ /* 0x000fe40000004100 */
[C---:B------:R-:W-:Y:S01]  /*16d20*/  FFMA.FTZ R32, R6.reuse, R29, R10 ;  /* 0x0000001d06207223 */ /* 0x040fe2000001000a */
[----:B------:R-:W-:Y:S02]  /*16d30*/  HADD2.F32 R29, -RZ, R28.H1_H1 ;  /* 0x3000001cff1d7230 */ /* 0x000fe40000004100 */
[----:B------:R-:W-:Y:S01]  /*16d40*/  FFMA.FTZ R20, R6, R13, -R33 ;  /* 0x0000000d06147223 */ /* 0x000fe20000010821 */
[----:B------:R-:W-:Y:S02]  /*16d50*/  HADD2.F32 R13, -RZ, R12.H1_H1 ;  /* 0x3000000cff0d7230 */ /* 0x000fe40000004100 */
[----:B------:R-:W-:Y:S01]  /*16d60*/  FFMA.FTZ R62, R21, R50, R35 ;  /* 0x00000032153e7223 */ /* 0x000fe20000010023 */
[----:B------:R-:W-:-:S02]  /*16d70*/  HADD2.F32 R21, -RZ, R47.H0_H0 ;  /* 0x2000002fff157230 */ /* 0x000fc40000004100 */
[C---:B------:R-:W-:Y:S01]  /*16d80*/  FMUL.FTZ R33, R8.reuse, R29 ;  /* 0x0000001d08217220 */ /* 0x040fe20000410000 */
[--C-:B------:R-:W-:Y:S02]  /*16d90*/  HADD2.F32 R6, -RZ, R11.reuse.H0_H0 ;  /* 0x2000000bff067230 */ /* 0x100fe40000004100 */
[-C--:B------:R-:W-:Y:S01]  /*16da0*/  FMUL.FTZ R8, R8, R13.reuse ;  /* 0x0000000d08087220 */ /* 0x080fe20000410000 */
[----:B------:R-:W-:Y:S02]  /*16db0*/  HADD2.F32 R11, -RZ, R11.H1_H1 ;  /* 0x3000000bff0b7230 */ /* 0x000fe40000004100 */
[C---:B------:R-:W-:Y:S01]  /*16dc0*/  FFMA.FTZ R35, R4.reuse, R13, -R33 ;  /* 0x0000000d04237223 */ /* 0x040fe20000010821 */
[----:B------:R-:W-:Y:S02]  /*16dd0*/  HADD2.F32 R13, -RZ, R40.H0_H0 ;  /* 0x20000028ff0d7230 */ /* 0x000fe40000004100 */
[----:B------:R-:W-:Y:S01]  /*16de0*/  FFMA.FTZ R41, R4, R29, R8 ;  /* 0x0000001d04297223 */ /* 0x000fe20000010008 */
        /* <DEDUP_REMOVED lines=8> */
[----:B------:R-:W-:Y:S01]  /*16e70*/  F2FP.F16.E4M3.UNPACK_B R10, R48.H1 ;  /* 0x00000030ff0a723e */ /* 0x000fe200030006ff */
[C---:B------:R-:W-:Y:S01]  /*16e80*/  FMUL.FTZ R6, R11.reuse, R8 ;  /* 0x000000080b067220 */ /* 0x040fe20000410000 */
[----:B------:R-:W-:Y:S01]  /*16e90*/  F2FP.F16.E4M3.UNPACK_B R4, R42.H1 ;  /* 0x0000002aff04723e */ /* 0x000fe200030006ff */
[----:B------:R-:W-:Y:S01]  /*16ea0*/  FMUL.FTZ R13, R11, R40 ;  /* 0x000000280b0d7220 */ /* 0x000fe20000410000 */
[----:B------:R-:W-:Y:S01]  /*16eb0*/  F2FP.F16.E4M3.UNPACK_B R42, R42 ;  /* 0x0000002aff2a723e */ /* 0x000fe200020006ff */
[----:B------:R-:W-:Y:S01]  /*16ec0*/  FFMA.FTZ R40, R7, R40, -R6 ;  /* 0x0000002807287223 */ /* 0x000fe20000010806 */
[----:B------:R-:W-:-:S02]  /*16ed0*/  HADD2.F32 R11, -RZ, R10.H0_H0 ;  /* 0x2000000aff0b7230 */ /* 0x000fc40000004100 */
[----:B------:R-:W-:Y:S01]  /*16ee0*/  FFMA.FTZ R12, R7, R8, R13 ;  /* 0x00000008070c7223 */ /* 0x000fe2000001000d */
[--C-:B------:R-:W-:Y:S01]  /*16ef0*/  HADD2.F32 R6, -RZ, R31.reuse.H0_H0 ;  /* 0x2000001fff067230 */ /* 0x100fe20000004100 */
[----:B------:R-:W-:Y:S01]  /*16f00*/  F2FP.F16.E4M3.UNPACK_B R48, R48 ;  /* 0x00000030ff30723e */ /* 0x000fe200020006ff */
[----:B------:R-:W-:Y:S01]  /*16f10*/  HADD2.F32 R7, -RZ, R4.H0_H0 ;  /* 0x20000004ff077230 */ /* 0x000fe20000004100 */
[----:B------:R-:W-:Y:S01]  /*16f20*/  F2FP.SATFINITE.E4M3.F32.PACK_AB_MERGE_C R5, R46, R5, R54 ;  /* 0x000000052e05723e */ /* 0x000fe20004807036 */
[----:B------:R-:W-:Y:S02]  /*16f30*/  HADD2.F32 R10, -RZ, R10.H1_H1 ;  /* 0x3000000aff0a7230 */ /* 0x000fe40000004100 */
[C---:B------:R-:W-:Y:S01]  /*16f40*/  FMUL.FTZ R13, R6.reuse, R11 ;  /* 0x0000000b060d7220 */ /* 0x040fe20000410000 */
[----:B------:R-:W-:Y:S02]  /*16f50*/  HADD2.F32 R31, -RZ, R31.H1_H1 ;  /* 0x3000001fff1f7230 */ /* 0x000fe40000004100 */
[----:B------:R-:W-:Y:S01]  /*16f60*/  FMUL.FTZ R21, R6, R7 ;  /* 0x0000000706157220 */ /* 0x000fe20000410000 */
[----:B------:R-:W-:Y:S01]  /*16f70*/  HADD2.F32 R8, -RZ, R4.H1_H1 ;  /* 0x30000004ff087230 */ /* 0x000fe20000004100 */
[----:B------:R-:W-:Y:S01]  /*16f80*/  F2FP.SATFINITE.E4M3.F32.PACK_AB_MERGE_C R9, R52, R9, R34 ;  /* 0x000000093409723e */ /* 0x000fe20004807022 */
[----:B------:R-:W-:-:S02]  /*16f90*/  HADD2.F32 R4, -RZ, R15.H0_H0 ;  /* 0x2000000fff047230 */ /* 0x000fc40000004100 */
[C---:B------:R-:W-:Y:S01]  /*16fa0*/  FMUL.FTZ R6, R31.reuse, R10 ;  /* 0x0000000a1f067220 */ /* 0x040fe20000410000 */
[----:B------:R-:W-:Y:S02]  /*16fb0*/  HADD2.F32 R15, -RZ, R15.H1_H1 ;  /* 0x3000000fff0f7230 */ /* 0x000fe40000004100 */
[-C--:B------:R-:W-:Y:S01]  /*16fc0*/  FMUL.FTZ R31, R31, R8.reuse ;  /* 0x000000081f1f7220 */ /* 0x080fe20000410000 */
[C---:B------:R-:W-:Y:S01]  /*16fd0*/  FFMA.FTZ R28, R4.reuse, R7, -R13 ;  /* 0x00000007041c7223 */ /* 0x040fe2000001080d */
[----:B------:R-:W-:Y:S01]  /*16fe0*/  FFMA.FTZ R43, R4, R11, R21 ;  /* 0x0000000b042b7223 */ /* 0x000fe20000010015 */
[C---:B------:R-:W-:Y:S01]  /*16ff0*/  FFMA.FTZ R45, R15.reuse, R8, -R6 ;  /* 0x000000080f2d7223 */ /* 0x040fe20000010806 */
[----:B------:R-:W-:Y:S01]  /*17000*/  FFMA.FTZ R50, R15, R10, R31 ;  /* 0x0000000a0f327223 */ /* 0x000fe2000001001f */
[----:B------:R-:W-:Y:S02]  /*17010*/  HADD2.F32 R6, -RZ, R30.H0_H0 ;  /* 0x2000001eff067230 */ /* 0x000fe40000004100 */
[----:B------:R-:W-:Y:S01]  /*17020*/  HADD2.F32 R7, -RZ, R42.H0_H0 ;  /* 0x2000002aff077230 */ /* 0x000fe20000004100 */
[----:B------:R-:W-:Y:S01]  /*17030*/  F2FP.SATFINITE.E4M3.F32.PACK_AB_MERGE_C R28, R45, R28, RZ ;  /* 0x0000001c2d1c723e */ /* 0x000fe200048070ff */
[--C-:B------:R-:W-:Y:S01]  /*17040*/  HADD2.F32 R13, -RZ, R48.reuse.H0_H0 ;  /* 0x20000030ff0d7230 */ /* 0x100fe20000004100 */
[----:B------:R-:W-:Y:S01]  /*17050*/  F2FP.SATFINITE.E4M3.F32.PACK_AB_MERGE_C R43, R50, R43, RZ ;  /* 0x0000002b322b723e */ /* 0x000fe200048070ff */
[----:B------:R-:W-:-:S02]  /*17060*/  HADD2.F32 R15, -RZ, R48.H1_H1 ;  /* 0x30000030ff0f7230 */ /* 0x000fc40000004100 */
[C---:B------:R-:W-:Y:S01]  /*17070*/  FMUL.FTZ R8, R6.reuse, R7 ;  /* 0x0000000706087220 */ /* 0x040fe20000410000 */
[----:B------:R-:W-:Y:S02]  /*17080*/  HADD2.F32 R30, -RZ, R30.H1_H1 ;  /* 0x3000001eff1e7230 */ /* 0x000fe40000004100 */
[----:B------:R-:W-:Y:S01]  /*17090*/  FMUL.FTZ R21, R6, R13 ;  /* 0x0000000d06157220 */ /* 0x000fe20000410000 */
[----:B------:R-:W-:Y:S02]  /*170a0*/  HADD2.F32 R11, -RZ, R42.H1_H1 ;  /* 0x3000002aff0b7230 */ /* 0x000fe40000004100 */
        /* <DEDUP_REMOVED lines=20> */
.L_x_2815:
[----:B------:R-:W-:Y:S05]  /*171f0*/  BSYNC B1 ;  /* 0x0000000000017941 */ /* 0x000fea0003800000 */
.L_x_2814:
[----:B------:R-:W-:Y:S05]  /*17200*/  @P2 BRA `(.L_x_2796) ;  /* 0x0000000c00dc2947 */ /* 0x000fea0003800000 */
[----:B------:R-:W2:Y:S01]  /*17210*/  LDL R51, [R1+0x64] ;  /* 0x0000640001337983 */ /* 0x000ea20000100800 */
[----:B01---5:R-:W-:Y:S02]  /*17220*/  SHF.R.U32.HI R4, RZ, 0x8, R36 ;  /* 0x00000008ff047819 */ /* 0x023fe40000011624 */
[----:B------:R-:W-:Y:S02]  /*17230*/  LOP3.LUT R0, R36, 0xff, RZ, 0xc0, !PT ;  /* 0x000000ff24007812 */ /* 0x000fe400078ec0ff */
[----:B------:R-:W-:Y:S02]  /*17240*/  LOP3.LUT R5, R4, 0xff, RZ, 0xc0, !PT ;  /* 0x000000ff04057812 */ /* 0x000fe400078ec0ff */
[----:B------:R-:W-:Y:S02]  /*17250*/  LEA.HI R3, R3, R229, RZ, 0x1c ;  /* 0x000000e503037211 */ /* 0x000fe400078fe0ff */
[----:B------:R-:W-:Y:S02]  /*17260*/  PRMT R13, R5, 0x7604, R0 ;  /* 0x00007604050d7816 */ /* 0x000fe40000000000 */
[----:B------:R-:W-:-:S02]  /*17270*/  SHF.R.S32.HI R0, RZ, 0x1f, R3 ;  /* 0x0000001fff007819 */ /* 0x000fc40000011403 */
[----:B------:R-:W-:Y:S02]  /*17280*/  SHF.R.U32.HI R7, RZ, 0x8, R37 ;  /* 0x00000008ff077819 */ /* 0x000fe40000011625 */
[----:B------:R-:W-:Y:S01]  /*17290*/  LEA.HI R0, R0, R3, RZ, 0x2 ;  /* 0x0000000300007211 */ /* 0x000fe200078f10ff */
[----:B------:R-:W-:Y:S01]  /*172a0*/  IMAD.SHL.U32 R3, R3, 0x10, RZ ;  /* 0x0000001003037824 */ /* 0x000fe200078e00ff */
[----:B------:R-:W-:Y:S02]  /*172b0*/  LOP3.LUT R6, R37, 0xff, RZ, 0xc0, !PT ;  /* 0x000000ff25067812 */ /* 0x000fe400078ec0ff */
[----:B------:R-:W-:Y:S01]  /*172c0*/  SHF.R.U32.HI R8, RZ, 0x8, R38 ;  /* 0x00000008ff087819 */ /* 0x000fe20000011626 */
[----:B------:R-:W-:Y:S01]  /*172d0*/  IMAD.SHL.U32 R0, R0, 0x800, RZ ;  /* 0x0000080000007824 */ /* 0x000fe200078e00ff */
[----:B------:R-:W-:Y:S02]  /*172e0*/  LOP3.LUT R3, R69, 0x30, R3, 0xf8, !PT ;  /* 0x0000003045037812 */ /* 0x000fe400078ef803 */
[----:B------:R-:W-:-:S02]  /*172f0*/  LOP3.LUT R7, R7, 0xff, RZ, 0xc0, !PT ;  /* 0x000000ff07077812 */ /* 0x000fc400078ec0ff */
[----:B------:R-:W-:Y:S02]  /*17300*/  LOP3.LUT R3, R3, R68, RZ, 0x3c, !PT ;  /* 0x0000004403037212 */ /* 0x000fe400078e3cff */
[----:B------:R-:W-:Y:S02]  /*17310*/  LOP3.LUT R0, R0, 0xffffe000, RZ, 0xc0, !PT ;  /* 0xffffe00000007812 */ /* 0x000fe400078ec0ff */
[----:B------:R-:W-:Y:S02]  /*17320*/  LOP3.LUT R4, R38, 0xff, RZ, 0xc0, !PT ;  /* 0x000000ff26047812 */ /* 0x000fe400078ec0ff */
[----:B------:R-:W-:Y:S02]  /*17330*/  IADD3 R3, R3, R67, R0 ;  /* 0x0000004303037210 */ /* 0x000fe40007ffe000 */
[----:B------:R-:W-:Y:S02]  /*17340*/  LOP3.LUT R9, R8, 0xff, RZ, 0xc0, !PT ;  /* 0x000000ff08097812 */ /* 0x000fe400078ec0ff */
[----:B------:R-:W-:Y:S01]  /*17350*/  PRMT R12, R7, 0x7604, R6 ;  /* 0x00007604070c7816 */ /* 0x000fe20000000006 */
[----:B------:R-:W-:Y:S01]  /*17360*/  IMAD.IADD R0, R18, 0x1, R3 ;  /* 0x0000000112007824 */ /* 0x000fe200078e0203 */
[----:B------:R-:W-:-:S02]  /*17370*/  SHF.R.U32.HI R5, RZ, 0x8, R39 ;  /* 0x00000008ff057819 */ /* 0x000fc40000011627 */
[----:B------:R-:W-:Y:S02]  /*17380*/  SHF.R.U32.HI R7, RZ, 0x8, R24 ;  /* 0x00000008ff077819 */ /* 0x000fe40000011618 */
[----:B------:R-:W-:Y:S02]  /*17390*/  SHF.R.U32.HI R8, RZ, 0x8, R25 ;  /* 0x00000008ff087819 */ /* 0x000fe40000011619 */
[----:B------:R-:W-:Y:S02]  /*173a0*/  PRMT R15, R9, 0x7604, R4 ;  /* 0x00007604090f7816 */ /* 0x000fe40000000004 */
[----:B------:R-:W-:Y:S02]  /*173b0*/  LOP3.LUT R4, R39, 0xff, RZ, 0xc0, !PT ;  /* 0x000000ff27047812 */ /* 0x000fe400078ec0ff */
[----:B------:R-:W-:Y:S02]  /*173c0*/  LOP3.LUT R6, R24, 0xff, RZ, 0xc0, !PT ;  /* 0x000000ff18067812 */ /* 0x000fe400078ec0ff */
[----:B------:R-:W-:-:S02]  /*173d0*/  LOP3.LUT R5, R5, 0xff, RZ, 0xc0, !PT ;  /* 0x000000ff05057812 */ /* 0x000fc400078ec0ff */
[----:B------:R-:W-:Y:S02]  /*173e0*/  LOP3.LUT R7, R7, 0xff, RZ, 0xc0, !PT ;  /* 0x000000ff07077812 */ /* 0x000fe400078ec0ff */
[----:B------:R-:W-:Y:S02]  /*173f0*/  LOP3.LUT R3, R8, 0xff, RZ, 0xc0, !PT ;  /* 0x000000ff08037812 */ /* 0x000fe400078ec0ff */
[----:B------:R-:W0:Y:S01]  /*17400*/  LDS.128 R8, [R0+0x1e200] ;  /* 0x01e2000000087984 */ /* 0x000e220000000c00 */
[----:B------:R-:W-:Y:S02]  /*17410*/  PRMT R14, R5, 0x7604, R4 ;  /* 0x00007604050e7816 */ /* 0x000fe40000000004 */
[----:B------:R-:W-:Y:S02]  /*17420*/  PRMT R29, R7, 0x7604, R6 ;  /* 0x00007604071d7816 */ /* 0x000fe40000000006 */
[----:B------:R-:W-:Y:S02]  /*17430*/  SHF.R.U32.HI R31, RZ, 0x8, R27 ;  /* 0x00000008ff1f7819 */ /* 0x000fe4000001161b */
[----:B------:R-:W-:-:S02]  /*17440*/  LOP3.LUT R20, R25, 0xff, RZ, 0xc0, !PT ;  /* 0x000000ff19147812 */ /* 0x000fc400078ec0ff */
[----:B------:R-:W-:Y:S02]  /*17450*/  LOP3.LUT R30, R27, 0xff, RZ, 0xc0, !PT ;  /* 0x000000ff1b1e7812 */ /* 0x000fe400078ec0ff */
[----:B------:R-:W-:Y:S02]  /*17460*/  LOP3.LUT R31, R31, 0xff, RZ, 0xc0, !PT ;  /* 0x000000ff1f1f7812 */ /* 0x000fe400078ec0ff */
[----:B------:R-:W-:Y:S02]  /*17470*/  PRMT R20, R3, 0x7604, R20 ;  /* 0x0000760403147816 */ /* 0x000fe40000000014 */
[----:B------:R-:W-:Y:S02]  /*17480*/  PRMT R30, R31, 0x7604, R30 ;  /* 0x000076041f1e7816 */ /* 0x000fe4000000001e */
[----:B------:R-:W-:Y:S02]  /*17490*/  SHF.R.U32.HI R3, RZ, 0x10, R37 ;  /* 0x00000010ff037819 */ /* 0x000fe40000011625 */
[----:B------:R-:W-:-:S02]  /*174a0*/  SHF.R.U32.HI R31, RZ, 0x10, R25 ;  /* 0x00000010ff1f7819 */ /* 0x000fc40000011619 */
[----:B------:R-:W-:Y:S01]  /*174b0*/  SHF.R.U32.HI R41, RZ, 0x10, R27 ;  /* 0x00000010ff297819 */ /* 0x000fe2000001161b */
[----:B------:R-:W-:Y:S01]  /*174c0*/  IMAD.U32 R3, R3, 0x10000, RZ ;  /* 0x0001000003037824 */ /* 0x000fe200078e00ff */
[----:B------:R-:W-:Y:S01]  /*174d0*/  SHF.R.U32.HI R28, RZ, 0x8, R26 ;  /* 0x00000008ff1c7819 */ /* 0x000fe2000001161a */
[----:B------:R-:W-:Y:S01]  /*174e0*/  IMAD.U32 R31, R31, 0x10000, RZ ;  /* 0x000100001f1f7824 */ /* 0x000fe200078e00ff */
[----:B----4-:R-:W-:Y:S01]  /*174f0*/  LOP3.LUT R21, R26, 0xff, RZ, 0xc0, !PT ;  /* 0x000000ff1a157812 */ /* 0x010fe200078ec0ff */
[----:B------:R-:W-:Y:S01]  /*17500*/  IMAD.U32 R41, R41, 0x10000, RZ ;  /* 0x0001000029297824 */ /* 0x000fe200078e00ff */
[----:B------:R-:W-:Y:S02]  /*17510*/  LOP3.LUT R28, R28, 0xff, RZ, 0xc0, !PT ;  /* 0x000000ff1c1c7812 */ /* 0x000fe400078ec0ff */
[----:B------:R-:W-:Y:S02]  /*17520*/  LOP3.LUT R13, R13, 0xff0000, R36, 0xf8, !PT ;  /* 0x00ff00000d0d7812 */ /* 0x000fe400078ef824 */
[----:B------:R-:W-:-:S02]  /*17530*/  LOP3.LUT R3, R12, 0xff0000, R3, 0xf8, !PT ;  /* 0x00ff00000c037812 */ /* 0x000fc400078ef803 */
[----:B------:R-:W-:Y:S02]  /*17540*/  LOP3.LUT R33, R20, 0xff0000, R31, 0xf8, !PT ;  /* 0x00ff000014217812 */ /* 0x000fe400078ef81f */
[----:B------:R-:W-:Y:S02]  /*17550*/  PRMT R35, R28, 0x7604, R21 ;  /* 0x000076041c237816 */ /* 0x000fe40000000015 */
[----:B------:R-:W-:Y:S02]  /*17560*/  LOP3.LUT R41, R30, 0xff0000, R41, 0xf8, !PT ;  /* 0x00ff00001e297812 */ /* 0x000fe400078ef829 */
[----:B------:R-:W-:Y:S02]  /*17570*/  LOP3.LUT R28, R13, 0xff000000, R36, 0xf8, !PT ;  /* 0xff0000000d1c7812 */ /* 0x000fe400078ef824 */
[----:B------:R-:W-:Y:S02]  /*17580*/  LOP3.LUT R36, R3, 0xff000000, R37, 0xf8, !PT ;  /* 0xff00000003247812 */ /* 0x000fe400078ef825 */
[----:B------:R-:W-:-:S02]  /*17590*/  LOP3.LUT R33, R33, 0xff000000, R25, 0xf8, !PT ;  /* 0xff00000021217812 */ /* 0x000fc400078ef819 */
[----:B------:R-:W-:Y:S02]  /*175a0*/  SHF.R.U32.HI R21, RZ, 0x10, R39 ;  /* 0x00000010ff157819 */ /* 0x000fe40000011627 */
[----:B------:R-:W-:Y:S02]  /*175b0*/  LOP3.LUT R41, R41, 0xff000000, R27, 0xf8, !PT ;  /* 0xff00000029297812 */ /* 0x000fe400078ef81b */
[----:B------:R-:W-:Y:S02]  /*175c0*/  LOP3.LUT R29, R29, 0xff0000, R24, 0xf8, !PT ;  /* 0x00ff00001d1d7812 */ /* 0x000fe400078ef818 */
[----:B------:R-:W-:Y:S02]  /*175d0*/  LOP3.LUT R35, R35, 0xff0000, R26, 0xf8, !PT ;  /* 0x00ff000023237812 */ /* 0x000fe400078ef81a */
[----:B------:R-:W-:Y:S02]  /*175e0*/  F2FP.F16.E4M3.UNPACK_B R27, R36 ;  /* 0x00000024ff1b723e */ /* 0x000fe400020006ff */
[----:B------:R-:W-:-:S02]  /*175f0*/  F2FP.F16.E4M3.UNPACK_B R32, R33 ;  /* 0x00000021ff20723e */ /* 0x000fc400020006ff */
[-C--:B0-----:R-:W-:Y:S02]  /*17600*/  F2FP.F16.E4M3.UNPACK_B R20, R9.reuse ;  /* 0x00000009ff14723e */ /* 0x081fe400020006ff */
[----:B------:R-:W-:Y:S02]  /*17610*/  SHF.L.U32 R21, R21, 0x10, RZ ;  /* 0x0000001015157819 */ /* 0x000fe400000006ff */
[----:B------:R-:W-:Y:S02]  /*17620*/  LOP3.LUT R15, R15, 0xff0000, R38, 0xf8, !PT ;  /* 0x00ff00000f0f7812 */ /* 0x000fe400078ef826 */
[----:B------:R-:W-:Y:S01]  /*17630*/  LOP3.LUT R31, R29, 0xff000000, R24, 0xf8, !PT ;  /* 0xff0000001d1f7812 */ /* 0x000fe200078ef818 */
[--C-:B------:R-:W-:Y:S01]  /*17640*/  HADD2.F32 R29, -RZ, R27.reuse.H0_H0 ;  /* 0x2000001bff1d7230 */ /* 0x100fe20000004100 */
[----:B------:R-:W-:Y:S01]  /*17650*/  LOP3.LUT R34, R35, 0xff000000, R26, 0xf8, !PT ;  /* 0xff00000023227812 */ /* 0x000fe200078ef81a */
[----:B------:R-:W-:Y:S01]  /*17660*/  HADD2.F32 R35, -RZ, R32.H0_H0 ;  /* 0x20000020ff237230 */ /* 0x000fe20000004100 */
[----:B------:R-:W-:Y:S01]  /*17670*/  LOP3.LUT R21, R14, 0xff0000, R21, 0xf8, !PT ;  /* 0x00ff00000e157812 */ /* 0x000fe200078ef815 */
[--C-:B------:R-:W-:Y:S01]  /*17680*/  HADD2.F32 R24, -RZ, R20.reuse.H0_H0 ;  /* 0x20000014ff187230 */ /* 0x100fe20000004100 */
[----:B------:R-:W-:Y:S01]  /*17690*/  LOP3.LUT R30, R15, 0xff000000, R38, 0xf8, !PT ;  /* 0xff0000000f1e7812 */ /* 0x000fe200078ef826 */
[----:B------:R-:W-:Y:S01]  /*176a0*/  HADD2.F32 R20, -RZ, R20.H1_H1 ;  /* 0x30000014ff147230 */ /* 0x000fe20000004100 */
[----:B------:R-:W-:Y:S01]  /*176b0*/  LOP3.LUT R38, R21, 0xff000000, R39, 0xf8, !PT ;  /* 0xff00000015267812 */ /* 0x000fe200078ef827 */
[----:B------:R-:W-:Y:S01]  /*176c0*/  HADD2.F32 R27, -RZ, R27.H1_H1 ;  /* 0x3000001bff1b7230 */ /* 0x000fe20000004100 */
[----:B------:R-:W-:Y:S01]  /*176d0*/  F2FP.F16.E4M3.UNPACK_B R21, R9.H1 ;  /* 0x00000009ff15723e */ /* 0x000fe200030006ff */
[C---:B------:R-:W-:Y:S01]  /*176e0*/  FMUL.FTZ R37, R24.reuse, R35 ;  /* 0x0000002318257220 */ /* 0x040fe20000410000 */
[----:B------:R-:W-:Y:S01]  /*176f0*/  FMUL.FTZ R40, R24, R29 ;  /* 0x0000001d18287220 */ /* 0x000fe20000410000 */
[----:B------:R-:W-:-:S02]  /*17700*/  F2FP.F16.E4M3.UNPACK_B R33, R33.H1 ;  /* 0x00000021ff21723e */ /* 0x000fc400030006ff */
[-C--:B------:R-:W-:Y:S02]  /*17710*/  F2FP.F16.E4M3.UNPACK_B R25, R11.reuse ;  /* 0x0000000bff19723e */ /* 0x080fe400020006ff */
[----:B------:R-:W-:Y:S02]  /*17720*/  F2FP.F16.E4M3.UNPACK_B R26, R11.H1 ;  /* 0x0000000bff1a723e */ /* 0x000fe400030006ff */
[-C--:B------:R-:W-:Y:S02]  /*17730*/  F2FP.F16.E4M3.UNPACK_B R11, R10.reuse ;  /* 0x0000000aff0b723e */ /* 0x080fe400020006ff */
[----:B------:R-:W-:Y:S01]  /*17740*/  F2FP.F16.E4M3.UNPACK_B R24, R10.H1 ;  /* 0x0000000aff18723e */ /* 0x000fe200030006ff */
[--C-:B------:R-:W-:Y:S01]  /*17750*/  HADD2.F32 R10, -RZ, R21.reuse.H0_H0 ;  /* 0x20000015ff0a7230 */ /* 0x100fe20000004100 */
[----:B------:R-:W-:Y:S01]  /*17760*/  F2FP.F16.E4M3.UNPACK_B R36, R36.H1 ;  /* 0x00000024ff24723e */ /* 0x000fe200030006ff */
[----:B------:R-:W-:Y:S01]  /*17770*/  HADD2.F32 R21, -RZ, R21.H1_H1 ;  /* 0x30000015ff157230 */ /* 0x000fe20000004100 */
[----:B------:R-:W-:-:S02]  /*17780*/  F2FP.F16.E4M3.UNPACK_B R9, R8 ;  /* 0x00000008ff09723e */ /* 0x000fc400020006ff */
[----:B------:R-:W-:Y:S01]  /*17790*/  F2FP.F16.E4M3.UNPACK_B R8, R8.H1 ;  /* 0x00000008ff08723e */ /* 0x000fe200030006ff */
[----:B--2---:R-:W0:Y:S02]  /*177a0*/  LDS.128 R4, [R51+0x1e200] ;  /* 0x01e2000033047984 */ /* 0x004e240000000c00 */
[----:B0-----:R-:W-:Y:S02]  /*177b0*/  F2FP.F16.E4M3.UNPACK_B R12, R5 ;  /* 0x00000005ff0c723e */ /* 0x001fe400020006ff */
        /* <DEDUP_REMOVED lines=8> */
[C---:B------:R-:W-:Y:S01]  /*17840*/  FFMA.FTZ R39, R6.reuse, R29, -R37 ;  /* 0x0000001d06277223 */ /* 0x040fe20000010825 */
[----:B------:R-:W-:Y:S01]  /*17850*/  FFMA.FTZ R40, R6, R35, R40 ;  /* 0x0000002306287223 */ /* 0x000fe20000010028 */
[----:B------:R-:W-:Y:S01]  /*17860*/  HADD2.F32 R35, -RZ, R32.H1_H1 ;  /* 0x30000020ff237230 */ /* 0x000fe20000004100 */
[----:B------:R-:W-:Y:S01]  /*17870*/  F2FP.F16.E4M3.UNPACK_B R4, R4.H1 ;  /* 0x00000004ff04723e */ /* 0x000fe200030006ff */
[----:B------:R-:W-:Y:S02]  /*17880*/  HADD2.F32 R37, -RZ, R33.H0_H0 ;  /* 0x20000021ff257230 */ /* 0x000fe40000004100 */
[----:B------:R-:W-:Y:S02]  /*17890*/  HADD2.F32 R29, -RZ, R36.H0_H0 ;  /* 0x20000024ff1d7230 */ /* 0x000fe40000004100 */
[----:B------:R-:W-:Y:S01]  /*178a0*/  FMUL.FTZ R43, R20, R35 ;  /* 0x00000023142b7220 */ /* 0x000fe20000410000 */
[----:B------:R-:W-:Y:S02]  /*178b0*/  HADD2.F32 R6, -RZ, R5.H0_H0 ;  /* 0x20000005ff067230 */ /* 0x000fe40000004100 */
        /* <DEDUP_REMOVED lines=11> */
[----:B------:R-:W-:Y:S01]  /*17970*/  HADD2.F32 R33, -RZ, R29.H0_H0 ;  /* 0x2000001dff217230 */ /* 0x000fe20000004100 */
[----:B------:R-:W-:Y:S01]  /*17980*/  F2FP.F16.E4M3.UNPACK_B R38, R38.H1 ;  /* 0x00000026ff26723e */ /* 0x000fe200030006ff */
[----:B------:R-:W-:-:S02]  /*17990*/  HADD2.F32 R10, -RZ, R25.H0_H0 ;  /* 0x20000019ff0a7230 */ /* 0x000fc40000004100 */
[C---:B------:R-:W-:Y:S01]  /*179a0*/  FMUL.FTZ R42, R21.reuse, R20 ;  /* 0x00000014152a7220 */ /* 0x040fe20000410000 */
[----:B------:R-:W-:Y:S02]  /*179b0*/  HADD2.F32 R36, -RZ, R36.H1_H1 ;  /* 0x30000024ff247230 */ /* 0x000fe40000004100 */
        /* <DEDUP_REMOVED lines=60> */
[----:B------:R-:W-:Y:S01]  /*17d80*/  FMUL.FTZ R5, R5, R6 ;  /* 0x0000000605057220 */ /* 0x000fe20000410000 */
        /* <DEDUP_REMOVED lines=30> */
[--C-:B------:R-:W-:Y:S02]  /*17f70*/  HADD2.F32 R6, -RZ, R34.reuse.H0_H0 ;  /* 0x20000022ff067230 */ /* 0x100fe40000004100 */
[--C-:B------:R-:W-:Y:S02]  /*17f80*/  HADD2.F32 R4, -RZ, R11.reuse.H0_H0 ;  /* 0x2000000bff047230 */ /* 0x100fe40000004100 */
        /* <DEDUP_REMOVED lines=31> */
.L_x_2796:
[----:B------:R-:W-:Y:S05]  /*18180*/  BSYNC B0 ;  /* 0x0000000000007941 */ /* 0x000fea0003800000 */
.L_x_2789:
        /* <DEDUP_REMOVED lines=8> */
.L_x_2787:
[----:B0-23--:R-:W-:-:S05]  /*18210*/  IMAD.U32 R0, RZ, RZ, UR49 ;  /* 0x00000031ff007e24 */ /* 0x00dfca000f8e00ff */
[----:B------:R-:W-:-:S13]  /*18220*/  ISETP.NE.AND P0, PT, R0, 0x3, PT ;  /* 0x000000030000780c */ /* 0x000fda0003f05270 */
[----:B------:R-:W-:Y:S05]  /*18230*/  @!P0 BRA `(.L_x_2816) ;  /* 0x0000000000048947 */ /* 0x000fea0003800000 */
[----:B------:R-:W-:Y:S01]  /*18240*/  BPT.TRAP 0x1 ;  /* 0x000000040000795c */ /* 0x000fe20000300000 */
.L_x_2816:
[----:B-1--4-:R-:W2:Y:S01]  /*18250*/  LDL R3, [R1] ;  /* 0x0000000001037983 */ /* 0x012ea20000100800 */
[----:B------:R-:W-:Y:S01]  /*18260*/  IMAD R0, R223, 0x8, R18 ;  /* 0x00000008df007824 */ /* 0x000fe200078e0212 */
[----:B--2---:R-:W-:-:S04]  /*18270*/  SHF.L.U32 R3, R3, 0x1f, RZ ;  /* 0x0000001f03037819 */ /* 0x004fc800000006ff */
[----:B------:R0:W1:Y:S01]  /*18280*/  SYNCS.PHASECHK.TRANS64.TRYWAIT P1, [R0+URZ+0x33430], R3 ;  /* 0x03343003000075a7 */ /* 0x000062000802017f */
[----:B------:R-:W-:Y:S05]  /*18290*/  @!P0 BRA `(.L_x_2817) ;  /* 0x0000000000048947 */ /* 0x000fea0003800000 */
[----:B------:R-:W-:Y:S01]  /*182a0*/  BPT.TRAP 0x1 ;  /* 0x000000040000795c */ /* 0x000fe20000300000 */
.L_x_2817:
[----:B-1----:R-:W-:Y:S05]  /*182b0*/  @P1 BRA `(.L_x_2818) ;  /* 0x0000000000081947 */ /* 0x002fea0003800000 */
[----:B------:R-:W1:Y:S02]  /*182c0*/  SYNCS.PHASECHK.TRANS64.TRYWAIT P1, [R0+URZ+0x33430], R3 ;  /* 0x03343003000075a7 */ /* 0x000e64000802017f */
[----:B-1----:R-:W-:Y:S05]  /*182d0*/  @!P1 BRA `(.L_x_2819) ;  /* 0x0000019c008c9947 */ /* 0x002fea0003800000 */
.L_x_2818:
[----:B------:R-:W-:Y:S05]  /*182e0*/  WARPSYNC.ALL ;  /* 0x0000000000007948 */ /* 0x000fea0003800000 */
[----:B01----:R-:W-:Y:S01]  /*182f0*/  IADD3 R3, R18, 0x24200, RZ ;  /* 0x0002420012037810 */ /* 0x003fe20007ffe0ff */
[----:B------:R-:W-:Y:S01]  /*18300*/  IMAD.MOV.U32 R5, RZ, RZ, -0x7fffffe0 ;  /* 0x80000020ff057424 */ /* 0x000fe200078e00ff */
[----:B------:R-:W-:Y:S01]  /*18310*/  R2UR UR24, R44 ;  /* 0x000000002c1872ca */ /* 0x000fe200000e0000 */
[----:B------:R-:W-:Y:S01]  /*18320*/  WARPGROUP.ARRIVE ;  /* 0x00000000000079c5 */ /* 0x000fe20000000000 */
[----:B------:R-:W-:Y:S01]  /*18330*/  SHF.R.U32.HI R3, RZ, 0x4, R3 ;  /* 0x00000004ff037819 */ /* 0x000fe20000011603 */
[----:B------:R-:W-:Y:S01]  /*18340*/  UMOV UR25, 0x80000020 ;  /* 0x8000002000197882 */ /* 0x000fe20000000000 */
[----:B------:R-:W-:Y:S01]  /*18350*/  R2UR UR27, R5 ;  /* 0x00000000051b72ca */ /* 0x000fe200000e0000 */
[----:B------:R-:W-:Y:S01]  /*18360*/  IMAD.MOV.U32 R7, RZ, RZ, -0x7fffffe0 ;  /* 0x80000020ff077424 */ /* 0x000fe200078e00ff */
[----:B------:R-:W-:Y:S01]  /*18370*/  LOP3.LUT R3, R3, 0x3fff, RZ, 0xc0, !PT ;  /* 0x00003fff03037812 */ /* 0x000fe200078ec0ff */
[----:B------:R-:W-:Y:S01]  /*18380*/  UMOV UR5, UR25 ;  /* 0x0000001900057c82 */ /* 0x000fe20008000000 */
[----:B-----5:R-:W-:Y:S01]  /*18390*/  IMAD.MOV.U32 R9, RZ, RZ, -0x7fffffe0 ;  /* 0x80000020ff097424 */ /* 0x020fe200078e00ff */
[----:B------:R-:W-:Y:S01]  /*183a0*/  UMOV UR9, UR25 ;  /* 0x0000001900097c82 */ /* 0x000fe20008000000 */
[----:B------:R-:W-:Y:S01]  /*183b0*/  LOP3.LUT R13, R3, 0x10000, RZ, 0xfc, !PT ;  /* 0x00010000030d7812 */ /* 0x000fe200078efcff */
[----:B------:R-:W-:Y:S01]  /*183c0*/  UMOV UR13, UR25 ;  /* 0x00000019000d7c82 */ /* 0x000fe20008000000 */
[----:B------:R-:W-:Y:S01]  /*183d0*/  R2UR UR7, R7 ;  /* 0x00000000070772ca */ /* 0x000fe200000e0000 */
[----:B------:R-:W-:Y:S01]  /*183e0*/  ULOP3.LUT UR24, UR24, 0x10000, URZ, 0xfc, !UPT ;  /* 0x0001000018187892 */ /* 0x000fe2000f8efc3f */
[----:B------:R-:W-:Y:S01]  /*183f0*/  R2UR UR11, R9 ;  /* 0x00000000090b72ca */ /* 0x000fe200000e0000 */
[----:B------:R-:W-:Y:S01]  /*18400*/  IMAD R4, R223, 0x780, R13 ;  /* 0x00000780df047824 */ /* 0x000fe200078e020d */
[----:B------:R-:W-:Y:S01]  /*18410*/  R2UR UR15, R7 ;  /* 0x00000000070f72ca */ /* 0x000fe200000e0000 */
[----:B------:R-:W-:Y:S01]  /*18420*/  UMOV UR17, UR25 ;  /* 0x0000001900117c82 */ /* 0x000fe20008000000 */
[----:B------:R-:W-:Y:S01]  /*18430*/  R2UR UR19, R9 ;  /* 0x00000000091372ca */ /* 0x000fe200000e0000 */
[C---:B------:R-:W-:Y:S01]  /*18440*/  VIADD R6, R4.reuse, 0x80 ;  /* 0x0000008004067836 */ /* 0x040fe20000000000 */
[C---:B------:R-:W-:Y:S01]  /*18450*/  R2UR UR26, R4.reuse ;  /* 0x00000000041a72ca */ /* 0x040fe200000e0000 */
[----:B------:R-:W-:Y:S01]  /*18460*/  UMOV UR4, UR24 ;  /* 0x0000001800047c82 */ /* 0x000fe20008000000 */
[----:B------:R-:W-:Y:S01]  /*18470*/  VIADD R8, R4, 0x100 ;  /* 0x0000010004087836 */ /* 0x000fe20000000000 */
[----:B------:R-:W-:Y:S01]  /*18480*/  UMOV UR8, UR24 ;  /* 0x0000001800087c82 */ /* 0x000fe20008000000 */
[----:B------:R-:W-:Y:S01]  /*18490*/  R2UR UR6, R6 ;  /* 0x00000000060672ca */ /* 0x000fe200000e0000 */
[----:B------:R-:W-:Y:S01]  /*184a0*/  UMOV UR12, UR24 ;  /* 0x00000018000c7c82 */ /* 0x000fe20008000000 */
[----:B------:R-:W-:Y:S01]  /*184b0*/  IADD3 R6, R4, 0x180, RZ ;  /* 0x0000018004067810 */ /* 0x000fe20007ffe0ff */
[----:B------:R-:W-:Y:S01]  /*184c0*/  UMOV UR16, UR24 ;  /* 0x0000001800107c82 */ /* 0x000fe20008000000 */
[----:B------:R-:W-:Y:S01]  /*184d0*/  R2UR UR10, R8 ;  /* 0x00000000080a72ca */ /* 0x000fe200000e0000 */
[----:B------:R-:W-:Y:S01]  /*184e0*/  VIADD R8, R4, 0x200 ;  /* 0x0000020004087836 */ /* 0x000fe20000000000 */
[----:B------:R-:W-:Y:S01]  /*184f0*/  R2UR UR14, R6 ;  /* 0x00000000060e72ca */ /* 0x000fe200000e0000 */
[C---:B------:R-:W-:Y:S01]  /*18500*/  VIADD R6, R4.reuse, 0x2 ;  /* 0x0000000204067836 */ /* 0x040fe20000000000 */
[----:B------:R-:W-:Y:S01]  /*18510*/  IADD3 R10, R4, 0x102, RZ ;  /* 0x00000102040a7810 */ /* 0x000fe20007ffe0ff */
[----:B------:R-:W-:Y:S01]  /*18520*/  QGMMA.64x32x32.F32.E4M3.E4M3 R88, gdesc[UR24], RZ, !UPT, gsb0 ;  /* 0x00600000185879f3 */ /* 0x000fe2000c0008ff */
[----:B------:R-:W-:Y:S01]  /*18530*/  R2UR UR18, R8 ;  /* 0x00000000081272ca */ /* 0x000fe200000e0000 */
[----:B------:R-:W-:-:S02]  /*18540*/  IMAD.MOV.U32 R7, RZ, RZ, -0x7fffffe0 ;  /* 0x80000020ff077424 */ /* 0x000fc400078e00ff */
[----:B------:R-:W-:Y:S02]  /*18550*/  VIADD R8, R4, 0x82 ;  /* 0x0000008204087836 */ /* 0x000fe40000000000 */
[----:B------:R-:W-:Y:S02]  /*18560*/  IMAD.MOV.U32 R9, RZ, RZ, -0x7fffffe0 ;  /* 0x80000020ff097424 */ /* 0x000fe400078e00ff */
[----:B------:R-:W-:Y:S02]  /*18570*/  IMAD.MOV.U32 R11, RZ, RZ, -0x7fffffe0 ;  /* 0x80000020ff0b7424 */ /* 0x000fe400078e00ff */
[----:B------:R-:W-:-:S05]  /*18580*/  IMAD.MOV.U32 R5, RZ, RZ, -0x7fffffe0 ;  /* 0x80000020ff057424 */ /* 0x000fca00078e00ff */
[----:B------:R-:W-:Y:S01]  /*18590*/  R2UR UR47, R5 ;  /* 0x00000000052f72ca */ /* 0x000fe200000e0000 */
[----:B------:R-:W-:Y:S02]  /*185a0*/  WARPGROUP.DEPBAR.LE gsb0, 0x0 ;  /* 0x00008000000079c5 */ /* 0x000fe40000010000 */
[----:B------:R-:W-:-:S06]  /*185b0*/  WARPGROUP.ARRIVE ;  /* 0x00000000000079c5 */ /* 0x000fcc0000000000 */
[----:B------:R-:W-:Y:S01]  /*185c0*/  QGMMA.64x32x32.F32.E4M3.E4M3 R72, gdesc[UR4], RZ, !UPT, gsb0 ;  /* 0x00600000044879f3 */ /* 0x000fe2000c0008ff */
        /* <DEDUP_REMOVED lines=10> */
[----:B------:R-:W-:Y:S01]  /*18670*/  QGMMA.64x32x32.F32.E4M3.E4M3 R56, gdesc[UR8], RZ, !UPT, gsb0 ;  /* 0x00600000083879f3 */ /* 0x000fe2000c0008ff */
        /* <DEDUP_REMOVED lines=173> */
[C---:B------:R-:W-:Y:S01]  /*19150*/  VIADD R6, R4.reuse, 0x682 ;  /* 0x0000068204067836 */ /* 0x040fe20000000000 */
[----:B------:R-:W-:Y:S01]  /*19160*/  IADD3 R4, R4, 0x702, RZ ;  /* 0x0000070204047810 */ /* 0x000fe20007ffe0ff */
[----:B------:R-:W-:Y:S01]  /*19170*/  IMAD.MOV.U32 R7, RZ, RZ, -0x7fffffe0 ;  /* 0x80000020ff077424 */ /* 0x000fe200078e00ff */
[----:B------:R-:W-:Y:S01]  /*19180*/  UMOV UR45, UR21 ;  /* 0x00000015002d7c82 */ /* 0x000fe20008000000 */
[----:B------:R-:W-:Y:S01]  /*19190*/  UMOV UR44, UR20 ;  /* 0x00000014002c7c82 */ /* 0x000fe20008000000 */
[----:B------:R-:W-:Y:S01]  /*191a0*/  R2UR UR46, R4 ;  /* 0x00000000042e72ca */ /* 0x000fe200000e0000 */
[----:B------:R-:W-:-:S02]  /*191b0*/  WARPGROUP.DEPBAR.LE gsb0, 0x0 ;  /* 0x00008000000079c5 */ /* 0x000fc40000010000 */
        /* <DEDUP_REMOVED lines=38> */
.L_x_2820:
[----:B------:R-:W2:Y:S01]  /*19420*/  LDL.LU R8, [R1+0x44] ;  /* 0x0000440001087983 */ /* 0x000ea20000300800 */
[----:B------:R-:W0:Y:S01]  /*19430*/  LDC R11, c[0x0][0x448] ;  /* 0x00011200ff0b7b82 */ /* 0x000e220000000800 */
[C---:B------:R-:W-:Y:S01]  /*19440*/  FMUL.FTZ R5, R2.reuse, R75 ;  /* 0x0000004b02057220 */ /* 0x040fe20000410000 */
[C---:B------:R-:W-:Y:S01]  /*19450*/  FMUL.FTZ R6, R2.reuse, R79 ;  /* 0x0000004f02067220 */ /* 0x040fe20000410000 */
[----:B------:R-:W3:Y:S01]  /*19460*/  LDL R10, [R1+0x58] ;  /* 0x00005800010a7983 */ /* 0x000ee20000100800 */
[C---:B------:R-:W-:Y:S01]  /*19470*/  FMUL.FTZ R3, R2.reuse, R74 ;  /* 0x0000004a02037220 */ /* 0x040fe20000410000 */
[C---:B------:R-:W-:Y:S01]  /*19480*/  FMUL.FTZ R21, R2.reuse, R97 ;  /* 0x0000006102157220 */ /* 0x040fe20000410000 */
[C---:B------:R-:W-:Y:S01]  /*19490*/  FMUL.FTZ R78, R2.reuse, R78 ;  /* 0x0000004e024e7220 */ /* 0x040fe20000410000 */
[----:B------:R-:W3:Y:S01]  /*194a0*/  LDL R108, [R1+0x40] ;  /* 0x00004000016c7983 */ /* 0x000ee20000100800 */
[----:B------:R-:W-:Y:S01]  /*194b0*/  MUFU.TANH R113, R5 ;  /* 0x0000000500717308 */ /* 0x000fe20000002400 */
[C---:B------:R-:W-:Y:S01]  /*194c0*/  FMUL.FTZ R7, R2.reuse, R90 ;  /* 0x0000005a02077220 */ /* 0x040fe20000410000 */
[C---:B------:R-:W-:Y:S01]  /*194d0*/  FMUL.FTZ R9, R2.reuse, R91 ;  /* 0x0000005b02097220 */ /* 0x040fe20000410000 */
[----:B------:R-:W4:Y:S01]  /*194e0*/  LDL R104, [R1+0x4c] ;  /* 0x00004c0001687983 */ /* 0x000f220000100800 */
        /* <DEDUP_REMOVED lines=12> */
[----:B0-----:R-:W-:Y:S01]  /*195b0*/  ISETP.NE.AND P4, PT, R11, 0x1, PT ;  /* 0x000000010b00780c */ /* 0x001fe20003f85270 */
        /* <DEDUP_REMOVED lines=12> */
[----:B------:R-:W0:Y:S01]  /*19680*/  @P4 LDC R5, c[0x0][0x44c] ;  /* 0x00011300ff054b82 */ /* 0x000e220000000800 */
[C---:B------:R-:W-:Y:S01]  /*19690*/  FMUL.FTZ R46, R2.reuse, R46 ;  /* 0x0000002e022e7220 */ /* 0x040fe20000410000 */
[C---:B------:R-:W-:Y:S01]  /*196a0*/  FMUL.FTZ R47, R2.reuse, R47 ;  /* 0x0000002f022f7220 */ /* 0x040fe20000410000 */
[C---:B------:R-:W-:Y:S01]  /*196b0*/  FMUL.FTZ R75, R2.reuse, R77 ;  /* 0x0000004d024b7220 */ /* 0x040fe20000410000 */
[----:B------:R5:W-:Y:S01]  /*196c0*/  MUFU.TANH R97, R3 ;  /* 0x0000000300617308 */ /* 0x000be20000002400 */
[C---:B-1----:R-:W-:Y:S01]  /*196d0*/  FMUL.FTZ R78, R2.reuse, R85 ;  /* 0x00000055024e7220 */ /* 0x042fe20000410000 */
[C---:B------:R-:W-:Y:S01]  /*196e0*/  FMUL.FTZ R77, R2.reuse, R81 ;  /* 0x00000051024d7220 */ /* 0x040fe20000410000 */
[C---:B------:R-:W-:Y:S01]  /*196f0*/  FMUL.FTZ R50, R2.reuse, R50 ;  /* 0x0000003202327220 */ /* 0x040fe20000410000 */
[----:B------:R-:W1:Y:S01]  /*19700*/  @P4 LDC R6, c[0x0][0x450] ;  /* 0x00011400ff064b82 */ /* 0x000e620000000800 */
        /* <DEDUP_REMOVED lines=14> */
[----:B------:R-:W-:Y:S01]  /*197f0*/  ULDC UR52, c[0x0][0x988] ;  /* 0x0002620000347ab9 */ /* 0x000fe20000000800 */
[C---:B------:R-:W-:Y:S01]  /*19800*/  FMUL.FTZ R72, R2.reuse, R72 ;  /* 0x0000004802487220 */ /* 0x040fe20000410000 */
[C---:B------:R-:W-:Y:S01]  /*19810*/  FMUL.FTZ R73, R2.reuse, R73 ;  /* 0x0000004902497220 */ /* 0x040fe20000410000 */
[C---:B------:R-:W-:Y:S01]  /*19820*/  FMUL.FTZ R40, R2.reuse, R40 ;  /* 0x0000002802287220 */ /* 0x040fe20000410000 */
[----:B------:R-:W-:Y:S01]  /*19830*/  FMUL.FTZ R37, R2, R37 ;  /* 0x0000002502257220 */ /* 0x000fe20000410000 */
[----:B------:R-:W-:Y:S01]  /*19840*/  VIADD R0, R0, 0x33440 ;  /* 0x0003344000007836 */ /* 0x000fe20000000000 */
[----:B------:R-:W-:Y:S01]  /*19850*/  ULDC UR50, c[0x0][0x988] ;  /* 0x0002620000327ab9 */ /* 0x000fe20000000800 */
[----:B------:R-:W-:Y:S01]  /*19860*/  ULDC UR51, c[0x0][0x988] ;  /* 0x0002620000337ab9 */ /* 0x000fe20000000800 */
[----:B--2---:R-:W-:Y:S01]  /*19870*/  LOP3.LUT R8, R8, 0xfffffffe, RZ, 0xc0, !PT ;  /* 0xfffffffe08087812 */ /* 0x004fe200078ec0ff */
[C---:B-----5:R-:W-:Y:S01]  /*19880*/  FMUL.FTZ R3, R2.reuse, R66 ;  /* 0x0000004202037220 */ /* 0x060fe20000410000 */
[----:B------:R-:W2:Y:S01]  /*19890*/  MUFU.TANH R9, R9 ;  /* 0x0000000900097308 */ /* 0x000ea20000002400 */
[----:B------:R-:W-:Y:S01]  /*198a0*/  FMUL.FTZ R91, R2, R100 ;  /* 0x00000064025b7220 */ /* 0x000fe20000410000 */
[----:B------:R-:W-:Y:S01]  /*198b0*/  @P4 LOP3.LUT R8, R8, 0x1, RZ, 0xfc, !PT ;  /* 0x0000000108084812 */ /* 0x000fe200078efcff */
[----:B------:R-:W-:-:S05]  /*198c0*/  FMUL.FTZ R79, R2, R84 ;  /* 0x00000054024f7220 */ /* 0x000fca0000410000 */
[----:B------:R5:W-:Y:S01]  /*198d0*/  MUFU.TANH R93, R62 ;  /* 0x0000003e005d7308 */ /* 0x000be20000002400 */
[----:B------:R0:W-:Y:S07]  /*198e0*/  STL [R1+0x44], R8 ;  /* 0x0000440801007387 */ /* 0x0001ee0000100800 */
[----:B------:R-:W2:Y:S01]  /*198f0*/  MUFU.TANH R119, R119 ;  /* 0x0000007700777308 */ /* 0x000ea20000002400 */
[----:B------:R-:W2:Y:S07]  /*19900*/  LDL R106, [R1+0x48] ;  /* 0x00004800016a7983 */ /* 0x000eae0000100800 */
[----:B------:R-:W2:Y:S01]  /*19910*/  MUFU.TANH R123, R123 ;  /* 0x0000007b007b7308 */ /* 0x000ea20000002400 */
[----:B0-----:R-:W2:Y:S01]  /*19920*/  LDL R8, [R1+0x54] ;  /* 0x0000540001087983 */ /* 0x001ea20000100800 */
[----:B---3--:R-:W-:-:S06]  /*19930*/  IMAD.IADD R66, R10, 0x1, R108 ;  /* 0x000000010a427824 */ /* 0x008fcc00078e026c */
[----:B------:R-:W0:Y:S01]  /*19940*/  MUFU.TANH R125, R125 ;  /* 0x0000007d007d7308 */ /* 0x000e220000002400 */
[----:B------:R-:W-:-:S07]  /*19950*/  @P4 IMAD.HI.U32 R5, R66, R5, RZ ;  /* 0x0000000542054227 */ /* 0x000fce00078e00ff */
[----:B------:R-:W3:Y:S01]  /*19960*/  MUFU.TANH R127, R127 ;  /* 0x0000007f007f7308 */ /* 0x000ee20000002400 */
[----:B-1----:R-:W-:-:S07]  /*19970*/  @P4 SHF.R.U32.HI R66, RZ, R6, R5 ;  /* 0x00000006ff424219 */ /* 0x002fce0000011605 */
[----:B------:R-:W1:Y:S01]  /*19980*/  MUFU.TANH R121, R121 ;  /* 0x0000007900797308 */ /* 0x000e620000002400 */
[----:B------:R-:W0:Y:S01]  /*19990*/  SHFL.IDX PT, R6, R66, 0x1, 0x1c1f ;  /* 0x003c1f0042067f89 */ /* 0x000e2200000e0000 */
[----:B------:R-:W-:-:S06]  /*199a0*/  IMAD.MOV.U32 R5, RZ, RZ, -0xa0 ;  /* 0xffffff60ff057424 */ /* 0x000fcc00078e00ff */
[----:B------:R-:W1:Y:S01]  /*199b0*/  MUFU.TANH R117, R117 ;  /* 0x0000007500757308 */ /* 0x000e620000002400 */
[----:B------:R-:W-:-:S07]  /*199c0*/  IMAD R5, R146, R5, 0xa1 ;  /* 0x000000a192057424 */ /* 0x000fce00078e0205 */
[----:B------:R-:W1:Y:S08]  /*199d0*/  MUFU.TANH R82, R82 ;  /* 0x0000005200527308 */ /* 0x000e700000002400 */
[----:B------:R-:W1:Y:S08]  /*199e0*/  MUFU.TANH R83, R83 ;  /* 0x0000005300537308 */ /* 0x000e700000002400 */
[----:B------:R-:W1:Y:S08]  /*199f0*/  MUFU.TANH R86, R86 ;  /* 0x0000005600567308 */ /* 0x000e700000002400 */
[----:B------:R-:W1:Y:S08]  /*19a00*/  MUFU.TANH R87, R87 ;  /* 0x0000005700577308 */ /* 0x000e700000002400 */
[----:B------:R-:W1:Y:S08]  /*19a10*/  MUFU.TANH R95, R59 ;  /* 0x0000003b005f7308 */ /* 0x000e700000002400 */
[----:B------:R-:W1:Y:S08]  /*19a20*/  MUFU.TANH R63, R63 ;  /* 0x0000003f003f7308 */ /* 0x000e700000002400 */
[----:B------:R-:W-:Y:S08]  /*19a30*/  MUFU.TANH R67, R67 ;  /* 0x0000004300437308 */ /* 0x000ff00000002400 */
[----:B------:R-:W-:Y:S08]  /*19a40*/  MUFU.TANH R70, R70 ;  /* 0x0000004600467308 */ /* 0x000ff00000002400 */
[----:B------:R-:W-:Y:S01]  /*19a50*/  MUFU.TANH R71, R71 ;  /* 0x0000004700477308 */ /* 0x000fe20000002400 */
[C---:B------:R-:W-:Y:S01]  /*19a60*/  FMUL.FTZ R58, R2.reuse, R61 ;  /* 0x0000003d023a7220 */ /* 0x040fe20000410000 */
[C---:B------:R-:W-:Y:S01]  /*19a70*/  FMUL.FTZ R76, R2.reuse, R80 ;  /* 0x00000050024c7220 */ /* 0x040fe20000410000 */
[C---:B------:R-:W-:Y:S01]  /*19a80*/  FMUL.FTZ R88, R2.reuse, R92 ;  /* 0x0000005c02587220 */ /* 0x040fe20000410000 */
[----:B------:R-:W-:-:S04]  /*19a90*/  FMUL.FTZ R89, R2, R96 ;  /* 0x0000006002597220 */ /* 0x000fc80000410000 */
[----:B------:R4:W1:Y:S01]  /*19aa0*/  MUFU.TANH R85, R3 ;  /* 0x0000000300557308 */ /* 0x0008620000002400 */
[----:B-----5:R-:W-:-:S07]  /*19ab0*/  FMUL.FTZ R62, R2, R68 ;  /* 0x00000044023e7220 */ /* 0x020fce0000410000 */
[----:B------:R-:W5:Y:S01]  /*19ac0*/  MUFU.TANH R42, R42 ;  /* 0x0000002a002a7308 */ /* 0x000f620000002400 */
[----:B----4-:R-:W-:-:S07]  /*19ad0*/  IMAD R3, R146, -0xa0, R104 ;  /* 0xffffff6092037824 */ /* 0x010fce00078e0268 */
[----:B------:R-:W4:Y:S01]  /*19ae0*/  MUFU.TANH R43, R43 ;  /* 0x0000002b002b7308 */ /* 0x000f220000002400 */
[----:B------:R-:W-:-:S07]  /*19af0*/  IADD3 R3, R3, 0xa0, RZ ;  /* 0x000000a003037810 */ /* 0x000fce0007ffe0ff */
[----:B------:R-:W4:Y:S01]  /*19b00*/  MUFU.TANH R46, R46 ;  /* 0x0000002e002e7308 */ /* 0x000f220000002400 */
[C---:B------:R-:W-:Y:S01]  /*19b10*/  FMUL.FTZ R61, R2.reuse, R69 ;  /* 0x00000045023d7220 */ /* 0x040fe20000410000 */
[C---:B------:R-:W-:Y:S01]  /*19b20*/  FMUL.FTZ R80, R2.reuse, R56 ;  /* 0x0000003802507220 */ /* 0x040fe20000410000 */
[C---:B------:R-:W-:Y:S01]  /*19b30*/  FMUL.FTZ R56, R2.reuse, R57 ;  /* 0x0000003902387220 */ /* 0x040fe20000410000 */
[----:B------:R-:W-:-:S04]  /*19b40*/  FMUL.FTZ R57, R2, R60 ;  /* 0x0000003c02397220 */ /* 0x000fc80000410000 */
[----:B------:R-:W4:Y:S08]  /*19b50*/  MUFU.TANH R47, R47 ;  /* 0x0000002f002f7308 */ /* 0x000f300000002400 */
[----:B------:R-:W4:Y:S01]  /*19b60*/  MUFU.TANH R50, R50 ;  /* 0x0000003200327308 */ /* 0x000f220000002400 */
[C---:B------:R-:W-:Y:S01]  /*19b70*/  FMUL.FTZ R60, R2.reuse, R65 ;  /* 0x00000041023c7220 */ /* 0x040fe20000410000 */
[----:B------:R-:W-:-:S06]  /*19b80*/  FMUL.FTZ R59, R2, R64 ;  /* 0x00000040023b7220 */ /* 0x000fcc0000410000 */
[----:B------:R-:W4:Y:S01]  /*19b90*/  MUFU.TANH R51, R51 ;  /* 0x0000003300337308 */ /* 0x000f220000002400 */
[----:B------:R-:W-:-:S07]  /*19ba0*/  FMUL.FTZ R64, R2, R41 ;  /* 0x0000002902407220 */ /* 0x000fce0000410000 */
[----:B------:R-:W4:Y:S08]  /*19bb0*/  MUFU.TANH R54, R54 ;  /* 0x0000003600367308 */ /* 0x000f300000002400 */
[----:B------:R4:W4:Y:S08]  /*19bc0*/  MUFU.TANH R41, R55 ;  /* 0x0000003700297308 */ /* 0x0009300000002400 */
[----:B------:R-:W4:Y:S08]  /*19bd0*/  MUFU.TANH R26, R26 ;  /* 0x0000001a001a7308 */ /* 0x000f300000002400 */
[----:B------:R-:W4:Y:S08]  /*19be0*/  MUFU.TANH R27, R27 ;  /* 0x0000001b001b7308 */ /* 0x000f300000002400 */
[----:B------:R-:W4:Y:S08]  /*19bf0*/  MUFU.TANH R30, R30 ;  /* 0x0000001e001e7308 */ /* 0x000f300000002400 */
[----:B------:R-:W-:Y:S08]  /*19c00*/  MUFU.TANH R11, R34 ;  /* 0x00000022000b7308 */ /* 0x000ff00000002400 */
[----:B------:R-:W-:Y:S08]  /*19c10*/  MUFU.TANH R38, R38 ;  /* 0x0000002600267308 */ /* 0x000ff00000002400 */
[----:B------:R-:W-:Y:S01]  /*19c20*/  MUFU.TANH R39, R39 ;  /* 0x0000002700277308 */ /* 0x000fe20000002400 */
[----:B------:R-:W-:Y:S07]  /*19c30*/  SHFL.IDX PT, R66, R66, RZ, 0x1c1f ;  /* 0x001c1fff42427589 */ /* 0x000fee00000e0000 */
[----:B------:R-:W-:Y:S08]  /*19c40*/  MUFU.TANH R14, R14 ;  /* 0x0000000e000e7308 */ /* 0x000ff00000002400 */
[----:B------:R-:W-:Y:S08]  /*19c50*/  MUFU.TANH R4, R4 ;  /* 0x0000000400047308 */ /* 0x000ff00000002400 */
[----:B------:R-:W-:Y:S08]  /*19c60*/  MUFU.TANH R88, R88 ;  /* 0x0000005800587308 */ /* 0x000ff00000002400 */
[----:B------:R-:W-:Y:S08]  /*19c70*/  MUFU.TANH R20, R20 ;  /* 0x0000001400147308 */ /* 0x000ff00000002400 */
[----:B------:R-:W-:Y:S08]  /*19c80*/  MUFU.TANH R89, R89 ;  /* 0x0000005900597308 */ /* 0x000ff00000002400 */
[----:B------:R-:W-:Y:S08]  /*19c90*/  MUFU.TANH R21, R21 ;  /* 0x0000001500157308 */ /* 0x000ff00000002400 */
[----:B------:R-:W-:Y:S08]  /*19ca0*/  MUFU.TANH R91, R91 ;  /* 0x0000005b005b7308 */ /* 0x000ff00000002400 */
[----:B------:R-:W-:Y:S08]  /*19cb0*/  MUFU.TANH R90, R90 ;  /* 0x0000005a005a7308 */ /* 0x000ff00000002400 */
[----:B------:R-:W-:Y:S01]  /*19cc0*/  MUFU.TANH R72, R72 ;  /* 0x0000004800487308 */ /* 0x000fe20000002400 */
[----:B--2---:R-:W-:-:S02]  /*19cd0*/  IMAD R5, R8, -0x2, R5 ;  /* 0xfffffffe08057824 */ /* 0x004fc400078e0205 */
[----:B------:R-:W-:-:S05]  /*19ce0*/  IMAD R68, R8, -0x2, R3 ;  /* 0xfffffffe08447824 */ /* 0x000fca00078e0203 */
[----:B------:R-:W-:Y:S01]  /*19cf0*/  MUFU.TANH R73, R73 ;  /* 0x0000004900497308 */ /* 0x000fe20000002400 */
[----:B------:R-:W-:-:S04]  /*19d00*/  IADD3 R111, -R106, R5, R104 ;  /* 0x000000056a6f7210 */ /* 0x000fc80007ffe168 */
[----:B0-----:R-:W-:-:S03]  /*19d10*/  VIADDMNMX R3, R6, R111, R68, PT ;  /* 0x0000006f06037246 */ /* 0x001fc60003800144 */
[----:B------:R-:W-:Y:S01]  /*19d20*/  MUFU.TANH R74, R74 ;  /* 0x0000004a004a7308 */ /* 0x000fe20000002400 */
[C---:B------:R-:W-:Y:S02]  /*19d30*/  ISETP.GT.AND P1, PT, R3.reuse, RZ, PT ;  /* 0x000000ff0300720c */ /* 0x040fe40003f24270 */
[C---:B------:R-:W-:Y:S02]  /*19d40*/  ISETP.GT.AND P2, PT, R3.reuse, 0x1, PT ;  /* 0x000000010300780c */ /* 0x040fe40003f44270 */
[----:B------:R-:W-:Y:S02]  /*19d50*/  ISETP.GT.AND P3, PT, R3, 0x8, PT ;  /* 0x000000080300780c */ /* 0x000fe40003f64270 */
[----:B------:R-:W-:Y:S01]  /*19d60*/  FSEL R7, R7, -INF , P1 ;  /* 0xff80000007077808 */ /* 0x000fe20000800000 */
[----:B------:R-:W-:Y:S01]  /*19d70*/  MUFU.TANH R75, R75 ;  /* 0x0000004b004b7308 */ /* 0x000fe20000002400 */
[----:B------:R-:W-:Y:S02]  /*19d80*/  FSEL R9, R9, -INF , P2 ;  /* 0xff80000009097808 */ /* 0x000fe40001000000 */
[----:B------:R-:W-:-:S02]  /*19d90*/  ISETP.GT.AND P1, PT, R3, 0x9, PT ;  /* 0x000000090300780c */ /* 0x000fc40003f24270 */
[----:B------:R-:W-:Y:S02]  /*19da0*/  FSEL R119, R119, -INF , P3 ;  /* 0xff80000077777808 */ /* 0x000fe40001800000 */
[----:B------:R-:W-:Y:S01]  /*19db0*/  FMNMX.FTZ R6, R7, R9, !PT ;  /* 0x0000000907067209 */ /* 0x000fe20007810000 */
[----:B------:R-:W-:Y:S01]  /*19dc0*/  MUFU.TANH R76, R76 ;  /* 0x0000004c004c7308 */ /* 0x000fe20000002400 */
[----:B------:R-:W-:Y:S02]  /*19dd0*/  ISETP.GT.AND P2, PT, R3, 0x10, PT ;  /* 0x000000100300780c */ /* 0x000fe40003f44270 */
[----:B------:R-:W-:Y:S02]  /*19de0*/  FSEL R123, R123, -INF , P1 ;  /* 0xff8000007b7b7808 */ /* 0x000fe40000800000 */
[----:B------:R-:W-:Y:S02]  /*19df0*/  FMNMX.FTZ R6, R119, R6, !PT ;  /* 0x0000000677067209 */ /* 0x000fe40007810000 */
[----:B------:R-:W-:Y:S01]  /*19e00*/  ISETP.GT.AND P1, PT, R3, 0x11, PT ;  /* 0x000000110300780c */ /* 0x000fe20003f24270 */
[----:B------:R-:W-:Y:S01]  /*19e10*/  MUFU.TANH R77, R77 ;  /* 0x0000004d004d7308 */ /* 0x000fe20000002400 */
[----:B------:R-:W-:-:S02]  /*19e20*/  FSEL R125, R125, -INF , P2 ;  /* 0xff8000007d7d7808 */ /* 0x000fc40001000000 */
[----:B------:R-:W-:Y:S02]  /*19e30*/  FMNMX.FTZ R6, R123, R6, !PT ;  /* 0x000000067b067209 */ /* 0x000fe40007810000 */
[----:B------:R-:W-:Y:S02]  /*19e40*/  ISETP.GT.AND P2, PT, R3, 0x18, PT ;  /* 0x000000180300780c */ /* 0x000fe40003f44270 */
[----:B---3--:R-:W-:Y:S01]  /*19e50*/  FSEL R127, R127, -INF , P1 ;  /* 0xff8000007f7f7808 */ /* 0x008fe20000800000 */
[----:B------:R-:W-:Y:S01]  /*19e60*/  MUFU.TANH R79, R79 ;  /* 0x0000004f004f7308 */ /* 0x000fe20000002400 */
[----:B------:R-:W-:Y:S02]  /*19e70*/  FMNMX.FTZ R6, R125, R6, !PT ;  /* 0x000000067d067209 */ /* 0x000fe40007810000 */
[----:B------:R-:W-:Y:S02]  /*19e80*/  ISETP.GT.AND P1, PT, R3, 0x19, PT ;  /* 0x000000190300780c */ /* 0x000fe40003f24270 */
[----:B-1----:R-:W-:-:S02]  /*19e90*/  FSEL R121, R121, -INF , P2 ;  /* 0xff80000079797808 */ /* 0x002fc40001000000 */
        /* <DEDUP_REMOVED lines=10> */
[----:B------:R-:W-:Y:S01]  /*19f40*/  FSEL R113, R113, -INF , P1 ;  /* 0xff80000071717808 */ /* 0x000fe20000800000 */
[----:B------:R-:W-:Y:S01]  /*19f50*/  MUFU.TANH R56, R56 ;  /* 0x0000003800387308 */ /* 0x000fe20000002400 */
[----:B------:R-:W-:Y:S02]  /*19f60*/  FMNMX.FTZ R6, R115, R6, !PT ;  /* 0x0000000673067209 */ /* 0x000fe40007810000 */
[----:B------:R-:W-:Y:S02]  /*19f70*/  ISETP.GT.AND P1, PT, R3, 0x29, PT ;  /* 0x000000290300780c */ /* 0x000fe40003f24270 */
[----:B------:R-:W-:-:S02]  /*19f80*/  FSEL R109, R109, -INF , P2 ;  /* 0xff8000006d6d7808 */ /* 0x000fc40001000000 */
[----:B------:R-:W-:Y:S01]  /*19f90*/  FMNMX.FTZ R6, R113, R6, !PT ;  /* 0x0000000671067209 */ /* 0x000fe20007810000 */
[----:B------:R-:W-:Y:S01]  /*19fa0*/  MUFU.TANH R57, R57 ;  /* 0x0000003900397308 */ /* 0x000fe20000002400 */
[----:B------:R-:W-:Y:S02]  /*19fb0*/  ISETP.GT.AND P2, PT, R3, 0x30, PT ;  /* 0x000000300300780c */ /* 0x000fe40003f44270 */
[----:B------:R-:W-:Y:S02]  /*19fc0*/  FSEL R107, R107, -INF , P1 ;  /* 0xff8000006b6b7808 */ /* 0x000fe40000800000 */
[----:B------:R-:W-:Y:S02]  /*19fd0*/  FMNMX.FTZ R6, R109, R6, !PT ;  /* 0x000000066d067209 */ /* 0x000fe40007810000 */
[----:B------:R-:W-:Y:S02]  /*19fe0*/  ISETP.GT.AND P1, PT, R3, 0x31, PT ;  /* 0x000000310300780c */ /* 0x000fe40003f24270 */
[----:B------:R-:W-:-:S02]  /*19ff0*/  FSEL R105, R82, -INF , P2 ;  /* 0xff80000052697808 */ /* 0x000fc40001000000 */
[----:B------:R-:W-:Y:S02]  /*1a000*/  FMNMX.FTZ R6, R107, R6, !PT ;  /* 0x000000066b067209 */ /* 0x000fe40007810000 */
        /* <DEDUP_REMOVED lines=34> */
[----:B-----5:R-:W-:-:S02]  /*1a230*/  FSEL R69, R42, -INF , P2 ;  /* 0xff8000002a457808 */ /* 0x020fc40001000000 */
[----:B------:R-:W-:Y:S02]  /*1a240*/  FMNMX.FTZ R6, R71, R6, !PT ;  /* 0x0000000647067209 */ /* 0x000fe40007810000 */
[----:B------:R-:W-:Y:S02]  /*1a250*/  ISETP.GT.AND P2, PT, R3, 0x68, PT ;  /* 0x000000680300780c */ /* 0x000fe40003f44270 */
[----:B----4-:R-:W-:Y:S02]  /*1a260*/  FSEL R67, R43, -INF , P1 ;  /* 0xff8000002b437808 */ /* 0x010fe40000800000 */
        /* <DEDUP_REMOVED lines=15> */
[----:B------:R-:W-:Y:S01]  /*1a360*/  FMNMX.FTZ R6, R51, R6, !PT ;  /* 0x0000000633067209 */ /* 0x000fe20007810000 */
[----:B------:R0:W1:Y:S01]  /*1a370*/  MUFU.TANH R8, R31 ;  /* 0x0000001f00087308 */ /* 0x0000620000002400 */
[----:B------:R-:W-:Y:S01]  /*1a380*/  ISETP.GT.AND P2, PT, R3, 0x80, PT ;  /* 0x000000800300780c */ /* 0x000fe20003f44270 */
[----:B------:R-:W-:Y:S01]  /*1a390*/  FMUL.FTZ R5, R2, R35 ;  /* 0x0000002302057220 */ /* 0x000fe20000410000 */
[----:B------:R-:W-:Y:S02]  /*1a3a0*/  FSEL R41, R41, -INF , P1 ;  /* 0xff80000029297808 */ /* 0x000fe40000800000 */
        /* <DEDUP_REMOVED lines=8> */
[----:B------:R-:W-:Y:S02]  /*1a430*/  ISETP.GT.AND P1, PT, R3, 0x89, PT ;  /* 0x000000890300780c */ /* 0x000fe40003f24270 */
[----:B0-----:R-:W-:-:S02]  /*1a440*/  FSEL R31, R30, -INF , P2 ;  /* 0xff8000001e1f7808 */ /* 0x001fc40001000000 */
[----:B------:R-:W-:Y:S02]  /*1a450*/  FMNMX.FTZ R6, R35, R6, !PT ;  /* 0x0000000623067209 */ /* 0x000fe40007810000 */
[----:B------:R-:W-:Y:S02]  /*1a460*/  ISETP.GT.AND P2, PT, R3, 0x90, PT ;  /* 0x000000900300780c */ /* 0x000fe40003f44270 */
[----:B-1----:R-:W-:Y:S02]  /*1a470*/  FSEL R27, R8, -INF , P1 ;  /* 0xff800000081b7808 */ /* 0x002fe40000800000 */
[----:B------:R-:W-:Y:S02]  /*1a480*/  FMNMX.FTZ R6, R31, R6, !PT ;  /* 0x000000061f067209 */ /* 0x000fe40007810000 */
[----:B------:R-:W-:Y:S02]  /*1a490*/  ISETP.GT.AND P1, PT, R3, 0x91, PT ;  /* 0x000000910300780c */ /* 0x000fe40003f24270 */
[----:B------:R-:W-:-:S02]  /*1a4a0*/  FSEL R11, R11, -INF , P2 ;  /* 0xff8000000b0b7808 */ /* 0x000fc40001000000 */
[----:B------:R-:W-:Y:S02]  /*1a4b0*/  FMNMX.FTZ R6, R27, R6, !PT ;  /* 0x000000061b067209 */ /* 0x000fe40007810000 */
[----:B------:R-:W-:Y:S02]  /*1a4c0*/  ISETP.GT.AND P2, PT, R3, 0x98, PT ;  /* 0x000000980300780c */ /* 0x000fe40003f44270 */
[----:B--2---:R-:W-:Y:S02]  /*1a4d0*/  FSEL R5, R5, -INF , P1 ;  /* 0xff80000005057808 */ /* 0x004fe40000800000 */
[----:B------:R-:W-:Y:S02]  /*1a4e0*/  FMNMX.FTZ R8, R11, R6, !PT ;  /* 0x000000060b087209 */ /* 0x000fe40007810000 */
[----:B------:R-:W-:Y:S02]  /*1a4f0*/  ISETP.GT.AND P1, PT, R3, 0x99, PT ;  /* 0x000000990300780c */ /* 0x000fe40003f24270 */
[----:B------:R-:W-:-:S02]  /*1a500*/  FSEL R6, R38, -INF , P2 ;  /* 0xff80000026067808 */ /* 0x000fc40001000000 */
[----:B------:R-:W-:Y:S02]  /*1a510*/  FMNMX.FTZ R15, R5, R8, !PT ;  /* 0x00000008050f7209 */ /* 0x000fe40007810000 */
[----:B------:R-:W-:Y:S02]  /*1a520*/  FSEL R3, R39, -INF , P1 ;  /* 0xff80000027037808 */ /* 0x000fe40000800000 */
[----:B------:R-:W-:-:S04]  /*1a530*/  FMNMX.FTZ R8, R6, R15, !PT ;  /* 0x0000000f06087209 */ /* 0x000fc80007810000 */
[----:B------:R-:W-:-:S05]  /*1a540*/  FMNMX.FTZ R8, R3, R8, !PT ;  /* 0x0000000803087209 */ /* 0x000fca0007810000 */
[----:B------:R-:W0:Y:S02]  /*1a550*/  SHFL.BFLY PT, R15, R8, 0x2, 0x1f ;  /* 0x0c401f00080f7f89 */ /* 0x000e2400000e0000 */
[----:B0-----:R-:W-:-:S05]  /*1a560*/  FMNMX.FTZ R10, R8, R15, !PT ;  /* 0x0000000f080a7209 */ /* 0x001fca0007810000 */
[----:B------:R-:W0:Y:S01]  /*1a570*/  SHFL.BFLY PT, R15, R10, 0x1, 0x1f ;  /* 0x0c201f000a0f7f89 */ /* 0x000e2200000e0000 */
[----:B------:R-:W-:Y:S01]  /*1a580*/  IMAD.U32 R8, RZ, RZ, UR52 ;  /* 0x00000034ff087e24 */ /* 0x000fe2000f8e00ff */
[----:B------:R-:W-:Y:S01]  /*1a590*/  VIADDMNMX R111, R66, R111, R68, PT ;  /* 0x0000006f426f7246 */ /* 0x000fe20003800144 */
[----:B------:R-:W-:-:S03]  /*1a5a0*/  FMUL.FTZ R50, R2, R32 ;  /* 0x0000002002327220 */ /* 0x000fc60000410000 */
[C---:B------:R-:W-:Y:S01]  /*1a5b0*/  ISETP.GT.AND P2, PT, R111.reuse, 0x1, PT ;  /* 0x000000016f00780c */ /* 0x040fe20003f44270 */
[----:B------:R-:W-:Y:S01]  /*1a5c0*/  FMUL.FTZ R32, R2, R33 ;  /* 0x0000002102207220 */ /* 0x000fe20000410000 */
[----:B------:R-:W-:Y:S02]  /*1a5d0*/  ISETP.GT.AND P3, PT, R111, 0x8, PT ;  /* 0x000000086f00780c */ /* 0x000fe40003f64270 */
[----:B0-----:R-:W-:-:S04]  /*1a5e0*/  FMNMX.FTZ R15, R10, R15, !PT ;  /* 0x0000000f0a0f7209 */ /* 0x001fc80007810000 */
[C---:B------:R-:W-:Y:S01]  /*1a5f0*/  FSETP.NEU.FTZ.AND P1, PT, R15.reuse, -INF , PT ;  /* 0xff8000000f00780b */ /* 0x040fe20003f3d000 */
[----:B------:R-:W-:-:S05]  /*1a600*/  FFMA.FTZ R8, R15, R8, -8 ;  /* 0xc10000000f087423 */ /* 0x000fca0000010008 */
[----:B------:R-:W-:Y:S02]  /*1a610*/  FSEL R8, R8, RZ, P1 ;  /* 0x000000ff08087208 */ /* 0x000fe40000800000 */
[C---:B------:R-:W-:Y:S02]  /*1a620*/  ISETP.GT.AND P1, PT, R111.reuse, RZ, PT ;  /* 0x000000ff6f00720c */ /* 0x040fe40003f24270 */
[----:B------:R-:W-:Y:S02]  /*1a630*/  FSEL R33, R4, -INF , P2 ;  /* 0xff80000004217808 */ /* 0x000fe40001000000 */
[----:B------:R-:W-:Y:S01]  /*1a640*/  FSEL R26, R14, -INF , P1 ;  /* 0xff8000000e1a7808 */ /* 0x000fe20000800000 */
[C---:B------:R-:W-:Y:S01]  /*1a650*/  FMUL.FTZ R39, R2.reuse, R48 ;  /* 0x0000003002277220 */ /* 0x040fe20000410000 */
[----:B------:R-:W-:Y:S01]  /*1a660*/  FMUL.FTZ R48, R2, R29 ;  /* 0x0000001d02307220 */ /* 0x000fe20000410000 */
[----:B------:R-:W-:Y:S02]  /*1a670*/  ISETP.GT.AND P1, PT, R111, 0x9, PT ;  /* 0x000000096f00780c */ /* 0x000fe40003f24270 */
[----:B------:R-:W-:-:S02]  /*1a680*/  FSEL R88, R88, -INF , P3 ;  /* 0xff80000058587808 */ /* 0x000fc40001800000 */
[----:B------:R-:W-:Y:S01]  /*1a690*/  FMNMX.FTZ R29, R26, R33, !PT ;  /* 0x000000211a1d7209 */ /* 0x000fe20007810000 */
[C---:B------:R-:W-:Y:S01]  /*1a6a0*/  FMUL.FTZ R38, R2.reuse, R49 ;  /* 0x0000003102267220 */ /* 0x040fe20000410000 */
[----:B------:R-:W-:Y:S01]  /*1a6b0*/  FMUL.FTZ R49, R2, R28 ;  /* 0x0000001c02317220 */ /* 0x000fe20000410000 */
[C---:B------:R-:W-:Y:S02]  /*1a6c0*/  ISETP.GT.AND P2, PT, R111.reuse, 0x10, PT ;  /* 0x000000106f00780c */ /* 0x040fe40003f44270 */
[----:B------:R-:W-:Y:S02]  /*1a6d0*/  FSEL R28, R20, -INF , P1 ;  /* 0xff800000141c7808 */ /* 0x000fe40000800000 */
[----:B------:R-:W-:Y:S01]  /*1a6e0*/  FMNMX.FTZ R29, R88, R29, !PT ;  /* 0x0000001d581d7209 */ /* 0x000fe20007810000 */
[----:B------:R-:W-:Y:S01]  /*1a6f0*/  FMUL.FTZ R30, R2, R44 ;  /* 0x0000002c021e7220 */ /* 0x000fe20000410000 */
[----:B------:R-:W-:Y:S02]  /*1a700*/  ISETP.GT.AND P1, PT, R111, 0x11, PT ;  /* 0x000000116f00780c */ /* 0x000fe40003f24270 */
[----:B------:R-:W-:-:S02]  /*1a710*/  FSEL R89, R89, -INF , P2 ;  /* 0xff80000059597808 */ /* 0x000fc40001000000 */
[----:B------:R-:W-:Y:S01]  /*1a720*/  FMNMX.FTZ R4, R28, R29, !PT ;  /* 0x0000001d1c047209 */ /* 0x000fe20007810000 */
[C---:B------:R-:W-:Y:S01]  /*1a730*/  FMUL.FTZ R44, R2.reuse, R52 ;  /* 0x00000034022c7220 */ /* 0x040fe20000410000 */
[----:B------:R-:W-:Y:S01]  /*1a740*/  FMUL.FTZ R52, R2, R36 ;  /* 0x0000002402347220 */ /* 0x000fe20000410000 */
        /* <DEDUP_REMOVED lines=14> */
[----:B------:R-:W-:Y:S01]  /*1a830*/  FMNMX.FTZ R4, R72, R29, !PT ;  /* 0x0000001d48047209 */ /* 0x000fe20007810000 */
[----:B------:R-:W-:Y:S01]  /*1a840*/  FMUL.FTZ R42, R2, R53 ;  /* 0x00000035022a7220 */ /* 0x000fe20000410000 */
[----:B------:R-:W-:Y:S02]  /*1a850*/  ISETP.GT.AND P1, PT, R111, 0x29, PT ;  /* 0x000000296f00780c */ /* 0x000fe40003f24270 */
[----:B------:R-:W-:-:S02]  /*1a860*/  FSEL R74, R74, -INF , P2 ;  /* 0xff8000004a4a7808 */ /* 0x000fc40001000000 */
[----:B------:R-:W-:Y:S02]  /*1a870*/  FMNMX.FTZ R53, R73, R4, !PT ;  /* 0x0000000449357209 */ /* 0x000fe40007810000 */
[----:B------:R-:W-:Y:S02]  /*1a880*/  ISETP.GT.AND P2, PT, R111, 0x30, PT ;  /* 0x000000306f00780c */ /* 0x000fe40003f44270 */
[----:B------:R-:W-:Y:S02]  /*1a890*/  FSEL R75, R75, -INF , P1 ;  /* 0xff8000004b4b7808 */ /* 0x000fe40000800000 */
[----:B------:R-:W-:Y:S01]  /*1a8a0*/  FMNMX.FTZ R4, R74, R53, !PT ;  /* 0x000000354a047209 */ /* 0x000fe20007810000 */
[----:B------:R-:W-:Y:S01]  /*1a8b0*/  FFMA.FTZ R54, R109, UR52, -R8 ;  /* 0x000000346d367c23 */ /* 0x000fe20008010808 */
        /* <DEDUP_REMOVED lines=9> */
[----:B------:R0:W-:Y:S01]  /*1a950*/  MUFU.EX2 R53, R54 ;  /* 0x0000003600357308 */ /* 0x0001e20000000800 */
[----:B------:R-:W-:Y:S02]  /*1a960*/  ISETP.GT.AND P2, PT, R111, 0x40, PT ;  /* 0x000000406f00780c */ /* 0x000fe40003f44270 */
[----:B------:R-:W-:-:S05]  /*1a970*/  FSEL R78, R78, -INF , P1 ;  /* 0xff8000004e4e7808 */ /* 0x000fca0000800000 */
[----:B------:R-:W1:Y:S01]  /*1a980*/  MUFU.TANH R58, R58 ;  /* 0x0000003a003a7308 */ /* 0x000e620000002400 */
[----:B0-----:R-:W-:-:S01]  /*1a990*/  FFMA.FTZ R54, R105, UR52, -R8 ;  /* 0x0000003469367c23 */ /* 0x001fc20008010808 */
[----:B------:R-:W-:Y:S02]  /*1a9a0*/  FMNMX.FTZ R105, R79, R4, !PT ;  /* 0x000000044f697209 */ /* 0x000fe40007810000 */
[C---:B------:R-:W-:Y:S02]  /*1a9b0*/  ISETP.GT.AND P1, PT, R111.reuse, 0x41, PT ;  /* 0x000000416f00780c */ /* 0x040fe40003f24270 */
[----:B------:R-:W-:Y:S02]  /*1a9c0*/  FSEL R80, R80, -INF , P2 ;  /* 0xff80000050507808 */ /* 0x000fe40001000000 */
[----:B------:R-:W0:Y:S01]  /*1a9d0*/  MUFU.TANH R59, R59 ;  /* 0x0000003b003b7308 */ /* 0x000e220000002400 */
[----:B------:R-:W-:Y:S02]  /*1a9e0*/  FMNMX.FTZ R105, R78, R105, !PT ;  /* 0x000000694e697209 */ /* 0x000fe40007810000 */
[----:B------:R-:W-:-:S02]  /*1a9f0*/  ISETP.GT.AND P2, PT, R111, 0x48, PT ;  /* 0x000000486f00780c */ /* 0x000fc40003f44270 */
[----:B------:R-:W-:Y:S02]  /*1aa00*/  FSEL R68, R56, -INF , P1 ;  /* 0xff80000038447808 */ /* 0x000fe40000800000 */
[----:B------:R-:W-:Y:S01]  /*1aa10*/  FMNMX.FTZ R105, R80, R105, !PT ;  /* 0x0000006950697209 */ /* 0x000fe20007810000 */
[----:B------:R-:W2:Y:S01]  /*1aa20*/  MUFU.TANH R60, R60 ;  /* 0x0000003c003c7308 */ /* 0x000ea20000002400 */
[----:B------:R-:W-:Y:S02]  /*1aa30*/  ISETP.GT.AND P1, PT, R111, 0x49, PT ;  /* 0x000000496f00780c */ /* 0x000fe40003f24270 */
[----:B------:R-:W-:Y:S02]  /*1aa40*/  FSEL R70, R57, -INF , P2 ;  /* 0xff80000039467808 */ /* 0x000fe40001000000 */
[----:B------:R-:W-:-:S03]  /*1aa50*/  FMNMX.FTZ R105, R68, R105, !PT ;  /* 0x0000006944697209 */ /* 0x000fc60007810000 */
[----:B------:R-:W3:Y:S01]  /*1aa60*/  MUFU.TANH R62, R62 ;  /* 0x0000003e003e7308 */ /* 0x000ee20000002400 */
[----:B------:R-:W-:Y:S02]  /*1aa70*/  ISETP.GT.AND P2, PT, R111, 0x50, PT ;  /* 0x000000506f00780c */ /* 0x000fe40003f44270 */
[----:B-1----:R-:W-:Y:S02]  /*1aa80*/  FSEL R58, R58, -INF , P1 ;  /* 0xff8000003a3a7808 */ /* 0x002fe40000800000 */
[----:B------:R-:W-:-:S03]  /*1aa90*/  FMNMX.FTZ R105, R70, R105, !PT ;  /* 0x0000006946697209 */ /* 0x000fc60007810000 */
[----:B------:R-:W1:Y:S01]  /*1aaa0*/  MUFU.TANH R61, R61 ;  /* 0x0000003d003d7308 */ /* 0x000e620000002400 */
[----:B------:R-:W-:Y:S02]  /*1aab0*/  ISETP.GT.AND P1, PT, R111, 0x51, PT ;  /* 0x000000516f00780c */ /* 0x000fe40003f24270 */
[----:B0-----:R-:W-:Y:S02]  /*1aac0*/  FSEL R82, R59, -INF , P2 ;  /* 0xff8000003b527808 */ /* 0x001fe40001000000 */
[----:B------:R-:W-:-:S03]  /*1aad0*/  FMNMX.FTZ R105, R58, R105, !PT ;  /* 0x000000693a697209 */ /* 0x000fc60007810000 */
[----:B------:R-:W0:Y:S01]  /*1aae0*/  MUFU.TANH R40, R40 ;  /* 0x0000002800287308 */ /* 0x000e220000002400 */
[----:B------:R-:W-:Y:S01]  /*1aaf0*/  ISETP.GT.AND P2, PT, R111, 0x58, PT ;  /* 0x000000586f00780c */ /* 0x000fe20003f44270 */
[----:B------:R-:W-:Y:S01]  /*1ab00*/  FMUL.FTZ R34, R2, R45 ;  /* 0x0000002d02227220 */ /* 0x000fe20000410000 */
[----:B--2---:R-:W-:Y:S02]  /*1ab10*/  FSEL R60, R60, -INF , P1 ;  /* 0xff8000003c3c7808 */ /* 0x004fe40000800000 */
[----:B------:R-:W-:-:S03]  /*1ab20*/  FMNMX.FTZ R105, R82, R105, !PT ;  /* 0x0000006952697209 */ /* 0x000fc60007810000 */
[----:B------:R-:W2:Y:S01]  /*1ab30*/  MUFU.TANH R64, R64 ;  /* 0x0000004000407308 */ /* 0x000ea20000002400 */
[----:B------:R-:W-:Y:S02]  /*1ab40*/  ISETP.GT.AND P1, PT, R111, 0x59, PT ;  /* 0x000000596f00780c */ /* 0x000fe40003f24270 */
[----:B---3--:R-:W-:Y:S02]  /*1ab50*/  FSEL R62, R62, -INF , P2 ;  /* 0xff8000003e3e7808 */ /* 0x008fe40001000000 */
        /* <DEDUP_REMOVED lines=10> */
[----:B------:R-:W-:Y:S02]  /*1ac00*/  ISETP.GT.AND P2, PT, R111, 0x68, PT ;  /* 0x000000686f00780c */ /* 0x000fe40003f44270 */
[----:B--2---:R-:W-:Y:S02]  /*1ac10*/  FSEL R64, R64, -INF , P1 ;  /* 0xff80000040407808 */ /* 0x004fe40000800000 */
[----:B------:R-:W-:-:S03]  /*1ac20*/  FMNMX.FTZ R105, R86, R105, !PT ;  /* 0x0000006956697209 */ /* 0x000fc60007810000 */
[----:B------:R-:W2:Y:S01]  /*1ac30*/  MUFU.TANH R38, R38 ;  /* 0x0000002600267308 */ /* 0x000ea20000002400 */
[----:B------:R-:W-:Y:S01]  /*1ac40*/  ISETP.GT.AND P1, PT, R111, 0x69, PT ;  /* 0x000000696f00780c */ /* 0x000fe20003f24270 */
[----:B------:R-:W-:Y:S01]  /*1ac50*/  FMUL.FTZ R46, R2, R24 ;  /* 0x00000018022e7220 */ /* 0x000fe20000410000 */
[----:B---3--:R-:W-:Y:S02]  /*1ac60*/  FSEL R92, R30, -INF , P2 ;  /* 0xff8000001e5c7808 */ /* 0x008fe40001000000 */
[----:B------:R-:W-:-:S03]  /*1ac70*/  FMNMX.FTZ R105, R64, R105, !PT ;  /* 0x0000006940697209 */ /* 0x000fc60007810000 */
[----:B------:R-:W3:Y:S01]  /*1ac80*/  MUFU.TANH R44, R44 ;  /* 0x0000002c002c7308 */ /* 0x000ee20000002400 */
[----:B------:R-:W-:Y:S01]  /*1ac90*/  ISETP.GT.AND P2, PT, R111, 0x70, PT ;  /* 0x000000706f00780c */ /* 0x000fe20003f44270 */
[----:B------:R-:W-:Y:S01]  /*1aca0*/  FMUL.FTZ R45, R2, R25 ;  /* 0x00000019022d7220 */ /* 0x000fe20000410000 */
[----:B-1----:R-:W-:Y:S02]  /*1acb0*/  FSEL R34, R34, -INF , P1 ;  /* 0xff80000022227808 */ /* 0x002fe40000800000 */
[----:B------:R-:W-:-:S03]  /*1acc0*/  FMNMX.FTZ R105, R92, R105, !PT ;  /* 0x000000695c697209 */ /* 0x000fc60007810000 */
[----:B------:R-:W1:Y:S01]  /*1acd0*/  MUFU.TANH R42, R42 ;  /* 0x0000002a002a7308 */ /* 0x000e620000002400 */
[----:B------:R-:W-:Y:S02]  /*1ace0*/  ISETP.GT.AND P1, PT, R111, 0x71, PT ;  /* 0x000000716f00780c */ /* 0x000fe40003f24270 */
[----:B0-----:R-:W-:Y:S02]  /*1acf0*/  FSEL R39, R39, -INF , P2 ;  /* 0xff80000027277808 */ /* 0x001fe40001000000 */
[----:B------:R-:W-:-:S03]  /*1ad00*/  FMNMX.FTZ R4, R34, R105, !PT ;  /* 0x0000006922047209 */ /* 0x000fc60007810000 */
[----:B------:R-:W0:Y:S01]  /*1ad10*/  MUFU.TANH R46, R46 ;  /* 0x0000002e002e7308 */ /* 0x000e220000002400 */
[----:B------:R-:W-:-:S01]  /*1ad20*/  FFMA.FTZ R30, R93, UR52, -R8 ;  /* 0x000000345d1e7c23 */ /* 0x000fc20008010808 */
[----:B------:R-:W-:Y:S02]  /*1ad30*/  ISETP.GT.AND P2, PT, R111, 0x78, PT ;  /* 0x000000786f00780c */ /* 0x000fe40003f44270 */
[----:B--2---:R-:W-:Y:S02]  /*1ad40*/  FSEL R93, R38, -INF , P1 ;  /* 0xff800000265d7808 */ /* 0x004fe40000800000 */
[----:B------:R-:W-:Y:S02]  /*1ad50*/  FMNMX.FTZ R4, R39, R4, !PT ;  /* 0x0000000427047209 */ /* 0x000fe40007810000 */
[----:B------:R-:W2:Y:S01]  /*1ad60*/  MUFU.TANH R45, R45 ;  /* 0x0000002d002d7308 */ /* 0x000ea20000002400 */
[----:B------:R-:W-:-:S01]  /*1ad70*/  FFMA.FTZ R61, R95, UR52, -R8 ;  /* 0x000000345f3d7c23 */ /* 0x000fc20008010808 */
[----:B------:R-:W-:-:S02]  /*1ad80*/  ISETP.GT.AND P1, PT, R111, 0x79, PT ;  /* 0x000000796f00780c */ /* 0x000fc40003f24270 */
[----:B---3--:R-:W-:Y:S02]  /*1ad90*/  FSEL R44, R44, -INF , P2 ;  /* 0xff8000002c2c7808 */ /* 0x008fe40001000000 */
[----:B------:R-:W-:Y:S02]  /*1ada0*/  FMNMX.FTZ R95, R93, R4, !PT ;  /* 0x000000045d5f7209 */ /* 0x000fe40007810000 */
        /* <DEDUP_REMOVED lines=14> */
[----:B------:R-:W-:Y:S02]  /*1ae90*/  ISETP.GT.AND P1, PT, R111, 0x89, PT ;  /* 0x000000896f00780c */ /* 0x000fe40003f24270 */
[----:B---3--:R-:W-:-:S02]  /*1aea0*/  FSEL R49, R49, -INF , P2 ;  /* 0xff80000031317808 */ /* 0x008fc40001000000 */
[----:B------:R-:W-:-:S03]  /*1aeb0*/  FMNMX.FTZ R4, R85, R4, !PT ;  /* 0x0000000455047209 */ /* 0x000fc60007810000 */
[----:B------:R-:W3:Y:S01]  /*1aec0*/  MUFU.TANH R52, R52 ;  /* 0x0000003400347308 */ /* 0x000ee20000002400 */
[----:B------:R-:W-:-:S01]  /*1aed0*/  FFMA.FTZ R45, R83, UR52, -R8 ;  /* 0x00000034532d7c23 */ /* 0x000fc20008010808 */
[----:B------:R-:W-:Y:S02]  /*1aee0*/  ISETP.GT.AND P2, PT, R111, 0x90, PT ;  /* 0x000000906f00780c */ /* 0x000fe40003f44270 */
[----:B-1----:R-:W-:Y:S02]  /*1aef0*/  FSEL R83, R48, -INF , P1 ;  /* 0xff80000030537808 */ /* 0x002fe40000800000 */
[----:B------:R-:W-:Y:S02]  /*1af00*/  FMNMX.FTZ R4, R49, R4, !PT ;  /* 0x0000000431047209 */ /* 0x000fe40007810000 */
[----:B------:R-:W1:Y:S01]  /*1af10*/  MUFU.TANH R37, R37 ;  /* 0x0000002500257308 */ /* 0x000e620000002400 */
[----:B------:R-:W-:-:S01]  /*1af20*/  FFMA.FTZ R97, R97, UR52, -R8 ;  /* 0x0000003461617c23 */ /* 0x000fc20008010808 */
[----:B------:R-:W-:Y:S01]  /*1af30*/  FFMA.FTZ R48, R81, UR52, -R8 ;  /* 0x0000003451307c23 */ /* 0x000fe20008010808 */
[----:B------:R-:W-:-:S02]  /*1af40*/  ISETP.GT.AND P1, PT, R111, 0x91, PT ;  /* 0x000000916f00780c */ /* 0x000fc40003f24270 */
[----:B0-----:R-:W-:Y:S02]  /*1af50*/  FSEL R81, R50, -INF , P2 ;  /* 0xff80000032517808 */ /* 0x001fe40001000000 */
[----:B------:R-:W-:Y:S01]  /*1af60*/  FMNMX.FTZ R4, R83, R4, !PT ;  /* 0x0000000453047209 */ /* 0x000fe20007810000 */
[----:B------:R0:W-:Y:S01]  /*1af70*/  MUFU.EX2 R40, R97 ;  /* 0x0000006100287308 */ /* 0x0001e20000000800 */
[C---:B------:R-:W-:Y:S02]  /*1af80*/  ISETP.GT.AND P2, PT, R111.reuse, 0x98, PT ;  /* 0x000000986f00780c */ /* 0x040fe40003f44270 */
[----:B--2---:R-:W-:Y:S02]  /*1af90*/  FSEL R94, R32, -INF , P1 ;  /* 0xff800000205e7808 */ /* 0x004fe40000800000 */
[----:B------:R-:W-:Y:S02]  /*1afa0*/  ISETP.GT.AND P1, PT, R111, 0x99, PT ;  /* 0x000000996f00780c */ /* 0x000fe40003f24270 */
[----:B0-----:R-:W-:-:S02]  /*1afb0*/  FMNMX.FTZ R97, R81, R4, !PT ;  /* 0x0000000451617209 */ /* 0x001fc40007810000 */
[----:B---3--:R-:W-:Y:S02]  /*1afc0*/  FSEL R95, R52, -INF , P2 ;  /* 0xff800000345f7808 */ /* 0x008fe40001000000 */
[----:B------:R-:W-:Y:S02]  /*1afd0*/  FMNMX.FTZ R4, R94, R97, !PT ;  /* 0x000000615e047209 */ /* 0x000fe40007810000 */
[----:B-1----:R-:W-:Y:S02]  /*1afe0*/  FSEL R97, R37, -INF , P1 ;  /* 0xff80000025617808 */ /* 0x002fe40000800000 */
[----:B------:R-:W-:-:S04]  /*1aff0*/  FMNMX.FTZ R4, R95, R4, !PT ;  /* 0x000000045f047209 */ /* 0x000fc80007810000 */
[----:B------:R-:W-:Y:S01]  /*1b000*/  FMNMX.FTZ R4, R97, R4, !PT ;  /* 0x0000000461047209 */ /* 0x000fe20007810000 */
[----:B------:R-:W-:-:S04]  /*1b010*/  FFMA.FTZ R37, R67, UR52, -R8 ;  /* 0x0000003443257c23 */ /* 0x000fc80008010808 */
[----:B------:R-:W0:Y:S02]  /*1b020*/  SHFL.BFLY PT, R67, R4, 0x2, 0x1f ;  /* 0x0c401f0004437f89 */ /* 0x000e2400000e0000 */
[----:B0-----:R-:W-:-:S05]  /*1b030*/  FMNMX.FTZ R67, R4, R67, !PT ;  /* 0x0000004304437209 */ /* 0x001fca0007810000 */
[----:B------:R-:W0:Y:S01]  /*1b040*/  SHFL.BFLY PT, R4, R67, 0x1, 0x1f ;  /* 0x0c201f0043047f89 */ /* 0x000e2200000e0000 */
[----:B------:R-:W-:-:S01]  /*1b050*/  FFMA.FTZ R100, R27, UR52, -R8 ;  /* 0x000000341b647c23 */ /* 0x000fc20008010808 */
[----:B------:R-:W-:Y:S02]  /*1b060*/  IMAD.U32 R27, RZ, RZ, UR52 ;  /* 0x00000034ff1b7e24 */ /* 0x000fe4000f8e00ff */
[----:B------:R-:W-:-:S01]  /*1b070*/  FFMA.FTZ R59, R99, UR52, -R8 ;  /* 0x00000034633b7c23 */ /* 0x000fc20008010808 */
[--C-:B------:R-:W-:Y:S01]  /*1b080*/  FFMA.FTZ R7, R7, UR52, -R8.reuse ;  /* 0x0000003407077c23 */ /* 0x100fe20008010808 */
[----:B------:R-:W-:-:S01]  /*1b090*/  FFMA.FTZ R10, R9, UR52, -R8 ;  /* 0x00000034090a7c23 */ /* 0x000fc20008010808 */
[----:B------:R-:W-:Y:S01]  /*1b0a0*/  FFMA.FTZ R9, R119, UR52, -R8 ;  /* 0x0000003477097c23 */ /* 0x000fe20008010808 */
[----:B0-----:R-:W-:-:S04]  /*1b0b0*/  FMNMX.FTZ R4, R67, R4, !PT ;  /* 0x0000000443047209 */ /* 0x001fc80007810000 */
[C---:B------:R-:W-:Y:S01]  /*1b0c0*/  FSETP.NEU.FTZ.AND P1, PT, R4.reuse, -INF , PT ;  /* 0xff8000000400780b */ /* 0x040fe20003f3d000 */
[----:B------:R-:W-:-:S05]  /*1b0d0*/  FFMA.FTZ R27, R4, R27, -8 ;  /* 0xc1000000041b7423 */ /* 0x000fca000001001b */
[----:B------:R-:W-:-:S05]  /*1b0e0*/  FSEL R99, R27, RZ, P1 ;  /* 0x000000ff1b637208 */ /* 0x000fca0000800000 */
[--C-:B------:R-:W-:Y:S01]  /*1b0f0*/  FFMA.FTZ R216, R26, UR52, -R99.reuse ;  /* 0x000000341ad87c23 */ /* 0x100fe20008010863 */
[----:B------:R-:W-:-:S01]  /*1b100*/  FFMA.FTZ R27, R33, UR52, -R99 ;  /* 0x00000034211b7c23 */ /* 0x000fc20008010863 */
[----:B------:R-:W-:Y:S01]  /*1b110*/  FFMA.FTZ R88, R88, UR52, -R99 ;  /* 0x0000003458587c23 */ /* 0x000fe20008010863 */
[----:B------:R-:W-:Y:S01]  /*1b120*/  MUFU.EX2 R7, R7 ;  /* 0x0000000700077308 */ /* 0x000fe20000000800 */
[----:B------:R-:W-:-:S01]  /*1b130*/  FFMA.FTZ R12, R123, UR52, -R8 ;  /* 0x000000347b0c7c23 */ /* 0x000fc20008010808 */
[----:B------:R-:W-:-:S06]  /*1b140*/  FFMA.FTZ R28, R28, UR52, -R99 ;  /* 0x000000341c1c7c23 */ /* 0x000fcc0008010863 */
[----:B------:R-:W0:Y:S01]  /*1b150*/  MUFU.EX2 R10, R10 ;  /* 0x0000000a000a7308 */ /* 0x000e220000000800 */
[----:B------:R-:W-:-:S01]  /*1b160*/  FFMA.FTZ R24, R125, UR52, -R8 ;  /* 0x000000347d187c23 */ /* 0x000fc20008010808 */
[----:B------:R-:W-:-:S06]  /*1b170*/  FFMA.FTZ R218, R89, UR52, -R99 ;  /* 0x0000003459da7c23 */ /* 0x000fcc0008010863 */
[----:B------:R-:W-:Y:S01]  /*1b180*/  MUFU.EX2 R216, R216 ;  /* 0x000000d800d87308 */ /* 0x000fe20000000800 */
[----:B------:R-:W-:-:S07]  /*1b190*/  FFMA.FTZ R56, R101, UR52, -R8 ;  /* 0x0000003465387c23 */ /* 0x000fce0008010808 */
[----:B------:R-:W1:Y:S01]  /*1b1a0*/  MUFU.EX2 R27, R27 ;  /* 0x0000001b001b7308 */ /* 0x000e620000000800 */
[----:B------:R-:W-:-:S07]  /*1b1b0*/  FFMA.FTZ R25, R127, UR52, -R8 ;  /* 0x000000347f197c23 */ /* 0x000fce0008010808 */
[----:B------:R-:W2:Y:S01]  /*1b1c0*/  MUFU.EX2 R9, R9 ;  /* 0x0000000900097308 */ /* 0x000ea20000000800 */
[----:B------:R-:W-:-:S07]  /*1b1d0*/  FFMA.FTZ R33, R36, UR52, -R99 ;  /* 0x0000003424217c23 */ /* 0x000fce0008010863 */
[----:B------:R-:W-:Y:S01]  /*1b1e0*/  MUFU.EX2 R88, R88 ;  /* 0x0000005800587308 */ /* 0x000fe20000000800 */
[----:B------:R-:W-:-:S01]  /*1b1f0*/  FFMA.FTZ R58, R58, UR52, -R99 ;  /* 0x000000343a3a7c23 */ /* 0x000fc20008010863 */
[----:B------:R-:W-:-:S06]  /*1b200*/  IMAD.U32 R67, RZ, RZ, UR38 ;  /* 0x00000026ff437e24 */ /* 0x000fcc000f8e00ff */
[----:B------:R-:W3:Y:S01]  /*1b210*/  MUFU.EX2 R12, R12 ;  /* 0x0000000c000c7308 */ /* 0x000ee20000000800 */
[----:B------:R-:W-:-:S01]  /*1b220*/  FFMA.FTZ R14, R121, UR52, -R8 ;  /* 0x00000034790e7c23 */ /* 0x000fc20008010808 */
[----:B------:R-:W-:-:S06]  /*1b230*/  FFMA.FTZ R98, R35, UR52, -R8 ;  /* 0x0000003423627c23 */ /* 0x000fcc0008010808 */
[----:B------:R-:W4:Y:S01]  /*1b240*/  MUFU.EX2 R101, R28 ;  /* 0x0000001c00657308 */ /* 0x000f220000000800 */
[----:B------:R-:W-:-:S01]  /*1b250*/  FFMA.FTZ R102, R5, UR52, -R8 ;  /* 0x0000003405667c23 */ /* 0x000fc20008010808 */
[--C-:B------:R-:W-:Y:S01]  /*1b260*/  FFMA.FTZ R91, R91, UR52, -R99.reuse ;  /* 0x000000345b5b7c23 */ /* 0x100fe20008010863 */
[----:B------:R-:W-:-:S01]  /*1b270*/  FFMA.FTZ R35, R73, UR52, -R99 ;  /* 0x0000003449237c23 */ /* 0x000fc20008010863 */
[----:B------:R-:W-:-:S04]  /*1b280*/  FFMA.FTZ R21, R117, UR52, -R8 ;  /* 0x0000003475157c23 */ /* 0x000fc80008010808 */
[----:B------:R-:W5:Y:S01]  /*1b290*/  MUFU.EX2 R24, R24 ;  /* 0x0000001800187308 */ /* 0x000f620000000800 */
[----:B------:R-:W-:-:S01]  /*1b2a0*/  FFMA.FTZ R20, R115, UR52, -R8 ;  /* 0x0000003473147c23 */ /* 0x000fc20008010808 */
[--C-:B------:R-:W-:Y:S01]  /*1b2b0*/  FFMA.FTZ R113, R113, UR52, -R8.reuse ;  /* 0x0000003471717c23 */ /* 0x100fe20008010808 */
[----:B------:R-:W-:-:S01]  /*1b2c0*/  FFMA.FTZ R66, R107, UR52, -R8 ;  /* 0x000000346b427c23 */ /* 0x000fc20008010808 */
[--C-:B------:R-:W-:Y:S01]  /*1b2d0*/  FFMA.FTZ R103, R103, UR52, -R8.reuse ;  /* 0x0000003467677c23 */ /* 0x100fe20008010808 */
[----:B------:R-:W-:-:S03]  /*1b2e0*/  FFMA.FTZ R87, R87, UR52, -R8 ;  /* 0x0000003457577c23 */ /* 0x000fc60008010808 */
[----:B------:R-:W5:Y:S01]  /*1b2f0*/  MUFU.EX2 R218, R218 ;  /* 0x000000da00da7308 */ /* 0x000f620000000800 */
[----:B------:R-:W-:-:S01]  /*1b300*/  FFMA.FTZ R71, R71, UR52, -R8 ;  /* 0x0000003447477c23 */ /* 0x000fc20008010808 */
[--C-:B------:R-:W-:Y:S01]  /*1b310*/  FFMA.FTZ R32, R69, UR52, -R8.reuse ;  /* 0x0000003445207c23 */ /* 0x100fe20008010808 */
[----:B------:R-:W-:-:S01]  /*1b320*/  FFMA.FTZ R52, R65, UR52, -R8 ;  /* 0x0000003441347c23 */ /* 0x000fc20008010808 */
[--C-:B------:R-:W-:Y:S01]  /*1b330*/  FFMA.FTZ R63, R63, UR52, -R8.reuse ;  /* 0x000000343f3f7c23 */ /* 0x100fe20008010808 */
[----:B------:R-:W-:-:S01]  /*1b340*/  FFMA.FTZ R50, R55, UR52, -R8 ;  /* 0x0000003437327c23 */ /* 0x000fc20008010808 */
[--C-:B------:R-:W-:Y:S01]  /*1b350*/  FFMA.FTZ R51, R51, UR52, -R8.reuse ;  /* 0x0000003433337c23 */ /* 0x100fe20008010808 */
[----:B------:R-:W-:-:S01]  /*1b360*/  FFMA.FTZ R96, R47, UR52, -R8 ;  /* 0x000000342f607c23 */ /* 0x000fc20008010808 */
[----:B------:R-:W5:Y:S01]  /*1b370*/  MUFU.EX2 R25, R25 ;  /* 0x0000001900197308 */ /* 0x000f620000000800 */
[----:B------:R-:W-:-:S01]  /*1b380*/  FFMA.FTZ R41, R41, UR52, -R8 ;  /* 0x0000003429297c23 */ /* 0x000fc20008010808 */
[--C-:B------:R-:W-:Y:S01]  /*1b390*/  FFMA.FTZ R43, R43, UR52, -R8.reuse ;  /* 0x000000342b2b7c23 */ /* 0x100fe20008010808 */
[----:B------:R-:W-:-:S01]  /*1b3a0*/  FFMA.FTZ R31, R31, UR52, -R8 ;  /* 0x000000341f1f7c23 */ /* 0x000fc20008010808 */
[--C-:B------:R-:W-:Y:S01]  /*1b3b0*/  FFMA.FTZ R11, R11, UR52, -R8.reuse ;  /* 0x000000340b0b7c23 */ /* 0x100fe20008010808 */
[----:B------:R-:W-:-:S01]  /*1b3c0*/  FFMA.FTZ R5, R6, UR52, -R8 ;  /* 0x0000003406057c23 */ /* 0x000fc20008010808 */
[----:B------:R-:W-:Y:S01]  /*1b3d0*/  FFMA.FTZ R3, R3, UR52, -R8 ;  /* 0x0000003403037c23 */ /* 0x000fe20008010808 */
[----:B------:R-:W-:-:S01]  /*1b3e0*/  FFMA.FTZ R47, R77, UR52, -R99 ;  /* 0x000000344d2f7c23 */ /* 0x000fc20008010863 */
[----:B------:R2:W-:Y:S01]  /*1b3f0*/  MUFU.EX2 R73, R58 ;  /* 0x0000003a00497308 */ /* 0x0005e20000000800 */
[----:B0-----:R-:W-:-:S01]  /*1b400*/  FADD.FTZ R8, R7, R10 ;  /* 0x0000000a07087221 */ /* 0x001fc20000010000 */
[----:B-1----:R-:W-:Y:S01]  /*1b410*/  FADD.FTZ R77, R216, R27 ;  /* 0x0000001bd84d7221 */ /* 0x002fe20000010000 */
[----:B------:R-:W-:-:S05]  /*1b420*/  FFMA.FTZ R90, R90, UR52, -R99 ;  /* 0x000000345a5a7c23 */ /* 0x000fca0008010863 */
[----:B------:R-:W0:Y:S01]  /*1b430*/  MUFU.EX2 R33, R33 ;  /* 0x0000002100217308 */ /* 0x000e220000000800 */
[----:B--2---:R-:W-:Y:S01]  /*1b440*/  PRMT R58, R67, 0x654, R0 ;  /* 0x00000654433a7816 */ /* 0x004fe20000000000 */
[----:B------:R-:W-:Y:S01]  /*1b450*/  FADD.FTZ R89, R9, R8 ;  /* 0x0000000809597221 */ /* 0x000fe20000010000 */
[----:B------:R-:W-:-:S02]  /*1b460*/  FFMA.FTZ R212, R72, UR52, -R99 ;  /* 0x0000003448d47c23 */ /* 0x000fc40008010863 */
[----:B------:R1:W-:Y:S03]  /*1b470*/  SYNCS.ARRIVE.TRANS64.RED.A1T0 RZ, [R58+URZ], RZ ;  /* 0x000000ff3aff79a7 */ /* 0x0003e6000810043f */
[----:B------:R-:W2:Y:S01]  /*1b480*/  MUFU.EX2 R14, R14 ;  /* 0x0000000e000e7308 */ /* 0x000ea20000000800 */
[----:B------:R-:W-:-:S01]  /*1b490*/  FFMA.FTZ R8, R39, UR52, -R99 ;  /* 0x0000003427087c23 */ /* 0x000fc20008010863 */
[----:B---3--:R-:W-:Y:S01]  /*1b4a0*/  FADD.FTZ R89, R12, R89 ;  /* 0x000000590c597221 */ /* 0x008fe20000010000 */
[----:B-1----:R-:W-:-:S05]  /*1b4b0*/  FADD.FTZ R58, R88, R77 ;  /* 0x0000004d583a7221 */ /* 0x002fca0000010000 */
[----:B------:R-:W1:Y:S01]  /*1b4c0*/  MUFU.EX2 R91, R91 ;  /* 0x0000005b005b7308 */ /* 0x000e620000000800 */
[----:B----4-:R-:W-:-:S01]  /*1b4d0*/  FADD.FTZ R39, R101, R58 ;  /* 0x0000003a65277221 */ /* 0x010fc20000010000 */
[----:B------:R-:W-:Y:S01]  /*1b4e0*/  FFMA.FTZ R65, R60, UR52, -R99 ;  /* 0x000000343c417c23 */ /* 0x000fe20008010863 */
[----:B-----5:R-:W-:-:S05]  /*1b4f0*/  FADD.FTZ R60, R24, R89 ;  /* 0x00000059183c7221 */ /* 0x020fca0000010000 */
[----:B------:R-:W3:Y:S01]  /*1b500*/  MUFU.EX2 R21, R21 ;  /* 0x0000001500157308 */ /* 0x000ee20000000800 */
[----:B------:R-:W-:-:S01]  /*1b510*/  FADD.FTZ R58, R218, R39 ;  /* 0x00000027da3a7221 */ /* 0x000fc20000010000 */
[----:B------:R-:W-:-:S06]  /*1b520*/  FFMA.FTZ R74, R74, UR52, -R99 ;  /* 0x000000344a4a7c23 */ /* 0x000fcc0008010863 */
[----:B------:R-:W4:Y:S01]  /*1b530*/  MUFU.EX2 R90, R90 ;  /* 0x0000005a005a7308 */ /* 0x000f220000000800 */
[----:B------:R-:W-:-:S01]  /*1b540*/  FADD.FTZ R77, R25, R60 ;  /* 0x0000003c194d7221 */ /* 0x000fc20000010000 */
[----:B0-----:R-:W-:-:S06]  /*1b550*/  FADD.FTZ R58, R33, R58 ;  /* 0x0000003a213a7221 */ /* 0x001fcc0000010000 */
[----:B------:R-:W0:Y:S01]  /*1b560*/  MUFU.EX2 R20, R20 ;  /* 0x0000001400147308 */ /* 0x000e220000000800 */
[----:B------:R-:W-:-:S07]  /*1b570*/  FFMA.FTZ R75, R75, UR52, -R99 ;  /* 0x000000344b4b7c23 */ /* 0x000fce0008010863 */
[----:B------:R-:W-:Y:S01]  /*1b580*/  MUFU.EX2 R212, R212 ;  /* 0x000000d400d47308 */ /* 0x000fe20000000800 */
[----:B--2---:R-:W-:-:S01]  /*1b590*/  FADD.FTZ R60, R14, R77 ;  /* 0x0000004d0e3c7221 */ /* 0x004fc20000010000 */
[----:B-1----:R-:W-:-:S06]  /*1b5a0*/  FADD.FTZ R77, R91, R58 ;  /* 0x0000003a5b4d7221 */ /* 0x002fcc0000010000 */
[----:B------:R-:W1:Y:S01]  /*1b5b0*/  MUFU.EX2 R29, R113 ;  /* 0x00000071001d7308 */ /* 0x000e620000000800 */
[----:B------:R-:W-:-:S07]  /*1b5c0*/  FFMA.FTZ R6, R76, UR52, -R99 ;  /* 0x000000344c067c23 */ /* 0x000fce0008010863 */
[----:B------:R-:W2:Y:S01]  /*1b5d0*/  MUFU.EX2 R35, R35 ;  /* 0x0000002300237308 */ /* 0x000ea20000000800 */
[----:B------:R-:W-:-:S01]  /*1b5e0*/  FFMA.FTZ R34, R34, UR52, -R99 ;  /* 0x0000003422227c23 */ /* 0x000fc20008010863 */
[----:B---3--:R-:W-:Y:S01]  /*1b5f0*/  FADD.FTZ R89, R21, R60 ;  /* 0x0000003c15597221 */ /* 0x008fe20000010000 */
[----:B----4-:R-:W-:-:S05]  /*1b600*/  FADD.FTZ R77, R90, R77 ;  /* 0x0000004d5a4d7221 */ /* 0x010fca0000010000 */
[----:B------:R-:W3:Y:S01]  /*1b610*/  MUFU.EX2 R74, R74 ;  /* 0x0000004a004a7308 */ /* 0x000ee20000000800 */
[----:B0-----:R-:W-:-:S01]  /*1b620*/  FADD.FTZ R58, R20, R89 ;  /* 0x00000059143a7221 */ /* 0x001fc20000010000 */
[----:B------:R-:W-:-:S06]  /*1b630*/  FFMA.FTZ R79, R79, UR52, -R99 ;  /* 0x000000344f4f7c23 */ /* 0x000fcc0008010863 */
[----:B------:R-:W0:Y:S08]  /*1b640*/  MUFU.EX2 R66, R66 ;  /* 0x0000004200427308 */ /* 0x000e300000000800 */
[----:B------:R-:W4:Y:S01]  /*1b650*/  MUFU.EX2 R75, R75 ;  /* 0x0000004b004b7308 */ /* 0x000f220000000800 */
[----:B-1----:R-:W-:-:S01]  /*1b660*/  FADD.FTZ R58, R29, R58 ;  /* 0x0000003a1d3a7221 */ /* 0x002fc20000010000 */
[----:B------:R-:W-:-:S06]  /*1b670*/  FFMA.FTZ R78, R78, UR52, -R99 ;  /* 0x000000344e4e7c23 */ /* 0x000fcc0008010863 */
[----:B------:R-:W1:Y:S08]  /*1b680*/  MUFU.EX2 R54, R54 ;  /* 0x0000003600367308 */ /* 0x000e700000000800 */
[----:B------:R-:W5:Y:S08]  /*1b690*/  MUFU.EX2 R6, R6 ;  /* 0x0000000600067308 */ /* 0x000f700000000800 */
[----:B------:R2:W-:Y:S01]  /*1b6a0*/  MUFU.EX2 R39, R34 ;  /* 0x0000002200277308 */ /* 0x0005e20000000800 */
[----:B------:R-:W-:Y:S01]  /*1b6b0*/  F2FP.SATFINITE.E4M3.F32.PACK_AB_MERGE_C R217, R12, R9, RZ ;  /* 0x000000090cd9723e */ /* 0x000fe200048070ff */
[----:B--2---:R-:W-:-:S06]  /*1b6c0*/  FADD.FTZ R34, R212, R77 ;  /* 0x0000004dd4227221 */ /* 0x004fcc0000010000 */
[----:B------:R-:W2:Y:S01]  /*1b6d0*/  MUFU.EX2 R57, R103 ;  /* 0x0000006700397308 */ /* 0x000ea20000000800 */
[----:B------:R-:W-:-:S07]  /*1b6e0*/  FADD.FTZ R77, R35, R34 ;  /* 0x00000022234d7221 */ /* 0x000fce0000010000 */
[----:B------:R-:W2:Y:S01]  /*1b6f0*/  MUFU.EX2 R47, R47 ;  /* 0x0000002f002f7308 */ /* 0x000ea20000000800 */
[----:B------:R-:W-:-:S01]  /*1b700*/  FADD.FTZ R89, R53, R58 ;  /* 0x0000003a35597221 */ /* 0x000fc20000010000 */
[----:B---3--:R-:W-:Y:S01]  /*1b710*/  FADD.FTZ R12, R74, R77 ;  /* 0x0000004d4a0c7221 */ /* 0x008fe20000010000 */
[----:B------:R-:W-:-:S05]  /*1b720*/  FFMA.FTZ R26, R80, UR52, -R99 ;  /* 0x00000034501a7c23 */ /* 0x000fca0008010863 */
[----:B------:R-:W3:Y:S01]  /*1b730*/  MUFU.EX2 R56, R56 ;  /* 0x0000003800387308 */ /* 0x000ee20000000800 */
[----:B0-----:R-:W-:-:S01]  /*1b740*/  FADD.FTZ R89, R66, R89 ;  /* 0x0000005942597221 */ /* 0x001fc20000010000 */
[----:B----4-:R-:W-:-:S06]  /*1b750*/  FADD.FTZ R9, R75, R12 ;  /* 0x0000000c4b097221 */ /* 0x010fcc0000010000 */
[----:B------:R-:W0:Y:S01]  /*1b760*/  MUFU.EX2 R79, R79 ;  /* 0x0000004f004f7308 */ /* 0x000e220000000800 */
[----:B------:R-:W-:-:S01]  /*1b770*/  FFMA.FTZ R55, R68, UR52, -R99 ;  /* 0x0000003444377c23 */ /* 0x000fc20008010863 */
[----:B------:R-:W-:-:S06]  /*1b780*/  F2FP.SATFINITE.E4M3.F32.PACK_AB_MERGE_C R219, R21, R14, RZ ;  /* 0x0000000e15db723e */ /* 0x000fcc00048070ff */
[----:B------:R-:W4:Y:S01]  /*1b790*/  MUFU.EX2 R59, R59 ;  /* 0x0000003b003b7308 */ /* 0x000f220000000800 */
[----:B-1----:R-:W-:-:S01]  /*1b7a0*/  FADD.FTZ R14, R54, R89 ;  /* 0x00000059360e7221 */ /* 0x002fc20000010000 */
[----:B-----5:R-:W-:-:S06]  /*1b7b0*/  FADD.FTZ R12, R6, R9 ;  /* 0x00000009060c7221 */ /* 0x020fcc0000010000 */
[----:B------:R-:W1:Y:S01]  /*1b7c0*/  MUFU.EX2 R78, R78 ;  /* 0x0000004e004e7308 */ /* 0x000e620000000800 */
[----:B------:R-:W-:-:S01]  /*1b7d0*/  FFMA.FTZ R70, R70, UR52, -R99 ;  /* 0x0000003446467c23 */ /* 0x000fc20008010863 */
[----:B--2---:R-:W-:Y:S01]  /*1b7e0*/  FADD.FTZ R21, R57, R14 ;  /* 0x0000000e39157221 */ /* 0x004fe20000010000 */
[----:B------:R-:W-:-:S05]  /*1b7f0*/  FADD.FTZ R12, R47, R12 ;  /* 0x0000000c2f0c7221 */ /* 0x000fca0000010000 */
[----:B------:R-:W2:Y:S01]  /*1b800*/  MUFU.EX2 R26, R26 ;  /* 0x0000001a001a7308 */ /* 0x000ea20000000800 */
[----:B------:R-:W-:Y:S01]  /*1b810*/  F2FP.SATFINITE.E4M3.F32.PACK_AB_MERGE_C R217, R10, R7, R217 ;  /* 0x000000070ad9723e */ /* 0x000fe200048070d9 */
[----:B---3--:R-:W-:Y:S01]  /*1b820*/  FADD.FTZ R14, R56, R21 ;  /* 0x00000015380e7221 */ /* 0x008fe20000010000 */
[----:B0-----:R-:W-:-:S05]  /*1b830*/  FADD.FTZ R7, R79, R12 ;  /* 0x0000000c4f077221 */ /* 0x001fca0000010000 */
[----:B------:R-:W0:Y:S01]  /*1b840*/  MUFU.EX2 R61, R61 ;  /* 0x0000003d003d7308 */ /* 0x000e220000000800 */
[----:B------:R-:W-:-:S07]  /*1b850*/  FFMA.FTZ R28, R82, UR52, -R99 ;  /* 0x00000034521c7c23 */ /* 0x000fce0008010863 */
[----:B------:R-:W3:Y:S01]  /*1b860*/  MUFU.EX2 R55, R55 ;  /* 0x0000003700377308 */ /* 0x000ee20000000800 */
[C---:B----4-:R-:W-:Y:S01]  /*1b870*/  F2FP.SATFINITE.E4M3.F32.PACK_AB_MERGE_C R215, R59.reuse, R56, RZ ;  /* 0x000000383bd7723e */ /* 0x050fe200048070ff */
[----:B------:R-:W-:Y:S01]  /*1b880*/  FADD.FTZ R59, R59, R14 ;  /* 0x0000000e3b3b7221 */ /* 0x000fe20000010000 */
[----:B-1----:R-:W-:-:S05]  /*1b890*/  FADD.FTZ R7, R78, R7 ;  /* 0x000000074e077221 */ /* 0x002fca0000010000 */
[----:B------:R-:W1:Y:S08]  /*1b8a0*/  MUFU.EX2 R30, R30 ;  /* 0x0000001e001e7308 */ /* 0x000e700000000800 */
[----:B------:R-:W4:Y:S01]  /*1b8b0*/  MUFU.EX2 R70, R70 ;  /* 0x0000004600467308 */ /* 0x000f220000000800 */
[----:B------:R-:W-:-:S01]  /*1b8c0*/  FADD.FTZ R12, R40, R59 ;  /* 0x0000003b280c7221 */ /* 0x000fc20000010000 */
[----:B--2---:R-:W-:-:S06]  /*1b8d0*/  FADD.FTZ R10, R26, R7 ;  /* 0x000000071a0a7221 */ /* 0x004fcc0000010000 */
[----:B------:R-:W2:Y:S01]  /*1b8e0*/  MUFU.EX2 R87, R87 ;  /* 0x0000005700577308 */ /* 0x000ea20000000800 */
[----:B------:R-:W-:-:S01]  /*1b8f0*/  FFMA.FTZ R36, R62, UR52, -R99 ;  /* 0x000000343e247c23 */ /* 0x000fc20008010863 */
[----:B------:R-:W-:Y:S01]  /*1b900*/  FFMA.FTZ R69, R84, UR52, -R99 ;  /* 0x0000003454457c23 */ /* 0x000fe20008010863 */
[----:B0-----:R-:W-:-:S05]  /*1b910*/  FADD.FTZ R21, R61, R12 ;  /* 0x0000000c3d157221 */ /* 0x001fca0000010000 */
[----:B------:R-:W0:Y:S01]  /*1b920*/  MUFU.EX2 R38, R38 ;  /* 0x0000002600267308 */ /* 0x000e220000000800 */
[----:B---3--:R-:W-:-:S07]  /*1b930*/  FADD.FTZ R7, R55, R10 ;  /* 0x0000000a37077221 */ /* 0x008fce0000010000 */
[----:B------:R-:W3:Y:S01]  /*1b940*/  MUFU.EX2 R28, R28 ;  /* 0x0000001c001c7308 */ /* 0x000ee20000000800 */
[----:B-1----:R-:W-:-:S01]  /*1b950*/  FADD.FTZ R12, R30, R21 ;  /* 0x000000151e0c7221 */ /* 0x002fc20000010000 */
[----:B----4-:R-:W-:-:S06]  /*1b960*/  FADD.FTZ R10, R70, R7 ;  /* 0x00000007460a7221 */ /* 0x010fcc0000010000 */
[----:B------:R-:W1:Y:S08]  /*1b970*/  MUFU.EX2 R45, R45 ;  /* 0x0000002d002d7308 */ /* 0x000e700000000800 */
[----:B------:R-:W4:Y:S01]  /*1b980*/  MUFU.EX2 R65, R65 ;  /* 0x0000004100417308 */ /* 0x000f220000000800 */
[----:B------:R-:W-:-:S01]  /*1b990*/  FFMA.FTZ R86, R86, UR52, -R99 ;  /* 0x0000003456567c23 */ /* 0x000fc20008010863 */
[C---:B--2---:R-:W-:Y:S01]  /*1b9a0*/  F2FP.SATFINITE.E4M3.F32.PACK_AB_MERGE_C R209, R87.reuse, R30, RZ ;  /* 0x0000001e57d1723e */ /* 0x044fe200048070ff */
[----:B------:R-:W-:-:S01]  /*1b9b0*/  FADD.FTZ R87, R87, R12 ;  /* 0x0000000c57577221 */ /* 0x000fc20000010000 */
[----:B------:R-:W-:-:S04]  /*1b9c0*/  F2FP.SATFINITE.E4M3.F32.PACK_AB_MERGE_C R208, R73, R70, RZ ;  /* 0x0000004649d0723e */ /* 0x000fc800048070ff */
[----:B------:R-:W2:Y:S01]  /*1b9d0*/  MUFU.EX2 R48, R48 ;  /* 0x0000003000307308 */ /* 0x000ea20000000800 */
[----:B------:R-:W-:-:S01]  /*1b9e0*/  FADD.FTZ R73, R73, R10 ;  /* 0x0000000a49497221 */ /* 0x000fc20000010000 */
[----:B------:R-:W-:-:S06]  /*1b9f0*/  FFMA.FTZ R67, R64, UR52, -R99 ;  /* 0x0000003440437c23 */ /* 0x000fcc0008010863 */
[----:B------:R-:W5:Y:S01]  /*1ba00*/  MUFU.EX2 R36, R36 ;  /* 0x0000002400247308 */ /* 0x000f620000000800 */
[----:B0-----:R-:W-:-:S01]  /*1ba10*/  FADD.FTZ R12, R38, R87 ;  /* 0x00000057260c7221 */ /* 0x001fc20000010000 */
[----:B---3--:R-:W-:-:S06]  /*1ba20*/  FADD.FTZ R10, R28, R73 ;  /* 0x000000491c0a7221 */ /* 0x008fcc0000010000 */
[----:B------:R-:W0:Y:S01]  /*1ba30*/  MUFU.EX2 R71, R71 ;  /* 0x0000004700477308 */ /* 0x000e220000000800 */
[----:B------:R-:W-:-:S07]  /*1ba40*/  FFMA.FTZ R92, R92, UR52, -R99 ;  /* 0x000000345c5c7c23 */ /* 0x000fce0008010863 */
[----:B------:R-:W3:Y:S01]  /*1ba50*/  MUFU.EX2 R69, R69 ;  /* 0x0000004500457308 */ /* 0x000ee20000000800 */
[----:B-1----:R-:W-:-:S01]  /*1ba60*/  FADD.FTZ R21, R45, R12 ;  /* 0x0000000c2d157221 */ /* 0x002fc20000010000 */
[----:B----4-:R-:W-:-:S06]  /*1ba70*/  FADD.FTZ R7, R65, R10 ;  /* 0x0000000a41077221 */ /* 0x010fcc0000010000 */
[----:B------:R-:W1:Y:S08]  /*1ba80*/  MUFU.EX2 R32, R32 ;  /* 0x0000002000207308 */ /* 0x000e700000000800 */
[----:B------:R-:W4:Y:S01]  /*1ba90*/  MUFU.EX2 R0, R86 ;  /* 0x0000005600007308 */ /* 0x000f220000000800 */
[----:B--2---:R-:W-:-:S01]  /*1baa0*/  FADD.FTZ R12, R48, R21 ;  /* 0x00000015300c7221 */ /* 0x004fc20000010000 */
[----:B-----5:R-:W-:-:S06]  /*1bab0*/  FADD.FTZ R10, R36, R7 ;  /* 0x00000007240a7221 */ /* 0x020fcc0000010000 */
[----:B------:R-:W2:Y:S08]  /*1bac0*/  MUFU.EX2 R37, R37 ;  /* 0x0000002500257308 */ /* 0x000eb00000000800 */
[----:B------:R-:W5:Y:S01]  /*1bad0*/  MUFU.EX2 R67, R67 ;  /* 0x0000004300437308 */ /* 0x000f620000000800 */
[C---:B0-----:R-:W-:Y:S01]  /*1bae0*/  F2FP.SATFINITE.E4M3.F32.PACK_AB_MERGE_C R211, R71.reuse, R48, RZ ;  /* 0x0000003047d3723e */ /* 0x041fe200048070ff */
[----:B------:R-:W-:Y:S01]  /*1baf0*/  FADD.FTZ R71, R71, R12 ;  /* 0x0000000c47477221 */ /* 0x000fe20000010000 */
[----:B---3--:R-:W-:-:S05]  /*1bb00*/  F2FP.SATFINITE.E4M3.F32.PACK_AB_MERGE_C R210, R69, R36, RZ ;  /* 0x0000002445d2723e */ /* 0x008fca00048070ff */
[----:B------:R-:W0:Y:S01]  /*1bb10*/  MUFU.EX2 R52, R52 ;  /* 0x0000003400347308 */ /* 0x000e220000000800 */
[----:B------:R-:W-:-:S01]  /*1bb20*/  FADD.FTZ R69, R69, R10 ;  /* 0x0000000a45457221 */ /* 0x000fc20000010000 */
[----:B------:R-:W-:-:S06]  /*1bb30*/  FFMA.FTZ R93, R93, UR52, -R99 ;  /* 0x000000345d5d7c23 */ /* 0x000fcc0008010863 */
[----:B------:R-:W3:Y:S01]  /*1bb40*/  MUFU.EX2 R92, R92 ;  /* 0x0000005c005c7308 */ /* 0x000ee20000000800 */
[----:B------:R-:W-:-:S01]  /*1bb50*/  FFMA.FTZ R44, R44, UR52, -R99 ;  /* 0x000000342c2c7c23 */ /* 0x000fc20008010863 */
[----:B-1----:R-:W-:-:S06]  /*1bb60*/  FADD.FTZ R12, R32, R71 ;  /* 0x00000047200c7221 */ /* 0x002fcc0000010000 */
[----:B------:R-:W1:Y:S01]  /*1bb70*/  MUFU.EX2 R63, R63 ;  /* 0x0000003f003f7308 */ /* 0x000e620000000800 */
[----:B----4-:R-:W-:-:S01]  /*1bb80*/  FADD.FTZ R10, R0, R69 ;  /* 0x00000045000a7221 */ /* 0x010fc20000010000 */
[----:B------:R-:W-:Y:S01]  /*1bb90*/  FFMA.FTZ R42, R42, UR52, -R99 ;  /* 0x000000342a2a7c23 */ /* 0x000fe20008010863 */
[----:B--2---:R-:W-:-:S05]  /*1bba0*/  FADD.FTZ R21, R37, R12 ;  /* 0x0000000c25157221 */ /* 0x004fca0000010000 */
[----:B------:R-:W2:Y:S01]  /*1bbb0*/  MUFU.EX2 R50, R50 ;  /* 0x0000003200327308 */ /* 0x000ea20000000800 */
[----:B-----5:R-:W-:-:S01]  /*1bbc0*/  FADD.FTZ R7, R67, R10 ;  /* 0x0000000a43077221 */ /* 0x020fc20000010000 */
[----:B------:R-:W-:-:S06]  /*1bbd0*/  F2FP.SATFINITE.E4M3.F32.PACK_AB_MERGE_C R213, R66, R53, RZ ;  /* 0x0000003542d5723e */ /* 0x000fcc00048070ff */
[----:B------:R-:W4:Y:S01]  /*1bbe0*/  MUFU.EX2 R8, R8 ;  /* 0x0000000800087308 */ /* 0x000f220000000800 */
[----:B0-----:R-:W-:-:S01]  /*1bbf0*/  FADD.FTZ R12, R52, R21 ;  /* 0x00000015340c7221 */ /* 0x001fc20000010000 */
[----:B---3--:R-:W-:-:S06]  /*1bc00*/  FADD.FTZ R10, R92, R7 ;  /* 0x000000075c0a7221 */ /* 0x008fcc0000010000 */
[----:B------:R-:W0:Y:S01]  /*1bc10*/  MUFU.EX2 R51, R51 ;  /* 0x0000003300337308 */ /* 0x000e220000000800 */
[----:B------:R-:W-:-:S01]  /*1bc20*/  FFMA.FTZ R46, R46, UR52, -R99 ;  /* 0x000000342e2e7c23 */ /* 0x000fc20008010863 */
[----:B------:R-:W-:Y:S02]  /*1bc30*/  F2FP.SATFINITE.E4M3.F32.PACK_AB_MERGE_C R213, R29, R20, R213 ;  /* 0x000000141dd5723e */ /* 0x000fe400048070d5 */
[----:B------:R-:W3:Y:S04]  /*1bc40*/  @P4 LDC R20, c[0x0][0x44c] ;  /* 0x00011300ff144b82 */ /* 0x000ee80000000800 */
[----:B------:R-:W5:Y:S01]  /*1bc50*/  MUFU.EX2 R93, R93 ;  /* 0x0000005d005d7308 */ /* 0x000f620000000800 */
[C---:B------:R-:W-:Y:S01]  /*1bc60*/  F2FP.SATFINITE.E4M3.F32.PACK_AB_MERGE_C R204, R39.reuse, R92, RZ ;  /* 0x0000005c27cc723e */ /* 0x040fe200048070ff */
[----:B------:R-:W-:Y:S01]  /*1bc70*/  FADD.FTZ R39, R39, R10 ;  /* 0x0000000a27277221 */ /* 0x000fe20000010000 */
[----:B-1----:R-:W-:-:S05]  /*1bc80*/  F2FP.SATFINITE.E4M3.F32.PACK_AB_MERGE_C R205, R63, R52, RZ ;  /* 0x000000343fcd723e */ /* 0x002fca00048070ff */
[----:B------:R-:W-:Y:S01]  /*1bc90*/  MUFU.EX2 R96, R96 ;  /* 0x0000006000607308 */ /* 0x000fe20000000800 */
[----:B------:R-:W-:-:S07]  /*1bca0*/  FADD.FTZ R63, R63, R12 ;  /* 0x0000000c3f3f7221 */ /* 0x000fce0000010000 */
[----:B------:R-:W-:Y:S08]  /*1bcb0*/  MUFU.EX2 R41, R41 ;  /* 0x0000002900297308 */ /* 0x000ff00000000800 */
[----:B------:R-:W-:Y:S08]  /*1bcc0*/  MUFU.EX2 R44, R44 ;  /* 0x0000002c002c7308 */ /* 0x000ff00000000800 */
[----:B------:R-:W1:Y:S01]  /*1bcd0*/  MUFU.EX2 R9, R42 ;  /* 0x0000002a00097308 */ /* 0x000e620000000800 */
[----:B------:R-:W-:-:S01]  /*1bce0*/  FFMA.FTZ R85, R85, UR52, -R99 ;  /* 0x0000003455557c23 */ /* 0x000fc20008010863 */
[----:B------:R-:W-:Y:S01]  /*1bcf0*/  F2FP.SATFINITE.E4M3.F32.PACK_AB_MERGE_C R219, R25, R24, R219 ;  /* 0x0000001819db723e */ /* 0x000fe200048070db */
[----:B--2---:R-:W-:-:S01]  /*1bd00*/  FADD.FTZ R10, R50, R63 ;  /* 0x0000003f320a7221 */ /* 0x004fc20000010000 */
[----:B------:R-:W-:Y:S01]  /*1bd10*/  F2FP.SATFINITE.E4M3.F32.PACK_AB_MERGE_C R204, R67, R0, R204 ;  /* 0x0000000043cc723e */ /* 0x000fe200048070cc */
[----:B------:R-:W2:Y:S01]  /*1bd20*/  @P4 LDC R25, c[0x0][0x450] ;  /* 0x00011400ff194b82 */ /* 0x000ea20000000800 */
[----:B----4-:R-:W-:-:S02]  /*1bd30*/  FADD.FTZ R0, R8, R39 ;  /* 0x0000002708007221 */ /* 0x010fc40000010000 */
[----:B------:R-:W4:Y:S01]  /*1bd40*/  MUFU.EX2 R43, R43 ;  /* 0x0000002b002b7308 */ /* 0x000f220000000800 */
[----:B------:R-:W-:-:S01]  /*1bd50*/  FFMA.FTZ R49, R49, UR52, -R99 ;  /* 0x0000003431317c23 */ /* 0x000fc20008010863 */
[----:B------:R-:W-:Y:S01]  /*1bd60*/  F2FP.SATFINITE.E4M3.F32.PACK_AB_MERGE_C R214, R78, R79, RZ ;  /* 0x0000004f4ed6723e */ /* 0x000fe200048070ff */
[----:B------:R-:W-:-:S05]  /*1bd70*/  FFMA.FTZ R83, R83, UR52, -R99 ;  /* 0x0000003453537c23 */ /* 0x000fca0008010863 */
[----:B------:R-:W3:Y:S01]  /*1bd80*/  MUFU.EX2 R46, R46 ;  /* 0x0000002e002e7308 */ /* 0x000ee20000000800 */
[----:B0-----:R-:W-:-:S01]  /*1bd90*/  FADD.FTZ R21, R51, R10 ;  /* 0x0000000a33157221 */ /* 0x001fc20000010000 */
[----:B-----5:R-:W-:Y:S01]  /*1bda0*/  FADD.FTZ R7, R93, R0 ;  /* 0x000000005d077221 */ /* 0x020fe20000010000 */
[----:B------:R-:W-:-:S05]  /*1bdb0*/  F2FP.SATFINITE.E4M3.F32.PACK_AB_MERGE_C R214, R47, R6, R214 ;  /* 0x000000062fd6723e */ /* 0x000fca00048070d6 */
[----:B------:R-:W0:Y:S01]  /*1bdc0*/  MUFU.EX2 R98, R98 ;  /* 0x0000006200627308 */ /* 0x000e220000000800 */
[----:B-1----:R-:W-:Y:S01]  /*1bdd0*/  F2FP.SATFINITE.E4M3.F32.PACK_AB_MERGE_C R206, R9, R44, RZ ;  /* 0x0000002c09ce723e */ /* 0x002fe200048070ff */
[----:B------:R-:W-:Y:S01]  /*1bde0*/  FADD.FTZ R44, R44, R7 ;  /* 0x000000072c2c7221 */ /* 0x000fe20000010000 */
[----:B------:R-:W-:Y:S01]  /*1bdf0*/  F2FP.SATFINITE.E4M3.F32.PACK_AB_MERGE_C R207, R41, R96, RZ ;  /* 0x0000006029cf723e */ /* 0x000fe200048070ff */
[----:B------:R-:W-:-:S04]  /*1be00*/  FADD.FTZ R96, R96, R21 ;  /* 0x0000001560607221 */ /* 0x000fc80000010000 */
[----:B------:R-:W1:Y:S01]  /*1be10*/  MUFU.EX2 R85, R85 ;  /* 0x0000005500557308 */ /* 0x000e620000000800 */
[----:B------:R-:W-:-:S01]  /*1be20*/  FFMA.FTZ R81, R81, UR52, -R99 ;  /* 0x0000003451517c23 */ /* 0x000fc20008010863 */
[----:B------:R-:W-:Y:S01]  /*1be30*/  FADD.FTZ R96, R41, R96 ;  /* 0x0000006029607221 */ /* 0x000fe20000010000 */
[----:B------:R-:W-:-:S05]  /*1be40*/  FADD.FTZ R9, R9, R44 ;  /* 0x0000002c09097221 */ /* 0x000fca0000010000 */
[----:B------:R-:W5:Y:S01]  /*1be50*/  MUFU.EX2 R31, R31 ;  /* 0x0000001f001f7308 */ /* 0x000f620000000800 */
[----:B------:R-:W-:-:S07]  /*1be60*/  FFMA.FTZ R94, R94, UR52, -R99 ;  /* 0x000000345e5e7c23 */ /* 0x000fce0008010863 */
[----:B------:R-:W-:Y:S08]  /*1be70*/  MUFU.EX2 R49, R49 ;  /* 0x0000003100317308 */ /* 0x000ff00000000800 */
[----:B------:R-:W5:Y:S01]  /*1be80*/  MUFU.EX2 R6, R83 ;  /* 0x0000005300067308 */ /* 0x000f620000000800 */
[----:B----4-:R-:W-:-:S01]  /*1be90*/  FADD.FTZ R7, R43, R96 ;  /* 0x000000602b077221 */ /* 0x010fc20000010000 */
[----:B---3--:R-:W-:-:S06]  /*1bea0*/  FADD.FTZ R0, R46, R9 ;  /* 0x000000092e007221 */ /* 0x008fcc0000010000 */
[----:B------:R-:W3:Y:S01]  /*1beb0*/  MUFU.EX2 R100, R100 ;  /* 0x0000006400647308 */ /* 0x000ee20000000800 */
[----:B------:R-:W-:Y:S01]  /*1bec0*/  @P4 IMAD.HI.U32 R20, R108, R20, RZ ;  /* 0x000000146c144227 */ /* 0x000fe200078e00ff */
[----:B------:R-:W-:-:S03]  /*1bed0*/  F2FP.SATFINITE.E4M3.F32.PACK_AB_MERGE_C R206, R93, R8, R206 ;  /* 0x000000085dce723e */ /* 0x000fc600048070ce */
[----:B0-----:R-:W-:-:S03]  /*1bee0*/  FADD.FTZ R10, R98, R7 ;  /* 0x00000007620a7221 */ /* 0x001fc60000010000 */
[----:B------:R-:W0:Y:S01]  /*1bef0*/  MUFU.EX2 R11, R11 ;  /* 0x0000000b000b7308 */ /* 0x000e220000000800 */
[----:B-1----:R-:W-:-:S01]  /*1bf00*/  FADD.FTZ R8, R85, R0 ;  /* 0x0000000055087221 */ /* 0x002fc20000010000 */
[----:B------:R-:W-:-:S06]  /*1bf10*/  MOV R14, R108 ;  /* 0x0000006c000e7202 */ /* 0x000fcc0000000f00 */
[----:B------:R-:W-:Y:S01]  /*1bf20*/  MUFU.EX2 R81, R81 ;  /* 0x0000005100517308 */ /* 0x000fe20000000800 */
[----:B--2---:R-:W-:Y:S01]  /*1bf30*/  @P4 SHF.R.U32.HI R14, RZ, R25, R20 ;  /* 0x00000019ff0e4219 */ /* 0x004fe20000011614 */
[----:B-----5:R-:W-:-:S06]  /*1bf40*/  FADD.FTZ R7, R31, R10 ;  /* 0x0000000a1f077221 */ /* 0x020fcc0000010000 */
[----:B------:R-:W1:Y:S01]  /*1bf50*/  MUFU.EX2 R102, R102 ;  /* 0x0000006600667308 */ /* 0x000e620000000800 */
[----:B------:R-:W-:Y:S01]  /*1bf60*/  F2FP.SATFINITE.E4M3.F32.PACK_AB_MERGE_C R9, R6, R49, RZ ;  /* 0x000000310609723e */ /* 0x000fe200048070ff */
[----:B------:R-:W-:-:S06]  /*1bf70*/  FADD.FTZ R49, R49, R8 ;  /* 0x0000000831317221 */ /* 0x000fcc0000010000 */
[----:B------:R-:W2:Y:S01]  /*1bf80*/  MUFU.EX2 R94, R94 ;  /* 0x0000005e005e7308 */ /* 0x000ea20000000800 */
[C---:B---3--:R-:W-:Y:S01]  /*1bf90*/  F2FP.SATFINITE.E4M3.F32.PACK_AB_MERGE_C R31, R100.reuse, R31, RZ ;  /* 0x0000001f641f723e */ /* 0x048fe200048070ff */
[----:B------:R-:W-:Y:S01]  /*1bfa0*/  FADD.FTZ R100, R100, R7 ;  /* 0x0000000764647221 */ /* 0x000fe20000010000 */
[----:B------:R-:W-:-:S05]  /*1bfb0*/  IADD3 R8, R14, R104, -R106 ;  /* 0x000000680e087210 */ /* 0x000fca0007ffe86a */
[----:B------:R-:W-:Y:S08]  /*1bfc0*/  MUFU.EX2 R5, R5 ;  /* 0x0000000500057308 */ /* 0x000ff00000000800 */
[----:B------:R3:W4:Y:S01]  /*1bfd0*/  MUFU.EX2 R0, R3 ;  /* 0x0000000300007308 */ /* 0x0007220000000800 */
[----:B------:R-:W-:-:S01]  /*1bfe0*/  FADD.FTZ R6, R6, R49 ;  /* 0x0000003106067221 */ /* 0x000fc20000010000 */
[----:B0-----:R-:W-:Y:S01]  /*1bff0*/  FADD.FTZ R7, R11, R100 ;  /* 0x000000640b077221 */ /* 0x001fe20000010000 */
[----:B------:R-:W-:-:S04]  /*1c000*/  IMAD.HI R10, R8, 0x66666667, RZ ;  /* 0x66666667080a7827 */ /* 0x000fc800078e02ff */
[--C-:B------:R-:W-:Y:S01]  /*1c010*/  FFMA.FTZ R95, R95, UR52, -R99.reuse ;  /* 0x000000345f5f7c23 */ /* 0x100fe20008010863 */
[----:B------:R-:W-:-:S01]  /*1c020*/  FFMA.FTZ R97, R97, UR52, -R99 ;  /* 0x0000003461617c23 */ /* 0x000fc20008010863 */
[----:B-1----:R-:W-:Y:S01]  /*1c030*/  FADD.FTZ R8, R102, R7 ;  /* 0x0000000766087221 */ /* 0x002fe20000010000 */
[----:B---3--:R-:W-:-:S01]  /*1c040*/  FADD.FTZ R3, R81, R6 ;  /* 0x0000000651037221 */ /* 0x008fc20000010000 */
[----:B------:R-:W-:-:S03]  /*1c050*/  SHF.R.U32.HI R7, RZ, 0x1f, R10 ;  /* 0x0000001fff077819 */ /* 0x000fc6000001160a */
[----:B--2---:R-:W-:Y:S01]  /*1c060*/  FADD.FTZ R6, R94, R3 ;  /* 0x000000035e067221 */ /* 0x004fe20000010000 */
[----:B------:R-:W-:Y:S01]  /*1c070*/  MUFU.EX2 R95, R95 ;  /* 0x0000005f005f7308 */ /* 0x000fe20000000800 */
[----:B------:R-:W-:Y:S02]  /*1c080*/  LEA.HI.SX32 R7, R10, R7, 0x1a ;  /* 0x000000070a077211 */ /* 0x000fe400078fd2ff */
[----:B----4-:R-:W-:-:S05]  /*1c090*/  F2FP.SATFINITE.E4M3.F32.PACK_AB_MERGE_C R3, R0, R5, RZ ;  /* 0x000000050003723e */ /* 0x010fca00048070ff */
[----:B------:R-:W0:Y:S01]  /*1c0a0*/  MUFU.EX2 R12, R97 ;  /* 0x00000061000c7308 */ /* 0x000e220000000800 */
[----:B------:R-:W-:Y:S01]  /*1c0b0*/  F2FP.SATFINITE.E4M3.F32.PACK_AB_MERGE_C R203, R102, R11, R3 ;  /* 0x0000000b66cb723e */ /* 0x000fe20004807003 */
[----:B------:R-:W-:Y:S01]  /*1c0c0*/  VIADD R3, R146, 0xfffffffe ;  /* 0xfffffffe92037836 */ /* 0x000fe20000000000 */
[----:B------:R-:W-:-:S04]  /*1c0d0*/  VIMNMX R20, RZ, R7, !PT ;  /* 0x00000007ff147248 */ /* 0x000fc80007fe0100 */
[----:B------:R-:W-:Y:S02]  /*1c0e0*/  ISETP.GE.AND P1, PT, R3, R20, PT ;  /* 0x000000140300720c */ /* 0x000fe40003f26270 */
[----:B------:R-:W-:Y:S01]  /*1c0f0*/  F2FP.SATFINITE.E4M3.F32.PACK_AB_MERGE_C R200, R85, R46, R9 ;  /* 0x0000002e55c8723e */ /* 0x000fe20004807009 */
[----:B------:R-:W-:Y:S01]  /*1c100*/  FADD.FTZ R5, R5, R8 ;  /* 0x0000000805057221 */ /* 0x000fe20000010000 */
[----:B------:R-:W-:Y:S02]  /*1c110*/  F2FP.SATFINITE.E4M3.F32.PACK_AB_MERGE_C R88, R101, R88, RZ ;  /* 0x000000586558723e */ /* 0x000fe400048070ff */
[----:B------:R-:W-:Y:S02]  /*1c120*/  F2FP.SATFINITE.E4M3.F32.PACK_AB_MERGE_C R90, R90, R91, RZ ;  /* 0x0000005b5a5a723e */ /* 0x000fe400048070ff */
[----:B------:R-:W-:Y:S02]  /*1c130*/  F2FP.SATFINITE.E4M3.F32.PACK_AB_MERGE_C R74, R75, R74, RZ ;  /* 0x0000004a4b4a723e */ /* 0x000fe400048070ff */
[----:B0-----:R-:W-:Y:S01]  /*1c140*/  F2FP.SATFINITE.E4M3.F32.PACK_AB_MERGE_C R9, R12, R95, RZ ;  /* 0x0000005f0c09723e */ /* 0x001fe200048070ff */
[----:B------:R-:W-:-:S01]  /*1c150*/  FADD.FTZ R95, R95, R6 ;  /* 0x000000065f5f7221 */ /* 0x000fc20000010000 */
[----:B------:R-:W-:Y:S01]  /*1c160*/  F2FP.SATFINITE.E4M3.F32.PACK_AB_MERGE_C R216, R27, R216, R88 ;  /* 0x000000d81bd8723e */ /* 0x000fe20004807058 */
[----:B------:R-:W-:-:S01]  /*1c170*/  FADD.FTZ R11, R0, R5 ;  /* 0x00000005000b7221 */ /* 0x000fc20000010000 */
[----:B------:R-:W-:Y:S01]  /*1c180*/  F2FP.SATFINITE.E4M3.F32.PACK_AB_MERGE_C R218, R33, R218, R90 ;  /* 0x000000da21da723e */ /* 0x000fe2000480705a */
[----:B------:R-:W-:-:S01]  /*1c190*/  FADD.FTZ R12, R12, R95 ;  /* 0x0000005f0c0c7221 */ /* 0x000fc20000010000 */
[----:B------:R-:W-:-:S02]  /*1c1a0*/  F2FP.SATFINITE.E4M3.F32.PACK_AB_MERGE_C R212, R35, R212, R74 ;  /* 0x000000d423d4723e */ /* 0x000fc4000480704a */
[----:B------:R-:W-:Y:S02]  /*1c1b0*/  CS2R R118, SRZ ;  /* 0x0000000000767805 */ /* 0x000fe4000001ff00 */
[----:B------:R-:W-:Y:S02]  /*1c1c0*/  F2FP.SATFINITE.E4M3.F32.PACK_AB_MERGE_C R215, R57, R54, R215 ;  /* 0x0000003639d7723e */ /* 0x000fe400048070d7 */
[----:B------:R-:W-:Y:S02]  /*1c1d0*/  CS2R R116, SRZ ;  /* 0x0000000000747805 */ /* 0x000fe4000001ff00 */
[----:B------:R-:W-:Y:S02]  /*1c1e0*/  F2FP.SATFINITE.E4M3.F32.PACK_AB_MERGE_C R208, R55, R26, R208 ;  /* 0x0000001a37d0723e */ /* 0x000fe400048070d0 */
[----:B------:R-:W-:Y:S02]  /*1c1f0*/  CS2R R114, SRZ ;  /* 0x0000000000727805 */ /* 0x000fe4000001ff00 */
        /* <DEDUP_REMOVED lines=51> */
[----:B------:R-:W-:Y:S01]  /*1c530*/  CS2R R24, SRZ ;  /* 0x0000000000187805 */ /* 0x000fe2000001ff00 */
[----:B------:R-:W-:Y:S06]  /*1c540*/  @!P1 BRA `(.L_x_2821) ;  /* 0x0000004800989947 */ /* 0x000fec0003800000 */
[----:B------:R0:W5:Y:S01]  /*1c550*/  LDL.LU R8, [R1] ;  /* 0x0000000001087983 */ /* 0x0001620000300800 */
[----:B------:R-:W-:Y:S01]  /*1c560*/  IMAD.MOV.U32 R0, RZ, RZ, R3 ;  /* 0x000000ffff007224 */ /* 0x000fe200078e0003 */
[----:B------:R-:W-:Y:S01]  /*1c570*/  MOV R3, R223 ;  /* 0x000000df00037202 */ /* 0x000fe20000000f00 */
[----:B------:R-:W-:Y:S02]  /*1c580*/  IMAD.MOV.U32 R10, RZ, RZ, R15 ;  /* 0x000000ffff0a7224 */ /* 0x000fe400078e000f */
[----:B------:R-:W-:Y:S02]  /*1c590*/  IMAD.MOV.U32 R9, RZ, RZ, R4 ;  /* 0x000000ffff097224 */ /* 0x000fe400078e0004 */
[----:B------:R-:W-:-:S07]  /*1c5a0*/  IMAD.MOV.U32 R119, RZ, RZ, RZ ;  /* 0x000000ffff777224 */ /* 0x000fce00078e00ff */
.L_x_2833:
[----:B------:R-:W-:Y:S01]  /*1c5b0*/  ISETP.NE.AND P1, PT, R3, 0x1, PT ;  /* 0x000000010300780c */ /* 0x000fe20003f25270 */
[----:B------:R-:W-:Y:S05]  /*1c5c0*/  YIELD ;  /* 0x0000000000007946 */ /* 0x000fea0003800000 */
[----:B------:R-:W-:Y:S02]  /*1c5d0*/  SEL R5, RZ, 0x1, P1 ;  /* 0x00000001ff057807 */ /* 0x000fe40000800000 */
[----:B------:R-:W-:Y:S02]  /*1c5e0*/  ISETP.NE.AND P1, PT, R23, RZ, PT ;  /* 0x000000ff1700720c */ /* 0x000fe40003f25270 */
[----:B-----5:R-:W-:-:S05]  /*1c5f0*/  LOP3.LUT R6, R8, R5, RZ, 0x3c, !PT ;  /* 0x0000000508067212 */ /* 0x020fca00078e3cff */
[----:B------:R1:W-:Y:S06]  /*1c600*/  STL [R1], R6 ;  /* 0x0000000601007387 */ /* 0x0003ec0000100800 */
[----:B------:R-:W-:Y:S05]  /*1c610*/  @P1 BRA `(.L_x_2822) ;  /* 0x00000000003c1947 */ /* 0x000fea0003800000 */
[----:B------:R-:W-:Y:S05]  /*1c620*/  @!P0 BRA `(.L_x_2823) ;  /* 0x0000000000048947 */ /* 0x000fea0003800000 */
[----:B------:R-:W-:Y:S01]  /*1c630*/  BPT.TRAP 0x1 ;  /* 0x000000040000795c */ /* 0x000fe20000300000 */
.L_x_2823:
[----:B------:R-:W-:-:S05]  /*1c640*/  VIADD R4, R3, 0x1 ;  /* 0x0000000103047836 */ /* 0x000fca0000000000 */
[----:B------:R-:W-:-:S04]  /*1c650*/  ISETP.NE.AND P2, PT, R4, 0x2, PT ;  /* 0x000000020400780c */ /* 0x000fc80003f45270 */
[----:B------:R-:W-:Y:S02]  /*1c660*/  SEL R5, R4, RZ, P2 ;  /* 0x000000ff04057207 */ /* 0x000fe40001000000 */
[----:B------:R-:W-:-:S03]  /*1c670*/  SHF.L.U32 R4, R6, 0x1f, RZ ;  /* 0x0000001f06047819 */ /* 0x000fc600000006ff */
[----:B------:R-:W-:-:S04]  /*1c680*/  IMAD R5, R5, 0x8, R18 ;  /* 0x0000000805057824 */ /* 0x000fc800078e0212 */
[----:B------:R2:W3:Y:S01]  /*1c690*/  SYNCS.PHASECHK.TRANS64.TRYWAIT P2, [R5+URZ+0x33430], R4 ;  /* 0x03343004050075a7 */ /* 0x0004e2000804017f */
[----:B------:R-:W-:Y:S05]  /*1c6a0*/  @!P0 BRA `(.L_x_2824) ;  /* 0x0000000000048947 */ /* 0x000fea0003800000 */
[----:B------:R-:W-:Y:S01]  /*1c6b0*/  BPT.TRAP 0x1 ;  /* 0x000000040000795c */ /* 0x000fe20000300000 */
.L_x_2824:
[----:B------:R-:W-:Y:S04]  /*1c6c0*/  BSSY B0, `(.L_x_2822) ;  /* 0x0000004000007945 */ /* 0x000fe80003800000 */
[----:B---3--:R-:W-:Y:S05]  /*1c6d0*/  @P2 BRA `(.L_x_2825) ;  /* 0x0000000000082947 */ /* 0x008fea0003800000 */
[----:B------:R-:W3:Y:S02]  /*1c6e0*/  SYNCS.PHASECHK.TRANS64.TRYWAIT P2, [R5+URZ+0x33430], R4 ;  /* 0x03343004050075a7 */ /* 0x000ee4000804017f */
[----:B---3--:R-:W-:Y:S05]  /*1c6f0*/  @!P2 BRA `(.L_x_2826) ;  /* 0x000001580098a947 */ /* 0x008fea0003800000 */
.L_x_2825:
[----:B------:R-:W-:Y:S05]  /*1c700*/  BSYNC B0 ;  /* 0x0000000000007941 */ /* 0x000fea0003800000 */
.L_x_2822:
[----:B--23--:R-:W2:Y:S01]  /*1c710*/  S2R R4, SR_TID.X ;  /* 0x0000000000047919 */ /* 0x00cea20000002100 */
[----:B------:R-:W-:Y:S01]  /*1c720*/  VIADD R223, R3, 0x1 ;  /* 0x0000000103df7836 */ /* 0x000fe20000000000 */
[----:B------:R-:W-:Y:S05]  /*1c730*/  WARPSYNC.ALL ;  /* 0x0000000000007948 */ /* 0x000fea0003800000 */
[C---:B------:R-:W-:Y:S01]  /*1c740*/  ISETP.NE.AND P2, PT, R223.reuse, 0x2, PT ;  /* 0x00000002df00780c */ /* 0x040fe20003f45270 */
[----:B------:R-:W-:Y:S01]  /*1c750*/  IMAD.MOV.U32 R5, RZ, RZ, -0x7fffffe0 ;  /* 0x80000020ff057424 */ /* 0x000fe200078e00ff */
[----:B------:R-:W-:Y:S01]  /*1c760*/  UMOV UR44, UR24 ;  /* 0x00000018002c7c82 */ /* 0x000fe20008000000 */
[----:B------:R-:W-:Y:S01]  /*1c770*/  UMOV UR45, UR25 ;  /* 0x00000019002d7c82 */ /* 0x000fe20008000000 */
[----:B------:R-:W-:Y:S01]  /*1c780*/  SEL R223, R223, RZ, P2 ;  /* 0x000000ffdfdf7207 */ /* 0x000fe20001000000 */
[----:B------:R-:W-:Y:S01]  /*1c790*/  IMAD.MOV.U32 R7, RZ, RZ, -0x7fffffe0 ;  /* 0x80000020ff077424 */ /* 0x000fe200078e00ff */
[----:B------:R-:W-:Y:S01]  /*1c7a0*/  R2UR UR47, R5 ;  /* 0x00000000052f72ca */ /* 0x000fe200000e0000 */
[----:B------:R-:W-:Y:S01]  /*1c7b0*/  UMOV UR40, UR24 ;  /* 0x0000001800287c82 */ /* 0x000fe20008000000 */
[----:B------:R-:W-:Y:S01]  /*1c7c0*/  UMOV UR41, UR25 ;  /* 0x0000001900297c82 */ /* 0x000fe20008000000 */
[----:B------:R-:W-:Y:S01]  /*1c7d0*/  IMAD.MOV.U32 R121, RZ, RZ, -0x7fffffe0 ;  /* 0x80000020ff797424 */ /* 0x000fe200078e00ff */
[----:B------:R-:W-:Y:S01]  /*1c7e0*/  R2UR UR43, R7 ;  /* 0x00000000072b72ca */ /* 0x000fe200000e0000 */
[----:B------:R-:W-:Y:S01]  /*1c7f0*/  IMAD.MOV.U32 R15, RZ, RZ, -0x7fffffe0 ;  /* 0x80000020ff0f7424 */ /* 0x000fe200078e00ff */
[----:B------:R-:W-:Y:S01]  /*1c800*/  UMOV UR28, UR24 ;  /* 0x00000018001c7c82 */ /* 0x000fe20008000000 */
[----:B------:R-:W-:Y:S01]  /*1c810*/  UMOV UR29, UR25 ;  /* 0x00000019001d7c82 */ /* 0x000fe20008000000 */
[----:B------:R-:W-:Y:S01]  /*1c820*/  R2UR UR27, R121 ;  /* 0x00000000791b72ca */ /* 0x000fe200000e0000 */
[----:B------:R-:W-:Y:S01]  /*1c830*/  UMOV UR32, UR24 ;  /* 0x0000001800207c82 */ /* 0x000fe20008000000 */
[----:B------:R-:W-:Y:S01]  /*1c840*/  R2UR UR31, R15 ;  /* 0x000000000f1f72ca */ /* 0x000fe200000e0000 */
[----:B------:R-:W-:Y:S01]  /*1c850*/  UMOV UR33, UR25 ;  /* 0x0000001900217c82 */ /* 0x000fe20008000000 */
[----:B------:R-:W-:Y:S01]  /*1c860*/  R2UR UR35, R7 ;  /* 0x00000000072372ca */ /* 0x000fe200000e0000 */
[----:B------:R-:W-:Y:S01]  /*1c870*/  IMAD.MOV.U32 R15, RZ, RZ, -0x7fffffe0 ;  /* 0x80000020ff0f7424 */ /* 0x000fe200078e00ff */
[----:B------:R-:W-:Y:S01]  /*1c880*/  R2UR UR7, R121 ;  /* 0x00000000790772ca */ /* 0x000fe200000e0000 */
[----:B------:R-:W-:-:S02]  /*1c890*/  IMAD.MOV.U32 R7, RZ, RZ, -0x7fffffe0 ;  /* 0x80000020ff077424 */ /* 0x000fc400078e00ff */
[----:B------:R-:W-:Y:S01]  /*1c8a0*/  IMAD.MOV.U32 R5, RZ, RZ, -0x7fffffe0 ;  /* 0x80000020ff057424 */ /* 0x000fe200078e00ff */
[----:B--2---:R-:W-:-:S04]  /*1c8b0*/  SHF.R.U32.HI R4, RZ, 0x7, R4 ;  /* 0x00000007ff047819 */ /* 0x004fc80000011604 */
[----:B------:R-:W-:Y:S01]  /*1c8c0*/  IADD3 R21, R4, 0x8, RZ ;  /* 0x0000000804157810 */ /* 0x000fe20007ffe0ff */
[----:B------:R-:W-:-:S04]  /*1c8d0*/  IMAD R4, R223, 0x780, R13 ;  /* 0x00000780df047824 */ /* 0x000fc800078e020d */
[----:B------:R2:W-:Y:S01]  /*1c8e0*/  BAR.SYNC.DEFER_BLOCKING R21, 0x100 ;  /* 0x000400150000751d */ /* 0x0005e20000010000 */
[C---:B------:R-:W-:Y:S01]  /*1c8f0*/  R2UR UR46, R4.reuse ;  /* 0x00000000042e72ca */ /* 0x040fe200000e0000 */
[C---:B-1----:R-:W-:Y:S01]  /*1c900*/  VIADD R6, R4.reuse, 0x80 ;  /* 0x0000008004067836 */ /* 0x042fe20000000000 */
[C---:B------:R-:W-:Y:S01]  /*1c910*/  IADD3 R14, R4.reuse, 0x180, RZ ;  /* 0x00000180040e7810 */ /* 0x040fe20007ffe0ff */
[----:B------:R-:W-:-:S03]  /*1c920*/  VIADD R120, R4, 0x100 ;  /* 0x0000010004787836 */ /* 0x000fc60000000000 */
[----:B------:R-:W-:Y:S01]  /*1c930*/  R2UR UR42, R6 ;  /* 0x00000000062a72ca */ /* 0x000fe200000e0000 */
[----:B------:R-:W-:Y:S01]  /*1c940*/  VIADD R6, R4, 0x200 ;  /* 0x0000020004067836 */ /* 0x000fe20000000000 */
[----:B------:R-:W-:Y:S01]  /*1c950*/  R2UR UR26, R120 ;  /* 0x00000000781a72ca */ /* 0x000fe200000e0000 */
[----:B------:R-:W-:Y:S01]  /*1c960*/  VIADD R120, R4, 0x2 ;  /* 0x0000000204787836 */ /* 0x000fe20000000000 */
[----:B------:R-:W-:Y:S02]  /*1c970*/  R2UR UR30, R14 ;  /* 0x000000000e1e72ca */ /* 0x000fe400000e0000 */
[----:B------:R-:W-:Y:S01]  /*1c980*/  R2UR UR34, R6 ;  /* 0x00000000062272ca */ /* 0x000fe200000e0000 */
[----:B------:R-:W-:Y:S01]  /*1c990*/  VIADD R6, R4, 0x102 ;  /* 0x0000010204067836 */ /* 0x000fe20000000000 */
[----:B------:R-:W-:Y:S02]  /*1c9a0*/  R2UR UR6, R120 ;  /* 0x00000000780672ca */ /* 0x000fe400000e0000 */
[----:B------:R-:W-:Y:S01]  /*1c9b0*/  IADD3 R14, R4, 0x82, RZ ;  /* 0x00000082040e7810 */ /* 0x000fe20007ffe0ff */
        /* <DEDUP_REMOVED lines=46> */
[----:B------:R-:W-:Y:S01]  /*1cca0*/  UMOV UR40, UR8 ;  /* 0x0000000800287c82 */ /* 0x000fe20008000000 */
[----:B------:R-:W-:Y:S01]  /*1ccb0*/  UMOV UR41, UR9 ;  /* 0x0000000900297c82 */ /* 0x000fe20008000000 */
        /* <DEDUP_REMOVED lines=26> */
[----:B------:R-:W-:-:S03]  /*1ce60*/  IMAD.MOV.U32 R7, RZ, RZ, -0x7fffffe0 ;  /* 0x80000020ff077424 */ /* 0x000fc600078e00ff */
[----:B------:R-:W-:Y:S01]  /*1ce70*/  R2UR UR46, R6 ;  /* 0x00000000062e72ca */ /* 0x000fe200000e0000 */
[----:B------:R-:W-:Y:S01]  /*1ce80*/  VIADD R6, R4, 0x282 ;  /* 0x0000028204067836 */ /* 0x000fe20000000000 */
[----:B------:R-:W-:Y:S01]  /*1ce90*/  R2UR UR47, R7 ;  /* 0x00000000072f72ca */ /* 0x000fe200000e0000 */
        /* <DEDUP_REMOVED lines=111> */
[----:B------:R-:W-:Y:S01]  /*1d590*/  MOV R7, 0x80000020 ;  /* 0x8000002000077802 */ /* 0x000fe20000000f00 */
[----:B------:R-:W-:Y:S01]  /*1d5a0*/  VIADD R4, R4, 0x702 ;  /* 0x0000070204047836 */ /* 0x000fe20000000000 */
        /* <DEDUP_REMOVED lines=30> */
[----:B--2---:R-:W-:Y:S05]  /*1d790*/  @P1 BRA `(.L_x_2827) ;  /* 0x0000000000281947 */ /* 0x004fea0003800000 */
[----:B------:R-:W-:Y:S05]  /*1d7a0*/  @!P0 BRA `(.L_x_2828) ;  /* 0x0000000000048947 */ /* 0x000fea0003800000 */
[----:B------:R-:W-:Y:S01]  /*1d7b0*/  BPT.TRAP 0x1 ;  /* 0x000000040000795c */ /* 0x000fe20000300000 */
.L_x_2828:
[----:B------:R-:W-:Y:S01]  /*1d7c0*/  SHF.L.U32 R4, R8, 0x1f, RZ ;  /* 0x0000001f08047819 */ /* 0x000fe200000006ff */
[----:B------:R-:W-:-:S04]  /*1d7d0*/  IMAD R5, R3, 0x8, R18 ;  /* 0x0000000803057824 */ /* 0x000fc800078e0212 */
[----:B------:R1:W2:Y:S01]  /*1d7e0*/  SYNCS.PHASECHK.TRANS64.TRYWAIT P1, [R5+URZ+0x33450], R4 ;  /* 0x03345004050075a7 */ /* 0x0002a2000802017f */
[----:B------:R-:W-:Y:S05]  /*1d7f0*/  @!P0 BRA `(.L_x_2829) ;  /* 0x0000000000048947 */ /* 0x000fea0003800000 */
[----:B------:R-:W-:Y:S01]  /*1d800*/  BPT.TRAP 0x1 ;  /* 0x000000040000795c */ /* 0x000fe20000300000 */
.L_x_2829:
[----:B--2---:R-:W-:Y:S05]  /*1d810*/  @P1 BRA `(.L_x_2827) ;  /* 0x0000000000081947 */ /* 0x004fea0003800000 */
[----:B------:R-:W2:Y:S02]  /*1d820*/  SYNCS.PHASECHK.TRANS64.TRYWAIT P1, [R5+URZ+0x33450], R4 ;  /* 0x03345004050075a7 */ /* 0x000ea4000802017f */
[----:B--2---:R-:W-:Y:S05]  /*1d830*/  @!P1 BRA `(.L_x_2830) ;  /* 0x00000148005c9947 */ /* 0x004fea0003800000 */
.L_x_2827:
[----:B-12---:R-:W-:Y:S01]  /*1d840*/  VIADD R4, R18, 0x200 ;  /* 0x0000020012047836 */ /* 0x006fe20000000000 */
[----:B------:R-:W-:Y:S01]  /*1d850*/  MOV R5, 0xc0000010 ;  /* 0xc000001000057802 */ /* 0x000fe20000000f00 */
[----:B------:R-:W-:Y:S05]  /*1d860*/  WARPSYNC.ALL ;  /* 0x0000000000007948 */ /* 0x000fea0003800000 */
[----:B------:R-:W-:Y:S01]  /*1d870*/  SHF.R.U32.HI R4, RZ, 0x4, R4 ;  /* 0x00000004ff047819 */ /* 0x000fe20000011604 */
[----:B------:R-:W-:Y:S01]  /*1d880*/  WARPGROUP.ARRIVE ;  /* 0x00000000000079c5 */ /* 0x000fe20000000000 */
[----:B------:R-:W-:Y:S01]  /*1d890*/  R2UR UR7, R5 ;  /* 0x00000000050772ca */ /* 0x000fe200000e0000 */
[----:B------:R-:W-:Y:S01]  /*1d8a0*/  IMAD.MOV.U32 R7, RZ, RZ, -0x3ffffff0 ;  /* 0xc0000010ff077424 */ /* 0x000fe200078e00ff */
[----:B------:R-:W-:Y:S01]  /*1d8b0*/  LOP3.LUT R4, R4, 0x3fff, RZ, 0xc0, !PT ;  /* 0x00003fff04047812 */ /* 0x000fe200078ec0ff */
[----:B------:R-:W-:-:S02]  /*1d8c0*/  IMAD.MOV.U32 R5, RZ, RZ, -0x3ffffff0 ;  /* 0xc0000010ff057424 */ /* 0x000fc400078e00ff */
[----:B------:R-:W1:Y:S01]  /*1d8d0*/  S2R R8, SR_TID.X ;  /* 0x0000000000087919 */ /* 0x000e620000002100 */
[----:B------:R-:W-:-:S05]  /*1d8e0*/  LOP3.LUT R4, R4, 0x10000, RZ, 0xfc, !PT ;  /* 0x0001000004047812 */ /* 0x000fca00078efcff */
[----:B------:R-:W-:-:S04]  /*1d8f0*/  IMAD R4, R3, 0x780, R4 ;  /* 0x0000078003047824 */ /* 0x000fc800078e0204 */
[C---:B------:R-:W-:Y:S01]  /*1d900*/  VIADD R6, R4.reuse, 0x180 ;  /* 0x0000018004067836 */ /* 0x040fe20000000000 */
[----:B------:R-:W-:-:S13]  /*1d910*/  R2UR UR6, R4 ;  /* 0x00000000040672ca */ /* 0x000fda00000e0000 */
[----:B------:R-:W-:Y:S01]  /*1d920*/  QGMMA.64x192x32.F32.E4M3.E4M3 R24, R216, gdesc[UR4], R24, gsb0 ;  /* 0x02e00004d8187df3 */ /* 0x000fe20008000818 */
[----:B------:R-:W-:Y:S01]  /*1d930*/  R2UR UR6, R6 ;  /* 0x00000000060672ca */ /* 0x000fe200000e0000 */
[----:B------:R-:W-:Y:S01]  /*1d940*/  VIADD R6, R4, 0x300 ;  /* 0x0000030004067836 */ /* 0x000fe20000000000 */
[----:B------:R-:W-:Y:S01]  /*1d950*/  R2UR UR7, R7 ;  /* 0x00000000070772ca */ /* 0x000fe200000e0000 */
[----:B------:R-:W-:Y:S01]  /*1d960*/  IMAD.MOV.U32 R7, RZ, RZ, -0x3ffffff0 ;  /* 0xc0000010ff077424 */ /* 0x000fe200078e00ff */
[----:B-1----:R-:W-:Y:S01]  /*1d970*/  SHF.R.U32.HI R8, RZ, 0x7, R8 ;  /* 0x00000007ff087819 */ /* 0x002fe20000011608 */
[----:B------:R-:W-:Y:S02]  /*1d980*/  WARPGROUP.DEPBAR.LE gsb0, 0x0 ;  /* 0x00008000000079c5 */ /* 0x000fe40000010000 */
[----:B------:R-:W-:-:S12]  /*1d990*/  WARPGROUP.ARRIVE ;  /* 0x00000000000079c5 */ /* 0x000fd80000000000 */
[----:B------:R-:W-:Y:S01]  /*1d9a0*/  QGMMA.64x192x32.F32.E4M3.E4M3 R24, R212, gdesc[UR4], R24, gsb0 ;  /* 0x02e00004d4187df3 */ /* 0x000fe20008000818 */
[----:B------:R-:W-:Y:S02]  /*1d9b0*/  R2UR UR6, R6 ;  /* 0x00000000060672ca */ /* 0x000fe400000e0000 */
[----:B------:R-:W-:Y:S01]  /*1d9c0*/  R2UR UR7, R7 ;  /* 0x00000000070772ca */ /* 0x000fe200000e0000 */
[----:B------:R-:W-:Y:S01]  /*1d9d0*/  IMAD.MOV.U32 R7, RZ, RZ, -0x3ffffff0 ;  /* 0xc0000010ff077424 */ /* 0x000fe200078e00ff */
[C---:B------:R-:W-:Y:S01]  /*1d9e0*/  IADD3 R6, R4.reuse, 0x480, RZ ;  /* 0x0000048004067810 */ /* 0x040fe20007ffe0ff */
        /* <DEDUP_REMOVED lines=19> */
.L_x_2831:
[----:B------:R-:W2:Y:S01]  /*1db20*/  LDL R7, [R1+0x40] ;  /* 0x0000400001077983 */ /* 0x000ea20000100800 */
[----:B------:R-:W3:Y:S03]  /*1db30*/  LDC R5, c[0x0][0x448] ;  /* 0x00011200ff057b82 */ /* 0x000ee60000000800 */
[----:B-1----:R-:W2:Y:S04]  /*1db40*/  LDL R4, [R1+0x58] ;  /* 0x0000580001047983 */ /* 0x002ea80000100800 */
[----:B------:R-:W4:Y:S04]  /*1db50*/  LDL R202, [R1+0x54] ;  /* 0x0000540001ca7983 */ /* 0x000f280000100800 */
[----:B------:R-:W5:Y:S04]  /*1db60*/  LDL R201, [R1+0x4c] ;  /* 0x00004c0001c97983 */ /* 0x000f680000100800 */
[----:B------:R-:W5:Y:S01]  /*1db70*/  LDL R200, [R1+0x48] ;  /* 0x0000480001c87983 */ /* 0x000f620000100800 */
[----:B---3--:R-:W-:-:S13]  /*1db80*/  ISETP.NE.AND P1, PT, R5, 0x1, PT ;  /* 0x000000010500780c */ /* 0x008fda0003f25270 */
[----:B------:R-:W1:Y:S08]  /*1db90*/  @P1 LDC R6, c[0x0][0x44c] ;  /* 0x00011300ff061b82 */ /* 0x000e700000000800 */
[----:B------:R-:W3:Y:S01]  /*1dba0*/  @P1 LDC R5, c[0x0][0x450] ;  /* 0x00011400ff051b82 */ /* 0x000ee20000000800 */
        /* <DEDUP_REMOVED lines=9> */
[----:B------:R-:W-:Y:S01]  /*1dc40*/  MUFU.TANH R14, R14 ;  /* 0x0000000e000e7308 */ /* 0x000fe20000002400 */
[C---:B------:R-:W-:Y:S01]  /*1dc50*/  FMUL.FTZ R169, R2.reuse, R169 ;  /* 0x000000a902a97220 */ /* 0x040fe20000410000 */
[C---:B------:R-:W-:Y:S01]  /*1dc60*/  FMUL.FTZ R172, R2.reuse, R172 ;  /* 0x000000ac02ac7220 */ /* 0x040fe20000410000 */
[----:B------:R-:W-:-:S05]  /*1dc70*/  FMUL.FTZ R173, R2, R173 ;  /* 0x000000ad02ad7220 */ /* 0x000fca0000410000 */
[----:B------:R-:W-:Y:S01]  /*1dc80*/  MUFU.TANH R15, R15 ;  /* 0x0000000f000f7308 */ /* 0x000fe20000002400 */
[C---:B------:R-:W-:Y:S01]  /*1dc90*/  FMUL.FTZ R176, R2.reuse, R176 ;  /* 0x000000b002b07220 */ /* 0x040fe20000410000 */
[C---:B------:R-:W-:Y:S01]  /*1dca0*/  FMUL.FTZ R177, R2.reuse, R177 ;  /* 0x000000b102b17220 */ /* 0x040fe20000410000 */
[C---:B------:R-:W-:Y:S01]  /*1dcb0*/  FMUL.FTZ R180, R2.reuse, R180 ;  /* 0x000000b402b47220 */ /* 0x040fe20000410000 */
[----:B------:R-:W-:-:S04]  /*1dcc0*/  FMUL.FTZ R181, R2, R181 ;  /* 0x000000b502b57220 */ /* 0x000fc80000410000 */
[----:B------:R-:W-:Y:S01]  /*1dcd0*/  MUFU.TANH R189, R189 ;  /* 0x000000bd00bd7308 */ /* 0x000fe20000002400 */
[----:B------:R-:W-:-:S07]  /*1dce0*/  FMUL.FTZ R152, R2, R152 ;  /* 0x0000009802987220 */ /* 0x000fce0000410000 */
[----:B------:R-:W-:Y:S01]  /*1dcf0*/  MUFU.TANH R190, R190 ;  /* 0x000000be00be7308 */ /* 0x000fe20000002400 */
[----:B------:R-:W-:-:S07]  /*1dd00*/  FMUL.FTZ R153, R2, R153 ;  /* 0x0000009902997220 */ /* 0x000fce0000410000 */
[----:B------:R-:W-:Y:S01]  /*1dd10*/  MUFU.TANH R168, R168 ;  /* 0x000000a800a87308 */ /* 0x000fe20000002400 */
[C---:B------:R-:W-:Y:S01]  /*1dd20*/  FMUL.FTZ R156, R2.reuse, R156 ;  /* 0x0000009c029c7220 */ /* 0x040fe20000410000 */
[----:B------:R-:W-:-:S06]  /*1dd30*/  FMUL.FTZ R157, R2, R157 ;  /* 0x0000009d029d7220 */ /* 0x000fcc0000410000 */
[----:B------:R-:W-:Y:S01]  /*1dd40*/  MUFU.TANH R169, R169 ;  /* 0x000000a900a97308 */ /* 0x000fe20000002400 */
[----:B------:R-:W-:-:S07]  /*1dd50*/  FMUL.FTZ R160, R2, R160 ;  /* 0x000000a002a07220 */ /* 0x000fce0000410000 */
[----:B------:R-:W-:Y:S08]  /*1dd60*/  MUFU.TANH R172, R172 ;  /* 0x000000ac00ac7308 */ /* 0x000ff00000002400 */
        /* <DEDUP_REMOVED lines=29> */
[----:B------:R-:W-:Y:S08]  /*1df40*/  MUFU.TANH R137, R137 ;  /* 0x0000008900897308 */ /* 0x000ff00000002400 */
[----:B------:R-:W-:Y:S08]  /*1df50*/  MUFU.TANH R140, R140 ;  /* 0x0000008c008c7308 */ /* 0x000ff00000002400 */
[----:B------:R-:W-:Y:S01]  /*1df60*/  MUFU.TANH R141, R141 ;  /* 0x0000008d008d7308 */ /* 0x000fe20000002400 */
[----:B--2---:R-:W-:-:S04]  /*1df70*/  IMAD.IADD R4, R4, 0x1, R7 ;  /* 0x0000000104047824 */ /* 0x004fc800078e0207 */
[----:B-1----:R-:W-:-:S05]  /*1df80*/  @P1 IMAD.HI.U32 R6, R4, R6, RZ ;  /* 0x0000000604061227 */ /* 0x002fca00078e00ff */
[----:B---3--:R-:W-:Y:S01]  /*1df90*/  @P1 SHF.R.U32.HI R4, RZ, R5, R6 ;  /* 0x00000005ff041219 */ /* 0x008fe20000011606 */
[C---:B------:R-:W-:Y:S01]  /*1dfa0*/  FMUL.FTZ R7, R2.reuse, R186 ;  /* 0x000000ba02077220 */ /* 0x040fe20000410000 */
[----:B------:R-:W-:-:S03]  /*1dfb0*/  FMUL.FTZ R186, R2, R193 ;  /* 0x000000c102ba7220 */ /* 0x000fc60000410000 */
[----:B------:R-:W1:Y:S04]  /*1dfc0*/  SHFL.IDX PT, R128, R4, RZ, 0x1c1f ;  /* 0x001c1fff04807589 */ /* 0x000e6800000e0000 */
[----:B------:R2:W3:Y:S01]  /*1dfd0*/  SHFL.IDX PT, R193, R4, 0x1, 0x1c1f ;  /* 0x003c1f0004c17f89 */ /* 0x0004e200000e0000 */
[C---:B------:R-:W-:Y:S01]  /*1dfe0*/  FMUL.FTZ R5, R2.reuse, R184 ;  /* 0x000000b802057220 */ /* 0x040fe20000410000 */
[----:B--2---:R2:W-:Y:S01]  /*1dff0*/  MUFU.TANH R4, R194 ;  /* 0x000000c200047308 */ /* 0x0045e20000002400 */
[----:B------:R-:W-:Y:S01]  /*1e000*/  FMUL.FTZ R6, R2, R185 ;  /* 0x000000b902067220 */ /* 0x000fe20000410000 */
[----:B--2---:R-:W-:-:S05]  /*1e010*/  MOV R194, 0xffffff60 ;  /* 0xffffff6000c27802 */ /* 0x004fca0000000f00 */
[----:B------:R-:W-:Y:S02]  /*1e020*/  IMAD R194, R0, R194, 0x1 ;  /* 0x0000000100c27424 */ /* 0x000fe400078e02c2 */
[----:B------:R-:W-:Y:S01]  /*1e030*/  FMUL.FTZ R185, R2, R192 ;  /* 0x000000c002b97220 */ /* 0x000fe20000410000 */
[----:B------:R-:W2:Y:S01]  /*1e040*/  MUFU.TANH R5, R5 ;  /* 0x0000000500057308 */ /* 0x000ea20000002400 */
[----:B----4-:R-:W-:-:S05]  /*1e050*/  IMAD R194, R202, -0x2, R194 ;  /* 0xfffffffecac27824 */ /* 0x010fca00078e02c2 */
[----:B-----5:R-:W-:Y:S02]  /*1e060*/  IADD3 R194, -R200, R194, R201 ;  /* 0x000000c2c8c27210 */ /* 0x020fe40007ffe1c9 */
[----:B------:R-:W4:Y:S03]  /*1e070*/  MUFU.TANH R6, R6 ;  /* 0x0000000600067308 */ /* 0x000f260000002400 */
[----:B-1----:R-:W-:-:S05]  /*1e080*/  IMAD.IADD R128, R194, 0x1, R128 ;  /* 0x00000001c2807824 */ /* 0x002fca00078e0280 */
[----:B------:R-:W1:Y:S01]  /*1e090*/  MUFU.TANH R185, R185 ;  /* 0x000000b900b97308 */ /* 0x000e620000002400 */
[----:B------:R-:W-:-:S07]  /*1e0a0*/  ISETP.GT.AND P2, PT, R128, RZ, PT ;  /* 0x000000ff8000720c */ /* 0x000fce0003f44270 */
[----:B------:R-:W5:Y:S01]  /*1e0b0*/  MUFU.TANH R186, R186 ;  /* 0x000000ba00ba7308 */ /* 0x000f620000002400 */
[C---:B------:R-:W-:Y:S02]  /*1e0c0*/  ISETP.GT.AND P3, PT, R128.reuse, 0x1, PT ;  /* 0x000000018000780c */ /* 0x040fe40003f64270 */
[C---:B------:R-:W-:Y:S02]  /*1e0d0*/  ISETP.GT.AND P4, PT, R128.reuse, 0x8, PT ;  /* 0x000000088000780c */ /* 0x040fe40003f84270 */
[C---:B------:R-:W-:Y:S02]  /*1e0e0*/  ISETP.GT.AND P1, PT, R128.reuse, 0x9, PT ;  /* 0x000000098000780c */ /* 0x040fe40003f24270 */
[----:B--2---:R-:W-:Y:S02]  /*1e0f0*/  FSEL R5, R5, -INF , P2 ;  /* 0xff80000005057808 */ /* 0x004fe40001000000 */
[----:B------:R-:W-:Y:S02]  /*1e100*/  ISETP.GT.AND P2, PT, R128, 0x10, PT ;  /* 0x000000108000780c */ /* 0x000fe40003f44270 */
[----:B----4-:R-:W-:-:S02]  /*1e110*/  FSEL R6, R6, -INF , P3 ;  /* 0xff80000006067808 */ /* 0x010fc40001800000 */
[----:B------:R-:W-:Y:S02]  /*1e120*/  FSEL R14, R14, -INF , P4 ;  /* 0xff8000000e0e7808 */ /* 0x000fe40002000000 */
[----:B------:R-:W-:Y:S02]  /*1e130*/  FSEL R15, R15, -INF , P1 ;  /* 0xff8000000f0f7808 */ /* 0x000fe40000800000 */
[C---:B------:R-:W-:Y:S02]  /*1e140*/  ISETP.GT.AND P3, PT, R128.reuse, 0x11, PT ;  /* 0x000000118000780c */ /* 0x040fe40003f64270 */
[C---:B------:R-:W-:Y:S02]  /*1e150*/  ISETP.GT.AND P4, PT, R128.reuse, 0x18, PT ;  /* 0x000000188000780c */ /* 0x040fe40003f84270 */
[----:B------:R-:W-:Y:S02]  /*1e160*/  ISETP.GT.AND P1, PT, R128, 0x19, PT ;  /* 0x000000198000780c */ /* 0x000fe40003f24270 */
[----:B-1----:R-:W-:-:S02]  /*1e170*/  FSEL R185, R185, -INF , P2 ;  /* 0xff800000b9b97808 */ /* 0x002fc40001000000 */
[----:B------:R-:W-:Y:S02]  /*1e180*/  ISETP.GT.AND P2, PT, R128, 0x20, PT ;  /* 0x000000208000780c */ /* 0x000fe40003f44270 */
[----:B-----5:R-:W-:Y:S02]  /*1e190*/  FSEL R186, R186, -INF , P3 ;  /* 0xff800000baba7808 */ /* 0x020fe40001800000 */
[----:B------:R-:W-:Y:S02]  /*1e1a0*/  FSEL R189, R189, -INF , P4 ;  /* 0xff800000bdbd7808 */ /* 0x000fe40002000000 */
[----:B------:R-:W-:Y:S02]  /*1e1b0*/  FSEL R190, R190, -INF , P1 ;  /* 0xff800000bebe7808 */ /* 0x000fe40000800000 */
[C---:B------:R-:W-:Y:S02]  /*1e1c0*/  ISETP.GT.AND P3, PT, R128.reuse, 0x21, PT ;  /* 0x000000218000780c */ /* 0x040fe40003f64270 */
[----:B------:R-:W-:-:S02]  /*1e1d0*/  ISETP.GT.AND P4, PT, R128, 0x28, PT ;  /* 0x000000288000780c */ /* 0x000fc40003f84270 */
[----:B------:R-:W-:Y:S02]  /*1e1e0*/  ISETP.GT.AND P1, PT, R128, 0x29, PT ;  /* 0x000000298000780c */ /* 0x000fe40003f24270 */
[----:B------:R-:W-:Y:S02]  /*1e1f0*/  FSEL R168, R168, -INF , P2 ;  /* 0xff800000a8a87808 */ /* 0x000fe40001000000 */
[----:B------:R-:W-:Y:S02]  /*1e200*/  ISETP.GT.AND P2, PT, R128, 0x30, PT ;  /* 0x000000308000780c */ /* 0x000fe40003f44270 */
[----:B------:R-:W-:Y:S02]  /*1e210*/  FSEL R169, R169, -INF , P3 ;  /* 0xff800000a9a97808 */ /* 0x000fe40001800000 */
[----:B------:R-:W-:Y:S02]  /*1e220*/  FSEL R172, R172, -INF , P4 ;  /* 0xff800000acac7808 */ /* 0x000fe40002000000 */
[----:B------:R-:W-:-:S02]  /*1e230*/  FSEL R173, R173, -INF , P1 ;  /* 0xff800000adad7808 */ /* 0x000fc40000800000 */
[C---:B------:R-:W-:Y:S02]  /*1e240*/  ISETP.GT.AND P3, PT, R128.reuse, 0x31, PT ;  /* 0x000000318000780c */ /* 0x040fe40003f64270 */
[C---:B------:R-:W-:Y:S02]  /*1e250*/  ISETP.GT.AND P4, PT, R128.reuse, 0x38, PT ;  /* 0x000000388000780c */ /* 0x040fe40003f84270 */
[----:B------:R-:W-:Y:S02]  /*1e260*/  ISETP.GT.AND P1, PT, R128, 0x39, PT ;  /* 0x000000398000780c */ /* 0x000fe40003f24270 */
[----:B------:R-:W-:Y:S02]  /*1e270*/  FSEL R176, R176, -INF , P2 ;  /* 0xff800000b0b07808 */ /* 0x000fe40001000000 */
[----:B------:R-:W-:Y:S01]  /*1e280*/  ISETP.GT.AND P2, PT, R128, 0x40, PT ;  /* 0x000000408000780c */ /* 0x000fe20003f44270 */
[----:B------:R-:W1:Y:S01]  /*1e290*/  MUFU.TANH R144, R144 ;  /* 0x0000009000907308 */ /* 0x000e620000002400 */
[----:B------:R-:W-:-:S02]  /*1e2a0*/  FSEL R177, R177, -INF , P3 ;  /* 0xff800000b1b17808 */ /* 0x000fc40001800000 */
[----:B------:R-:W-:Y:S02]  /*1e2b0*/  FSEL R180, R180, -INF , P4 ;  /* 0xff800000b4b47808 */ /* 0x000fe40002000000 */
[----:B------:R-:W-:Y:S02]  /*1e2c0*/  FSEL R181, R181, -INF , P1 ;  /* 0xff800000b5b57808 */ /* 0x000fe40000800000 */
[C---:B------:R-:W-:Y:S02]  /*1e2d0*/  ISETP.GT.AND P3, PT, R128.reuse, 0x41, PT ;  /* 0x000000418000780c */ /* 0x040fe40003f64270 */
[C---:B------:R-:W-:Y:S02]  /*1e2e0*/  ISETP.GT.AND P4, PT, R128.reuse, 0x48, PT ;  /* 0x000000488000780c */ /* 0x040fe40003f84270 */
[----:B------:R-:W-:Y:S01]  /*1e2f0*/  ISETP.GT.AND P1, PT, R128, 0x49, PT ;  /* 0x000000498000780c */ /* 0x000fe20003f24270 */
[----:B------:R-:W2:Y:S01]  /*1e300*/  MUFU.TANH R145, R145 ;  /* 0x0000009100917308 */ /* 0x000ea20000002400 */
[----:B------:R-:W-:-:S02]  /*1e310*/  FSEL R152, R152, -INF , P2 ;  /* 0xff80000098987808 */ /* 0x000fc40001000000 */
[----:B------:R-:W-:Y:S02]  /*1e320*/  ISETP.GT.AND P2, PT, R128, 0x50, PT ;  /* 0x000000508000780c */ /* 0x000fe40003f44270 */
[----:B------:R-:W-:-:S03]  /*1e330*/  FSEL R153, R153, -INF , P3 ;  /* 0xff80000099997808 */ /* 0x000fc60001800000 */
[----:B------:R-:W4:Y:S01]  /*1e340*/  MUFU.TANH R148, R148 ;  /* 0x0000009400947308 */ /* 0x000f220000002400 */
[----:B------:R-:W-:Y:S02]  /*1e350*/  FSEL R156, R156, -INF , P4 ;  /* 0xff8000009c9c7808 */ /* 0x000fe40002000000 */
[----:B------:R-:W-:Y:S02]  /*1e360*/  FSEL R157, R157, -INF , P1 ;  /* 0xff8000009d9d7808 */ /* 0x000fe40000800000 */
[----:B------:R-:W-:-:S03]  /*1e370*/  ISETP.GT.AND P3, PT, R128, 0x51, PT ;  /* 0x000000518000780c */ /* 0x000fc60003f64270 */
[----:B------:R-:W5:Y:S01]  /*1e380*/  MUFU.TANH R149, R149 ;  /* 0x0000009500957308 */ /* 0x000f620000002400 */
[C---:B------:R-:W-:Y:S02]  /*1e390*/  ISETP.GT.AND P4, PT, R128.reuse, 0x58, PT ;  /* 0x000000588000780c */ /* 0x040fe40003f84270 */
[----:B------:R-:W-:Y:S02]  /*1e3a0*/  ISETP.GT.AND P1, PT, R128, 0x59, PT ;  /* 0x000000598000780c */ /* 0x000fe40003f24270 */
[----:B------:R-:W-:-:S03]  /*1e3b0*/  FSEL R160, R160, -INF , P2 ;  /* 0xff800000a0a07808 */ /* 0x000fc60001000000 */
[----:B------:R-:W0:Y:S01]  /*1e3c0*/  MUFU.TANH R120, R120 ;  /* 0x0000007800787308 */ /* 0x000e220000002400 */
[----:B------:R-:W-:Y:S02]  /*1e3d0*/  ISETP.GT.AND P2, PT, R128, 0x60, PT ;  /* 0x000000608000780c */ /* 0x000fe40003f44270 */
[----:B------:R-:W-:Y:S02]  /*1e3e0*/  FSEL R161, R161, -INF , P3 ;  /* 0xff800000a1a17808 */ /* 0x000fe40001800000 */
[----:B------:R-:W-:-:S03]  /*1e3f0*/  FSEL R164, R164, -INF , P4 ;  /* 0xff800000a4a47808 */ /* 0x000fc60002000000 */
[----:B------:R-:W3:Y:S01]  /*1e400*/  MUFU.TANH R121, R121 ;  /* 0x0000007900797308 */ /* 0x000ee20000002400 */
[----:B------:R-:W-:Y:S02]  /*1e410*/  FSEL R165, R165, -INF , P1 ;  /* 0xff800000a5a57808 */ /* 0x000fe40000800000 */
[C---:B------:R-:W-:Y:S02]  /*1e420*/  ISETP.GT.AND P3, PT, R128.reuse, 0x61, PT ;  /* 0x000000618000780c */ /* 0x040fe40003f64270 */
[----:B------:R-:W-:-:S03]  /*1e430*/  ISETP.GT.AND P4, PT, R128, 0x68, PT ;  /* 0x000000688000780c */ /* 0x000fc60003f84270 */
[----:B------:R-:W3:Y:S01]  /*1e440*/  MUFU.TANH R124, R124 ;  /* 0x0000007c007c7308 */ /* 0x000ee20000002400 */
[----:B------:R-:W-:Y:S02]  /*1e450*/  ISETP.GT.AND P1, PT, R128, 0x69, PT ;  /* 0x000000698000780c */ /* 0x000fe40003f24270 */
[----:B------:R-:W-:-:S05]  /*1e460*/  FSEL R136, R136, -INF , P2 ;  /* 0xff80000088887808 */ /* 0x000fca0001000000 */
[----:B------:R-:W3:Y:S01]  /*1e470*/  MUFU.TANH R125, R125 ;  /* 0x0000007d007d7308 */ /* 0x000ee20000002400 */
[----:B------:R-:W-:Y:S02]  /*1e480*/  ISETP.GT.AND P2, PT, R128, 0x70, PT ;  /* 0x000000708000780c */ /* 0x000fe40003f44270 */
[----:B------:R-:W-:Y:S02]  /*1e490*/  FSEL R137, R137, -INF , P3 ;  /* 0xff80000089897808 */ /* 0x000fe40001800000 */
[----:B------:R-:W-:Y:S02]  /*1e4a0*/  FSEL R140, R140, -INF , P4 ;  /* 0xff8000008c8c7808 */ /* 0x000fe40002000000 */
[----:B------:R-:W-:Y:S02]  /*1e4b0*/  FSEL R141, R141, -INF , P1 ;  /* 0xff8000008d8d7808 */ /* 0x000fe40000800000 */
[C---:B------:R-:W-:Y:S02]  /*1e4c0*/  ISETP.GT.AND P3, PT, R128.reuse, 0x71, PT ;  /* 0x000000718000780c */ /* 0x040fe40003f64270 */
[----:B------:R-:W-:-:S02]  /*1e4d0*/  ISETP.GT.AND P4, PT, R128, 0x78, PT ;  /* 0x000000788000780c */ /* 0x000fc40003f84270 */
[----:B------:R-:W-:Y:S02]  /*1e4e0*/  ISETP.GT.AND P1, PT, R128, 0x79, PT ;  /* 0x000000798000780c */ /* 0x000fe40003f24270 */
[----:B-1----:R-:W-:Y:S02]  /*1e4f0*/  FSEL R144, R144, -INF , P2 ;  /* 0xff80000090907808 */ /* 0x002fe40001000000 */
[----:B------:R-:W-:Y:S02]  /*1e500*/  ISETP.GT.AND P2, PT, R128, 0x80, PT ;  /* 0x000000808000780c */ /* 0x000fe40003f44270 */
[----:B--2---:R-:W-:Y:S02]  /*1e510*/  FSEL R145, R145, -INF , P3 ;  /* 0xff80000091917808 */ /* 0x004fe40001800000 */
[----:B----4-:R-:W-:Y:S02]  /*1e520*/  FSEL R148, R148, -INF , P4 ;  /* 0xff80000094947808 */ /* 0x010fe40002000000 */
[----:B-----5:R-:W-:-:S02]  /*1e530*/  FSEL R149, R149, -INF , P1 ;  /* 0xff80000095957808 */ /* 0x020fc40000800000 */
[C---:B------:R-:W-:Y:S02]  /*1e540*/  ISETP.GT.AND P3, PT, R128.reuse, 0x81, PT ;  /* 0x000000818000780c */ /* 0x040fe40003f64270 */
[C---:B------:R-:W-:Y:S02]  /*1e550*/  ISETP.GT.AND P4, PT, R128.reuse, 0x88, PT ;  /* 0x000000888000780c */ /* 0x040fe40003f84270 */
[----:B------:R-:W-:Y:S02]  /*1e560*/  ISETP.GT.AND P1, PT, R128, 0x89, PT ;  /* 0x000000898000780c */ /* 0x000fe40003f24270 */
[----:B0-----:R-:W-:Y:S02]  /*1e570*/  FSEL R120, R120, -INF , P2 ;  /* 0xff80000078787808 */ /* 0x001fe40001000000 */
[----:B------:R-:W-:Y:S02]  /*1e580*/  ISETP.GT.AND P2, PT, R128, 0x90, PT ;  /* 0x000000908000780c */ /* 0x000fe40003f44270 */
[----:B---3--:R-:W-:-:S02]  /*1e590*/  FSEL R121, R121, -INF , P3 ;  /* 0xff80000079797808 */ /* 0x008fc40001800000 */
[----:B------:R-:W-:Y:S02]  /*1e5a0*/  FSEL R124, R124, -INF , P4 ;  /* 0xff8000007c7c7808 */ /* 0x000fe40002000000 */
[----:B------:R-:W-:Y:S02]  /*1e5b0*/  FSEL R125, R125, -INF , P1 ;  /* 0xff8000007d7d7808 */ /* 0x000fe40000800000 */
[C---:B------:R-:W-:Y:S02]  /*1e5c0*/  ISETP.GT.AND P3, PT, R128.reuse, 0x91, PT ;  /* 0x000000918000780c */ /* 0x040fe40003f64270 */
[C---:B------:R-:W-:Y:S02]  /*1e5d0*/  ISETP.GT.AND P4, PT, R128.reuse, 0x98, PT ;  /* 0x000000988000780c */ /* 0x040fe40003f84270 */
[----:B------:R-:W-:Y:S02]  /*1e5e0*/  ISETP.GT.AND P1, PT, R128, 0x99, PT ;  /* 0x000000998000780c */ /* 0x000fe40003f24270 */
[----:B------:R-:W-:-:S02]  /*1e5f0*/  FSEL R128, R4, -INF , P2 ;  /* 0xff80000004807808 */ /* 0x000fc40001000000 */
        /* <DEDUP_REMOVED lines=21> */
[----:B------:R-:W-:Y:S01]  /*1e750*/  FMNMX.FTZ R4, R161, R4, !PT ;  /* 0x00000004a1047209 */ /* 0x000fe20007810000 */
[----:B------:R-:W-:-:S03]  /*1e760*/  FMUL.FTZ R129, R2, R129 ;  /* 0x0000008102817220 */ /* 0x000fc60000410000 */
[----:B------:R-:W-:Y:S01]  /*1e770*/  FMNMX.FTZ R4, R164, R4, !PT ;  /* 0x00000004a4047209 */ /* 0x000fe20007810000 */
[----:B------:R-:W-:-:S03]  /*1e780*/  FMUL.FTZ R132, R2, R132 ;  /* 0x0000008402847220 */ /* 0x000fc60000410000 */
[----:B------:R-:W-:Y:S01]  /*1e790*/  FMNMX.FTZ R4, R165, R4, !PT ;  /* 0x00000004a5047209 */ /* 0x000fe20007810000 */
[----:B------:R-:W0:Y:S01]  /*1e7a0*/  MUFU.TANH R129, R129 ;  /* 0x0000008100817308 */ /* 0x000e220000002400 */
[----:B------:R-:W-:Y:S02]  /*1e7b0*/  IMAD.IADD R193, R194, 0x1, R193 ;  /* 0x00000001c2c17824 */ /* 0x000fe400078e02c1 */
[----:B------:R-:W-:Y:S01]  /*1e7c0*/  FMNMX.FTZ R4, R136, R4, !PT ;  /* 0x0000000488047209 */ /* 0x000fe20007810000 */
[C---:B------:R-:W-:Y:S01]  /*1e7d0*/  FMUL.FTZ R194, R2.reuse, R133 ;  /* 0x0000008502c27220 */ /* 0x040fe20000410000 */
[----:B------:R-:W-:-:S03]  /*1e7e0*/  FMUL.FTZ R184, R2, R191 ;  /* 0x000000bf02b87220 */ /* 0x000fc60000410000 */
[----:B------:R-:W1:Y:S01]  /*1e7f0*/  MUFU.TANH R132, R132 ;  /* 0x0000008400847308 */ /* 0x000e620000002400 */
[----:B------:R-:W-:Y:S01]  /*1e800*/  FMNMX.FTZ R4, R137, R4, !PT ;  /* 0x0000000489047209 */ /* 0x000fe20007810000 */
[C---:B------:R-:W-:Y:S01]  /*1e810*/  FMUL.FTZ R188, R2.reuse, R195 ;  /* 0x000000c302bc7220 */ /* 0x040fe20000410000 */
[C---:B------:R-:W-:Y:S01]  /*1e820*/  FMUL.FTZ R191, R2.reuse, R198 ;  /* 0x000000c602bf7220 */ /* 0x040fe20000410000 */
[----:B------:R-:W-:Y:S01]  /*1e830*/  FMUL.FTZ R133, R2, R126 ;  /* 0x0000007e02857220 */ /* 0x000fe20000410000 */
[----:B------:R-:W-:-:S03]  /*1e840*/  FMNMX.FTZ R4, R140, R4, !PT ;  /* 0x000000048c047209 */ /* 0x000fc60007810000 */
[----:B------:R-:W-:Y:S01]  /*1e850*/  MUFU.TANH R7, R7 ;  /* 0x0000000700077308 */ /* 0x000fe20000002400 */
[C---:B------:R-:W-:Y:S01]  /*1e860*/  FMUL.FTZ R192, R2.reuse, R199 ;  /* 0x000000c702c07220 */ /* 0x040fe20000410000 */
[C---:B------:R-:W-:Y:S01]  /*1e870*/  FMUL.FTZ R170, R2.reuse, R170 ;  /* 0x000000aa02aa7220 */ /* 0x040fe20000410000 */
[C---:B------:R-:W-:Y:S01]  /*1e880*/  FMUL.FTZ R171, R2.reuse, R171 ;  /* 0x000000ab02ab7220 */ /* 0x040fe20000410000 */
[----:B------:R-:W-:-:S04]  /*1e890*/  FMUL.FTZ R174, R2, R174 ;  /* 0x000000ae02ae7220 */ /* 0x000fc80000410000 */
[----:B------:R-:W-:Y:S01]  /*1e8a0*/  MUFU.TANH R8, R8 ;  /* 0x0000000800087308 */ /* 0x000fe20000002400 */
[----:B------:R-:W-:-:S07]  /*1e8b0*/  FMNMX.FTZ R4, R141, R4, !PT ;  /* 0x000000048d047209 */ /* 0x000fce0007810000 */
[----:B------:R-:W-:Y:S08]  /*1e8c0*/  MUFU.TANH R21, R21 ;  /* 0x0000001500157308 */ /* 0x000ff00000002400 */
[----:B------:R-:W2:Y:S01]  /*1e8d0*/  MUFU.TANH R126, R194 ;  /* 0x000000c2007e7308 */ /* 0x000ea20000002400 */
[C---:B------:R-:W-:Y:S01]  /*1e8e0*/  FMUL.FTZ R175, R2.reuse, R175 ;  /* 0x000000af02af7220 */ /* 0x040fe20000410000 */
[C---:B------:R-:W-:Y:S01]  /*1e8f0*/  FMUL.FTZ R178, R2.reuse, R178 ;  /* 0x000000b202b27220 */ /* 0x040fe20000410000 */
[C---:B------:R-:W-:Y:S01]  /*1e900*/  FMUL.FTZ R179, R2.reuse, R179 ;  /* 0x000000b302b37220 */ /* 0x040fe20000410000 */
[----:B------:R-:W-:-:S04]  /*1e910*/  FMUL.FTZ R182, R2, R182 ;  /* 0x000000b602b67220 */ /* 0x000fc80000410000 */
[----:B------:R-:W3:Y:S01]  /*1e920*/  MUFU.TANH R184, R184 ;  /* 0x000000b800b87308 */ /* 0x000ee20000002400 */
[----:B------:R-:W-:-:S07]  /*1e930*/  FMNMX.FTZ R4, R144, R4, !PT ;  /* 0x0000000490047209 */ /* 0x000fce0007810000 */
[----:B------:R-:W4:Y:S01]  /*1e940*/  MUFU.TANH R187, R187 ;  /* 0x000000bb00bb7308 */ /* 0x000f220000002400 */
[----:B0-----:R-:W-:-:S07]  /*1e950*/  FSEL R129, R129, -INF , P3 ;  /* 0xff80000081817808 */ /* 0x001fce0001800000 */
[----:B------:R-:W0:Y:S01]  /*1e960*/  MUFU.TANH R188, R188 ;  /* 0x000000bc00bc7308 */ /* 0x000e220000002400 */
[----:B-1----:R-:W-:-:S07]  /*1e970*/  FSEL R132, R132, -INF , P4 ;  /* 0xff80000084847808 */ /* 0x002fce0002000000 */
[----:B------:R-:W1:Y:S01]  /*1e980*/  MUFU.TANH R191, R191 ;  /* 0x000000bf00bf7308 */ /* 0x000e620000002400 */
[C---:B------:R-:W-:Y:S01]  /*1e990*/  ISETP.GT.AND P2, PT, R193.reuse, RZ, PT ;  /* 0x000000ffc100720c */ /* 0x040fe20003f44270 */
[C---:B------:R-:W-:Y:S01]  /*1e9a0*/  FMUL.FTZ R183, R2.reuse, R183 ;  /* 0x000000b702b77220 */ /* 0x040fe20000410000 */
[C---:B------:R-:W-:Y:S01]  /*1e9b0*/  ISETP.GT.AND P3, PT, R193.reuse, 0x1, PT ;  /* 0x00000001c100780c */ /* 0x040fe20003f64270 */
[----:B------:R-:W-:Y:S01]  /*1e9c0*/  FMUL.FTZ R154, R2, R154 ;  /* 0x0000009a029a7220 */ /* 0x000fe20000410000 */
[----:B------:R-:W-:-:S03]  /*1e9d0*/  ISETP.GT.AND P4, PT, R193, 0x8, PT ;  /* 0x00000008c100780c */ /* 0x000fc60003f84270 */
[----:B------:R-:W5:Y:S01]  /*1e9e0*/  MUFU.TANH R192, R192 ;  /* 0x000000c000c07308 */ /* 0x000f620000002400 */
[C---:B------:R-:W-:Y:S01]  /*1e9f0*/  FMUL.FTZ R155, R2.reuse, R155 ;  /* 0x0000009b029b7220 */ /* 0x040fe20000410000 */
[----:B------:R-:W-:Y:S01]  /*1ea00*/  FMUL.FTZ R158, R2, R158 ;  /* 0x0000009e029e7220 */ /* 0x000fe20000410000 */
[----:B------:R-:W-:-:S05]  /*1ea10*/  FMNMX.FTZ R4, R145, R4, !PT ;  /* 0x0000000491047209 */ /* 0x000fca0007810000 */
[----:B------:R-:W5:Y:S01]  /*1ea20*/  MUFU.TANH R170, R170 ;  /* 0x000000aa00aa7308 */ /* 0x000f620000002400 */
[----:B--2---:R-:W-:-:S07]  /*1ea30*/  FSEL R126, R126, -INF , P1 ;  /* 0xff8000007e7e7808 */ /* 0x004fce0000800000 */
[----:B------:R-:W2:Y:S01]  /*1ea40*/  MUFU.TANH R171, R171 ;  /* 0x000000ab00ab7308 */ /* 0x000ea20000002400 */
[----:B------:R-:W-:-:S07]  /*1ea50*/  FSEL R7, R7, -INF , P2 ;  /* 0xff80000007077808 */ /* 0x000fce0001000000 */
[----:B------:R-:W2:Y:S01]  /*1ea60*/  MUFU.TANH R174, R174 ;  /* 0x000000ae00ae7308 */ /* 0x000ea20000002400 */
[----:B------:R-:W-:Y:S02]  /*1ea70*/  FSEL R8, R8, -INF , P3 ;  /* 0xff80000008087808 */ /* 0x000fe40001800000 */
[----:B------:R-:W-:Y:S01]  /*1ea80*/  FSEL R21, R21, -INF , P4 ;  /* 0xff80000015157808 */ /* 0x000fe20002000000 */
[----:B------:R-:W-:Y:S01]  /*1ea90*/  FMUL.FTZ R159, R2, R159 ;  /* 0x0000009f029f7220 */ /* 0x000fe20000410000 */
[----:B------:R-:W-:-:S03]  /*1eaa0*/  ISETP.GT.AND P1, PT, R193, 0x9, PT ;  /* 0x00000009c100780c */ /* 0x000fc60003f24270 */
[----:B------:R-:W2:Y:S01]  /*1eab0*/  MUFU.TANH R175, R175 ;  /* 0x000000af00af7308 */ /* 0x000ea20000002400 */
[C---:B------:R-:W-:Y:S01]  /*1eac0*/  ISETP.GT.AND P2, PT, R193.reuse, 0x10, PT ;  /* 0x00000010c100780c */ /* 0x040fe20003f44270 */
[C---:B------:R-:W-:Y:S01]  /*1ead0*/  FMUL.FTZ R162, R2.reuse, R162 ;  /* 0x000000a202a27220 */ /* 0x040fe20000410000 */
[C---:B------:R-:W-:Y:S01]  /*1eae0*/  ISETP.GT.AND P3, PT, R193.reuse, 0x11, PT ;  /* 0x00000011c100780c */ /* 0x040fe20003f64270 */
[----:B------:R-:W-:Y:S01]  /*1eaf0*/  FMUL.FTZ R163, R2, R163 ;  /* 0x000000a302a37220 */ /* 0x000fe20000410000 */
[----:B------:R-:W-:-:S03]  /*1eb00*/  ISETP.GT.AND P4, PT, R193, 0x18, PT ;  /* 0x00000018c100780c */ /* 0x000fc60003f84270 */
[----:B------:R-:W2:Y:S01]  /*1eb10*/  MUFU.TANH R178, R178 ;  /* 0x000000b200b27308 */ /* 0x000ea20000002400 */
[----:B------:R-:W-:Y:S01]  /*1eb20*/  FMNMX.FTZ R4, R148, R4, !PT ;  /* 0x0000000494047209 */ /* 0x000fe20007810000 */
[----:B------:R-:W-:-:S06]  /*1eb30*/  FMUL.FTZ R166, R2, R166 ;  /* 0x000000a602a67220 */ /* 0x000fcc0000410000 */
[----:B------:R-:W2:Y:S01]  /*1eb40*/  MUFU.TANH R179, R179 ;  /* 0x000000b300b37308 */ /* 0x000ea20000002400 */
[----:B---3--:R-:W-:-:S07]  /*1eb50*/  FSEL R184, R184, -INF , P1 ;  /* 0xff800000b8b87808 */ /* 0x008fce0000800000 */
[----:B------:R-:W3:Y:S01]  /*1eb60*/  MUFU.TANH R182, R182 ;  /* 0x000000b600b67308 */ /* 0x000ee20000002400 */
[----:B----4-:R-:W-:Y:S02]  /*1eb70*/  FSEL R187, R187, -INF , P2 ;  /* 0xff800000bbbb7808 */ /* 0x010fe40001000000 */
[----:B0-----:R-:W-:Y:S02]  /*1eb80*/  FSEL R188, R188, -INF , P3 ;  /* 0xff800000bcbc7808 */ /* 0x001fe40001800000 */
[----:B-1----:R-:W-:-:S03]  /*1eb90*/  FSEL R191, R191, -INF , P4 ;  /* 0xff800000bfbf7808 */ /* 0x002fc60002000000 */
[----:B------:R-:W0:Y:S01]  /*1eba0*/  MUFU.TANH R183, R183 ;  /* 0x000000b700b77308 */ /* 0x000e220000002400 */
[----:B------:R-:W-:Y:S01]  /*1ebb0*/  FMNMX.FTZ R4, R149, R4, !PT ;  /* 0x0000000495047209 */ /* 0x000fe20007810000 */
[C---:B------:R-:W-:Y:S01]  /*1ebc0*/  FMUL.FTZ R167, R2.reuse, R167 ;  /* 0x000000a702a77220 */ /* 0x040fe20000410000 */
[C---:B------:R-:W-:Y:S01]  /*1ebd0*/  ISETP.GT.AND P1, PT, R193.reuse, 0x19, PT ;  /* 0x00000019c100780c */ /* 0x040fe20003f24270 */
[----:B------:R-:W-:Y:S01]  /*1ebe0*/  FMUL.FTZ R138, R2, R138 ;  /* 0x0000008a028a7220 */ /* 0x000fe20000410000 */
[----:B------:R-:W-:-:S03]  /*1ebf0*/  ISETP.GT.AND P2, PT, R193, 0x20, PT ;  /* 0x00000020c100780c */ /* 0x000fc60003f44270 */
[----:B------:R-:W1:Y:S01]  /*1ec00*/  MUFU.TANH R154, R154 ;  /* 0x0000009a009a7308 */ /* 0x000e620000002400 */
[C---:B------:R-:W-:Y:S01]  /*1ec10*/  ISETP.GT.AND P3, PT, R193.reuse, 0x21, PT ;  /* 0x00000021c100780c */ /* 0x040fe20003f64270 */
[C---:B------:R-:W-:Y:S01]  /*1ec20*/  FMUL.FTZ R139, R2.reuse, R139 ;  /* 0x0000008b028b7220 */ /* 0x040fe20000410000 */
[----:B------:R-:W-:Y:S01]  /*1ec30*/  ISETP.GT.AND P4, PT, R193, 0x28, PT ;  /* 0x00000028c100780c */ /* 0x000fe20003f84270 */
[----:B------:R-:W-:-:S04]  /*1ec40*/  FMUL.FTZ R142, R2, R142 ;  /* 0x0000008e028e7220 */ /* 0x000fc80000410000 */
[----:B------:R-:W4:Y:S01]  /*1ec50*/  MUFU.TANH R155, R155 ;  /* 0x0000009b009b7308 */ /* 0x000f220000002400 */
[----:B------:R-:W-:-:S07]  /*1ec60*/  FMNMX.FTZ R4, R120, R4, !PT ;  /* 0x0000000478047209 */ /* 0x000fce0007810000 */
[----:B------:R-:W4:Y:S01]  /*1ec70*/  MUFU.TANH R158, R158 ;  /* 0x0000009e009e7308 */ /* 0x000f220000002400 */
[----:B-----5:R-:W-:Y:S02]  /*1ec80*/  FSEL R192, R192, -INF , P1 ;  /* 0xff800000c0c07808 */ /* 0x020fe40000800000 */
[----:B------:R-:W-:Y:S02]  /*1ec90*/  FSEL R170, R170, -INF , P2 ;  /* 0xff800000aaaa7808 */ /* 0x000fe40001000000 */
[----:B--2---:R-:W-:-:S03]  /*1eca0*/  FSEL R171, R171, -INF , P3 ;  /* 0xff800000abab7808 */ /* 0x004fc60001800000 */
[----:B------:R-:W2:Y:S01]  /*1ecb0*/  MUFU.TANH R159, R159 ;  /* 0x0000009f009f7308 */ /* 0x000ea20000002400 */
[----:B------:R-:W-:Y:S01]  /*1ecc0*/  FSEL R174, R174, -INF , P4 ;  /* 0xff800000aeae7808 */ /* 0x000fe20002000000 */
[C---:B------:R-:W-:Y:S01]  /*1ecd0*/  FMUL.FTZ R143, R2.reuse, R143 ;  /* 0x0000008f028f7220 */ /* 0x040fe20000410000 */
[C---:B------:R-:W-:Y:S01]  /*1ece0*/  ISETP.GT.AND P1, PT, R193.reuse, 0x29, PT ;  /* 0x00000029c100780c */ /* 0x040fe20003f24270 */
[----:B------:R-:W-:Y:S01]  /*1ecf0*/  FMUL.FTZ R146, R2, R146 ;  /* 0x0000009202927220 */ /* 0x000fe20000410000 */
[----:B------:R-:W-:-:S03]  /*1ed00*/  ISETP.GT.AND P2, PT, R193, 0x30, PT ;  /* 0x00000030c100780c */ /* 0x000fc60003f44270 */
[----:B------:R-:W5:Y:S01]  /*1ed10*/  MUFU.TANH R162, R162 ;  /* 0x000000a200a27308 */ /* 0x000f620000002400 */
[C---:B------:R-:W-:Y:S01]  /*1ed20*/  ISETP.GT.AND P3, PT, R193.reuse, 0x31, PT ;  /* 0x00000031c100780c */ /* 0x040fe20003f64270 */
[C---:B------:R-:W-:Y:S01]  /*1ed30*/  FMUL.FTZ R147, R2.reuse, R147 ;  /* 0x0000009302937220 */ /* 0x040fe20000410000 */
[----:B------:R-:W-:Y:S01]  /*1ed40*/  ISETP.GT.AND P4, PT, R193, 0x38, PT ;  /* 0x00000038c100780c */ /* 0x000fe20003f84270 */
[----:B------:R-:W-:-:S04]  /*1ed50*/  FMUL.FTZ R150, R2, R150 ;  /* 0x0000009602967220 */ /* 0x000fc80000410000 */
[----:B------:R-:W5:Y:S01]  /*1ed60*/  MUFU.TANH R163, R163 ;  /* 0x000000a300a37308 */ /* 0x000f620000002400 */
[----:B------:R-:W-:-:S07]  /*1ed70*/  FMNMX.FTZ R4, R121, R4, !PT ;  /* 0x0000000479047209 */ /* 0x000fce0007810000 */
[----:B------:R-:W5:Y:S01]  /*1ed80*/  MUFU.TANH R166, R166 ;  /* 0x000000a600a67308 */ /* 0x000f620000002400 */
[----:B------:R-:W-:Y:S02]  /*1ed90*/  FSEL R175, R175, -INF , P1 ;  /* 0xff800000afaf7808 */ /* 0x000fe40000800000 */
[----:B------:R-:W-:Y:S02]  /*1eda0*/  FSEL R178, R178, -INF , P2 ;  /* 0xff800000b2b27808 */ /* 0x000fe40001000000 */
[----:B------:R-:W-:-:S03]  /*1edb0*/  FSEL R179, R179, -INF , P3 ;  /* 0xff800000b3b37808 */ /* 0x000fc60001800000 */
[----:B------:R-:W5:Y:S01]  /*1edc0*/  MUFU.TANH R167, R167 ;  /* 0x000000a700a77308 */ /* 0x000f620000002400 */
[----:B---3--:R-:W-:Y:S01]  /*1edd0*/  FSEL R182, R182, -INF , P4 ;  /* 0xff800000b6b67808 */ /* 0x008fe20002000000 */
[C---:B------:R-:W-:Y:S01]  /*1ede0*/  FMUL.FTZ R151, R2.reuse, R151 ;  /* 0x0000009702977220 */ /* 0x040fe20000410000 */
[C---:B------:R-:W-:Y:S01]  /*1edf0*/  ISETP.GT.AND P1, PT, R193.reuse, 0x39, PT ;  /* 0x00000039c100780c */ /* 0x040fe20003f24270 */
[----:B------:R-:W-:Y:S01]  /*1ee00*/  FMUL.FTZ R122, R2, R122 ;  /* 0x0000007a027a7220 */ /* 0x000fe20000410000 */
[----:B------:R-:W-:-:S03]  /*1ee10*/  ISETP.GT.AND P2, PT, R193, 0x40, PT ;  /* 0x00000040c100780c */ /* 0x000fc60003f44270 */
[----:B------:R-:W3:Y:S01]  /*1ee20*/  MUFU.TANH R138, R138 ;  /* 0x0000008a008a7308 */ /* 0x000ee20000002400 */
[C---:B------:R-:W-:Y:S01]  /*1ee30*/  ISETP.GT.AND P3, PT, R193.reuse, 0x41, PT ;  /* 0x00000041c100780c */ /* 0x040fe20003f64270 */
[----:B------:R-:W-:Y:S01]  /*1ee40*/  FMUL.FTZ R123, R2, R123 ;  /* 0x0000007b027b7220 */ /* 0x000fe20000410000 */
[----:B------:R-:W-:-:S05]  /*1ee50*/  ISETP.GT.AND P4, PT, R193, 0x48, PT ;  /* 0x00000048c100780c */ /* 0x000fca0003f84270 */
[----:B------:R-:W3:Y:S01]  /*1ee60*/  MUFU.TANH R139, R139 ;  /* 0x0000008b008b7308 */ /* 0x000ee20000002400 */
[----:B------:R-:W-:-:S07]  /*1ee70*/  FMNMX.FTZ R4, R124, R4, !PT ;  /* 0x000000047c047209 */ /* 0x000fce0007810000 */
[----:B------:R-:W3:Y:S01]  /*1ee80*/  MUFU.TANH R142, R142 ;  /* 0x0000008e008e7308 */ /* 0x000ee20000002400 */
[----:B0-----:R-:W-:Y:S02]  /*1ee90*/  FSEL R183, R183, -INF , P1 ;  /* 0xff800000b7b77808 */ /* 0x001fe40000800000 */
[----:B-1----:R-:W-:Y:S02]  /*1eea0*/  FSEL R154, R154, -INF , P2 ;  /* 0xff8000009a9a7808 */ /* 0x002fe40001000000 */
[----:B----4-:R-:W-:-:S03]  /*1eeb0*/  FSEL R155, R155, -INF , P3 ;  /* 0xff8000009b9b7808 */ /* 0x010fc60001800000 */
[----:B------:R-:W0:Y:S01]  /*1eec0*/  MUFU.TANH R143, R143 ;  /* 0x0000008f008f7308 */ /* 0x000e220000002400 */
[----:B------:R-:W-:Y:S02]  /*1eed0*/  FSEL R158, R158, -INF , P4 ;  /* 0xff8000009e9e7808 */ /* 0x000fe40002000000 */
[C---:B------:R-:W-:Y:S02]  /*1eee0*/  ISETP.GT.AND P1, PT, R193.reuse, 0x49, PT ;  /* 0x00000049c100780c */ /* 0x040fe40003f24270 */
[----:B------:R-:W-:-:S03]  /*1eef0*/  ISETP.GT.AND P2, PT, R193, 0x50, PT ;  /* 0x00000050c100780c */ /* 0x000fc60003f44270 */
[----:B------:R-:W1:Y:S01]  /*1ef00*/  MUFU.TANH R146, R146 ;  /* 0x0000009200927308 */ /* 0x000e620000002400 */
[C---:B------:R-:W-:Y:S02]  /*1ef10*/  ISETP.GT.AND P3, PT, R193.reuse, 0x51, PT ;  /* 0x00000051c100780c */ /* 0x040fe40003f64270 */
[----:B------:R-:W-:Y:S02]  /*1ef20*/  ISETP.GT.AND P4, PT, R193, 0x58, PT ;  /* 0x00000058c100780c */ /* 0x000fe40003f84270 */
[----:B------:R-:W-:-:S03]  /*1ef30*/  FMNMX.FTZ R4, R125, R4, !PT ;  /* 0x000000047d047209 */ /* 0x000fc60007810000 */
[----:B------:R-:W4:Y:S01]  /*1ef40*/  MUFU.TANH R147, R147 ;  /* 0x0000009300937308 */ /* 0x000f220000002400 */
[----:B--2---:R-:W-:-:S07]  /*1ef50*/  FSEL R159, R159, -INF , P1 ;  /* 0xff8000009f9f7808 */ /* 0x004fce0000800000 */
[----:B------:R-:W2:Y:S01]  /*1ef60*/  MUFU.TANH R150, R150 ;  /* 0x0000009600967308 */ /* 0x000ea20000002400 */
[----:B-----5:R-:W-:Y:S02]  /*1ef70*/  FSEL R162, R162, -INF , P2 ;  /* 0xff800000a2a27808 */ /* 0x020fe40001000000 */
[----:B------:R-:W-:Y:S02]  /*1ef80*/  FSEL R163, R163, -INF , P3 ;  /* 0xff800000a3a37808 */ /* 0x000fe40001800000 */
[----:B------:R-:W-:-:S03]  /*1ef90*/  FSEL R166, R166, -INF , P4 ;  /* 0xff800000a6a67808 */ /* 0x000fc60002000000 */
[----:B------:R-:W5:Y:S01]  /*1efa0*/  MUFU.TANH R151, R151 ;  /* 0x0000009700977308 */ /* 0x000f620000002400 */
[----:B------:R-:W-:Y:S02]  /*1efb0*/  FMNMX.FTZ R4, R128, R4, !PT ;  /* 0x0000000480047209 */ /* 0x000fe40007810000 */
[C---:B------:R-:W-:Y:S02]  /*1efc0*/  ISETP.GT.AND P1, PT, R193.reuse, 0x59, PT ;  /* 0x00000059c100780c */ /* 0x040fe40003f24270 */
[----:B------:R-:W-:-:S03]  /*1efd0*/  ISETP.GT.AND P2, PT, R193, 0x60, PT ;  /* 0x00000060c100780c */ /* 0x000fc60003f44270 */
[----:B------:R-:W5:Y:S01]  /*1efe0*/  MUFU.TANH R122, R122 ;  /* 0x0000007a007a7308 */ /* 0x000f620000002400 */
[C---:B------:R-:W-:Y:S02]  /*1eff0*/  ISETP.GT.AND P3, PT, R193.reuse, 0x61, PT ;  /* 0x00000061c100780c */ /* 0x040fe40003f64270 */
[----:B------:R-:W-:-:S05]  /*1f000*/  ISETP.GT.AND P4, PT, R193, 0x68, PT ;  /* 0x00000068c100780c */ /* 0x000fca0003f84270 */
[----:B------:R-:W5:Y:S01]  /*1f010*/  MUFU.TANH R123, R123 ;  /* 0x0000007b007b7308 */ /* 0x000f620000002400 */
[----:B------:R-:W-:-:S07]  /*1f020*/  FMNMX.FTZ R4, R129, R4, !PT ;  /* 0x0000000481047209 */ /* 0x000fce0007810000 */
[----:B------:R-:W5:Y:S01]  /*1f030*/  MUFU.TANH R133, R133 ;  /* 0x0000008500857308 */ /* 0x000f620000002400 */
[----:B------:R-:W-:Y:S02]  /*1f040*/  FSEL R167, R167, -INF , P1 ;  /* 0xff800000a7a77808 */ /* 0x000fe40000800000 */
[----:B---3--:R-:W-:Y:S02]  /*1f050*/  FSEL R138, R138, -INF , P2 ;  /* 0xff8000008a8a7808 */ /* 0x008fe40001000000 */
[----:B------:R-:W-:Y:S02]  /*1f060*/  FSEL R139, R139, -INF , P3 ;  /* 0xff8000008b8b7808 */ /* 0x000fe40001800000 */
[----:B------:R-:W-:Y:S02]  /*1f070*/  FSEL R142, R142, -INF , P4 ;  /* 0xff8000008e8e7808 */ /* 0x000fe40002000000 */
[C---:B------:R-:W-:Y:S02]  /*1f080*/  ISETP.GT.AND P1, PT, R193.reuse, 0x69, PT ;  /* 0x00000069c100780c */ /* 0x040fe40003f24270 */
[----:B------:R-:W-:-:S02]  /*1f090*/  ISETP.GT.AND P2, PT, R193, 0x70, PT ;  /* 0x00000070c100780c */ /* 0x000fc40003f44270 */
[C---:B------:R-:W-:Y:S02]  /*1f0a0*/  ISETP.GT.AND P3, PT, R193.reuse, 0x71, PT ;  /* 0x00000071c100780c */ /* 0x040fe40003f64270 */
[----:B------:R-:W-:Y:S02]  /*1f0b0*/  ISETP.GT.AND P4, PT, R193, 0x78, PT ;  /* 0x00000078c100780c */ /* 0x000fe40003f84270 */
[----:B------:R-:W-:Y:S02]  /*1f0c0*/  FMNMX.FTZ R4, R132, R4, !PT ;  /* 0x0000000484047209 */ /* 0x000fe40007810000 */
[----:B0-----:R-:W-:Y:S02]  /*1f0d0*/  FSEL R143, R143, -INF , P1 ;  /* 0xff8000008f8f7808 */ /* 0x001fe40000800000 */
[----:B-1----:R-:W-:Y:S02]  /*1f0e0*/  FSEL R146, R146, -INF , P2 ;  /* 0xff80000092927808 */ /* 0x002fe40001000000 */
[----:B----4-:R-:W-:-:S02]  /*1f0f0*/  FSEL R147, R147, -INF , P3 ;  /* 0xff80000093937808 */ /* 0x010fc40001800000 */
[----:B--2---:R-:W-:Y:S02]  /*1f100*/  FSEL R150, R150, -INF , P4 ;  /* 0xff80000096967808 */ /* 0x004fe40002000000 */
[C---:B------:R-:W-:Y:S02]  /*1f110*/  ISETP.GT.AND P1, PT, R193.reuse, 0x79, PT ;  /* 0x00000079c100780c */ /* 0x040fe40003f24270 */
[C---:B------:R-:W-:Y:S02]  /*1f120*/  ISETP.GT.AND P2, PT, R193.reuse, 0x80, PT ;  /* 0x00000080c100780c */ /* 0x040fe40003f44270 */
[C---:B------:R-:W-:Y:S02]  /*1f130*/  ISETP.GT.AND P3, PT, R193.reuse, 0x81, PT ;  /* 0x00000081c100780c */ /* 0x040fe40003f64270 */
[----:B------:R-:W-:Y:S02]  /*1f140*/  ISETP.GT.AND P4, PT, R193, 0x88, PT ;  /* 0x00000088c100780c */ /* 0x000fe40003f84270 */
[----:B------:R-:W-:-:S02]  /*1f150*/  FMNMX.FTZ R4, R126, R4, !PT ;  /* 0x000000047e047209 */ /* 0x000fc40007810000 */
[----:B-----5:R-:W-:Y:S02]  /*1f160*/  FSEL R151, R151, -INF , P1 ;  /* 0xff80000097977808 */ /* 0x020fe40000800000 */
[----:B------:R-:W-:Y:S02]  /*1f170*/  FSEL R122, R122, -INF , P2 ;  /* 0xff8000007a7a7808 */ /* 0x000fe40001000000 */
[----:B------:R-:W-:Y:S02]  /*1f180*/  FSEL R123, R123, -INF , P3 ;  /* 0xff8000007b7b7808 */ /* 0x000fe40001800000 */
[----:B------:R-:W-:Y:S02]  /*1f190*/  FSEL R133, R133, -INF , P4 ;  /* 0xff80000085857808 */ /* 0x000fe40002000000 */
[C---:B------:R-:W-:Y:S02]  /*1f1a0*/  ISETP.GT.AND P1, PT, R193.reuse, 0x89, PT ;  /* 0x00000089c100780c */ /* 0x040fe40003f24270 */
[----:B------:R-:W-:-:S02]  /*1f1b0*/  ISETP.GT.AND P2, PT, R193, 0x90, PT ;  /* 0x00000090c100780c */ /* 0x000fc40003f44270 */
[C---:B------:R-:W-:Y:S02]  /*1f1c0*/  ISETP.GT.AND P3, PT, R193.reuse, 0x91, PT ;  /* 0x00000091c100780c */ /* 0x040fe40003f64270 */
[C---:B------:R-:W-:Y:S02]  /*1f1d0*/  ISETP.GT.AND P4, PT, R193.reuse, 0x98, PT ;  /* 0x00000098c100780c */ /* 0x040fe40003f84270 */
[----:B------:R-:W-:Y:S02]  /*1f1e0*/  ISETP.GT.AND P5, PT, R193, 0x99, PT ;  /* 0x00000099c100780c */ /* 0x000fe40003fa4270 */
[----:B------:R-:W0:Y:S02]  /*1f1f0*/  SHFL.BFLY PT, R193, R4, 0x2, 0x1f ;  /* 0x0c401f0004c17f89 */ /* 0x000e2400000e0000 */
[----:B0-----:R-:W-:-:S05]  /*1f200*/  FMNMX.FTZ R4, R4, R193, !PT ;  /* 0x000000c104047209 */ /* 0x001fca0007810000 */
[----:B------:R-:W0:Y:S01]  /*1f210*/  SHFL.BFLY PT, R193, R4, 0x1, 0x1f ;  /* 0x0c201f0004c17f89 */ /* 0x000e2200000e0000 */
[----:B------:R-:W-:Y:S01]  /*1f220*/  UMOV UR52, UR51 ;  /* 0x0000003300347c82 */ /* 0x000fe20008000000 */
[----:B0-----:R-:W-:-:S04]  /*1f230*/  FMNMX.FTZ R4, R4, R193, !PT ;  /* 0x000000c104047209 */ /* 0x001fc80007810000 */
[----:B------:R-:W-:-:S04]  /*1f240*/  FSETP.NEU.FTZ.AND P6, PT, R4, -INF , PT ;  /* 0xff8000000400780b */ /* 0x000fc80003fdd000 */
[----:B------:R-:W-:-:S05]  /*1f250*/  FSEL R193, R4, RZ, P6 ;  /* 0x000000ff04c17208 */ /* 0x000fca0003000000 */
[----:B------:R-:W-:Y:S01]  /*1f260*/  FADD.FTZ R9, -R193, R9 ;  /* 0x00000009c1097221 */ /* 0x000fe20000010100 */
[----:B------:R-:W-:-:S04]  /*1f270*/  IMAD.U32 R193, RZ, RZ, UR52 ;  /* 0x00000034ffc17e24 */ /* 0x000fc8000f8e00ff */
[----:B------:R-:W-:-:S05]  /*1f280*/  FFMA.FTZ R193, R4, R193, -8 ;  /* 0xc100000004c17423 */ /* 0x000fca00000100c1 */
        /* <DEDUP_REMOVED lines=74> */
[----:B------:R-:W-:Y:S02]  /*1f730*/  FMUL.FTZ R131, R2, R131 ;  /* 0x0000008302837220 */ /* 0x000fe40000410000 */
[----:B------:R-:W-:Y:S01]  /*1f740*/  FMNMX.FTZ R193, R150, R193, !PT ;  /* 0x000000c196c17209 */ /* 0x000fe20007810000 */
[----:B------:R-:W-:-:S03]  /*1f750*/  FMUL.FTZ R134, R2, R134 ;  /* 0x0000008602867220 */ /* 0x000fc60000410000 */
[----:B------:R-:W-:Y:S01]  /*1f760*/  FMNMX.FTZ R193, R151, R193, !PT ;  /* 0x000000c197c17209 */ /* 0x000fe20007810000 */
[----:B------:R-:W1:Y:S01]  /*1f770*/  MUFU.TANH R130, R130 ;  /* 0x0000008200827308 */ /* 0x000e620000002400 */
[----:B------:R-:W-:Y:S02]  /*1f780*/  FMUL.FTZ R135, R2, R135 ;  /* 0x0000008702877220 */ /* 0x000fe40000410000 */
[----:B------:R-:W-:-:S05]  /*1f790*/  FMNMX.FTZ R193, R122, R193, !PT ;  /* 0x000000c17ac17209 */ /* 0x000fca0007810000 */
[----:B------:R-:W2:Y:S01]  /*1f7a0*/  MUFU.TANH R131, R131 ;  /* 0x0000008300837308 */ /* 0x000ea20000002400 */
[----:B------:R-:W-:Y:S02]  /*1f7b0*/  FMNMX.FTZ R193, R123, R193, !PT ;  /* 0x000000c17bc17209 */ /* 0x000fe40007810000 */
[----:B0-----:R-:W-:-:S05]  /*1f7c0*/  FSEL R127, R127, -INF , P1 ;  /* 0xff8000007f7f7808 */ /* 0x001fca0000800000 */
[----:B------:R-:W0:Y:S01]  /*1f7d0*/  MUFU.TANH R134, R134 ;  /* 0x0000008600867308 */ /* 0x000e220000002400 */
[----:B------:R-:W-:Y:S02]  /*1f7e0*/  FMNMX.FTZ R193, R133, R193, !PT ;  /* 0x000000c185c17209 */ /* 0x000fe40007810000 */
[----:B-1----:R-:W-:-:S05]  /*1f7f0*/  FSEL R130, R130, -INF , P2 ;  /* 0xff80000082827808 */ /* 0x002fca0001000000 */
[----:B------:R-:W1:Y:S01]  /*1f800*/  MUFU.TANH R135, R135 ;  /* 0x0000008700877308 */ /* 0x000e620000002400 */
[----:B------:R-:W-:Y:S02]  /*1f810*/  FMNMX.FTZ R193, R127, R193, !PT ;  /* 0x000000c17fc17209 */ /* 0x000fe40007810000 */
[----:B--2---:R-:W-:Y:S02]  /*1f820*/  FSEL R131, R131, -INF , P3 ;  /* 0xff80000083837808 */ /* 0x004fe40001800000 */
[----:B------:R-:W-:Y:S02]  /*1f830*/  FMNMX.FTZ R193, R130, R193, !PT ;  /* 0x000000c182c17209 */ /* 0x000fe40007810000 */
[----:B0-----:R-:W-:Y:S02]  /*1f840*/  FSEL R134, R134, -INF , P4 ;  /* 0xff80000086867808 */ /* 0x001fe40002000000 */
[----:B------:R-:W-:-:S04]  /*1f850*/  FMNMX.FTZ R193, R131, R193, !PT ;  /* 0x000000c183c17209 */ /* 0x000fc80007810000 */
[----:B------:R-:W-:Y:S02]  /*1f860*/  FMNMX.FTZ R193, R134, R193, !PT ;  /* 0x000000c186c17209 */ /* 0x000fe40007810000 */
[----:B-1----:R-:W-:-:S04]  /*1f870*/  FSEL R135, R135, -INF , P5 ;  /* 0xff80000087877808 */ /* 0x002fc80002800000 */
[----:B------:R-:W-:-:S05]  /*1f880*/  FMNMX.FTZ R193, R135, R193, !PT ;  /* 0x000000c187c17209 */ /* 0x000fca0007810000 */
[----:B------:R-:W0:Y:S01]  /*1f890*/  SHFL.BFLY PT, R194, R193, 0x2, 0x1f ;  /* 0x0c401f00c1c27f89 */ /* 0x000e2200000e0000 */
[----:B------:R1:W-:Y:S01]  /*1f8a0*/  MUFU.EX2 R195, R15 ;  /* 0x0000000f00c37308 */ /* 0x0003e20000000800 */
[----:B0-----:R-:W-:-:S05]  /*1f8b0*/  FMNMX.FTZ R194, R193, R194, !PT ;  /* 0x000000c2c1c27209 */ /* 0x001fca0007810000 */
[----:B-1----:R-:W0:Y:S02]  /*1f8c0*/  SHFL.BFLY PT, R15, R194, 0x1, 0x1f ;  /* 0x0c201f00c20f7f89 */ /* 0x002e2400000e0000 */
[----:B0-----:R-:W-:-:S04]  /*1f8d0*/  FMNMX.FTZ R15, R194, R15, !PT ;  /* 0x0000000fc20f7209 */ /* 0x001fc80007810000 */
[----:B------:R-:W-:-:S04]  /*1f8e0*/  FSETP.NEU.FTZ.AND P1, PT, R15, -INF , PT ;  /* 0xff8000000f00780b */ /* 0x000fc80003f3d000 */
[----:B------:R-:W-:-:S05]  /*1f8f0*/  FSEL R193, R15, RZ, P1 ;  /* 0x000000ff0fc17208 */ /* 0x000fca0000800000 */
[----:B------:R-:W-:Y:S01]  /*1f900*/  FADD.FTZ R10, -R193, R10 ;  /* 0x0000000ac10a7221 */ /* 0x000fe20000010100 */
[----:B------:R-:W-:-:S04]  /*1f910*/  IMAD.U32 R193, RZ, RZ, UR52 ;  /* 0x00000034ffc17e24 */ /* 0x000fc8000f8e00ff */
[----:B------:R-:W-:Y:S01]  /*1f920*/  FFMA.FTZ R193, R15, R193, -8 ;  /* 0xc10000000fc17423 */ /* 0x000fe200000100c1 */
[----:B------:R-:W-:-:S04]  /*1f930*/  FMUL.FTZ R9, R9, UR52 ;  /* 0x0000003409097c20 */ /* 0x000fc80008410000 */
[----:B------:R-:W-:Y:S01]  /*1f940*/  FSEL R194, R193, RZ, P1 ;  /* 0x000000ffc1c27208 */ /* 0x000fe20000800000 */
[----:B------:R-:W-:-:S04]  /*1f950*/  FMUL.FTZ R10, R10, UR52 ;  /* 0x000000340a0a7c20 */ /* 0x000fc80008410000 */
[--C-:B------:R-:W-:Y:S01]  /*1f960*/  FFMA.FTZ R7, R7, UR52, -R194.reuse ;  /* 0x0000003407077c23 */ /* 0x100fe200080108c2 */
[----:B------:R-:W-:-:S01]  /*1f970*/  FFMA.FTZ R8, R8, UR52, -R194 ;  /* 0x0000003408087c23 */ /* 0x000fc200080108c2 */
[----:B------:R-:W-:Y:S01]  /*1f980*/  MUFU.EX2 R5, R5 ;  /* 0x0000000500057308 */ /* 0x000fe20000000800 */
[----:B------:R-:W-:-:S07]  /*1f990*/  FFMA.FTZ R21, R21, UR52, -R194 ;  /* 0x0000003415157c23 */ /* 0x000fce00080108c2 */
[----:B------:R-:W0:Y:S01]  /*1f9a0*/  MUFU.EX2 R9, R9 ;  /* 0x0000000900097308 */ /* 0x000e220000000800 */
[----:B------:R-:W-:-:S01]  /*1f9b0*/  FFMA.FTZ R184, R184, UR52, -R194 ;  /* 0x00000034b8b87c23 */ /* 0x000fc200080108c2 */
[----:B------:R-:W-:-:S06]  /*1f9c0*/  LEA R193, R223, R18, 0x3 ;  /* 0x00000012dfc17211 */ /* 0x000fcc00078e18ff */
[----:B------:R-:W-:Y:S08]  /*1f9d0*/  MUFU.EX2 R7, R7 ;  /* 0x0000000700077308 */ /* 0x000ff00000000800 */
[----:B------:R-:W1:Y:S01]  /*1f9e0*/  MUFU.EX2 R10, R10 ;  /* 0x0000000a000a7308 */ /* 0x000e620000000800 */
[----:B------:R-:W-:-:S07]  /*1f9f0*/  FFMA.FTZ R187, R187, UR52, -R194 ;  /* 0x00000034bbbb7c23 */ /* 0x000fce00080108c2 */
[----:B------:R-:W2:Y:S01]  /*1fa00*/  MUFU.EX2 R6, R6 ;  /* 0x0000000600067308 */ /* 0x000ea20000000800 */
[----:B------:R-:W-:-:S01]  /*1fa10*/  FFMA.FTZ R188, R188, UR52, -R194 ;  /* 0x00000034bcbc7c23 */ /* 0x000fc200080108c2 */
[----:B------:R-:W-:-:S06]  /*1fa20*/  FFMA.FTZ R191, R191, UR52, -R194 ;  /* 0x00000034bfbf7c23 */ /* 0x000fcc00080108c2 */
[----:B------:R-:W3:Y:S01]  /*1fa30*/  MUFU.EX2 R8, R8 ;  /* 0x0000000800087308 */ /* 0x000ee20000000800 */
[----:B------:R-:W-:-:S01]  /*1fa40*/  FFMA.FTZ R192, R192, UR52, -R194 ;  /* 0x00000034c0c07c23 */ /* 0x000fc200080108c2 */
[--C-:B------:R-:W-:Y:S01]  /*1fa50*/  FFMA.FTZ R170, R170, UR52, -R194.reuse ;  /* 0x00000034aaaa7c23 */ /* 0x100fe200080108c2 */
[----:B------:R-:W-:-:S01]  /*1fa60*/  FFMA.FTZ R171, R171, UR52, -R194 ;  /* 0x00000034abab7c23 */ /* 0x000fc200080108c2 */
[--C-:B------:R-:W-:Y:S01]  /*1fa70*/  FFMA.FTZ R174, R174, UR52, -R194.reuse ;  /* 0x00000034aeae7c23 */ /* 0x100fe200080108c2 */
[----:B------:R-:W-:-:S03]  /*1fa80*/  FFMA.FTZ R175, R175, UR52, -R194 ;  /* 0x00000034afaf7c23 */ /* 0x000fc600080108c2 */
[----:B------:R-:W4:Y:S01]  /*1fa90*/  MUFU.EX2 R14, R14 ;  /* 0x0000000e000e7308 */ /* 0x000f220000000800 */
[----:B------:R-:W-:-:S01]  /*1faa0*/  FFMA.FTZ R178, R178, UR52, -R194 ;  /* 0x00000034b2b27c23 */ /* 0x000fc200080108c2 */
[--C-:B------:R-:W-:Y:S01]  /*1fab0*/  FFMA.FTZ R179, R179, UR52, -R194.reuse ;  /* 0x00000034b3b37c23 */ /* 0x100fe200080108c2 */
[----:B------:R-:W-:-:S01]  /*1fac0*/  FFMA.FTZ R182, R182, UR52, -R194 ;  /* 0x00000034b6b67c23 */ /* 0x000fc200080108c2 */
[--C-:B------:R-:W-:Y:S01]  /*1fad0*/  FFMA.FTZ R183, R183, UR52, -R194.reuse ;  /* 0x00000034b7b77c23 */ /* 0x100fe200080108c2 */
[----:B------:R-:W-:-:S01]  /*1fae0*/  FFMA.FTZ R154, R154, UR52, -R194 ;  /* 0x000000349a9a7c23 */ /* 0x000fc200080108c2 */
[--C-:B------:R-:W-:Y:S02]  /*1faf0*/  FFMA.FTZ R155, R155, UR52, -R194.reuse ;  /* 0x000000349b9b7c23 */ /* 0x100fe400080108c2 */
        /* <DEDUP_REMOVED lines=23> */
[----:B------:R-:W-:Y:S01]  /*1fc70*/  VIADD R193, R193, 0x33440 ;  /* 0x00033440c1c17836 */ /* 0x000fe20000000000 */
[----:B------:R-:W5:Y:S01]  /*1fc80*/  MUFU.EX2 R184, R184 ;  /* 0x000000b800b87308 */ /* 0x000f620000000800 */
[----:B------:R-:W-:-:S02]  /*1fc90*/  IMAD.U32 R194, RZ, RZ, UR38 ;  /* 0x00000026ffc27e24 */ /* 0x000fc4000f8e00ff */
[----:B0-----:R-:W-:Y:S01]  /*1fca0*/  FFMA.FTZ R12, R9, R12, R5 ;  /* 0x0000000c090c7223 */ /* 0x001fe20000010005 */
[----:B-1----:R-:W-:-:S02]  /*1fcb0*/  FFMA.FTZ R11, R10, R11, R7 ;  /* 0x0000000b0a0b7223 */ /* 0x002fc40000010007 */
[----:B------:R-:W-:Y:S02]  /*1fcc0*/  PRMT R193, R194, 0x654, R193 ;  /* 0x00000654c2c17816 */ /* 0x000fe400000000c1 */
[----:B------:R-:W0:Y:S01]  /*1fcd0*/  MUFU.EX2 R185, R185 ;  /* 0x000000b900b97308 */ /* 0x000e220000000800 */
[----:B--2---:R-:W-:-:S01]  /*1fce0*/  FADD.FTZ R12, R6, R12 ;  /* 0x0000000c060c7221 */ /* 0x004fc20000010000 */
[----:B------:R3:W-:Y:S06]  /*1fcf0*/  SYNCS.ARRIVE.TRANS64.RED.A1T0 RZ, [R193+URZ], RZ ;  /* 0x000000ffc1ff79a7 */ /* 0x0007ec000810043f */
[----:B------:R-:W1:Y:S01]  /*1fd00*/  MUFU.EX2 R187, R187 ;  /* 0x000000bb00bb7308 */ /* 0x000e620000000800 */
[----:B---3--:R-:W-:-:S01]  /*1fd10*/  FADD.FTZ R193, R8, R11 ;  /* 0x0000000b08c17221 */ /* 0x008fc20000010000 */
[----:B----4-:R-:W-:-:S06]  /*1fd20*/  FADD.FTZ R11, R14, R12 ;  /* 0x0000000c0e0b7221 */ /* 0x010fcc0000010000 */
[----:B------:R-:W2:Y:S01]  /*1fd30*/  MUFU.EX2 R186, R186 ;  /* 0x000000ba00ba7308 */ /* 0x000ea20000000800 */
[----:B-----5:R-:W-:-:S07]  /*1fd40*/  FADD.FTZ R12, R21, R193 ;  /* 0x000000c1150c7221 */ /* 0x020fce0000010000 */
[----:B------:R-:W3:Y:S01]  /*1fd50*/  MUFU.EX2 R188, R188 ;  /* 0x000000bc00bc7308 */ /* 0x000ee20000000800 */
[----:B------:R-:W-:-:S01]  /*1fd60*/  FADD.FTZ R11, R195, R11 ;  /* 0x0000000bc30b7221 */ /* 0x000fc20000010000 */
[----:B------:R-:W-:-:S06]  /*1fd70*/  FADD.FTZ R12, R184, R12 ;  /* 0x0000000cb80c7221 */ /* 0x000fcc0000010000 */
[----:B------:R-:W4:Y:S08]  /*1fd80*/  MUFU.EX2 R189, R189 ;  /* 0x000000bd00bd7308 */ /* 0x000f300000000800 */
[----:B------:R-:W5:Y:S01]  /*1fd90*/  MUFU.EX2 R191, R191 ;  /* 0x000000bf00bf7308 */ /* 0x000f620000000800 */
[----:B0-----:R-:W-:-:S01]  /*1fda0*/  FADD.FTZ R11, R185, R11 ;  /* 0x0000000bb90b7221 */ /* 0x001fc20000010000 */
[----:B-1----:R-:W-:-:S06]  /*1fdb0*/  FADD.FTZ R12, R187, R12 ;  /* 0x0000000cbb0c7221 */ /* 0x002fcc0000010000 */
[----:B------:R-:W0:Y:S08]  /*1fdc0*/  MUFU.EX2 R190, R190 ;  /* 0x000000be00be7308 */ /* 0x000e300000000800 */
[----:B------:R-:W1:Y:S01]  /*1fdd0*/  MUFU.EX2 R192, R192 ;  /* 0x000000c000c07308 */ /* 0x000e620000000800 */
[----:B--2---:R-:W-:-:S01]  /*1fde0*/  FADD.FTZ R11, R186, R11 ;  /* 0x0000000bba0b7221 */ /* 0x004fc20000010000 */
[----:B---3--:R-:W-:-:S06]  /*1fdf0*/  FADD.FTZ R12, R188, R12 ;  /* 0x0000000cbc0c7221 */ /* 0x008fcc0000010000 */
[----:B------:R-:W2:Y:S08]  /*1fe00*/  MUFU.EX2 R168, R168 ;  /* 0x000000a800a87308 */ /* 0x000eb00000000800 */
[----:B------:R-:W3:Y:S01]  /*1fe10*/  MUFU.EX2 R170, R170 ;  /* 0x000000aa00aa7308 */ /* 0x000ee20000000800 */
[----:B----4-:R-:W-:-:S01]  /*1fe20*/  FADD.FTZ R11, R189, R11 ;  /* 0x0000000bbd0b7221 */ /* 0x010fc20000010000 */
[----:B-----5:R-:W-:-:S06]  /*1fe30*/  FADD.FTZ R12, R191, R12 ;  /* 0x0000000cbf0c7221 */ /* 0x020fcc0000010000 */
        /* <DEDUP_REMOVED lines=123> */
[----:B-1----:R-:W-:-:S03]  /*205f0*/  FADD.FTZ R12, R131, R12 ;  /* 0x0000000c830c7221 */ /* 0x002fc60000010000 */
[----:B--2---:R-:W-:Y:S01]  /*20600*/  FADD.FTZ R11, R132, R11 ;  /* 0x0000000b840b7221 */ /* 0x004fe20000010000 */
[----:B---3--:R-:W-:-:S03]  /*20610*/  FADD.FTZ R193, R134, R12 ;  /* 0x0000000c86c17221 */ /* 0x008fc60000010000 */
[----:B----4-:R-:W-:Y:S01]  /*20620*/  FADD.FTZ R12, R126, R11 ;  /* 0x0000000b7e0c7221 */ /* 0x010fe20000010000 */
[----:B-----5:R-:W-:-:S01]  /*20630*/  FADD.FTZ R11, R135, R193 ;  /* 0x000000c1870b7221 */ /* 0x020fc20000010000 */
[----:B------:R-:W-:Y:S06]  /*20640*/  @!P0 BRA `(.L_x_2832) ;  /* 0x0000000000048947 */ /* 0x000fec0003800000 */
[----:B------:R-:W-:Y:S01]  /*20650*/  BPT.TRAP 0x1 ;  /* 0x000000040000795c */ /* 0x000fe20000300000 */
.L_x_2832:
[----:B------:R-:W-:Y:S01]  /*20660*/  F2FP.SATFINITE.E4M3.F32.PACK_AB_MERGE_C R21, R184, R21, RZ ;  /* 0x00000015b815723e */ /* 0x000fe200048070ff */
[----:B------:R-:W-:Y:S01]  /*20670*/  IMAD R3, R3, 0x8, R18 ;  /* 0x0000000803037824 */ /* 0x000fe200078e0212 */
[----:B------:R-:W-:Y:S01]  /*20680*/  ISETP.GT.AND P1, PT, R0, R20, PT ;  /* 0x000000140000720c */ /* 0x000fe20003f24270 */
[----:B------:R-:W-:Y:S01]  /*20690*/  FMUL.FTZ R24, R24, R9 ;  /* 0x0000000918187220 */ /* 0x000fe20000410000 */
[----:B------:R-:W-:Y:S01]  /*206a0*/  F2FP.SATFINITE.E4M3.F32.PACK_AB_MERGE_C R217, R8, R7, R21 ;  /* 0x0000000708d9723e */ /* 0x000fe20004807015 */
[----:B------:R-:W-:Y:S01]  /*206b0*/  VIADD R3, R3, 0x33460 ;  /* 0x0003346003037836 */ /* 0x000fe20000000000 */
[----:B------:R1:W5:Y:S01]  /*206c0*/  LDL R8, [R1] ;  /* 0x0000000001087983 */ /* 0x0003620000100800 */
[----:B------:R-:W-:Y:S01]  /*206d0*/  MOV R193, UR38 ;  /* 0x0000002600c17c02 */ /* 0x000fe20008000f00 */
[-C--:B------:R-:W-:Y:S01]  /*206e0*/  FMUL.FTZ R25, R25, R9.reuse ;  /* 0x0000000919197220 */ /* 0x080fe20000410000 */
        /* <DEDUP_REMOVED lines=138> */
[----:B-1----:R-:W-:Y:S06]  /*20f90*/  @P1 BRA `(.L_x_2833) ;  /* 0xffffffb400841947 */ /* 0x002fec000383ffff */
[----:B------:R-:W-:-:S07]  /*20fa0*/  MOV R3, R0 ;  /* 0x0000000000037202 */ /* 0x000fce0000000f00 */
.L_x_2821:
[----:B------:R-:W-:-:S13]  /*20fb0*/  ISETP.GE.AND P1, PT, R3, RZ, PT ;  /* 0x000000ff0300720c */ /* 0x000fda0003f26270 */
[----:B------:R-:W-:Y:S05]  /*20fc0*/  @!P1 BRA `(.L_x_2834) ;  /* 0x0000003c00949947 */ /* 0x000fea0003800000 */
[----:B-----5:R0:W5:Y:S01]  /*20fd0*/  LDL.LU R8, [R1] ;  /* 0x0000000001087983 */ /* 0x0201620000300800 */
[----:B------:R-:W-:Y:S02]  /*20fe0*/  IMAD.MOV.U32 R10, RZ, RZ, R15 ;  /* 0x000000ffff0a7224 */ /* 0x000fe400078e000f */
[----:B------:R-:W-:Y:S02]  /*20ff0*/  IMAD.MOV.U32 R9, RZ, RZ, R4 ;  /* 0x000000ffff097224 */ /* 0x000fe400078e0004 */
[----:B------:R-:W-:-:S07]  /*21000*/  IMAD.MOV.U32 R0, RZ, RZ, R223 ;  /* 0x000000ffff007224 */ /* 0x000fce00078e00df */
.L_x_2846:
[----:B------:R-:W-:Y:S01]  /*21010*/  VIADD R223, R0, 0x1 ;  /* 0x0000000100df7836 */ /* 0x000fe20000000000 */
[----:B------:R-:W-:Y:S01]  /*21020*/  ISETP.NE.AND P2, PT, R23, RZ, PT ;  /* 0x000000ff1700720c */ /* 0x000fe20003f45270 */
[----:B------:R-:W-:Y:S05]  /*21030*/  YIELD ;  /* 0x0000000000007946 */ /* 0x000fea0003800000 */
[----:B------:R-:W-:-:S04]  /*21040*/  ISETP.NE.AND P1, PT, R223, 0x2, PT ;  /* 0x00000002df00780c */ /* 0x000fc80003f25270 */
[----:B------:R-:W-:Y:S02]  /*21050*/  SEL R5, RZ, 0x1, P1 ;  /* 0x00000001ff057807 */ /* 0x000fe40000800000 */
[----:B------:R-:W-:Y:S02]  /*21060*/  SEL R223, R223, RZ, P1 ;  /* 0x000000ffdfdf7207 */ /* 0x000fe40000800000 */
[----:B-----5:R-:W-:-:S05]  /*21070*/  LOP3.LUT R6, R8, R5, RZ, 0x3c, !PT ;  /* 0x0000000508067212 */ /* 0x020fca00078e3cff */
[----:B------:R1:W-:Y:S01]  /*21080*/  STL [R1], R6 ;  /* 0x0000000601007387 */ /* 0x0003e20000100800 */
[----:B------:R-:W-:Y:S05]  /*21090*/  @P2 BRA `(.L_x_2835) ;  /* 0x0000000000302947 */ /* 0x000fea0003800000 */
[----:B------:R-:W-:Y:S05]  /*210a0*/  @!P0 BRA `(.L_x_2836) ;  /* 0x0000000000048947 */ /* 0x000fea0003800000 */
[----:B------:R-:W-:Y:S01]  /*210b0*/  BPT.TRAP 0x1 ;  /* 0x000000040000795c */ /* 0x000fe20000300000 */
.L_x_2836:
[----:B------:R-:W-:Y:S02]  /*210c0*/  LEA R4, R223, R18, 0x3 ;  /* 0x00000012df047211 */ /* 0x000fe400078e18ff */
[----:B------:R-:W-:-:S04]  /*210d0*/  SHF.L.U32 R5, R6, 0x1f, RZ ;  /* 0x0000001f06057819 */ /* 0x000fc800000006ff */
[----:B------:R2:W3:Y:S01]  /*210e0*/  SYNCS.PHASECHK.TRANS64.TRYWAIT P1, [R4+URZ+0x33430], R5 ;  /* 0x03343005040075a7 */ /* 0x0004e2000802017f */
[----:B------:R-:W-:Y:S05]  /*210f0*/  @!P0 BRA `(.L_x_2837) ;  /* 0x0000000000048947 */ /* 0x000fea0003800000 */
[----:B------:R-:W-:Y:S01]  /*21100*/  BPT.TRAP 0x1 ;  /* 0x000000040000795c */ /* 0x000fe20000300000 */
.L_x_2837:
[----:B------:R-:W-:Y:S04]  /*21110*/  BSSY B0, `(.L_x_2835) ;  /* 0x0000004000007945 */ /* 0x000fe80003800000 */
[----:B---3--:R-:W-:Y:S05]  /*21120*/  @P1 BRA `(.L_x_2838) ;  /* 0x0000000000081947 */ /* 0x008fea0003800000 */
[----:B------:R-:W3:Y:S02]  /*21130*/  SYNCS.PHASECHK.TRANS64.TRYWAIT P1, [R4+URZ+0x33430], R5 ;  /* 0x03343005040075a7 */ /* 0x000ee4000802017f */
[----:B---3--:R-:W-:Y:S05]  /*21140*/  @!P1 BRA `(.L_x_2839) ;  /* 0x00000110002c9947 */ /* 0x008fea0003800000 */
.L_x_2838:
[----:B------:R-:W-:Y:S05]  /*21150*/  BSYNC B0 ;  /* 0x0000000000007941 */ /* 0x000fea0003800000 */
.L_x_2835:
[----:B--23--:R-:W2:Y:S01]  /*21160*/  S2R R4, SR_TID.X ;  /* 0x0000000000047919 */ /* 0x00cea20000002100 */
        /* <DEDUP_REMOVED lines=10> */
[----:B------:R-:W-:Y:S01]  /*21210*/  MOV R15, 0x80000020 ;  /* 0x80000020000f7802 */ /* 0x000fe20000000f00 */
        /* <DEDUP_REMOVED lines=11> */
[----:B--2---:R-:W-:-:S05]  /*212d0*/  SHF.R.U32.HI R4, RZ, 0x7, R4 ;  /* 0x00000007ff047819 */ /* 0x004fca0000011604 */
[----:B------:R-:W-:Y:S02]  /*212e0*/  VIADD R120, R4, 0x8 ;  /* 0x0000000804787836 */ /* 0x000fe40000000000 */
[----:B------:R-:W-:-:S03]  /*212f0*/  IMAD R4, R223, 0x780, R13 ;  /* 0x00000780df047824 */ /* 0x000fc600078e020d */
[----:B------:R2:W-:Y:S01]  /*21300*/  BAR.SYNC.DEFER_BLOCKING R120, 0x100 ;  /* 0x000400780000751d */ /* 0x0005e20000010000 */
[C---:B-1----:R-:W-:Y:S01]  /*21310*/  VIADD R6, R4.reuse, 0x80 ;  /* 0x0000008004067836 */ /* 0x042fe20000000000 */
[C---:B------:R-:W-:Y:S01]  /*21320*/  R2UR UR46, R4.reuse ;  /* 0x00000000042e72ca */ /* 0x040fe200000e0000 */
[C---:B------:R-:W-:Y:S02]  /*21330*/  VIADD R20, R4.reuse, 0x100 ;  /* 0x0000010004147836 */ /* 0x040fe40000000000 */
[----:B------:R-:W-:Y:S01]  /*21340*/  VIADD R14, R4, 0x180 ;  /* 0x00000180040e7836 */ /* 0x000fe20000000000 */
[----:B------:R-:W-:Y:S01]  /*21350*/  R2UR UR42, R6 ;  /* 0x00000000062a72ca */ /* 0x000fe200000e0000 */
        /* <DEDUP_REMOVED lines=36> */
[----:B--2---:R-:W-:-:S06]  /*215a0*/  WARPGROUP.ARRIVE ;  /* 0x00000000000079c5 */ /* 0x004fcc0000000000 */
[----:B------:R-:W-:Y:S01]  /*215b0*/  QGMMA.64x32x32.F32.E4M3.E4M3 R120, gdesc[UR32], RZ, !UPT, gsb0 ;  /* 0x00600000207879f3 */ /* 0x000fe2000c0008ff */
        /* <DEDUP_REMOVED lines=44> */
[----:B------:R-:W-:-:S03]  /*21880*/  IMAD.MOV.U32 R7, RZ, RZ, -0x7fffffe0 ;  /* 0x80000020ff077424 */ /* 0x000fc600078e00ff */
[----:B------:R-:W-:Y:S01]  /*21890*/  R2UR UR46, R6 ;  /* 0x00000000062e72ca */ /* 0x000fe200000e0000 */
[----:B------:R-:W-:Y:S01]  /*218a0*/  VIADD R6, R4, 0x282 ;  /* 0x0000028204067836 */ /* 0x000fe20000000000 */
[----:B------:R-:W-:Y:S02]  /*218b0*/  R2UR UR47, R7 ;  /* 0x00000000072f72ca */ /* 0x000fe400000e0000 */
[----:B------:R-:W-:Y:S02]  /*218c0*/  MOV R7, 0x80000020 ;  /* 0x8000002000077802 */ /* 0x000fe40000000f00 */
[----:B------:R-:W-:Y:S01]  /*218d0*/  R2UR UR14, R6 ;  /* 0x00000000060e72ca */ /* 0x000fe200000e0000 */
[----:B------:R-:W-:Y:S01]  /*218e0*/  VIADD R6, R4, 0x302 ;  /* 0x0000030204067836 */ /* 0x000fe20000000000 */
[----:B------:R-:W-:Y:S01]  /*218f0*/  R2UR UR15, R7 ;  /* 0x00000000070f72ca */ /* 0x000fe200000e0000 */
[----:B------:R-:W-:Y:S01]  /*21900*/  IMAD.MOV.U32 R7, RZ, RZ, -0x7fffffe0 ;  /* 0x80000020ff077424 */ /* 0x000fe200078e00ff */
[----:B------:R-:W-:-:S02]  /*21910*/  WARPGROUP.DEPBAR.LE gsb0, 0x0 ;  /* 0x00008000000079c5 */ /* 0x000fc40000010000 */
        /* <DEDUP_REMOVED lines=105> */
[C---:B------:R-:W-:Y:S01]  /*21fb0*/  IADD3 R6, R4.reuse, 0x682, RZ ;  /* 0x0000068204067810 */ /* 0x040fe20007ffe0ff */
        /* <DEDUP_REMOVED lines=34> */
.L_x_2841:
[----:B------:R-:W-:Y:S01]  /*221e0*/  SHF.L.U32 R4, R8, 0x1f, RZ ;  /* 0x0000001f08047819 */ /* 0x000fe200000006ff */
[----:B------:R-:W-:-:S04]  /*221f0*/  IMAD R5, R0, 0x8, R18 ;  /* 0x0000000800057824 */ /* 0x000fc800078e0212 */
[----:B------:R1:W2:Y:S01]  /*22200*/  SYNCS.PHASECHK.TRANS64.TRYWAIT P1, [R5+URZ+0x33450], R4 ;  /* 0x03345004050075a7 */ /* 0x0002a2000802017f */
[----:B------:R-:W-:Y:S05]  /*22210*/  @!P0 BRA `(.L_x_2842) ;  /* 0x0000000000048947 */ /* 0x000fea0003800000 */
[----:B------:R-:W-:Y:S01]  /*22220*/  BPT.TRAP 0x1 ;  /* 0x000000040000795c */ /* 0x000fe20000300000 */
.L_x_2842:
[----:B--2---:R-:W-:Y:S05]  /*22230*/  @P1 BRA `(.L_x_2840) ;  /* 0x0000000000081947 */ /* 0x004fea0003800000 */
[----:B------:R-:W2:Y:S02]  /*22240*/  SYNCS.PHASECHK.TRANS64.TRYWAIT P1, [R5+URZ+0x33450], R4 ;  /* 0x03345004050075a7 */ /* 0x000ea4000802017f */
[----:B--2---:R-:W-:Y:S05]  /*22250*/  @!P1 BRA `(.L_x_2843) ;  /* 0x000000fc00fc9947 */ /* 0x004fea0003800000 */
.L_x_2840:
[----:B-12---:R-:W-:Y:S01]  /*22260*/  IADD3 R4, R18, 0x200, RZ ;  /* 0x0000020012047810 */ /* 0x006fe20007ffe0ff */
[----:B------:R-:W-:Y:S01]  /*22270*/  IMAD.MOV.U32 R5, RZ, RZ, -0x3ffffff0 ;  /* 0xc0000010ff057424 */ /* 0x000fe200078e00ff */
        /* <DEDUP_REMOVED lines=17> */
[----:B-1----:R-:W-:Y:S01]  /*22390*/  SHF.R.U32.HI R8, RZ, 0x7, R8 ;  /* 0x00000007ff087819 */ /* 0x002fe20000011608 */
[----:B------:R-:W-:Y:S02]  /*223a0*/  WARPGROUP.DEPBAR.LE gsb0, 0x0 ;  /* 0x00008000000079c5 */ /* 0x000fe40000010000 */
[----:B------:R-:W-:-:S10]  /*223b0*/  WARPGROUP.ARRIVE ;  /* 0x00000000000079c5 */ /* 0x000fd40000000000 */
        /* <DEDUP_REMOVED lines=24> */
.L_x_2844:
[C---:B------:R-:W-:Y:S01]  /*22540*/  FMUL.FTZ R5, R2.reuse, R184 ;  /* 0x000000b802057220 */ /* 0x040fe20000410000 */
[C---:B------:R-:W-:Y:S01]  /*22550*/  FMUL.FTZ R6, R2.reuse, R185 ;  /* 0x000000b902067220 */ /* 0x040fe20000410000 */
[C---:B------:R-:W-:Y:S01]  /*22560*/  FMUL.FTZ R14, R2.reuse, R188 ;  /* 0x000000bc020e7220 */ /* 0x040fe20000410000 */
[----:B-1----:R-:W-:Y:S01]  /*22570*/  LEA R4, R223, R18, 0x3 ;  /* 0x00000012df047211 */ /* 0x002fe200078e18ff */
[C---:B------:R-:W-:Y:S01]  /*22580*/  FMUL.FTZ R20, R2.reuse, R189 ;  /* 0x000000bd02147220 */ /* 0x040fe20000410000 */
[----:B------:R-:W-:Y:S01]  /*22590*/  IMAD.U32 R15, RZ, RZ, UR38 ;  /* 0x00000026ff0f7e24 */ /* 0x000fe2000f8e00ff */
[----:B------:R-:W1:Y:S01]  /*225a0*/  MUFU.TANH R5, R5 ;  /* 0x0000000500057308 */ /* 0x000e620000002400 */
[----:B------:R-:W-:Y:S01]  /*225b0*/  FMUL.FTZ R185, R2, R192 ;  /* 0x000000c002b97220 */ /* 0x000fe20000410000 */
[----:B------:R-:W-:Y:S02]  /*225c0*/  VIADD R4, R4, 0x33440 ;  /* 0x0003344004047836 */ /* 0x000fe40000000000 */
[C---:B------:R-:W-:Y:S01]  /*225d0*/  FMUL.FTZ R7, R2.reuse, R186 ;  /* 0x000000ba02077220 */ /* 0x040fe20000410000 */
[C---:B------:R-:W-:Y:S01]  /*225e0*/  FMUL.FTZ R186, R2.reuse, R193 ;  /* 0x000000c102ba7220 */ /* 0x040fe20000410000 */
[C---:B------:R-:W-:Y:S01]  /*225f0*/  FMUL.FTZ R189, R2.reuse, R196 ;  /* 0x000000c402bd7220 */ /* 0x040fe20000410000 */
[C---:B------:R-:W-:Y:S01]  /*22600*/  FMUL.FTZ R21, R2.reuse, R190 ;  /* 0x000000be02157220 */ /* 0x040fe20000410000 */
[----:B------:R-:W-:Y:S01]  /*22610*/  PRMT R4, R15, 0x654, R4 ;  /* 0x000006540f047816 */ /* 0x000fe20000000004 */
[----:B------:R-:W2:Y:S01]  /*22620*/  MUFU.TANH R6, R6 ;  /* 0x0000000600067308 */ /* 0x000ea20000002400 */
[C---:B------:R-:W-:Y:S01]  /*22630*/  FMUL.FTZ R190, R2.reuse, R197 ;  /* 0x000000c502be7220 */ /* 0x040fe20000410000 */
[C---:B------:R-:W-:Y:S01]  /*22640*/  FMUL.FTZ R168, R2.reuse, R168 ;  /* 0x000000a802a87220 */ /* 0x040fe20000410000 */
[----:B------:R1:W-:Y:S01]  /*22650*/  SYNCS.ARRIVE.TRANS64.RED.A1T0 RZ, [R4+URZ], RZ ;  /* 0x000000ff04ff79a7 */ /* 0x0003e2000810043f */
[C---:B------:R-:W-:Y:S01]  /*22660*/  FMUL.FTZ R169, R2.reuse, R169 ;  /* 0x000000a902a97220 */ /* 0x040fe20000410000 */
[C---:B------:R-:W-:Y:S01]  /*22670*/  FMUL.FTZ R172, R2.reuse, R172 ;  /* 0x000000ac02ac7220 */ /* 0x040fe20000410000 */
[C---:B------:R-:W-:Y:S01]  /*22680*/  FMUL.FTZ R173, R2.reuse, R173 ;  /* 0x000000ad02ad7220 */ /* 0x040fe20000410000 */
[C---:B------:R-:W-:Y:S01]  /*22690*/  FMUL.FTZ R176, R2.reuse, R176 ;  /* 0x000000b002b07220 */ /* 0x040fe20000410000 */
[----:B------:R-:W3:Y:S01]  /*226a0*/  MUFU.TANH R14, R14 ;  /* 0x0000000e000e7308 */ /* 0x000ee20000002400 */
[C---:B------:R-:W-:Y:S01]  /*226b0*/  FMUL.FTZ R177, R2.reuse, R177 ;  /* 0x000000b102b17220 */ /* 0x040fe20000410000 */
[C---:B------:R-:W-:Y:S01]  /*226c0*/  FMUL.FTZ R180, R2.reuse, R180 ;  /* 0x000000b402b47220 */ /* 0x040fe20000410000 */
[----:B-1----:R-:W-:Y:S01]  /*226d0*/  FMNMX.FTZ R4, R5, R9, !PT ;  /* 0x0000000905047209 */ /* 0x002fe20007810000 */
        /* <DEDUP_REMOVED lines=13> */
[----:B---3--:R-:W-:Y:S01]  /*227b0*/  FMNMX.FTZ R4, R14, R4, !PT ;  /* 0x000000040e047209 */ /* 0x008fe20007810000 */
[C---:B------:R-:W-:Y:S01]  /*227c0*/  FMUL.FTZ R137, R2.reuse, R137 ;  /* 0x0000008902897220 */ /* 0x040fe20000410000 */
[C---:B------:R-:W-:Y:S01]  /*227d0*/  FMUL.FTZ R140, R2.reuse, R140 ;  /* 0x0000008c028c7220 */ /* 0x040fe20000410000 */
[C---:B------:R-:W-:Y:S01]  /*227e0*/  FMUL.FTZ R141, R2.reuse, R141 ;  /* 0x0000008d028d7220 */ /* 0x040fe20000410000 */
[C---:B------:R-:W-:Y:S01]  /*227f0*/  FMUL.FTZ R144, R2.reuse, R144 ;  /* 0x0000009002907220 */ /* 0x040fe20000410000 */
[C---:B------:R-:W-:Y:S01]  /*22800*/  FMUL.FTZ R145, R2.reuse, R145 ;  /* 0x0000009102917220 */ /* 0x040fe20000410000 */
[----:B------:R-:W-:Y:S01]  /*22810*/  FMUL.FTZ R148, R2, R148 ;  /* 0x0000009402947220 */ /* 0x000fe20000410000 */
[----:B------:R-:W3:Y:S01]  /*22820*/  MUFU.TANH R186, R186 ;  /* 0x000000ba00ba7308 */ /* 0x000ee20000002400 */
        /* <DEDUP_REMOVED lines=22> */
[C---:B------:R-:W-:Y:S01]  /*22990*/  FMUL.FTZ R174, R2.reuse, R174 ;  /* 0x000000ae02ae7220 */ /* 0x040fe20000410000 */
[----:B------:R-:W3:Y:S01]  /*229a0*/  MUFU.TANH R168, R168 ;  /* 0x000000a800a87308 */ /* 0x000ee20000002400 */
        /* <DEDUP_REMOVED lines=37> */
[----:B------:R-:W-:Y:S01]  /*22c00*/  FMUL.FTZ R193, R2, R135 ;  /* 0x0000008702c17220 */ /* 0x000fe20000410000 */
[----:B------:R-:W-:Y:S01]  /*22c10*/  UMOV UR52, UR50 ;  /* 0x0000003200347c82 */ /* 0x000fe20008000000 */
[----:B------:R-:W2:Y:S01]  /*22c20*/  MUFU.TANH R177, R177 ;  /* 0x000000b100b17308 */ /* 0x000ea20000002400 */
[----:B---3--:R-:W-:-:S07]  /*22c30*/  FMNMX.FTZ R4, R173, R4, !PT ;  /* 0x00000004ad047209 */ /* 0x008fce0007810000 */
[----:B------:R-:W3:Y:S01]  /*22c40*/  MUFU.TANH R180, R180 ;  /* 0x000000b400b47308 */ /* 0x000ee20000002400 */
[----:B-1----:R-:W-:-:S07]  /*22c50*/  FMNMX.FTZ R4, R176, R4, !PT ;  /* 0x00000004b0047209 */ /* 0x002fce0007810000 */
[----:B------:R-:W1:Y:S01]  /*22c60*/  MUFU.TANH R181, R181 ;  /* 0x000000b500b57308 */ /* 0x000e620000002400 */
[----:B--2---:R-:W-:-:S07]  /*22c70*/  FMNMX.FTZ R4, R177, R4, !PT ;  /* 0x00000004b1047209 */ /* 0x004fce0007810000 */
        /* <DEDUP_REMOVED lines=51> */
[----:B-1----:R-:W-:-:S05]  /*22fb0*/  FMNMX.FTZ R15, R133, R4, !PT ;  /* 0x00000004850f7209 */ /* 0x002fca0007810000 */
[----:B------:R-:W1:Y:S02]  /*22fc0*/  SHFL.BFLY PT, R4, R15, 0x2, 0x1f ;  /* 0x0c401f000f047f89 */ /* 0x000e6400000e0000 */
[----:B------:R-:W4:Y:S08]  /*22fd0*/  MUFU.TANH R21, R21 ;  /* 0x0000001500157308 */ /* 0x000f300000002400 */
[----:B------:R-:W5:Y:S08]  /*22fe0*/  MUFU.TANH R184, R184 ;  /* 0x000000b800b87308 */ /* 0x000f700000002400 */
[----:B------:R-:W0:Y:S01]  /*22ff0*/  MUFU.TANH R187, R187 ;  /* 0x000000bb00bb7308 */ /* 0x000e220000002400 */
        /* <DEDUP_REMOVED lines=9> */
[----:B---3--:R-:W-:Y:S01]  /*23090*/  FMNMX.FTZ R15, R8, R15, !PT ;  /* 0x0000000f080f7209 */ /* 0x008fe20007810000 */
[----:B------:R-:W-:-:S03]  /*230a0*/  FADD.FTZ R9, -R4, R9 ;  /* 0x0000000904097221 */ /* 0x000fc60000010100 */
[----:B----4-:R-:W-:Y:S01]  /*230b0*/  FMNMX.FTZ R15, R21, R15, !PT ;  /* 0x0000000f150f7209 */ /* 0x010fe20007810000 */
[----:B------:R-:W-:Y:S02]  /*230c0*/  FMUL.FTZ R9, R9, UR52 ;  /* 0x0000003409097c20 */ /* 0x000fe40008410000 */
[----:B------:R-:W3:Y:S01]  /*230d0*/  MUFU.TANH R174, R174 ;  /* 0x000000ae00ae7308 */ /* 0x000ee20000002400 */
[----:B-----5:R-:W-:-:S04]  /*230e0*/  FMNMX.FTZ R15, R184, R15, !PT ;  /* 0x0000000fb80f7209 */ /* 0x020fc80007810000 */
[----:B0-----:R-:W-:-:S03]  /*230f0*/  FMNMX.FTZ R15, R187, R15, !PT ;  /* 0x0000000fbb0f7209 */ /* 0x001fc60007810000 */
[----:B------:R-:W0:Y:S01]  /*23100*/  MUFU.TANH R175, R175 ;  /* 0x000000af00af7308 */ /* 0x000e220000002400 */
[----:B-1----:R-:W-:-:S04]  /*23110*/  FMNMX.FTZ R15, R188, R15, !PT ;  /* 0x0000000fbc0f7209 */ /* 0x002fc80007810000 */
[----:B------:R-:W-:-:S03]  /*23120*/  FMNMX.FTZ R15, R191, R15, !PT ;  /* 0x0000000fbf0f7209 */ /* 0x000fc60007810000 */
[----:B------:R-:W1:Y:S01]  /*23130*/  MUFU.TANH R178, R178 ;  /* 0x000000b200b27308 */ /* 0x000e620000002400 */
[----:B------:R-:W-:-:S04]  /*23140*/  FMNMX.FTZ R15, R192, R15, !PT ;  /* 0x0000000fc00f7209 */ /* 0x000fc80007810000 */
[----:B------:R-:W-:-:S03]  /*23150*/  FMNMX.FTZ R15, R170, R15, !PT ;  /* 0x0000000faa0f7209 */ /* 0x000fc60007810000 */
[----:B------:R-:W4:Y:S01]  /*23160*/  MUFU.TANH R179, R179 ;  /* 0x000000b300b37308 */ /* 0x000f220000002400 */
[----:B--2---:R-:W-:-:S04]  /*23170*/  FMNMX.FTZ R15, R171, R15, !PT ;  /* 0x0000000fab0f7209 */ /* 0x004fc80007810000 */
[----:B---3--:R-:W-:-:S03]  /*23180*/  FMNMX.FTZ R15, R174, R15, !PT ;  /* 0x0000000fae0f7209 */ /* 0x008fc60007810000 */
[----:B------:R-:W2:Y:S01]  /*23190*/  MUFU.TANH R182, R182 ;  /* 0x000000b600b67308 */ /* 0x000ea20000002400 */
[----:B0-----:R-:W-:-:S04]  /*231a0*/  FMNMX.FTZ R15, R175, R15, !PT ;  /* 0x0000000faf0f7209 */ /* 0x001fc80007810000 */
[----:B-1----:R-:W-:-:S03]  /*231b0*/  FMNMX.FTZ R15, R178, R15, !PT ;  /* 0x0000000fb20f7209 */ /* 0x002fc60007810000 */
[----:B------:R-:W0:Y:S01]  /*231c0*/  MUFU.TANH R183, R183 ;  /* 0x000000b700b77308 */ /* 0x000e220000002400 */
[----:B----4-:R-:W-:-:S07]  /*231d0*/  FMNMX.FTZ R15, R179, R15, !PT ;  /* 0x0000000fb30f7209 */ /* 0x010fce0007810000 */
        /* <DEDUP_REMOVED lines=48> */
[----:B------:R-:W-:Y:S01]  /*234e0*/  MUFU.EX2 R9, R9 ;  /* 0x0000000900097308 */ /* 0x000fe20000000800 */
[----:B--2---:R-:W-:-:S04]  /*234f0*/  FMNMX.FTZ R15, R134, R15, !PT ;  /* 0x0000000f860f7209 */ /* 0x004fc80007810000 */
[----:B0-----:R-:W-:-:S05]  /*23500*/  FMNMX.FTZ R15, R193, R15, !PT ;  /* 0x0000000fc10f7209 */ /* 0x001fca0007810000 */
        /* <DEDUP_REMOVED lines=47> */
[----:B------:R-:W-:-:S02]  /*23800*/  IMAD.U32 R135, RZ, RZ, UR52 ;  /* 0x00000034ff877e24 */ /* 0x000fc4000f8e00ff */
[----:B------:R-:W-:Y:S01]  /*23810*/  FMUL.FTZ R10, R10, UR52 ;  /* 0x000000340a0a7c20 */ /* 0x000fe20008410000 */
[----:B------:R-:W0:Y:S01]  /*23820*/  MUFU.EX2 R5, R5 ;  /* 0x0000000500057308 */ /* 0x000e220000000800 */
[----:B------:R-:W-:-:S04]  /*23830*/  FFMA.FTZ R135, R15, R135, -8 ;  /* 0xc10000000f877423 */ /* 0x000fc80000010087 */
[--C-:B------:R-:W-:Y:S01]  /*23840*/  FFMA.FTZ R7, R7, UR52, -R135.reuse ;  /* 0x0000003407077c23 */ /* 0x100fe20008010887 */
[----:B------:R-:W-:-:S02]  /*23850*/  FFMA.FTZ R8, R8, UR52, -R135 ;  /* 0x0000003408087c23 */ /* 0x000fc40008010887 */
        /* <DEDUP_REMOVED lines=44> */
[--C-:B------:R-:W-:Y:S01]  /*23b20*/  FFMA.FTZ R134, R134, UR52, -R135.reuse ;  /* 0x0000003486867c23 */ /* 0x100fe20008010887 */
[----:B------:R-:W-:-:S01]  /*23b30*/  FFMA.FTZ R135, R193, UR52, -R135 ;  /* 0x00000034c1877c23 */ /* 0x000fc20008010887 */
[----:B0-----:R-:W-:Y:S01]  /*23b40*/  FADD.FTZ R12, R6, R12 ;  /* 0x0000000c060c7221 */ /* 0x001fe20000010000 */
[----:B--2---:R-:W-:-:S01]  /*23b50*/  FADD.FTZ R193, R8, R11 ;  /* 0x0000000b08c17221 */ /* 0x004fc20000010000 */
[----:B------:R-:W0:Y:S02]  /*23b60*/  MUFU.EX2 R20, R20 ;  /* 0x0000001400147308 */ /* 0x000e240000000800 */
[----:B-1----:R-:W-:-:S06]  /*23b70*/  FADD.FTZ R11, R14, R12 ;  /* 0x0000000c0e0b7221 */ /* 0x002fcc0000010000 */
[----:B------:R-:W1:Y:S01]  /*23b80*/  MUFU.EX2 R184, R184 ;  /* 0x000000b800b87308 */ /* 0x000e620000000800 */
[----:B---3--:R-:W-:-:S07]  /*23b90*/  FADD.FTZ R12, R21, R193 ;  /* 0x000000c1150c7221 */ /* 0x008fce0000010000 */
        /* <DEDUP_REMOVED lines=148> */
.L_x_2845:
[----:B------:R-:W-:Y:S01]  /*244e0*/  F2FP.SATFINITE.E4M3.F32.PACK_AB_MERGE_C R21, R184, R21, RZ ;  /* 0x00000015b815723e */ /* 0x000fe200048070ff */
[----:B------:R-:W-:Y:S01]  /*244f0*/  IMAD.U32 R193, RZ, RZ, UR38 ;  /* 0x00000026ffc17e24 */ /* 0x000fe2000f8e00ff */
[----:B------:R-:W-:Y:S01]  /*24500*/  LEA R0, R0, R18, 0x3 ;  /* 0x0000001200007211 */ /* 0x000fe200078e18ff */
[----:B------:R-:W-:Y:S01]  /*24510*/  FMUL.FTZ R24, R24, R9 ;  /* 0x0000000918187220 */ /* 0x000fe20000410000 */
[----:B------:R-:W-:Y:S01]  /*24520*/  F2FP.SATFINITE.E4M3.F32.PACK_AB_MERGE_C R217, R8, R7, R21 ;  /* 0x0000000708d9723e */ /* 0x000fe20004807015 */
[-C--:B------:R-:W-:Y:S01]  /*24530*/  FMUL.FTZ R25, R25, R9.reuse ;  /* 0x0000000919197220 */ /* 0x080fe20000410000 */
[----:B------:R1:W5:Y:S01]  /*24540*/  LDL R8, [R1] ;  /* 0x0000000001087983 */ /* 0x0003620000100800 */
[----:B------:R-:W-:Y:S01]  /*24550*/  ISETP.GT.AND P1, PT, R3, RZ, PT ;  /* 0x000000ff0300720c */ /* 0x000fe20003f24270 */
        /* <DEDUP_REMOVED lines=138> */
[----:B------:R-:W-:Y:S01]  /*24e00*/  MOV R9, R4 ;  /* 0x0000000400097202 */ /* 0x000fe20000000f00 */
[----:B-1----:R-:W-:Y:S06]  /*24e10*/  @P1 BRA `(.L_x_2846) ;  /* 0xffffffc0007c1947 */ /* 0x002fec000383ffff */
.L_x_2834:
[----:B------:R-:W-:Y:S05]  /*24e20*/  WARPSYNC.ALL ;  /* 0x0000000000007948 */ /* 0x000fea0003800000 */
[----:B------:R-:W-:Y:S06]  /*24e30*/  BAR.ARV 0x8, 0x180 ;  /* 0x0206000000007b1d */ /* 0x000fec0000002000 */
[----:B------:R-:W-:Y:S05]  /*24e40*/  @!P0 BRA `(.L_x_2847) ;  /* 0x0000000000048947 */ /* 0x000fea0003800000 */
[----:B------:R-:W-:Y:S01]  /*24e50*/  BPT.TRAP 0x1 ;  /* 0x000000040000795c */ /* 0x000fe20000300000 */
.L_x_2847:
[----:B------:R-:W2:Y:S01]  /*24e60*/  LDL R0, [R1] ;  /* 0x0000000001007983 */ /* 0x000ea20000100800 */
[----:B------:R-:W-:Y:S01]  /*24e70*/  IMAD R13, R223, 0x8, R18 ;  /* 0x00000008df0d7824 */ /* 0x000fe200078e0212 */
[----:B--2---:R-:W-:-:S04]  /*24e80*/  SHF.L.U32 R0, R0, 0x1f, RZ ;  /* 0x0000001f00007819 */ /* 0x004fc800000006ff */
[----:B------:R0:W1:Y:S01]  /*24e90*/  SYNCS.PHASECHK.TRANS64.TRYWAIT P1, [R13+URZ+0x33450], R0 ;  /* 0x033450000d0075a7 */ /* 0x000062000802017f */
[----:B------:R-:W-:Y:S05]  /*24ea0*/  @!P0 BRA `(.L_x_2848) ;  /* 0x0000000000048947 */ /* 0x000fea0003800000 */
[----:B------:R-:W-:Y:S01]  /*24eb0*/  BPT.TRAP 0x1 ;  /* 0x000000040000795c */ /* 0x000fe20000300000 */
.L_x_2848:
[----:B------:R-:W-:-:S05]  /*24ec0*/  VIADD R18, R18, 0x200 ;  /* 0x0000020012127836 */ /* 0x000fca0000000000 */
[----:B------:R-:W-:-:S04]  /*24ed0*/  SHF.R.U32.HI R18, RZ, 0x4, R18 ;  /* 0x00000004ff127819 */ /* 0x000fc80000011612 */
[----:B------:R-:W-:-:S04]  /*24ee0*/  LOP3.LUT R18, R18, 0x3fff, RZ, 0xc0, !PT ;  /* 0x00003fff12127812 */ /* 0x000fc800078ec0ff */
[----:B------:R-:W-:Y:S01]  /*24ef0*/  LOP3.LUT R18, R18, 0x10000, RZ, 0xfc, !PT ;  /* 0x0001000012127812 */ /* 0x000fe200078efcff */
[----:B-1----:R-:W-:Y:S06]  /*24f00*/  @P1 BRA `(.L_x_2849) ;  /* 0x0000000000081947 */ /* 0x002fec0003800000 */
[----:B------:R-:W1:Y:S02]  /*24f10*/  SYNCS.PHASECHK.TRANS64.TRYWAIT P1, [R13+URZ+0x33450], R0 ;  /* 0x033450000d0075a7 */ /* 0x000e64000802017f */
[----:B-1----:R-:W-:Y:S05]  /*24f20*/  @!P1 BRA `(.L_x_2850) ;  /* 0x000000d000dc9947 */ /* 0x002fea0003800000 */
.L_x_2849:
[----:B------:R-:W-:Y:S01]  /*24f30*/  IMAD R2, R223, 0x780, R18 ;  /* 0x00000780df027824 */ /* 0x000fe200078e0212 */
[----:B------:R-:W0:Y:S01]  /*24f40*/  LDL R5, [R1+0x60] ;  /* 0x0000600001057983 */ /* 0x000e220000100800 */
[----:B------:R-:W-:Y:S01]  /*24f50*/  IMAD.MOV.U32 R3, RZ, RZ, -0x3ffffff0 ;  /* 0xc0000010ff037424 */ /* 0x000fe200078e00ff */
[----:B------:R-:W-:Y:S05]  /*24f60*/  WARPSYNC.ALL ;  /* 0x0000000000007948 */ /* 0x000fea0003800000 */
[C---:B------:R-:W-:Y:S01]  /*24f70*/  R2UR UR6, R2.reuse ;  /* 0x00000000020672ca */ /* 0x040fe200000e0000 */
[----:B------:R-:W2:Y:S01]  /*24f80*/  LDL R10, [R1+0x50] ;  /* 0x00005000010a7983 */ /* 0x000ea20000100800 */
[----:B------:R-:W-:Y:S01]  /*24f90*/  R2UR UR7, R3 ;  /* 0x00000000030772ca */ /* 0x000fe200000e0000 */
[----:B------:R-:W-:Y:S01]  /*24fa0*/  WARPGROUP.ARRIVE ;  /* 0x00000000000079c5 */ /* 0x000fe20000000000 */
[----:B------:R-:W-:Y:S01]  /*24fb0*/  IMAD.MOV.U32 R7, RZ, RZ, -0x3ffffff0 ;  /* 0xc0000010ff077424 */ /* 0x000fe200078e00ff */
[----:B------:R-:W-:Y:S01]  /*24fc0*/  IADD3 R6, R2, 0x180, RZ ;  /* 0x0000018002067810 */ /* 0x000fe20007ffe0ff */
[----:B------:R-:W-:-:S02]  /*24fd0*/  ULDC.64 UR4, c[0x0][0x9a0] ;  /* 0x0002680000047ab9 */ /* 0x000fc40000000a00 */
[----:B------:R-:W-:-:S04]  /*24fe0*/  ISETP.NE.U32.AND P1, PT, RZ, UR4, PT ;  /* 0x00000004ff007c0c */ /* 0x000fc8000bf25070 */
[----:B------:R-:W-:-:S03]  /*24ff0*/  ISETP.NE.AND.EX P1, PT, RZ, UR5, PT, P1 ;  /* 0x00000005ff007c0c */ /* 0x000fc6000bf25310 */
[----:B------:R-:W-:Y:S01]  /*25000*/  QGMMA.64x192x32.F32.E4M3.E4M3 R24, R216, gdesc[UR4], R24, gsb0 ;  /* 0x02e00004d8187df3 */ /* 0x000fe20008000818 */
[----:B------:R-:W-:Y:S01]  /*25010*/  R2UR UR6, R6 ;  /* 0x00000000060672ca */ /* 0x000fe200000e0000 */
[----:B------:R-:W-:Y:S01]  /*25020*/  VIADD R6, R2, 0x300 ;  /* 0x0000030002067836 */ /* 0x000fe20000000000 */
[----:B------:R-:W-:Y:S01]  /*25030*/  R2UR UR7, R7 ;  /* 0x00000000070772ca */ /* 0x000fe200000e0000 */
[----:B------:R-:W-:-:S06]  /*25040*/  IMAD.MOV.U32 R7, RZ, RZ, -0x3ffffff0 ;  /* 0xc0000010ff077424 */ /* 0x000fcc00078e00ff */
[----:B-----5:R-:W3:Y:S01]  /*25050*/  @P1 LDC.64 R8, c[0x0][0x9d0] ;  /* 0x00027400ff081b82 */ /* 0x020ee20000000a00 */
[----:B------:R-:W-:Y:S02]  /*25060*/  WARPGROUP.DEPBAR.LE gsb0, 0x0 ;  /* 0x00008000000079c5 */ /* 0x000fe40000010000 */
[----:B------:R-:W-:-:S07]  /*25070*/  WARPGROUP.ARRIVE ;  /* 0x00000000000079c5 */ /* 0x000fce0000000000 */
[----:B------:R-:W-:Y:S01]  /*25080*/  QGMMA.64x192x32.F32.E4M3.E4M3 R24, R212, gdesc[UR4], R24, gsb0 ;  /* 0x02e00004d4187df3 */ /* 0x000fe20008000818 */
[----:B------:R-:W-:Y:S02]  /*25090*/  R2UR UR6, R6 ;  /* 0x00000000060672ca */ /* 0x000fe400000e0000 */
[----:B------:R-:W-:Y:S02]  /*250a0*/  R2UR UR7, R7 ;  /* 0x00000000070772ca */ /* 0x000fe400000e0000 */
[----:B------:R-:W0:Y:S02]  /*250b0*/  @P1 LDC.64 R6, c[0x0][0x9c8] ;  /* 0x00027200ff061b82 */ /* 0x000e240000000a00 */
[----:B01----:R-:W-:Y:S01]  /*250c0*/  @P1 IMAD R0, R5, R6, RZ ;  /* 0x0000000605001224 */ /* 0x003fe200078e02ff */
[----:B------:R-:W-:-:S03]  /*250d0*/  @P1 SHF.R.S32.HI R5, RZ, 0x1f, R22 ;  /* 0x0000001fff051819 */ /* 0x000fc60000011416 */
[C---:B--2---:R-:W-:Y:S02]  /*250e0*/  @P1 IMAD R3, R10.reuse, R7, R0 ;  /* 0x000000070a031224 */ /* 0x044fe400078e0200 */
[----:B------:R-:W-:-:S04]  /*250f0*/  @P1 IMAD.WIDE.U32 R6, R10, R6, RZ ;  /* 0x000000060a061225 */ /* 0x000fc800078e00ff */
[-C--:B---3--:R-:W-:Y:S02]  /*25100*/  @P1 IMAD R0, R5, R8.reuse, RZ ;  /* 0x0000000805001224 */ /* 0x088fe400078e02ff */
[----:B------:R-:W-:Y:S02]  /*25110*/  @P1 IMAD.IADD R7, R7, 0x1, R3 ;  /* 0x0000000107071824 */ /* 0x000fe400078e0203 */
[C---:B------:R-:W-:Y:S02]  /*25120*/  @P1 IMAD R3, R22.reuse, R9, R0 ;  /* 0x0000000916031224 */ /* 0x040fe400078e0200 */
[----:B------:R-:W-:-:S04]  /*25130*/  @P1 IMAD.WIDE.U32 R6, R22, R8, R6 ;  /* 0x0000000816061225 */ /* 0x000fc800078e0006 */
[----:B------:R-:W-:Y:S01]  /*25140*/  IMAD.MOV.U32 R0, RZ, RZ, 0x3f800000 ;  /* 0x3f800000ff007424 */ /* 0x000fe200078e00ff */
[----:B------:R-:W-:Y:S02]  /*25150*/  @P1 IADD3 R3, R7, R3, RZ ;  /* 0x0000000307031210 */ /* 0x000fe40007ffe0ff */
[----:B------:R-:W-:-:S04]  /*25160*/  @P1 LEA R8, P2, R6, UR4, 0x2 ;  /* 0x0000000406081c11 */ /* 0x000fc8000f8410ff */
[----:B------:R-:W-:-:S05]  /*25170*/  @P1 LEA.HI.X R9, R6, UR5, R3, 0x2, P2 ;  /* 0x0000000506091c11 */ /* 0x000fca00090f1403 */
[----:B------:R0:W2:Y:S01]  /*25180*/  @P1 LDG.E R0, desc[UR54][R8.64] ;  /* 0x0000003608001981 */ /* 0x0000a2000c1e1900 */
[----:B------:R-:W-:Y:S02]  /*25190*/  WARPGROUP.DEPBAR.LE gsb0, 0x0 ;  /* 0x00008000000079c5 */ /* 0x000fe40000010000 */
[----:B------:R-:W-:-:S06]  /*251a0*/  WARPGROUP.ARRIVE ;  /* 0x00000000000079c5 */ /* 0x000fcc0000000000 */
[----:B------:R-:W-:Y:S01]  /*251b0*/  QGMMA.64x192x32.F32.E4M3.E4M3 R24, R208, gdesc[UR4], R24, gsb0 ;  /* 0x02e00004d0187df3 */ /* 0x000fe20008000818 */
[----:B------:R-:W-:Y:S02]  /*251c0*/  VIADD R6, R2, 0x480 ;  /* 0x0000048002067836 */ /* 0x000fe40000000000 */
[----:B------:R-:W-:-:S03]  /*251d0*/  IMAD.MOV.U32 R7, RZ, RZ, -0x3ffffff0 ;  /* 0xc0000010ff077424 */ /* 0x000fc600078e00ff */
[----:B------:R-:W-:Y:S02]  /*251e0*/  R2UR UR6, R6 ;  /* 0x00000000060672ca */ /* 0x000fe400000e0000 */
[----:B------:R-:W-:Y:S01]  /*251f0*/  R2UR UR7, R7 ;  /* 0x00000000070772ca */ /* 0x000fe200000e0000 */
[----:B------:R-:W-:Y:S01]  /*25200*/  VIADD R2, R2, 0x600 ;  /* 0x0000060002027836 */ /* 0x000fe20000000000 */
[----:B------:R-:W-:Y:S01]  /*25210*/  MOV R3, 0xc0000010 ;  /* 0xc000001000037802 */ /* 0x000fe20000000f00 */
[----:B------:R-:W1:Y:S01]  /*25220*/  SHFL.BFLY PT, R6, R11, 0x2, 0x1f ;  /* 0x0c401f000b067f89 */ /* 0x000e6200000e0000 */
[----:B------:R-:W-:Y:S02]  /*25230*/  WARPGROUP.DEPBAR.LE gsb0, 0x0 ;  /* 0x00008000000079c5 */ /* 0x000fe40000010000 */
[----:B------:R-:W-:-:S07]  /*25240*/  WARPGROUP.ARRIVE ;  /* 0x00000000000079c5 */ /* 0x000fce0000000000 */
[----:B------:R-:W-:Y:S01]  /*25250*/  QGMMA.64x192x32.F32.E4M3.E4M3 R24, R204, gdesc[UR4], R24, gsb0 ;  /* 0x02e00004cc187df3 */ /* 0x000fe20008000818 */
[----:B------:R-:W-:Y:S02]  /*25260*/  R2UR UR6, R2 ;  /* 0x00000000020672ca */ /* 0x000fe400000e0000 */
[----:B------:R-:W-:Y:S02]  /*25270*/  R2UR UR7, R3 ;  /* 0x00000000030772ca */ /* 0x000fe400000e0000 */
[----:B------:R-:W3:Y:S01]  /*25280*/  SHFL.BFLY PT, R3, R12, 0x2, 0x1f ;  /* 0x0c401f000c037f89 */ /* 0x000ee200000e0000 */
[----:B-1----:R-:W-:-:S05]  /*25290*/  FADD.FTZ R6, R6, R11 ;  /* 0x0000000b06067221 */ /* 0x002fca0000010000 */
[----:B------:R-:W0:Y:S01]  /*252a0*/  SHFL.BFLY PT, R5, R6, 0x1, 0x1f ;  /* 0x0c201f0006057f89 */ /* 0x000e2200000e0000 */
[----:B---3--:R-:W-:-:S05]  /*252b0*/  FADD.FTZ R3, R3, R12 ;  /* 0x0000000c03037221 */ /* 0x008fca0000010000 */
[----:B------:R-:W1:Y:S01]  /*252c0*/  SHFL.BFLY PT, R2, R3, 0x1, 0x1f ;  /* 0x0c201f0003027f89 */ /* 0x000e6200000e0000 */
[----:B0-----:R-:W-:-:S01]  /*252d0*/  FADD.FTZ R9, R6, R5 ;  /* 0x0000000506097221 */ /* 0x001fc20000010000 */
[----:B------:R-:W-:-:S03]  /*252e0*/  IMAD.MOV.U32 R5, RZ, RZ, RZ ;  /* 0x000000ffff057224 */ /* 0x000fc600078e00ff */
[----:B------:R-:W-:Y:S01]  /*252f0*/  FMUL.FTZ R10, R9, 0.00390625 ;  /* 0x3b800000090a7820 */ /* 0x000fe20000410000 */
[----:B-1----:R-:W-:-:S05]  /*25300*/  FADD.FTZ R8, R3, R2 ;  /* 0x0000000203087221 */ /* 0x002fca0000010000 */
        /* <DEDUP_REMOVED lines=12> */
[----:B------:R-:W-:-:S07]  /*253d0*/  IMAD.U32 R3, RZ, RZ, UR52 ;  /* 0x00000034ff037e24 */ /* 0x000fce000f8e00ff */
[----:B------:R-:W3:Y:S01]  /*253e0*/  @P1 MUFU.RCP R7, R9 ;  /* 0x0000000900071308 */ /* 0x000ee20000001000 */
[----:B------:R-:W-:Y:S02]  /*253f0*/  IMAD.U32 R11, RZ, RZ, UR52 ;  /* 0x00000034ff0b7e24 */ /* 0x000fe4000f8e00ff */
[----:B------:R-:W-:Y:S01]  /*25400*/  @P2 FMUL.FTZ R3, R3, 0.69314718246459960938 ;  /* 0x3f31721803032820 */ /* 0x000fe20000410000 */
[----:B0-----:R-:W-:Y:S01]  /*25410*/  @P2 FMUL.FTZ R2, R2, 0.69314718246459960938 ;  /* 0x3f31721802022820 */ /* 0x001fe20000410000 */
[----:B------:R-:W-:Y:S01]  /*25420*/  MOV R121, 0xff800000 ;  /* 0xff80000000797802 */ /* 0x000fe20000000f00 */
[----:B------:R-:W-:Y:S01]  /*25430*/  @P3 FMUL.FTZ R11, R11, 0.69314718246459960938 ;  /* 0x3f3172180b0b3820 */ /* 0x000fe20000410000 */
[----:B------:R-:W-:Y:S02]  /*25440*/  IMAD.MOV.U32 R120, RZ, RZ, -0x800000 ;  /* 0xff800000ff787424 */ /* 0x000fe400078e00ff */
[----:B------:R-:W-:-:S01]  /*25450*/  @P2 FFMA.FTZ R121, R3, R4, R2 ;  /* 0x0000000403792223 */ /* 0x000fc20000010002 */
[----:B-1----:R-:W-:Y:S01]  /*25460*/  @P3 FMUL.FTZ R6, R6, 0.69314718246459960938 ;  /* 0x3f31721806063820 */ /* 0x002fe20000410000 */
[----:B--2---:R-:W-:-:S03]  /*25470*/  FMUL.FTZ R3, R5, R0 ;  /* 0x0000000005037220 */ /* 0x004fc60000410000 */
[----:B------:R-:W-:Y:S01]  /*25480*/  @P3 FFMA.FTZ R120, R11, R15, R6 ;  /* 0x0000000f0b783223 */ /* 0x000fe20000010006 */
[----:B---3--:R-:W-:Y:S01]  /*25490*/  FMUL.FTZ R0, R7, R0 ;  /* 0x0000000007007220 */ /* 0x008fe20000410000 */
[----:B------:R-:W-:Y:S02]  /*254a0*/  WARPGROUP.DEPBAR.LE gsb0, 0x0 ;  /* 0x00008000000079c5 */ /* 0x000fe40000010000 */
[----:B------:R-:W-:Y:S05]  /*254b0*/  @!P0 BRA `(.L_x_2851) ;  /* 0x0000000000048947 */ /* 0x000fea0003800000 */
[----:B------:R-:W-:Y:S01]  /*254c0*/  BPT.TRAP 0x1 ;  /* 0x000000040000795c */ /* 0x000fe20000300000 */
.L_x_2851:
[----:B------:R-:W2:Y:S01]  /*254d0*/  LDL.LU R18, [R1] ;  /* 0x0000000001127983 */ /* 0x000ea20000300800 */
        /* <DEDUP_REMOVED lines=104> */
[----:B------:R-:W-:Y:S01]  /*25b60*/  SEL R223, R223, RZ, P0 ;  /* 0x000000ffdfdf7207 */ /* 0x000fe20000000000 */
[----:B------:R-:W-:Y:S01]  /*25b70*/  UIADD3 UR37, UR37, 0x1, URZ ;  /* 0x0000000125257890 */ /* 0x000fe2000fffe03f */
[----:B--2---:R-:W-:-:S05]  /*25b80*/  LOP3.LUT R18, R18, R2, RZ, 0x3c, !PT ;  /* 0x0000000212127212 */ /* 0x004fca00078e3cff */
[----:B------:R0:W-:Y:S06]  /*25b90*/  STL [R1], R18 ;  /* 0x0000001201007387 */ /* 0x0001ec0000100800 */
.L_x_2780:
[----:B------:R-:W-:Y:S05]  /*25ba0*/  WARPSYNC.ALL ;  /* 0x0000000000007948 */ /* 0x000fea0003800000 */
[----:B------:R-:W1:Y:S08]  /*25bb0*/  S2UR UR38, SR_CgaCtaId ;  /* 0x00000000002679c3 */ /* 0x000e700000008800 */
[----:B------:R-:W-:Y:S06]  /*25bc0*/  BAR.SYNC.DEFER_BLOCKING 0x5, 0x180 ;  /* 0x0146000000007b1d */ /* 0x000fec0000010000 */
[----:B------:R-:W-:Y:S01]  /*25bd0*/  UMOV UR4, 0x400 ;  /* 0x0000040000047882 */ /* 0x000fe20000000000 */
[----:B------:R-:W-:Y:S01]  /*25be0*/  BSSY B0, `(.L_x_2852) ;  /* 0x0000334000007945 */ /* 0x000fe20003800000 */
[----:B-1----:R-:W-:-:S06]  /*25bf0*/  ULEA UR4, UR38, UR4, 0x18 ;  /* 0x0000000426047291 */ /* 0x002fcc000f8ec03f */
[----:B0-----:R-:W-:-:S05]  /*25c00*/  MOV R18, UR4 ;  /* 0x0000000400127c02 */ /* 0x001fca0008000f00 */
        /* <DEDUP_REMOVED lines=8> */
[----:B---3--:R-:W-:-:S05]  /*25c90*/  IMAD.SHL.U32 R0, R103, 0x4, RZ ;  /* 0x0000000467007824 */ /* 0x008fca00078e00ff */
[----:B------:R-:W-:-:S04]  /*25ca0*/  LOP3.LUT R0, R0, 0xc, RZ, 0xc0, !PT ;  /* 0x0000000c00007812 */ /* 0x000fc800078ec0ff */
[----:B------:R-:W-:-:S05]  /*25cb0*/  IADD3 R2, P0, R0, UR4, RZ ;  /* 0x0000000400027c10 */ /* 0x000fca000ff1e0ff */
[----:B------:R-:W-:-:S05]  /*25cc0*/  IMAD.X R3, RZ, RZ, UR5, P0 ;  /* 0x00000005ff037e24 */ /* 0x000fca00080e06ff */
[----:B------:R3:W5:Y:S02]  /*25cd0*/  LDG.E.CONSTANT R0, desc[UR54][R2.64] ;  /* 0x0000003602007981 */ /* 0x000764000c1e9900 */
        /* <DEDUP_REMOVED lines=9> */
[----:B-1----:R-:W-:Y:S02]  /*25d70*/  F2FP.BF16.F32.PACK_AB R20, R37, R40 ;  /* 0x000000282514723e */ /* 0x002fe400000010ff */
[----:B------:R-:W-:Y:S02]  /*25d80*/  MOV R60, R18 ;  /* 0x00000012003c7202 */ /* 0x000fe40000000f00 */
[----:B---3--:R-:W-:-:S02]  /*25d90*/  MOV R61, R3 ;  /* 0x00000003003d7202 */ /* 0x008fc40000000f00 */
        /* <DEDUP_REMOVED lines=10> */
[----:B------:R-:W-:-:S04]  /*25e40*/  LOP3.LUT P0, R2, R103, 0x3, RZ, 0xc0, !PT ;  /* 0x0000000367027812 */ /* 0x000fc8000780c0ff */
[----:B------:R-:W-:Y:S02]  /*25e50*/  ISETP.EQ.OR P0, PT, R2, 0x3, !P0 ;  /* 0x000000030200780c */ /* 0x000fe40004702670 */
[----:B------:R-:W-:Y:S02]  /*25e60*/  F2FP.BF16.F32.PACK_AB R72, R13, R72 ;  /* 0x000000480d48723e */ /* 0x000fe400000010ff */
[----:B------:R-:W-:Y:S02]  /*25e70*/  F2FP.BF16.F32.PACK_AB R56, R9, R56 ;  /* 0x000000380938723e */ /* 0x000fe400000010ff */
[----:B------:R-:W-:Y:S02]  /*25e80*/  F2FP.BF16.F32.PACK_AB R46, R46, R27 ;  /* 0x0000001b2e2e723e */ /* 0x000fe400000010ff */
[----:B------:R-:W-:Y:S02]  /*25e90*/  SEL R13, R7, R6, P0 ;  /* 0x00000006070d7207 */ /* 0x000fe40000000000 */
[----:B------:R-:W-:-:S02]  /*25ea0*/  SEL R2, R6, R7, P0 ;  /* 0x0000000706027207 */ /* 0x000fc40000000000 */
[----:B------:R-:W-:Y:S02]  /*25eb0*/  F2FP.BF16.F32.PACK_AB R67, R8, R57 ;  /* 0x000000390843723e */ /* 0x000fe400000010ff */
[----:B------:R-:W-:Y:S02]  /*25ec0*/  F2FP.BF16.F32.PACK_AB R10, R86, R75 ;  /* 0x0000004b560a723e */ /* 0x000fe400000010ff */
[----:B------:R-:W-:Y:S02]  /*25ed0*/  F2FP.BF16.F32.PACK_AB R99, R14, R81 ;  /* 0x000000510e63723e */ /* 0x000fe400000010ff */
[----:B------:R-:W-:Y:S01]  /*25ee0*/  F2FP.BF16.F32.PACK_AB R97, R119, R26 ;  /* 0x0000001a7761723e */ /* 0x000fe200000010ff */
[----:B------:R-:W-:Y:S01]  /*25ef0*/  UMOV UR4, 0xffffffff ;  /* 0xffffffff00047882 */ /* 0x000fe20000000000 */
        /* <DEDUP_REMOVED lines=32> */
[----:B------:R-:W-:Y:S02]  /*26100*/  IADD3 R29, P3, R24, 0x4040, RZ ;  /* 0x00004040181d7810 */ /* 0x000fe40007f7e0ff */
[----:B------:R-:W-:Y:S02]  /*26110*/  LOP3.LUT R38, R39, 0x380, RZ, 0xc0, !PT ;  /* 0x0000038027267812 */ /* 0x000fe400078ec0ff */
[----:B------:R-:W-:Y:S02]  /*26120*/  LOP3.LUT R36, R37, 0x380, RZ, 0xc0, !PT ;  /* 0x0000038025247812 */ /* 0x000fe400078ec0ff */
[----:B------:R-:W-:Y:S02]  /*26130*/  LOP3.LUT R34, R35, 0x380, RZ, 0xc0, !PT ;  /* 0x0000038023227812 */ /* 0x000fe400078ec0ff */
[----:B------:R-:W-:-:S02]  /*26140*/  LOP3.LUT R30, R31, 0x380, RZ, 0xc0, !PT ;  /* 0x000003801f1e7812 */ /* 0x000fc400078ec0ff */
[----:B------:R-:W-:Y:S02]  /*26150*/  LOP3.LUT R28, R29, 0x380, RZ, 0xc0, !PT ;  /* 0x000003801d1c7812 */ /* 0x000fe400078ec0ff */
[----:B------:R-:W-:Y:S02]  /*26160*/  SHF.R.U64 R38, R38, 0x3, RZ ;  /* 0x0000000326267819 */ /* 0x000fe400000012ff */
[----:B------:R-:W-:Y:S02]  /*26170*/  SHF.R.U64 R36, R36, 0x3, RZ ;  /* 0x0000000324247819 */ /* 0x000fe400000012ff */
[----:B------:R-:W-:Y:S02]  /*26180*/  SHF.R.U64 R34, R34, 0x3, RZ ;  /* 0x0000000322227819 */ /* 0x000fe400000012ff */
[----:B------:R-:W-:Y:S02]  /*26190*/  SHF.R.U64 R30, R30, 0x3, RZ ;  /* 0x000000031e1e7819 */ /* 0x000fe400000012ff */
[----:B------:R-:W-:Y:S01]  /*261a0*/  SHF.R.U64 R28, R28, 0x3, RZ ;  /* 0x000000031c1c7819 */ /* 0x000fe200000012ff */
[----:B----4-:R-:W-:Y:S01]  /*261b0*/  IMAD.MOV.U32 R94, RZ, RZ, R87 ;  /* 0x000000ffff5e7224 */ /* 0x010fe200078e0057 */
[----:B------:R-:W-:Y:S01]  /*261c0*/  LOP3.LUT R38, R38, R39, RZ, 0x3c, !PT ;  /* 0x0000002726267212 */ /* 0x000fe200078e3cff */
[--C-:B------:R-:W-:Y:S01]  /*261d0*/  IMAD.X R39, RZ, RZ, R25.reuse, P2 ;  /* 0x000000ffff277224 */ /* 0x100fe200010e0619 */
[----:B------:R-:W-:Y:S01]  /*261e0*/  LOP3.LUT R36, R36, R37, RZ, 0x3c, !PT ;  /* 0x0000002524247212 */ /* 0x000fe200078e3cff */
[--C-:B------:R-:W-:Y:S01]  /*261f0*/  IMAD.X R37, RZ, RZ, R25.reuse, P1 ;  /* 0x000000ffff257224 */ /* 0x100fe200008e0619 */
[----:B------:R-:W-:Y:S01]  /*26200*/  LOP3.LUT R34, R34, R35, RZ, 0x3c, !PT ;  /* 0x0000002322227212 */ /* 0x000fe200078e3cff */
[----:B------:R-:W-:Y:S01]  /*26210*/  IMAD.X R35, RZ, RZ, R25, P5 ;  /* 0x000000ffff237224 */ /* 0x000fe200028e0619 */
[----:B------:R-:W-:-:S02]  /*26220*/  LOP3.LUT R30, R30, R31, RZ, 0x3c, !PT ;  /* 0x0000001f1e1e7212 */ /* 0x000fc400078e3cff */
[----:B------:R-:W-:Y:S01]  /*26230*/  LOP3.LUT R28, R28, R29, RZ, 0x3c, !PT ;  /* 0x0000001d1c1c7212 */ /* 0x000fe200078e3cff */
[----:B------:R-:W-:Y:S01]  /*26240*/  IMAD.X R29, RZ, RZ, R25, P3 ;  /* 0x000000ffff1d7224 */ /* 0x000fe200018e0619 */
[----:B------:R-:W-:Y:S02]  /*26250*/  IADD3.X R31, RZ, R25, RZ, P4, !PT ;  /* 0x00000019ff1f7210 */ /* 0x000fe400027fe4ff */
[C---:B------:R-:W-:Y:S02]  /*26260*/  IADD3 R27, P2, R24.reuse, 0x4020, RZ ;  /* 0x00004020181b7810 */ /* 0x040fe40007f5e0ff */
[C---:B------:R-:W-:Y:S02]  /*26270*/  IADD3 R15, P1, R24.reuse, 0x4000, RZ ;  /* 0x00004000180f7810 */ /* 0x040fe40007f3e0ff */
[C---:B------:R-:W-:Y:S02]  /*26280*/  IADD3 R87, P5, R24.reuse, 0x60, RZ ;  /* 0x0000006018577810 */ /* 0x040fe40007fbe0ff */
[----:B------:R-:W-:-:S02]  /*26290*/  IADD3 R9, P4, R24, 0x40, RZ ;  /* 0x0000004018097810 */ /* 0x000fc40007f9e0ff */
[----:B------:R-:W-:Y:S02]  /*262a0*/  IADD3 R7, P3, R24, 0x20, RZ ;  /* 0x0000002018077810 */ /* 0x000fe40007f7e0ff */
[----:B------:R-:W-:Y:S02]  /*262b0*/  LOP3.LUT R26, R27, 0x380, RZ, 0xc0, !PT ;  /* 0x000003801b1a7812 */ /* 0x000fe400078ec0ff */
        /* <DEDUP_REMOVED lines=9> */
[----:B------:R-:W-:-:S02]  /*26350*/  SHF.R.U64 R6, R6, 0x3, RZ ;  /* 0x0000000306067819 */ /* 0x000fc400000012ff */
[----:B------:R-:W-:Y:S01]  /*26360*/  SHF.R.U64 R3, R3, 0x3, RZ ;  /* 0x0000000303037819 */ /* 0x000fe200000012ff */
[----:B-----5:R-:W-:Y:S01]  /*26370*/  IMAD.MOV.U32 R98, RZ, RZ, R83 ;  /* 0x000000ffff627224 */ /* 0x020fe200078e0053 */
[----:B------:R-:W-:Y:S01]  /*26380*/  LOP3.LUT R26, R26, R27, RZ, 0x3c, !PT ;  /* 0x0000001b1a1a7212 */ /* 0x000fe200078e3cff */
[--C-:B------:R-:W-:Y:S01]  /*26390*/  IMAD.X R27, RZ, RZ, R25.reuse, P2 ;  /* 0x000000ffff1b7224 */ /* 0x100fe200010e0619 */
[----:B------:R-:W-:Y:S01]  /*263a0*/  LOP3.LUT R14, R14, R15, RZ, 0x3c, !PT ;  /* 0x0000000f0e0e7212 */ /* 0x000fe200078e3cff */
[--C-:B------:R-:W-:Y:S01]  /*263b0*/  IMAD.X R15, RZ, RZ, R25.reuse, P1 ;  /* 0x000000ffff0f7224 */ /* 0x100fe200008e0619 */
[----:B------:R-:W-:Y:S02]  /*263c0*/  LOP3.LUT R86, R86, R87, RZ, 0x3c, !PT ;  /* 0x0000005756567212 */ /* 0x000fe400078e3cff */
[----:B------:R-:W-:Y:S01]  /*263d0*/  LOP3.LUT R8, R8, R9, RZ, 0x3c, !PT ;  /* 0x0000000908087212 */ /* 0x000fe200078e3cff */
[--C-:B------:R-:W-:Y:S01]  /*263e0*/  IMAD.X R9, RZ, RZ, R25.reuse, P4 ;  /* 0x000000ffff097224 */ /* 0x100fe200020e0619 */
[----:B------:R-:W-:Y:S01]  /*263f0*/  LOP3.LUT R6, R6, R7, RZ, 0x3c, !PT ;  /* 0x0000000706067212 */ /* 0x000fe200078e3cff */
[----:B------:R-:W-:Y:S01]  /*26400*/  IMAD.X R7, RZ, RZ, R25, P3 ;  /* 0x000000ffff077224 */ /* 0x000fe200018e0619 */
[----:B------:R-:W-:-:S02]  /*26410*/  IADD3.X R87, RZ, R25, RZ, P5, !PT ;  /* 0x00000019ff577210 */ /* 0x000fc40002ffe4ff */
[----:B------:R-:W-:Y:S01]  /*26420*/  LOP3.LUT R24, R3, R24, RZ, 0x3c, !PT ;  /* 0x0000001803187212 */ /* 0x000fe200078e3cff */
[----:B------:R-:W-:Y:S01]  /*26430*/  IMAD.SHL.U32 R88, R94, 0x4, RZ ;  /* 0x000000045e587824 */ /* 0x000fe200078e00ff */
[----:B------:R-:W-:Y:S02]  /*26440*/  MOV R86, R86 ;  /* 0x0000005600567202 */ /* 0x000fe40000000f00 */
        /* <DEDUP_REMOVED lines=36> */
[----:B------:R-:W1:Y:S01]  /*26690*/  SHFL.IDX PT, R40, R36, R3, 0x1c1f ;  /* 0x001c1f0324287589 */ /* 0x000e6200000e0000 */
        /* <DEDUP_REMOVED lines=41> */
[----:B------:R-:W4:Y:S01]  /*26930*/  SHFL.IDX PT, R9, R20, R3, 0x1c1f ;  /* 0x001c1f0314097589 */ /* 0x000f2200000e0000 */
[----:B------:R-:W-:Y:S02]  /*26940*/  SEL R67, R46, R97, P0 ;  /* 0x000000612e437207 */ /* 0x000fe40000000000 */
[----:B------:R-:W-:Y:S01]  /*26950*/  SEL R84, R97, R46, P0 ;  /* 0x0000002e61547207 */ /* 0x000fe20000000000 */
[----:B------:R4:W5:Y:S01]  /*26960*/  SHFL.IDX PT, R25, R24, R3, 0x1c1f ;  /* 0x001c1f0318197589 */ /* 0x00096200000e0000 */
[----:B-1----:R-:W-:Y:S02]  /*26970*/  SEL R12, R31, R40, P0 ;  /* 0x000000281f0c7207 */ /* 0x002fe40000000000 */
[----:B------:R-:W-:Y:S01]  /*26980*/  SEL R14, R40, R31, P0 ;  /* 0x0000001f280e7207 */ /* 0x000fe20000000000 */
[----:B------:R-:W-:Y:S04]  /*26990*/  SHFL.IDX PT, R46, R35, R0, 0x1c1f ;  /* 0x001c1f00232e7589 */ /* 0x000fe800000e0000 */
[----:B------:R5:W1:Y:S04]  /*269a0*/  SHFL.IDX PT, R27, R28, R3, 0x1c1f ;  /* 0x001c1f031c1b7589 */ /* 0x000a6800000e0000 */
[----:B------:R1:W0:Y:S01]  /*269b0*/  SHFL.IDX PT, R29, R32, R3, 0x1c1f ;  /* 0x001c1f03201d7589 */ /* 0x00022200000e0000 */
[----:B--2---:R-:W-:-:S02]  /*269c0*/  SEL R4, R6, R5, P0 ;  /* 0x0000000506047207 */ /* 0x004fc40000000000 */
[----:B------:R-:W-:Y:S01]  /*269d0*/  SEL R6, R5, R6, P0 ;  /* 0x0000000605067207 */ /* 0x000fe20000000000 */
[----:B------:R-:W2:Y:S01]  /*269e0*/  SHFL.IDX PT, R42, R42, R3, 0x1c1f ;  /* 0x001c1f032a2a7589 */ /* 0x000ea200000e0000 */
[----:B---3--:R-:W-:Y:S02]  /*269f0*/  SEL R8, R10, R7, P0 ;  /* 0x000000070a087207 */ /* 0x008fe40000000000 */
[----:B------:R-:W-:Y:S01]  /*26a00*/  SEL R10, R7, R10, P0 ;  /* 0x0000000a070a7207 */ /* 0x000fe20000000000 */
[----:B------:R-:W3:Y:S01]  /*26a10*/  SHFL.IDX PT, R35, R44, R3, 0x1c1f ;  /* 0x001c1f032c237589 */ /* 0x000ee200000e0000 */
[----:B----4-:R-:W-:Y:S02]  /*26a20*/  SEL R24, R26, R9, P0 ;  /* 0x000000091a187207 */ /* 0x010fe40000000000 */
[----:B------:R-:W-:Y:S01]  /*26a30*/  SEL R26, R9, R26, P0 ;  /* 0x0000001a091a7207 */ /* 0x000fe20000000000 */
[----:B------:R-:W4:Y:S01]  /*26a40*/  SHFL.IDX PT, R37, R48, R3, 0x1c1f ;  /* 0x001c1f0330257589 */ /* 0x000f2200000e0000 */
[----:B-----5:R-:W-:-:S02]  /*26a50*/  SEL R28, R30, R25, P0 ;  /* 0x000000191e1c7207 */ /* 0x020fc40000000000 */
[----:B------:R-:W-:Y:S01]  /*26a60*/  SEL R30, R25, R30, P0 ;  /* 0x0000001e191e7207 */ /* 0x000fe20000000000 */
[----:B------:R-:W5:Y:S04]  /*26a70*/  SHFL.IDX PT, R39, R52, R3, 0x1c1f ;  /* 0x001c1f0334277589 */ /* 0x000f6800000e0000 */
[----:B------:R-:W5:Y:S01]  /*26a80*/  SHFL.IDX PT, R41, R56, R3, 0x1c1f ;  /* 0x001c1f0338297589 */ /* 0x000f6200000e0000 */
[----:B-1----:R-:W-:Y:S02]  /*26a90*/  SEL R32, R34, R27, P0 ;  /* 0x0000001b22207207 */ /* 0x002fe40000000000 */
[----:B------:R-:W-:Y:S01]  /*26aa0*/  SEL R34, R27, R34, P0 ;  /* 0x000000221b227207 */ /* 0x000fe20000000000 */
[----:B------:R-:W-:Y:S01]  /*26ab0*/  SHFL.IDX PT, R43, R43, R0, 0x1c1f ;  /* 0x001c1f002b2b7589 */ /* 0x000fe200000e0000 */
[----:B0-----:R-:W-:-:S02]  /*26ac0*/  SEL R36, R38, R29, P0 ;  /* 0x0000001d26247207 */ /* 0x001fc40000000000 */
[----:B------:R-:W-:Y:S01]  /*26ad0*/  SEL R38, R29, R38, P0 ;  /* 0x000000261d267207 */ /* 0x000fe20000000000 */
[----:B------:R-:W0:Y:S01]  /*26ae0*/  SHFL.IDX PT, R62, R62, R3, 0x1c1f ;  /* 0x001c1f033e3e7589 */ /* 0x000e2200000e0000 */
[----:B--2---:R-:W-:Y:S02]  /*26af0*/  SEL R40, R33, R42, P0 ;  /* 0x0000002a21287207 */ /* 0x004fe40000000000 */
[----:B------:R-:W-:Y:S01]  /*26b00*/  SEL R42, R42, R33, P0 ;  /* 0x000000212a2a7207 */ /* 0x000fe20000000000 */
[----:B------:R-:W1:Y:S01]  /*26b10*/  SHFL.IDX PT, R64, R64, R3, 0x1c1f ;  /* 0x001c1f0340407589 */ /* 0x000e6200000e0000 */
[----:B---3--:R-:W-:Y:S02]  /*26b20*/  SEL R44, R46, R35, P0 ;  /* 0x000000232e2c7207 */ /* 0x008fe40000000000 */
[----:B------:R-:W-:Y:S01]  /*26b30*/  SEL R46, R35, R46, P0 ;  /* 0x0000002e232e7207 */ /* 0x000fe20000000000 */
[----:B------:R-:W2:Y:S01]  /*26b40*/  SHFL.IDX PT, R66, R66, R3, 0x1c1f ;  /* 0x001c1f0342427589 */ /* 0x000ea200000e0000 */
[----:B----4-:R-:W-:-:S02]  /*26b50*/  SEL R48, R50, R37, P0 ;  /* 0x0000002532307207 */ /* 0x010fc40000000000 */
[----:B------:R-:W-:Y:S01]  /*26b60*/  SEL R50, R37, R50, P0 ;  /* 0x0000003225327207 */ /* 0x000fe20000000000 */
[----:B------:R-:W3:Y:S01]  /*26b70*/  SHFL.IDX PT, R68, R68, R3, 0x1c1f ;  /* 0x001c1f0344447589 */ /* 0x000ee200000e0000 */
[----:B-----5:R-:W-:Y:S02]  /*26b80*/  SEL R52, R54, R39, P0 ;  /* 0x0000002736347207 */ /* 0x020fe40000000000 */
[----:B------:R-:W-:Y:S01]  /*26b90*/  SEL R54, R39, R54, P0 ;  /* 0x0000003627367207 */ /* 0x000fe20000000000 */
[----:B------:R-:W4:Y:S01]  /*26ba0*/  SHFL.IDX PT, R70, R70, R3, 0x1c1f ;  /* 0x001c1f0346467589 */ /* 0x000f2200000e0000 */
[----:B------:R-:W-:Y:S02]  /*26bb0*/  SEL R56, R58, R41, P0 ;  /* 0x000000293a387207 */ /* 0x000fe40000000000 */
[----:B------:R-:W-:Y:S01]  /*26bc0*/  SEL R58, R41, R58, P0 ;  /* 0x0000003a293a7207 */ /* 0x000fe20000000000 */
[----:B------:R-:W5:Y:S04]  /*26bd0*/  SHFL.IDX PT, R72, R72, R3, 0x1c1f ;  /* 0x001c1f0348487589 */ /* 0x000f6800000e0000 */
[----:B------:R-:W5:Y:S01]  /*26be0*/  SHFL.IDX PT, R74, R74, R3, 0x1c1f ;  /* 0x001c1f034a4a7589 */ /* 0x000f6200000e0000 */
[----:B0-----:R-:W-:-:S02]  /*26bf0*/  SEL R5, R43, R62, P0 ;  /* 0x0000003e2b057207 */ /* 0x001fc40000000000 */
[----:B------:R-:W-:Y:S01]  /*26c00*/  SEL R7, R62, R43, P0 ;  /* 0x0000002b3e077207 */ /* 0x000fe20000000000 */
[----:B------:R-:W-:Y:S01]  /*26c10*/  SHFL.IDX PT, R57, R57, R0, 0x1c1f ;  /* 0x001c1f0039397589 */ /* 0x000fe200000e0000 */
        /* <DEDUP_REMOVED lines=8> */
[----:B------:R-:W-:Y:S01]  /*26ca0*/  SHFL.IDX PT, R65, R65, R0, 0x1c1f ;  /* 0x001c1f0041417589 */ /* 0x000fe200000e0000 */
[----:B----4-:R-:W-:Y:S02]  /*26cb0*/  SEL R33, R51, R70, P0 ;  /* 0x0000004633217207 */ /* 0x010fe40000000000 */
[----:B------:R-:W-:Y:S01]  /*26cc0*/  SEL R35, R70, R51, P0 ;  /* 0x0000003346237207 */ /* 0x000fe20000000000 */
[----:B------:R-:W0:Y:S01]  /*26cd0*/  SHFL.IDX PT, R76, R76, R3, 0x1c1f ;  /* 0x001c1f034c4c7589 */ /* 0x000e2200000e0000 */
[----:B-----5:R-:W-:Y:S02]  /*26ce0*/  SEL R37, R53, R72, P0 ;  /* 0x0000004835257207 */ /* 0x020fe40000000000 */
[----:B------:R-:W-:Y:S01]  /*26cf0*/  SEL R39, R72, R53, P0 ;  /* 0x0000003548277207 */ /* 0x000fe20000000000 */
[----:B------:R-:W1:Y:S01]  /*26d00*/  SHFL.IDX PT, R78, R78, R3, 0x1c1f ;  /* 0x001c1f034e4e7589 */ /* 0x000e6200000e0000 */
[----:B------:R-:W-:-:S02]  /*26d10*/  SEL R13, R55, R74, P0 ;  /* 0x0000004a370d7207 */ /* 0x000fc40000000000 */
        /* <DEDUP_REMOVED lines=8> */
[----:B------:R-:W-:Y:S02]  /*26da0*/  SEL R47, R78, R59, P0 ;  /* 0x0000003b4e2f7207 */ /* 0x000fe40000000000 */
[----:B--2---:R-:W-:Y:S02]  /*26db0*/  SEL R49, R63, R80, P0 ;  /* 0x000000503f317207 */ /* 0x004fe40000000000 */
[----:B------:R-:W-:Y:S02]  /*26dc0*/  SEL R51, R80, R63, P0 ;  /* 0x0000003f50337207 */ /* 0x000fe40000000000 */
[----:B---3--:R-:W-:-:S02]  /*26dd0*/  SEL R53, R65, R82, P0 ;  /* 0x0000005241357207 */ /* 0x008fc40000000000 */
[----:B------:R-:W-:Y:S02]  /*26de0*/  SEL R55, R82, R65, P0 ;  /* 0x0000004152377207 */ /* 0x000fe40000000000 */
[----:B-----5:R-:W-:-:S07]  /*26df0*/  MOV R0, RZ ;  /* 0x000000ff00007202 */ /* 0x020fce0000000f00 */
.L_x_3114:
[----:B------:R-:W-:Y:S05]  /*26e00*/  WARPSYNC.ALL ;  /* 0x0000000000007948 */ /* 0x000fea0003800000 */
[----:B------:R-:W-:Y:S01]  /*26e10*/  BAR.SYNC.DEFER_BLOCKING 0x1, 0x100 ;  /* 0x0044000000007b1d */ /* 0x000fe20000010000 */
[----:B----4-:R-:W-:-:S05]  /*26e20*/  SEL R57, R67, R84, P0 ;  /* 0x0000005443397207 */ /* 0x010fca0000000000 */
[----:B------:R-:W-:Y:S01]  /*26e30*/  ULDC.64 UR4, c[0x0][0xc00] ;  /* 0x0003000000047ab9 */ /* 0x000fe20000000a00 */
[----:B------:R-:W-:Y:S01]  /*26e40*/  SEL R59, R84, R67, P0 ;  /* 0x00000043543b7207 */ /* 0x000fe20000000000 */
[----:B------:R-:W2:Y:S01]  /*26e50*/  LDL R62, [R1+0x58] ;  /* 0x00005800013e7983 */ /* 0x000ea20000100800 */
[----:B------:R-:W-:Y:S01]  /*26e60*/  ISETP.NE.U32.AND P1, PT, RZ, UR4, PT ;  /* 0x00000004ff007c0c */ /* 0x000fe2000bf25070 */
[----:B------:R-:W0:Y:S01]  /*26e70*/  LDC R20, c[0x0][0xbe8] ;  /* 0x0002fa00ff147b82 */ /* 0x000e220000000800 */
[----:B------:R-:W-:Y:S01]  /*26e80*/  IADD3 R2, P2, R88, UR4, RZ ;  /* 0x0000000458027c10 */ /* 0x000fe2000ff5e0ff */
[----:B------:R-:W2:Y:S01]  /*26e90*/  LDL R68, [R1+0x40] ;  /* 0x0000400001447983 */ /* 0x000ea20000100800 */
[----:B------:R-:W-:Y:S02]  /*26ea0*/  ISETP.NE.AND.EX P1, PT, RZ, UR5, PT, P1 ;  /* 0x00000005ff007c0c */ /* 0x000fe4000bf25310 */
[----:B------:R-:W-:Y:S01]  /*26eb0*/  IADD3.X R3, R90, UR5, RZ, P2, !PT ;  /* 0x000000055a037c10 */ /* 0x000fe200097fe4ff */
[----:B------:R-:W-:Y:S01]  /*26ec0*/  ULDC.64 UR4, c[0x0][0xc08] ;  /* 0x0003020000047ab9 */ /* 0x000fe20000000a00 */
[----:B------:R1:W-:Y:S04]  /*26ed0*/  STSM.16.M88.4 [R85], R4 ;  /* 0x0000000455007844 */ /* 0x0003e80000000200 */
[----:B------:R3:W-:Y:S04]  /*26ee0*/  STSM.16.M88.4 [R89], R8 ;  /* 0x0000000859007844 */ /* 0x0007e80000000200 */
[----:B------:R-:W-:Y:S04]  /*26ef0*/  STSM.16.M88.4 [R87], R24 ;  /* 0x0000001857007844 */ /* 0x000fe80000000200 */
[----:B------:R-:W-:Y:S04]  /*26f00*/  STSM.16.M88.4 [R86], R28 ;  /* 0x0000001c56007844 */ /* 0x000fe80000000200 */
[----:B------:R-:W-:Y:S04]  /*26f10*/  STSM.16.M88.4 [R77], R32 ;  /* 0x000000204d007844 */ /* 0x000fe80000000200 */
[----:B------:R-:W-:Y:S04]  /*26f20*/  STSM.16.M88.4 [R79], R36 ;  /* 0x000000244f007844 */ /* 0x000fe80000000200 */
[----:B------:R4:W-:Y:S01]  /*26f30*/  STSM.16.M88.4 [R81], R12 ;  /* 0x0000000c51007844 */ /* 0x0009e20000000200 */
[----:B------:R-:W-:-:S03]  /*26f40*/  ISETP.NE.U32.AND P0, PT, RZ, UR4, PT ;  /* 0x00000004ff007c0c */ /* 0x000fc6000bf05070 */
[----:B------:R0:W-:Y:S04]  /*26f50*/  STSM.16.M88.4 [R83], R40 ;  /* 0x0000002853007844 */ /* 0x0001e80000000200 */
[----:B------:R0:W-:Y:S04]  /*26f60*/  STSM.16.M88.4 [R69], R44 ;  /* 0x0000002c45007844 */ /* 0x0001e80000000200 */
[----:B------:R0:W-:Y:S04]  /*26f70*/  STSM.16.M88.4 [R71], R48 ;  /* 0x0000003047007844 */ /* 0x0001e80000000200 */
[----:B------:R0:W-:Y:S01]  /*26f80*/  STSM.16.M88.4 [R73], R52 ;  /* 0x0000003449007844 */ /* 0x0001e20000000200 */
[----:B------:R-:W-:-:S03]  /*26f90*/  ISETP.NE.AND.EX P0, PT, RZ, UR5, PT, P0 ;  /* 0x00000005ff007c0c */ /* 0x000fc6000bf05300 */
[----:B------:R0:W-:Y:S01]  /*26fa0*/  STSM.16.M88.4 [R75], R56 ;  /* 0x000000384b007844 */ /* 0x0001e20000000200 */
[----:B------:R-:W-:Y:S09]  /*26fb0*/  BAR.SYNC.DEFER_BLOCKING 0x1, 0x100 ;  /* 0x0044000000007b1d */ /* 0x000ff20000010000 */
[----:B------:R-:W-:Y:S01]  /*26fc0*/  @P0 IADD3 R88, P3, R88, UR4, RZ ;  /* 0x0000000458580c10 */ /* 0x000fe2000ff7e0ff */
[----:B------:R-:W-:-:S02]  /*26fd0*/  ULDC UR4, c[0x0][0xa88] ;  /* 0x0002a20000047ab9 */ /* 0x000fc40000000800 */
[----:B-1----:R-:W-:Y:S01]  /*26fe0*/  IMAD.U32 R7, RZ, RZ, UR4 ;  /* 0x00000004ff077e24 */ /* 0x002fe2000f8e00ff */
[----:B---3--:R-:W-:Y:S01]  /*26ff0*/  @P0 IADD3.X R89, R90, UR5, RZ, P3, !PT ;  /* 0x000000055a590c10 */ /* 0x008fe20009ffe4ff */
[----:B------:R1:W5:Y:S01]  /*27000*/  @P1 LDG.E R0, desc[UR54][R2.64] ;  /* 0x0000003602001981 */ /* 0x000362000c1e1900 */
[----:B0-----:R-:W-:Y:S01]  /*27010*/  ISETP.NE.AND P2, PT, R20, 0x1, PT ;  /* 0x000000011400780c */ /* 0x001fe20003f45270 */
[----:B------:R-:W-:Y:S02]  /*27020*/  VIADD R8, R103, 0xffffff80 ;  /* 0xffffff8067087836 */ /* 0x000fe40000000000 */
[----:B------:R1:W5:Y:S03]  /*27030*/  @P0 LDG.E R7, desc[UR54][R88.64] ;  /* 0x0000003658070981 */ /* 0x000366000c1e1900 */
[----:B------:R-:W-:-:S07]  /*27040*/  SHF.R.S32.HI R5, RZ, 0x1f, R8 ;  /* 0x0000001fff057819 */ /* 0x000fce0000011408 */
[----:B------:R-:W0:Y:S08]  /*27050*/  @P2 LDC R6, c[0x0][0xbec] ;  /* 0x0002fb00ff062b82 */ /* 0x000e300000000800 */
[----:B----4-:R-:W3:Y:S01]  /*27060*/  @P2 LDC R13, c[0x0][0xbf0] ;  /* 0x0002fc00ff0d2b82 */ /* 0x010ee20000000800 */
[----:B--2---:R-:W-:Y:S01]  /*27070*/  IMAD.IADD R15, R62, 0x1, R68 ;  /* 0x000000013e0f7824 */ /* 0x004fe200078e0244 */
[----:B01-3--:R-:W-:Y:S06]  /*27080*/  @P0 BRA `(.L_x_2855) ;  /* 0x0000000000100947 */ /* 0x00bfec0003800000 */
[----:B------:R-:W-:Y:S05]  /*27090*/  @!P1 BRA `(.L_x_2855) ;  /* 0x00000000000c9947 */ /* 0x000fea0003800000 */
[----:B------:R-:W2:Y:S04]  /*270a0*/  LDG.E R4, desc[UR54][R2.64] ;  /* 0x0000003602047981 */ /* 0x000ea8000c1e1900 */
[----:B-----5:R-:W2:Y:S02]  /*270b0*/  LDG.E R7, desc[UR54][R2.64+0x4] ;  /* 0x0000043602077981 */ /* 0x020ea4000c1e1900 */
[----:B--2---:R-:W-:-:S07]  /*270c0*/  IADD3 R7, -R4, R7, RZ ;  /* 0x0000000704077210 */ /* 0x004fce0007ffe1ff */
.L_x_2855:
[----:B------:R-:W2:Y:S01]  /*270d0*/  LDL.LU R70, [R1+0x5c] ;  /* 0x00005c0001467983 */ /* 0x000ea20000300800 */
[----:B------:R-:W-:Y:S01]  /*270e0*/  ULDC.64 UR4, c[0x0][0xb90] ;  /* 0x0002e40000047ab9 */ /* 0x000fe20000000a00 */
[--C-:B-----5:R-:W-:Y:S01]  /*270f0*/  SHF.R.S32.HI R3, RZ, 0x1f, R0.reuse ;  /* 0x0000001fff037819 */ /* 0x120fe20000011400 */
[----:B------:R-:W-:Y:S01]  /*27100*/  IMAD.MOV.U32 R2, RZ, RZ, R0 ;  /* 0x000000ffff027224 */ /* 0x000fe200078e0000 */
[----:B------:R-:W-:Y:S01]  /*27110*/  LEA.HI R10, R5, R8, RZ, 0x7 ;  /* 0x00000008050a7211 */ /* 0x000fe200078f38ff */
[----:B------:R-:W-:Y:S01]  /*27120*/  @P2 IMAD.HI.U32 R6, R15, R6, RZ ;  /* 0x000000060f062227 */ /* 0x000fe200078e00ff */
[----:B------:R-:W-:Y:S01]  /*27130*/  LEA.HI R63, R5, R8, RZ, 0x3 ;  /* 0x00000008053f7211 */ /* 0x000fe200078f18ff */
[----:B------:R-:W0:Y:S01]  /*27140*/  @P2 LDC R67, c[0x0][0xbec] ;  /* 0x0002fb00ff432b82 */ /* 0x000e220000000800 */
[----:B------:R-:W-:Y:S01]  /*27150*/  LOP3.LUT R25, R10, 0xffffff80, RZ, 0xc0, !PT ;  /* 0xffffff800a197812 */ /* 0x000fe200078ec0ff */
[----:B------:R-:W-:Y:S01]  /*27160*/  IMAD.MOV.U32 R9, RZ, RZ, R15 ;  /* 0x000000ffff097224 */ /* 0x000fe200078e000f */
[----:B------:R-:W-:Y:S01]  /*27170*/  @P2 SHF.R.U32.HI R9, RZ, R13, R6 ;  /* 0x0000000dff092219 */ /* 0x000fe20000011606 */
[----:B------:R-:W-:Y:S01]  /*27180*/  IMAD R69, R7, R20, RZ ;  /* 0x0000001407457224 */ /* 0x000fe200078e02ff */
[----:B------:R-:W-:Y:S01]  /*27190*/  SEL R64, R98, RZ, !P1 ;  /* 0x000000ff62407207 */ /* 0x000fe20004800000 */
[----:B------:R-:W-:Y:S01]  /*271a0*/  IMAD.IADD R25, R8, 0x1, -R25 ;  /* 0x0000000108197824 */ /* 0x000fe200078e0a19 */
[----:B------:R-:W-:Y:S01]  /*271b0*/  SEL R62, R94, RZ, !P1 ;  /* 0x000000ff5e3e7207 */ /* 0x000fe20004800000 */
[----:B------:R-:W1:Y:S01]  /*271c0*/  @P2 LDC R71, c[0x0][0xbf0] ;  /* 0x0002fc00ff472b82 */ /* 0x000e620000000800 */
[----:B------:R-:W-:-:S02]  /*271d0*/  LOP3.LUT R27, R63, 0xfffffff8, RZ, 0xc0, !PT ;  /* 0xfffffff83f1b7812 */ /* 0x000fc400078ec0ff */
[----:B------:R-:W-:Y:S02]  /*271e0*/  SHF.R.S32.HI R63, RZ, 0x3, R63 ;  /* 0x00000003ff3f7819 */ /* 0x000fe4000001143f */
[----:B------:R-:W-:Y:S02]  /*271f0*/  IADD3 R66, R8, -R27, RZ ;  /* 0x8000001b08427210 */ /* 0x000fe40007ffe0ff */
[----:B------:R-:W-:Y:S02]  /*27200*/  SHF.R.S32.HI R8, RZ, 0x1f, R25 ;  /* 0x0000001fff087819 */ /* 0x000fe40000011419 */
[----:B------:R-:W-:Y:S02]  /*27210*/  LOP3.LUT P0, RZ, R25, 0x3, RZ, 0xc0, !PT ;  /* 0x0000000319ff7812 */ /* 0x000fe4000780c0ff */
[CC--:B------:R-:W-:Y:S02]  /*27220*/  LEA.HI R12, R8.reuse, R25.reuse, RZ, 0x2 ;  /* 0x00000019080c7211 */ /* 0x0c0fe400078f10ff */
[----:B------:R-:W-:-:S02]  /*27230*/  LEA.HI R25, R8, R25, RZ, 0x5 ;  /* 0x0000001908197211 */ /* 0x000fc400078f28ff */
[--C-:B------:R-:W-:Y:S02]  /*27240*/  SHF.R.S32.HI R14, RZ, 0x2, R12.reuse ;  /* 0x00000002ff0e7819 */ /* 0x100fe4000001140c */
[----:B------:R-:W-:Y:S02]  /*27250*/  SHF.R.S32.HI R27, RZ, 0x1f, R12 ;  /* 0x0000001fff1b7819 */ /* 0x000fe4000001140c */
[----:B------:R-:W-:Y:S02]  /*27260*/  SHF.R.S32.HI R25, RZ, 0x5, R25 ;  /* 0x00000005ff197819 */ /* 0x000fe40000011419 */
[----:B------:R-:W-:-:S04]  /*27270*/  LEA.HI R27, R27, R14, RZ, 0x3 ;  /* 0x0000000e1b1b7211 */ /* 0x000fc800078f18ff */
[----:B------:R-:W-:-:S05]  /*27280*/  LOP3.LUT R27, R27, 0xfffffff8, RZ, 0xc0, !PT ;  /* 0xfffffff81b1b7812 */ /* 0x000fca00078ec0ff */
[----:B------:R-:W-:Y:S01]  /*27290*/  IMAD.IADD R14, R14, 0x1, -R27 ;  /* 0x000000010e0e7824 */ /* 0x000fe200078e0a1b */
[----:B------:R-:W-:Y:S01]  /*272a0*/  BSSY B1, `(.L_x_2856) ;  /* 0x00000ba000017945 */ /* 0x000fe20003800000 */
[----:B--2---:R-:W-:-:S05]  /*272b0*/  SHF.R.S32.HI R65, RZ, 0x1f, R70 ;  /* 0x0000001fff417819 */ /* 0x004fca0000011446 */
[----:B------:R-:W-:-:S04]  /*272c0*/  IMAD R4, R65, UR4, RZ ;  /* 0x0000000441047c24 */ /* 0x000fc8000f8e02ff */
[C---:B------:R-:W-:Y:S02]  /*272d0*/  IMAD R11, R70.reuse, UR5, R4 ;  /* 0x00000005460b7c24 */ /* 0x040fe4000f8e0204 */
[----:B------:R-:W-:Y:S01]  /*272e0*/  IMAD.WIDE.U32 R4, R70, UR4, R2 ;  /* 0x0000000446047c25 */ /* 0x000fe2000f8e0002 */
[----:B------:R-:W-:-:S03]  /*272f0*/  ULDC.64 UR4, c[0x0][0xb98] ;  /* 0x0002e60000047ab9 */ /* 0x000fc60000000a00 */
[----:B------:R-:W-:Y:S02]  /*27300*/  IMAD.IADD R5, R5, 0x1, R11 ;  /* 0x0000000105057824 */ /* 0x000fe400078e020b */
[----:B------:R-:W-:Y:S02]  /*27310*/  IMAD.MOV R11, RZ, RZ, -R9 ;  /* 0x000000ffff0b7224 */ /* 0x000fe400078e0a09 */
[----:B------:R-:W-:Y:S02]  /*27320*/  IMAD R13, R64, UR4, RZ ;  /* 0x00000004400d7c24 */ /* 0x000fe4000f8e02ff */
[----:B------:R-:W-:-:S04]  /*27330*/  IMAD.WIDE.U32 R4, R62, UR4, R4 ;  /* 0x000000043e047c25 */ /* 0x000fc8000f8e0004 */
[----:B------:R-:W-:Y:S01]  /*27340*/  IMAD R11, R20, R11, R15 ;  /* 0x0000000b140b7224 */ /* 0x000fe200078e020f */
[----:B------:R-:W-:Y:S01]  /*27350*/  SHF.R.S32.HI R15, RZ, 0x1f, R9 ;  /* 0x0000001fff0f7819 */ /* 0x000fe20000011409 */
[----:B------:R-:W-:Y:S01]  /*27360*/  IMAD R6, R62, UR5, R13 ;  /* 0x000000053e067c24 */ /* 0x000fe2000f8e020d */
[----:B------:R-:W-:Y:S01]  /*27370*/  IADD3 R4, P1, R9, R4, RZ ;  /* 0x0000000409047210 */ /* 0x000fe20007f3e0ff */
[----:B------:R-:W-:Y:S01]  /*27380*/  IMAD.SHL.U32 R2, R66, 0x8, RZ ;  /* 0x0000000842027824 */ /* 0x000fe200078e00ff */
[----:B------:R-:W-:Y:S02]  /*27390*/  ULDC.64 UR4, c[0x0][0xb88] ;  /* 0x0002e20000047ab9 */ /* 0x000fe40000000a00 */
[----:B------:R-:W-:Y:S02]  /*273a0*/  IADD3.X R5, R15, R5, R6, P1, !PT ;  /* 0x000000050f057210 */ /* 0x000fe40000ffe406 */
[----:B------:R-:W-:Y:S02]  /*273b0*/  SHF.R.S32.HI R6, RZ, 0x1f, R11 ;  /* 0x0000001fff067819 */ /* 0x000fe4000001140b */
[----:B------:R-:W-:Y:S01]  /*273c0*/  LEA R13, R63, R2, 0x6 ;  /* 0x000000023f0d7211 */ /* 0x000fe200078e30ff */
[----:B------:R-:W-:Y:S01]  /*273d0*/  IMAD.WIDE.U32 R4, R11, UR4, R4 ;  /* 0x000000040b047c25 */ /* 0x000fe2000f8e0004 */
[----:B------:R-:W-:-:S03]  /*273e0*/  SHF.R.S32.HI R15, RZ, 0x7, R10 ;  /* 0x00000007ff0f7819 */ /* 0x000fc6000001140a */
[----:B------:R-:W-:Y:S01]  /*273f0*/  IMAD R6, R6, UR4, RZ ;  /* 0x0000000406067c24 */ /* 0x000fe2000f8e02ff */
[----:B------:R-:W-:Y:S01]  /*27400*/  LEA.HI R10, R10, R15, RZ, 0x1 ;  /* 0x0000000f0a0a7211 */ /* 0x000fe200078f08ff */
[----:B------:R-:W-:-:S04]  /*27410*/  IMAD.WIDE R60, R13, 0x2, R60 ;  /* 0x000000020d3c7825 */ /* 0x000fc800078e023c */
[----:B------:R-:W-:Y:S01]  /*27420*/  IMAD R13, R11, UR5, R6 ;  /* 0x000000050b0d7c24 */ /* 0x000fe2000f8e0206 */
[----:B------:R-:W-:Y:S01]  /*27430*/  LOP3.LUT R6, R10, 0x3fffffe, RZ, 0xc0, !PT ;  /* 0x03fffffe0a067812 */ /* 0x000fe200078ec0ff */
[----:B------:R-:W-:Y:S01]  /*27440*/  ULDC.64 UR4, c[0x0][0xb50] ;  /* 0x0002d40000047ab9 */ /* 0x000fe20000000a00 */
[----:B------:R-:W-:Y:S01]  /*27450*/  IADD3 R29, P3, R60, 0x4000, RZ ;  /* 0x000040003c1d7810 */ /* 0x000fe20007f7e0ff */
[----:B------:R-:W-:Y:S01]  /*27460*/  IMAD.IADD R5, R5, 0x1, R13 ;  /* 0x0000000105057824 */ /* 0x000fe200078e020d */
[C---:B------:R-:W-:Y:S01]  /*27470*/  LEA R10, P1, R4.reuse, UR4, 0x2 ;  /* 0x00000004040a7c11 */ /* 0x040fe2000f8210ff */
[----:B------:R-:W-:Y:S01]  /*27480*/  IMAD.IADD R6, R15, 0x1, -R6 ;  /* 0x000000010f067824 */ /* 0x000fe200078e0a06 */
[----:B------:R-:W-:Y:S02]  /*27490*/  LEA R15, R25, R14, 0x4 ;  /* 0x0000000e190f7211 */ /* 0x000fe400078e20ff */
[----:B------:R-:W-:Y:S01]  /*274a0*/  LEA.HI.X R11, R4, UR5, R5, 0x2, P1 ;  /* 0x00000005040b7c11 */ /* 0x000fe200088f1405 */
[----:B------:R-:W-:Y:S01]  /*274b0*/  SHFL.IDX PT, R50, R10, RZ, 0x1c1f ;  /* 0x001c1fff0a327589 */ /* 0x000fe200000e0000 */
[----:B------:R-:W-:Y:S01]  /*274c0*/  IADD3 R25, P1, R60, 0x3000, RZ ;  /* 0x000030003c197810 */ /* 0x000fe20007f3e0ff */
[----:B------:R-:W-:Y:S01]  /*274d0*/  IMAD R4, R6, 0x40, R15 ;  /* 0x0000004006047824 */ /* 0x000fe200078e020f */
[C---:B------:R-:W-:Y:S01]  /*274e0*/  IADD3 R9, P5, R60.reuse, 0x1000, RZ ;  /* 0x000010003c097810 */ /* 0x040fe20007fbe0ff */
[----:B------:R-:W2:Y:S01]  /*274f0*/  SHFL.IDX PT, R51, R11, RZ, 0x1c1f ;  /* 0x001c1fff0b337589 */ /* 0x000ea200000e0000 */
[----:B------:R-:W-:Y:S01]  /*27500*/  LOP3.LUT R24, R25, 0x380, RZ, 0xc0, !PT ;  /* 0x0000038019187812 */ /* 0x000fe200078ec0ff */
[----:B------:R-:W-:Y:S01]  /*27510*/  ULDC.64 UR4, c[0x0][0xaa0] ;  /* 0x0002a80000047ab9 */ /* 0x000fe20000000a00 */
[----:B------:R-:W-:Y:S01]  /*27520*/  IADD3 R13, P4, R60, 0x2000, RZ ;  /* 0x000020003c0d7810 */ /* 0x000fe20007f9e0ff */
[----:B------:R-:W-:Y:S01]  /*27530*/  SHFL.IDX PT, R54, R10, 0x1, 0x1c1f ;  /* 0x003c1f000a367f89 */ /* 0x000fe200000e0000 */
[----:B------:R-:W-:-:S02]  /*27540*/  SHF.R.U64 R24, R24, 0x3, RZ ;  /* 0x0000000318187819 */ /* 0x000fc400000012ff */
[----:B------:R-:W-:Y:S01]  /*27550*/  LOP3.LUT R28, R29, 0x380, RZ, 0xc0, !PT ;  /* 0x000003801d1c7812 */ /* 0x000fe200078ec0ff */
[----:B------:R-:W3:Y:S01]  /*27560*/  SHFL.IDX PT, R55, R11, 0x1, 0x1c1f ;  /* 0x003c1f000b377f89 */ /* 0x000ee200000e0000 */
[----:B------:R-:W-:Y:S02]  /*27570*/  LOP3.LUT R8, R9, 0x380, RZ, 0xc0, !PT ;  /* 0x0000038009087812 */ /* 0x000fe400078ec0ff */
[----:B------:R-:W-:Y:S02]  /*27580*/  LOP3.LUT R12, R13, 0x380, RZ, 0xc0, !PT ;  /* 0x000003800d0c7812 */ /* 0x000fe400078ec0ff */
[----:B------:R-:W-:Y:S01]  /*27590*/  LOP3.LUT R24, R24, R25, RZ, 0x3c, !PT ;  /* 0x0000001918187212 */ /* 0x000fe200078e3cff */
[----:B------:R-:W-:Y:S01]  /*275a0*/  IMAD.X R25, RZ, RZ, R61, P1 ;  /* 0x000000ffff197224 */ /* 0x000fe200008e063d */
[----:B------:R-:W-:Y:S02]  /*275b0*/  SHF.R.U64 R28, R28, 0x3, RZ ;  /* 0x000000031c1c7819 */ /* 0x000fe400000012ff */
[----:B------:R-:W-:-:S02]  /*275c0*/  IADD3 R41, P1, R60, 0x7000, RZ ;  /* 0x000070003c297810 */ /* 0x000fc40007f3e0ff */
[----:B------:R-:W-:Y:S02]  /*275d0*/  SHF.R.U64 R8, R8, 0x3, RZ ;  /* 0x0000000308087819 */ /* 0x000fe400000012ff */
[----:B------:R-:W-:Y:S02]  /*275e0*/  SHF.R.U64 R12, R12, 0x3, RZ ;  /* 0x000000030c0c7819 */ /* 0x000fe400000012ff */
[----:B------:R-:W-:Y:S02]  /*275f0*/  LOP3.LUT R28, R28, R29, RZ, 0x3c, !PT ;  /* 0x0000001d1c1c7212 */ /* 0x000fe400078e3cff */
[----:B------:R-:W-:Y:S02]  /*27600*/  LOP3.LUT R40, R41, 0x380, RZ, 0xc0, !PT ;  /* 0x0000038029287812 */ /* 0x000fe400078ec0ff */
[----:B------:R-:W-:Y:S01]  /*27610*/  LOP3.LUT R8, R8, R9, RZ, 0x3c, !PT ;  /* 0x0000000908087212 */ /* 0x000fe200078e3cff */
[--C-:B------:R-:W-:Y:S01]  /*27620*/  IMAD.X R9, RZ, RZ, R61.reuse, P5 ;  /* 0x000000ffff097224 */ /* 0x100fe200028e063d */
[----:B------:R-:W-:Y:S01]  /*27630*/  LOP3.LUT R12, R12, R13, RZ, 0x3c, !PT ;  /* 0x0000000d0c0c7212 */ /* 0x000fe200078e3cff */
[----:B------:R-:W-:Y:S01]  /*27640*/  IMAD.X R13, RZ, RZ, R61, P4 ;  /* 0x000000ffff0d7224 */ /* 0x000fe200020e063d */
[----:B------:R-:W-:-:S02]  /*27650*/  IADD3.X R29, RZ, R61, RZ, P3, !PT ;  /* 0x0000003dff1d7210 */ /* 0x000fc40001ffe4ff */
[C---:B------:R-:W-:Y:S02]  /*27660*/  IADD3 R45, P3, R60.reuse, 0x8000, RZ ;  /* 0x000080003c2d7810 */ /* 0x040fe40007f7e0ff */
[C---:B------:R-:W-:Y:S02]  /*27670*/  IADD3 R33, P5, R60.reuse, 0x5000, RZ ;  /* 0x000050003c217810 */ /* 0x040fe40007fbe0ff */
[----:B------:R-:W-:Y:S02]  /*27680*/  IADD3 R37, P4, R60, 0x6000, RZ ;  /* 0x000060003c257810 */ /* 0x000fe40007f9e0ff */
[----:B------:R-:W-:Y:S02]  /*27690*/  SHF.R.U64 R40, R40, 0x3, RZ ;  /* 0x0000000328287819 */ /* 0x000fe400000012ff */
[----:B------:R-:W-:Y:S02]  /*276a0*/  LOP3.LUT R44, R45, 0x380, RZ, 0xc0, !PT ;  /* 0x000003802d2c7812 */ /* 0x000fe400078ec0ff */
[----:B------:R-:W-:-:S02]  /*276b0*/  IADD3 R4, R4, R68, RZ ;  /* 0x0000004404047210 */ /* 0x000fc40007ffe0ff */
[----:B------:R-:W-:Y:S02]  /*276c0*/  LOP3.LUT R32, R33, 0x380, RZ, 0xc0, !PT ;  /* 0x0000038021207812 */ /* 0x000fe400078ec0ff */
[----:B------:R-:W-:Y:S02]  /*276d0*/  LOP3.LUT R36, R37, 0x380, RZ, 0xc0, !PT ;  /* 0x0000038025247812 */ /* 0x000fe400078ec0ff */
[----:B------:R-:W-:Y:S01]  /*276e0*/  LOP3.LUT R40, R40, R41, RZ, 0x3c, !PT ;  /* 0x0000002928287212 */ /* 0x000fe200078e3cff */
[----:B------:R-:W-:Y:S01]  /*276f0*/  IMAD.X R41, RZ, RZ, R61, P1 ;  /* 0x000000ffff297224 */ /* 0x000fe200008e063d */
[----:B------:R-:W-:Y:S02]  /*27700*/  SHF.R.U64 R44, R44, 0x3, RZ ;  /* 0x000000032c2c7819 */ /* 0x000fe400000012ff */
[C---:B------:R-:W-:Y:S01]  /*27710*/  ISETP.GE.OR P1, PT, R4.reuse, R69, P0 ;  /* 0x000000450400720c */ /* 0x040fe20000726670 */
[----:B------:R-:W-:Y:S01]  /*27720*/  VIADD R4, R4, 0x8 ;  /* 0x0000000804047836 */ /* 0x000fe20000000000 */
        /* <DEDUP_REMOVED lines=8> */
[C---:B------:R-:W-:Y:S02]  /*277b0*/  IADD3 R5, P3, R60.reuse, 0xb000, RZ ;  /* 0x0000b0003c057810 */ /* 0x040fe40007f7e0ff */
[----:B------:R-:W-:Y:S01]  /*277c0*/  LOP3.LUT R6, R60, 0x380, RZ, 0xc0, !PT ;  /* 0x000003803c067812 */ /* 0x000fe200078ec0ff */
[----:B------:R-:W-:Y:S01]  /*277d0*/  IMAD R3, R3, UR4, RZ ;  /* 0x0000000403037c24 */ /* 0x000fe2000f8e02ff */
[----:B------:R-:W-:Y:S01]  /*277e0*/  ISETP.GE.OR P0, PT, R4, R69, P0 ;  /* 0x000000450400720c */ /* 0x000fe20000706670 */
[----:B--2---:R2:W-:Y:S01]  /*277f0*/  @!P1 ST.E desc[UR54][R50.64], R121 ;  /* 0x0000007932009985 */ /* 0x0045e2000c101936 */
[C---:B------:R-:W-:Y:S01]  /*27800*/  IADD3 R49, P5, R60.reuse, 0x9000, RZ ;  /* 0x000090003c317810 */ /* 0x040fe20007fbe0ff */
[----:B------:R-:W-:Y:S01]  /*27810*/  IMAD.X R57, RZ, RZ, R61, P3 ;  /* 0x000000ffff397224 */ /* 0x000fe200018e063d */
[----:B------:R-:W-:-:S02]  /*27820*/  IADD3 R53, P4, R60, 0xa000, RZ ;  /* 0x0000a0003c357810 */ /* 0x000fc40007f9e0ff */
[----:B------:R-:W-:Y:S02]  /*27830*/  LOP3.LUT R4, R5, 0x380, RZ, 0xc0, !PT ;  /* 0x0000038005047812 */ /* 0x000fe400078ec0ff */
[----:B------:R-:W-:Y:S02]  /*27840*/  LOP3.LUT R48, R49, 0x380, RZ, 0xc0, !PT ;  /* 0x0000038031307812 */ /* 0x000fe400078ec0ff */
[----:B------:R-:W-:Y:S02]  /*27850*/  LOP3.LUT R52, R53, 0x380, RZ, 0xc0, !PT ;  /* 0x0000038035347812 */ /* 0x000fe400078ec0ff */
[----:B------:R-:W-:Y:S01]  /*27860*/  SHF.R.U64 R7, R6, 0x3, RZ ;  /* 0x0000000306077819 */ /* 0x000fe200000012ff */
[----:B---3--:R3:W-:Y:S01]  /*27870*/  @!P0 ST.E desc[UR54][R54.64], R120 ;  /* 0x0000007836008985 */ /* 0x0087e2000c101936 */
[----:B------:R-:W-:Y:S02]  /*27880*/  SHF.R.U64 R4, R4, 0x3, RZ ;  /* 0x0000000304047819 */ /* 0x000fe400000012ff */
[----:B------:R-:W-:Y:S01]  /*27890*/  SHF.R.U64 R48, R48, 0x3, RZ ;  /* 0x0000000330307819 */ /* 0x000fe200000012ff */
[----:B------:R-:W-:Y:S01]  /*278a0*/  IMAD R3, R0, UR5, R3 ;  /* 0x0000000500037c24 */ /* 0x000fe2000f8e0203 */
[----:B------:R-:W-:Y:S01]  /*278b0*/  SHF.R.U64 R52, R52, 0x3, RZ ;  /* 0x0000000334347819 */ /* 0x000fe200000012ff */
[----:B------:R-:W5:Y:S01]  /*278c0*/  LD.E.128 R8, desc[UR54][R8.64] ;  /* 0x0000003608087980 */ /* 0x000f62000c101d00 */
[----:B------:R-:W-:-:S02]  /*278d0*/  LOP3.LUT R60, R7, R60, RZ, 0x3c, !PT ;  /* 0x0000003c073c7212 */ /* 0x000fc400078e3cff */
[----:B------:R-:W-:Y:S01]  /*278e0*/  LOP3.LUT R48, R48, R49, RZ, 0x3c, !PT ;  /* 0x0000003130307212 */ /* 0x000fe200078e3cff */
[----:B------:R-:W5:Y:S01]  /*278f0*/  LD.E.128 R12, desc[UR54][R12.64] ;  /* 0x000000360c0c7980 */ /* 0x000f62000c101d00 */
[----:B------:R-:W-:Y:S01]  /*27900*/  LOP3.LUT R52, R52, R53, RZ, 0x3c, !PT ;  /* 0x0000003534347212 */ /* 0x000fe200078e3cff */
[----:B------:R-:W-:Y:S01]  /*27910*/  IMAD.X R53, RZ, RZ, R61, P4 ;  /* 0x000000ffff357224 */ /* 0x000fe200020e063d */
[----:B------:R-:W-:Y:S01]  /*27920*/  LOP3.LUT R56, R4, R5, RZ, 0x3c, !PT ;  /* 0x0000000504387212 */ /* 0x000fe200078e3cff */
[----:B------:R-:W5:Y:S01]  /*27930*/  LD.E.128 R24, desc[UR54][R24.64] ;  /* 0x0000003618187980 */ /* 0x000f62000c101d00 */
[----:B------:R-:W-:-:S03]  /*27940*/  IADD3.X R49, RZ, R61, RZ, P5, !PT ;  /* 0x0000003dff317210 */ /* 0x000fc60002ffe4ff */
[----:B------:R4:W5:Y:S04]  /*27950*/  LD.E.128 R4, desc[UR54][R60.64] ;  /* 0x000000363c047980 */ /* 0x000968000c101d00 */
[----:B------:R-:W5:Y:S04]  /*27960*/  LD.E.128 R28, desc[UR54][R28.64] ;  /* 0x000000361c1c7980 */ /* 0x000f68000c101d00 */
[----:B------:R-:W5:Y:S01]  /*27970*/  LD.E.128 R32, desc[UR54][R32.64] ;  /* 0x0000003620207980 */ /* 0x000f62000c101d00 */
[----:B----4-:R-:W-:Y:S01]  /*27980*/  IMAD.WIDE.U32 R60, R0, UR4, RZ ;  /* 0x00000004003c7c25 */ /* 0x010fe2000f8e00ff */
[----:B------:R-:W-:Y:S01]  /*27990*/  LEA R0, R66, R63, 0x5 ;  /* 0x0000003f42007211 */ /* 0x000fe200078e28ff */
[----:B------:R-:W-:Y:S01]  /*279a0*/  ULDC.64 UR4, c[0x0][0xae8] ;  /* 0x0002ba0000047ab9 */ /* 0x000fe20000000a00 */
[----:B------:R-:W5:Y:S01]  /*279b0*/  LD.E.128 R36, desc[UR54][R36.64] ;  /* 0x0000003624247980 */ /* 0x000f62000c101d00 */
[----:B------:R-:W-:-:S02]  /*279c0*/  IMAD.IADD R61, R61, 0x1, R3 ;  /* 0x000000013d3d7824 */ /* 0x000fc400078e0203 */
[----:B------:R-:W-:Y:S01]  /*279d0*/  IMAD R65, R65, UR4, RZ ;  /* 0x0000000441417c24 */ /* 0x000fe2000f8e02ff */
[----:B------:R-:W5:Y:S01]  /*279e0*/  LD.E.128 R40, desc[UR54][R40.64] ;  /* 0x0000003628287980 */ /* 0x000f62000c101d00 */
[----:B------:R-:W-:Y:S02]  /*279f0*/  IMAD.IADD R66, R68, 0x1, R0 ;  /* 0x0000000144427824 */ /* 0x000fe400078e0200 */
[C---:B------:R-:W-:Y:S01]  /*27a00*/  IMAD R65, R70.reuse, UR5, R65 ;  /* 0x0000000546417c24 */ /* 0x040fe2000f8e0241 */
[----:B------:R-:W5:Y:S01]  /*27a10*/  LD.E.128 R44, desc[UR54][R44.64] ;  /* 0x000000362c2c7980 */ /* 0x000f62000c101d00 */
[----:B------:R-:W-:Y:S01]  /*27a20*/  IMAD.WIDE.U32 R60, R70, UR4, R60 ;  /* 0x00000004463c7c25 */ /* 0x000fe2000f8e003c */
[----:B------:R-:W-:Y:S02]  /*27a30*/  ULDC.64 UR4, c[0x0][0xaf0] ;  /* 0x0002bc0000047ab9 */ /* 0x000fe40000000a00 */
[----:B--2---:R-:W5:Y:S01]  /*27a40*/  LD.E.128 R48, desc[UR54][R48.64] ;  /* 0x0000003630307980 */ /* 0x004f62000c101d00 */
[----:B0-----:R-:W-:-:S03]  /*27a50*/  @P2 IMAD.HI.U32 R0, R66, R67, RZ ;  /* 0x0000004342002227 */ /* 0x001fc600078e00ff */
[----:B---3--:R-:W5:Y:S01]  /*27a60*/  LD.E.128 R52, desc[UR54][R52.64] ;  /* 0x0000003634347980 */ /* 0x008f62000c101d00 */
[----:B------:R-:W-:Y:S02]  /*27a70*/  IMAD.IADD R61, R61, 0x1, R65 ;  /* 0x000000013d3d7824 */ /* 0x000fe400078e0241 */
[----:B------:R-:W-:Y:S01]  /*27a80*/  IMAD.MOV.U32 R3, RZ, RZ, R66 ;  /* 0x000000ffff037224 */ /* 0x000fe200078e0042 */
[----:B-1----:R-:W-:Y:S01]  /*27a90*/  @P2 SHF.R.U32.HI R3, RZ, R71, R0 ;  /* 0x00000047ff032219 */ /* 0x002fe20000011600 */
[----:B------:R-:W-:Y:S01]  /*27aa0*/  IMAD R65, R64, UR4, RZ ;  /* 0x0000000440417c24 */ /* 0x000fe2000f8e02ff */
[----:B------:R-:W5:Y:S01]  /*27ab0*/  LD.E.128 R56, desc[UR54][R56.64] ;  /* 0x0000003638387980 */ /* 0x000f62000c101d00 */
[C---:B------:R-:W-:Y:S01]  /*27ac0*/  IMAD.WIDE.U32 R60, R62.reuse, UR4, R60 ;  /* 0x000000043e3c7c25 */ /* 0x040fe2000f8e003c */
[----:B------:R-:W-:Y:S02]  /*27ad0*/  SHF.R.S32.HI R0, RZ, 0x1f, R3 ;  /* 0x0000001fff007819 */ /* 0x000fe40000011403 */
[----:B------:R-:W-:Y:S01]  /*27ae0*/  IADD3 R67, -R3, RZ, RZ ;  /* 0x000000ff03437210 */ /* 0x000fe20007ffe1ff */
[----:B------:R-:W-:Y:S01]  /*27af0*/  IMAD R65, R62, UR5, R65 ;  /* 0x000000053e417c24 */ /* 0x000fe2000f8e0241 */
[----:B------:R-:W-:Y:S01]  /*27b00*/  ULDC.64 UR4, c[0x0][0xae0] ;  /* 0x0002b80000047ab9 */ /* 0x000fe20000000a00 */
[----:B------:R-:W-:Y:S01]  /*27b10*/  @!PT LDS RZ, [RZ] ;  /* 0x00000000fffff984 */ /* 0x000fe20000000800 */
[----:B------:R-:W-:Y:S01]  /*27b20*/  @!PT LDS RZ, [RZ] ;  /* 0x00000000fffff984 */ /* 0x000fe20000000800 */
[----:B------:R-:W-:Y:S01]  /*27b30*/  @!PT LDS RZ, [RZ] ;  /* 0x00000000fffff984 */ /* 0x000fe20000000800 */
[----:B------:R-:W-:Y:S01]  /*27b40*/  @!PT LDS RZ, [RZ] ;  /* 0x00000000fffff984 */ /* 0x000fe20000000800 */
[----:B------:R0:W-:Y:S06]  /*27b50*/  MEMBAR.ALL.CTA ;  /* 0x0000000000007992 */ /* 0x0001ec0000008000 */
[----:B0-----:R-:W0:Y:S01]  /*27b60*/  FENCE.VIEW.ASYNC.S ;  /* 0x00000000000073c6 */ /* 0x001e220000000000 */
[----:B------:R-:W-:-:S02]  /*27b70*/  IMAD R0, R0, UR4, RZ ;  /* 0x0000000400007c24 */ /* 0x000fc4000f8e02ff */
[----:B------:R-:W-:Y:S02]  /*27b80*/  IMAD.IADD R61, R61, 0x1, R65 ;  /* 0x000000013d3d7824 */ /* 0x000fe400078e0241 */
[----:B------:R-:W-:Y:S02]  /*27b90*/  IMAD R65, R20, R67, R66 ;  /* 0x0000004314417224 */ /* 0x000fe400078e0242 */
[C---:B------:R-:W-:Y:S02]  /*27ba0*/  IMAD R67, R3.reuse, UR5, R0 ;  /* 0x0000000503437c24 */ /* 0x040fe4000f8e0200 */
[----:B------:R-:W-:Y:S01]  /*27bb0*/  IMAD.WIDE.U32 R60, R3, UR4, R60 ;  /* 0x00000004033c7c25 */ /* 0x000fe2000f8e003c */
[----:B------:R-:W-:Y:S01]  /*27bc0*/  SHF.R.S32.HI R0, RZ, 0x1f, R65 ;  /* 0x0000001fff007819 */ /* 0x000fe20000011441 */
[----:B------:R-:W-:Y:S02]  /*27bd0*/  ULDC.64 UR4, c[0x0][0xad8] ;  /* 0x0002b60000047ab9 */ /* 0x000fe40000000a00 */
[----:B------:R-:W-:-:S02]  /*27be0*/  IMAD.IADD R61, R61, 0x1, R67 ;  /* 0x000000013d3d7824 */ /* 0x000fc400078e0243 */
[----:B------:R-:W-:Y:S02]  /*27bf0*/  IMAD R0, R0, UR4, RZ ;  /* 0x0000000400007c24 */ /* 0x000fe4000f8e02ff */
[----:B------:R-:W-:Y:S02]  /*27c00*/  IMAD.IADD R68, R63, 0x1, R68 ;  /* 0x000000013f447824 */ /* 0x000fe400078e0244 */
[C---:B------:R-:W-:Y:S02]  /*27c10*/  IMAD R63, R65.reuse, UR5, R0 ;  /* 0x00000005413f7c24 */ /* 0x040fe4000f8e0200 */
[----:B------:R-:W-:Y:S01]  /*27c20*/  IMAD.WIDE.U32 R60, R65, UR4, R60 ;  /* 0x00000004413c7c25 */ /* 0x000fe2000f8e003c */
[----:B------:R-:W-:Y:S01]  /*27c30*/  ULDC.64 UR4, c[0x0][0xa80] ;  /* 0x0002a00000047ab9 */ /* 0x000fe20000000a00 */
[----:B------:R-:W-:Y:S02]  /*27c40*/  IADD3 R3, R68, 0x20, RZ ;  /* 0x0000002044037810 */ /* 0x000fe40007ffe0ff */
[----:B------:R-:W-:Y:S01]  /*27c50*/  IMAD.IADD R61, R61, 0x1, R63 ;  /* 0x000000013d3d7824 */ /* 0x000fe200078e023f */
[----:B------:R-:W-:-:S02]  /*27c60*/  LEA R66, P2, R60, UR4, 0x1 ;  /* 0x000000043c427c11 */ /* 0x000fc4000f8408ff */
[-C--:B------:R-:W-:Y:S02]  /*27c70*/  ISETP.GE.AND P1, PT, R3, R69.reuse, PT ;  /* 0x000000450300720c */ /* 0x080fe40003f26270 */
[----:B------:R-:W-:Y:S02]  /*27c80*/  LEA.HI.X R3, R60, UR5, R61, 0x1, P2 ;  /* 0x000000053c037c11 */ /* 0x000fe400090f0c3d */
[----:B------:R-:W-:Y:S01]  /*27c90*/  ISETP.GE.AND P2, PT, R68, R69, PT ;  /* 0x000000454400720c */ /* 0x000fe20003f46270 */
[----:B------:R-:W-:Y:S02]  /*27ca0*/  VIADD R0, R18, 0x33420 ;  /* 0x0003342012007836 */ /* 0x000fe40000000000 */
[----:B------:R-:W-:-:S03]  /*27cb0*/  VIADD R20, R68, 0x40 ;  /* 0x0000004044147836 */ /* 0x000fc60000000000 */
[----:B------:R-:W-:Y:S01]  /*27cc0*/  PRMT R0, RZ, 0x654, R0 ;  /* 0x00000654ff007816 */ /* 0x000fe20000000000 */
[----:B------:R-:W-:Y:S01]  /*27cd0*/  VIADD R72, R2, 0x80 ;  /* 0x0000008002487836 */ /* 0x000fe20000000000 */
[----:B------:R-:W-:Y:S01]  /*27ce0*/  ISETP.GE.AND P0, PT, R20, R69, PT ;  /* 0x000000451400720c */ /* 0x000fe20003f06270 */
[----:B0-----:R0:W1:Y:S01]  /*27cf0*/  SHFL.IDX PT, R67, R66, RZ, 0x181f ;  /* 0x00181fff42437589 */ /* 0x00106200000e0000 */
[----:B------:R-:W-:Y:S01]  /*27d00*/  IADD3 R20, R2, 0x40, RZ ;  /* 0x0000004002147810 */ /* 0x000fe20007ffe0ff */
[----:B------:R0:W-:Y:S02]  /*27d10*/  SYNCS.ARRIVE.TRANS64.RED.A1T0 RZ, [R0+URZ], RZ ;  /* 0x000000ff00ff79a7 */ /* 0x0001e4000810043f */
[----:B------:R0:W2:Y:S01]  /*27d20*/  SHFL.IDX PT, R65, R3, RZ, 0x181f ;  /* 0x00181fff03417589 */ /* 0x0000a200000e0000 */
[----:B------:R-:W-:Y:S02]  /*27d30*/  SHF.R.S32.HI R73, RZ, 0x1f, R2 ;  /* 0x0000001fff497819 */ /* 0x000fe40000011402 */
[----:B------:R-:W-:-:S02]  /*27d40*/  SHF.R.S32.HI R70, RZ, 0x1f, R20 ;  /* 0x0000001fff467819 */ /* 0x000fc40000011414 */
        /* <DEDUP_REMOVED lines=15> */
.L_x_2857:
[----:B------:R-:W-:Y:S05]  /*27e40*/  BSYNC B1 ;  /* 0x0000000000017941 */ /* 0x000fea0003800000 */
.L_x_2856:
        /* <DEDUP_REMOVED lines=17> */
.L_x_2859:
[----:B------:R-:W-:Y:S05]  /*27f60*/  BSYNC B1 ;  /* 0x0000000000017941 */ /* 0x000fea0003800000 */
.L_x_2858:
        /* <DEDUP_REMOVED lines=17> */
.L_x_2861:
[----:B------:R-:W-:Y:S05]  /*28080*/  BSYNC B1 ;  /* 0x0000000000017941 */ /* 0x000fea0003800000 */
.L_x_2860:
[----:B------:R-:W-:Y:S01]  /*28090*/  VIADD R0, R68, 0x60 ;  /* 0x0000006044007836 */ /* 0x000fe20000000000 */
[----:B0--3--:R-:W3:Y:S04]  /*280a0*/  SHFL.IDX PT, R3, R3, 0x3, 0x181f ;  /* 0x00781f0003037f89 */ /* 0x009ee800000e0000 */
        /* <DEDUP_REMOVED lines=8> */
[-C--:B---3--:R-:W-:Y:S02]  /*28130*/  @!P2 LEA.HI.X R5, R2, R3.reuse, R73, 0x1, P0 ;  /* 0x000000030205a211 */ /* 0x088fe400000f0c49 */
        /* <DEDUP_REMOVED lines=9> */
.L_x_2853:
        /* <DEDUP_REMOVED lines=31> */
.L_x_2863:
[----:B------:R-:W2:Y:S04]  /*283c0*/  LDL R26, [R1+0x5c] ;  /* 0x00005c00011a7983 */ /* 0x000ea80000100800 */
[----:B------:R3:W5:Y:S01]  /*283d0*/  LDL R24, [R1+0x40] ;  /* 0x0000400001187983 */ /* 0x0007620000100800 */
[----:B-1----:R-:W-:Y:S01]  /*283e0*/  LEA.HI R20, R7, R14, RZ, 0x3 ;  /* 0x0000000e07147211 */ /* 0x002fe200078f18ff */
[----:B------:R-:W-:Y:S01]  /*283f0*/  BSSY B1, `(.L_x_2864) ;  /* 0x000002d000017945 */ /* 0x000fe20003800000 */
[----:B------:R-:W-:Y:S02]  /*28400*/  SEL R13, R11, RZ, !P0 ;  /* 0x000000ff0b0d7207 */ /* 0x000fe40004000000 */
[----:B------:R-:W-:Y:S02]  /*28410*/  SEL R12, R9, RZ, !P0 ;  /* 0x000000ff090c7207 */ /* 0x000fe40004000000 */
[----:B------:R-:W-:-:S02]  /*28420*/  LOP3.LUT R31, R20, 0xfffffff8, RZ, 0xc0, !PT ;  /* 0xfffffff8141f7812 */ /* 0x000fc400078ec0ff */
[----:B-----5:R-:W-:Y:S02]  /*28430*/  SHF.R.S32.HI R11, RZ, 0x1f, R0 ;  /* 0x0000001fff0b7819 */ /* 0x020fe40000011400 */
[----:B--2---:R-:W-:Y:S01]  /*28440*/  SHF.R.S32.HI R10, RZ, 0x1f, R26 ;  /* 0x0000001fff0a7819 */ /* 0x004fe2000001141a */
[----:B---3--:R-:W-:Y:S06]  /*28450*/  @P3 BRA `(.L_x_2865) ;  /* 0x0000000000983947 */ /* 0x008fec0003800000 */
        /* <DEDUP_REMOVED lines=21> */
[C---:B------:R-:W-:Y:S02]  /*285b0*/  IADD3 R7, -R5.reuse, RZ, RZ ;  /* 0x000000ff05077210 */ /* 0x040fe40007ffe1ff */
[----:B------:R-:W-:-:S03]  /*285c0*/  IADD3 R2, P0, R5, R2, RZ ;  /* 0x0000000205027210 */ /* 0x000fc60007f1e0ff */
        /* <DEDUP_REMOVED lines=15> */
.L_x_2865:
[----:B------:R-:W-:Y:S05]  /*286c0*/  BSYNC B1 ;  /* 0x0000000000017941 */ /* 0x000fea0003800000 */
.L_x_2864:
[----:B------:R-:W2:Y:S01]  /*286d0*/  @P2 LDC R9, c[0x0][0xbf0] ;  /* 0x0002fc00ff092b82 */ /* 0x000ea20000000800 */
[----:B------:R-:W-:Y:S01]  /*286e0*/  ULDC.64 UR4, c[0x0][0xaa0] ;  /* 0x0002a80000047ab9 */ /* 0x000fe20000000a00 */
[----:B------:R-:W-:Y:S01]  /*286f0*/  IMAD.IADD R31, R14, 0x1, -R31 ;  /* 0x000000010e1f7824 */ /* 0x000fe200078e0a1f */
[----:B------:R-:W-:Y:S01]  /*28700*/  SHF.R.S32.HI R20, RZ, 0x3, R20 ;  /* 0x00000003ff147819 */ /* 0x000fe20000011414 */
[----:B-1----:R-:W-:-:S03]  /*28710*/  IMAD R3, R11, UR4, RZ ;  /* 0x000000040b037c24 */ /* 0x002fc6000f8e02ff */
[C---:B------:R-:W-:Y:S01]  /*28720*/  LEA R4, R31.reuse, R20, 0x5 ;  /* 0x000000141f047211 */ /* 0x040fe200078e28ff */
[C---:B------:R-:W-:Y:S01]  /*28730*/  IMAD R5, R0.reuse, UR5, R3 ;  /* 0x0000000500057c24 */ /* 0x040fe2000f8e0203 */
[----:B------:R-:W-:Y:S01]  /*28740*/  SHF.L.U32 R31, R31, 0x3, RZ ;  /* 0x000000031f1f7819 */ /* 0x000fe200000006ff */
[----:B------:R-:W-:Y:S01]  /*28750*/  IMAD.WIDE.U32 R2, R0, UR4, RZ ;  /* 0x0000000400027c25 */ /* 0x000fe2000f8e00ff */
[----:B------:R-:W-:-:S03]  /*28760*/  ULDC.64 UR4, c[0x0][0xae8] ;  /* 0x0002ba0000047ab9 */ /* 0x000fc60000000a00 */
[----:B------:R-:W-:Y:S01]  /*28770*/  IMAD R0, R10, UR4, RZ ;  /* 0x000000040a007c24 */ /* 0x000fe2000f8e02ff */
[----:B------:R-:W-:Y:S01]  /*28780*/  SHF.R.S32.HI R10, RZ, 0x1f, R31 ;  /* 0x0000001fff0a7819 */ /* 0x000fe2000001141f */
[----:B------:R-:W-:Y:S02]  /*28790*/  IMAD.IADD R8, R24, 0x1, R4 ;  /* 0x0000000118087824 */ /* 0x000fe400078e0204 */
[----:B------:R-:W-:Y:S02]  /*287a0*/  IMAD.IADD R3, R3, 0x1, R5 ;  /* 0x0000000103037824 */ /* 0x000fe400078e0205 */
[----:B------:R-:W-:Y:S02]  /*287b0*/  IMAD R7, R26, UR5, R0 ;  /* 0x000000051a077c24 */ /* 0x000fe4000f8e0200 */
[----:B----4-:R-:W-:-:S04]  /*287c0*/  @P2 IMAD.HI.U32 R0, R8, R29, RZ ;  /* 0x0000001d08002227 */ /* 0x010fc800078e00ff */
[----:B------:R-:W-:Y:S01]  /*287d0*/  IMAD.WIDE.U32 R2, R26, UR4, R2 ;  /* 0x000000041a027c25 */ /* 0x000fe2000f8e0002 */
[----:B------:R-:W-:-:S03]  /*287e0*/  ULDC.64 UR4, c[0x0][0xaf0] ;  /* 0x0002bc0000047ab9 */ /* 0x000fc60000000a00 */
[----:B------:R-:W-:Y:S01]  /*287f0*/  IMAD.MOV.U32 R5, RZ, RZ, R8 ;  /* 0x000000ffff057224 */ /* 0x000fe200078e0008 */
[----:B--2---:R-:W-:Y:S01]  /*28800*/  @P2 SHF.R.U32.HI R5, RZ, R9, R0 ;  /* 0x00000009ff052219 */ /* 0x004fe20000011600 */
[----:B------:R-:W-:Y:S01]  /*28810*/  IMAD R4, R12, UR4, RZ ;  /* 0x000000040c047c24 */ /* 0x000fe2000f8e02ff */
[----:B------:R-:W-:Y:S02]  /*28820*/  IADD3 R3, R3, R7, RZ ;  /* 0x0000000703037210 */ /* 0x000fe40007ffe0ff */
[--C-:B------:R-:W-:Y:S01]  /*28830*/  SHF.R.S32.HI R0, RZ, 0x1f, R5.reuse ;  /* 0x0000001fff007819 */ /* 0x100fe20000011405 */
[----:B------:R-:W-:Y:S02]  /*28840*/  IMAD.MOV R7, RZ, RZ, -R5 ;  /* 0x000000ffff077224 */ /* 0x000fe400078e0a05 */
[C---:B------:R-:W-:Y:S02]  /*28850*/  IMAD R9, R13.reuse, UR5, R4 ;  /* 0x000000050d097c24 */ /* 0x040fe4000f8e0204 */
[----:B------:R-:W-:Y:S01]  /*28860*/  IMAD.WIDE.U32 R2, R13, UR4, R2 ;  /* 0x000000040d027c25 */ /* 0x000fe2000f8e0002 */
[----:B------:R-:W-:-:S03]  /*28870*/  ULDC.64 UR4, c[0x0][0xae0] ;  /* 0x0002b80000047ab9 */ /* 0x000fc60000000a00 */
[----:B------:R-:W-:Y:S02]  /*28880*/  IMAD R7, R27, R7, R8 ;  /* 0x000000071b077224 */ /* 0x000fe400078e0208 */
[----:B------:R-:W-:Y:S02]  /*28890*/  IMAD R4, R0, UR4, RZ ;  /* 0x0000000400047c24 */ /* 0x000fe4000f8e02ff */
[----:B------:R-:W-:Y:S01]  /*288a0*/  IMAD.IADD R3, R3, 0x1, R9 ;  /* 0x0000000103037824 */ /* 0x000fe200078e0209 */
[----:B------:R-:W-:Y:S01]  /*288b0*/  SHF.R.S32.HI R0, RZ, 0x1f, R7 ;  /* 0x0000001fff007819 */ /* 0x000fe20000011407 */
[C---:B------:R-:W-:Y:S02]  /*288c0*/  IMAD R9, R5.reuse, UR5, R4 ;  /* 0x0000000505097c24 */ /* 0x040fe4000f8e0204 */
[----:B------:R-:W-:Y:S01]  /*288d0*/  IMAD.WIDE.U32 R2, R5, UR4, R2 ;  /* 0x0000000405027c25 */ /* 0x000fe2000f8e0002 */
[----:B------:R-:W-:-:S03]  /*288e0*/  ULDC.64 UR4, c[0x0][0xad8] ;  /* 0x0002b60000047ab9 */ /* 0x000fc60000000a00 */
        /* <DEDUP_REMOVED lines=9> */
[----:B------:R-:W-:Y:S01]  /*28980*/  VIADD R9, R31, 0x80 ;  /* 0x000000801f097836 */ /* 0x000fe20000000000 */
[----:B------:R-:W-:Y:S02]  /*28990*/  LEA.HI.X R3, R4, UR5, R3, 0x1, P0 ;  /* 0x0000000504037c11 */ /* 0x000fe400080f0c03 */
[----:B------:R-:W-:Y:S02]  /*289a0*/  SHF.R.S32.HI R7, RZ, 0x1f, R5 ;  /* 0x0000001fff077819 */ /* 0x000fe40000011405 */
[----:B------:R-:W-:Y:S01]  /*289b0*/  SHF.R.S32.HI R8, RZ, 0x1f, R9 ;  /* 0x0000001fff087819 */ /* 0x000fe20000011409 */
[----:B------:R-:W-:Y:S06]  /*289c0*/  BRA.DIV UR4, `(.L_x_2866) ;  /* 0x000000b204447947 */ /* 0x000fec000b800000 */
[----:B------:R1:W2:Y:S04]  /*289d0*/  SHFL.IDX PT, R0, R3, RZ, 0x181f ;  /* 0x00181fff03007589 */ /* 0x0002a800000e0000 */
[----:B------:R1:W3:Y:S02]  /*289e0*/  SHFL.IDX PT, R14, R2, RZ, 0x181f ;  /* 0x00181fff020e7589 */ /* 0x0002e400000e0000 */
.L_x_3117:
[----:B------:R-:W-:Y:S01]  /*289f0*/  IMAD R27, R6, R27, RZ ;  /* 0x0000001b061b7224 */ /* 0x000fe200078e02ff */
[----:B------:R-:W-:Y:S01]  /*28a00*/  IADD3 R6, R20, R24, RZ ;  /* 0x0000001814067210 */ /* 0x000fe20007ffe0ff */
[----:B------:R-:W-:Y:S03]  /*28a10*/  BSSY B1, `(.L_x_2867) ;  /* 0x0000010000017945 */ /* 0x000fe60003800000 */
[----:B------:R-:W-:-:S13]  /*28a20*/  ISETP.GE.AND P0, PT, R6, R27, PT ;  /* 0x0000001b0600720c */ /* 0x000fda0003f06270 */
[----:B------:R-:W-:Y:S05]  /*28a30*/  @P0 BRA `(.L_x_2868) ;  /* 0x0000000000340947 */ /* 0x000fea0003800000 */
[----:B------:R-:W-:Y:S02]  /*28a40*/  ULDC UR4, c[0x0][0xac8] ;  /* 0x0002b20000047ab9 */ /* 0x000fe40000000800 */
[----:B------:R-:W-:Y:S02]  /*28a50*/  ISETP.GE.AND P3, PT, R31, UR4, PT ;  /* 0x000000041f007c0c */ /* 0x000fe4000bf66270 */
[----:B------:R-:W-:Y:S02]  /*28a60*/  ISETP.GE.AND P4, PT, R5, UR4, PT ;  /* 0x0000000405007c0c */ /* 0x000fe4000bf86270 */
[----:B------:R-:W-:-:S09]  /*28a70*/  ISETP.GE.AND P5, PT, R9, UR4, PT ;  /* 0x0000000409007c0c */ /* 0x000fd2000bfa6270 */
[-C--:B---3--:R-:W-:Y:S02]  /*28a80*/  @!P3 LEA R12, P0, R31, R14.reuse, 0x1 ;  /* 0x0000000e1f0cb211 */ /* 0x088fe400078008ff */
[-C--:B------:R-:W-:Y:S02]  /*28a90*/  @!P4 LEA R24, P1, R5, R14.reuse, 0x1 ;  /* 0x0000000e0518c211 */ /* 0x080fe400078208ff */
[----:B------:R-:W-:Y:S02]  /*28aa0*/  @!P5 LEA R14, P2, R9, R14, 0x1 ;  /* 0x0000000e090ed211 */ /* 0x000fe400078408ff */
[-C--:B--2---:R-:W-:Y:S02]  /*28ab0*/  @!P3 LEA.HI.X R13, R31, R0.reuse, R10, 0x1, P0 ;  /* 0x000000001f0db211 */ /* 0x084fe400000f0c0a */
[-C--:B------:R-:W-:Y:S02]  /*28ac0*/  @!P4 LEA.HI.X R25, R5, R0.reuse, R7, 0x1, P1 ;  /* 0x000000000519c211 */ /* 0x080fe400008f0c07 */
[----:B------:R-:W-:Y:S01]  /*28ad0*/  @!P5 LEA.HI.X R15, R9, R0, R8, 0x1, P2 ;  /* 0x00000000090fd211 */ /* 0x000fe200010f0c08 */
[----:B------:R4:W-:Y:S04]  /*28ae0*/  @!P3 ST.E.128 desc[UR54][R12.64], RZ ;  /* 0x000000ff0c00b985 */ /* 0x0009e8000c101d36 */
[----:B------:R4:W-:Y:S04]  /*28af0*/  @!P4 ST.E.128 desc[UR54][R24.64], RZ ;  /* 0x000000ff1800c985 */ /* 0x0009e8000c101d36 */
[----:B------:R4:W-:Y:S02]  /*28b00*/  @!P5 ST.E.128 desc[UR54][R14.64], RZ ;  /* 0x000000ff0e00d985 */ /* 0x0009e4000c101d36 */
.L_x_2868:
[----:B------:R-:W-:Y:S05]  /*28b10*/  BSYNC B1 ;  /* 0x0000000000017941 */ /* 0x000fea0003800000 */
.L_x_2867:
[----:B------:R-:W-:-:S03]  /*28b20*/  UMOV UR4, 0xffffffff ;  /* 0xffffffff00047882 */ /* 0x000fc60000000000 */
[----:B------:R-:W-:Y:S05]  /*28b30*/  BRA.DIV UR4, `(.L_x_2869) ;  /* 0x000000b2041c7947 */ /* 0x000fea000b800000 */
[----:B--2---:R2:W0:Y:S04]  /*28b40*/  SHFL.IDX PT, R0, R3, 0x1, 0x181f ;  /* 0x00381f0003007f89 */ /* 0x00442800000e0000 */
[----:B---34-:R2:W3:Y:S02]  /*28b50*/  SHFL.IDX PT, R14, R2, 0x1, 0x181f ;  /* 0x00381f00020e7f89 */ /* 0x0184e400000e0000 */
.L_x_3121:
        /* <DEDUP_REMOVED lines=17> */
.L_x_2871:
[----:B------:R-:W-:Y:S05]  /*28c70*/  BSYNC B1 ;  /* 0x0000000000017941 */ /* 0x000fea0003800000 */
.L_x_2870:
[----:B------:R-:W-:-:S03]  /*28c80*/  UMOV UR4, 0xffffffff ;  /* 0xffffffff00047882 */ /* 0x000fc60000000000 */
[----:B------:R-:W-:Y:S05]  /*28c90*/  BRA.DIV UR4, `(.L_x_2872) ;  /* 0x000000b2040c7947 */ /* 0x000fea000b800000 */
[----:B0-----:R0:W0:Y:S04]  /*28ca0*/  SHFL.IDX PT, R0, R3, 0x2, 0x181f ;  /* 0x00581f0003007f89 */ /* 0x00102800000e0000 */
[----:B---34-:R3:W4:Y:S02]  /*28cb0*/  SHFL.IDX PT, R14, R2, 0x2, 0x181f ;  /* 0x00581f00020e7f89 */ /* 0x01872400000e0000 */
.L_x_3125:
        /* <DEDUP_REMOVED lines=17> */
.L_x_2874:
[----:B------:R-:W-:Y:S05]  /*28dd0*/  BSYNC B1 ;  /* 0x0000000000017941 */ /* 0x000fea0003800000 */
.L_x_2873:
[----:B------:R-:W-:-:S03]  /*28de0*/  UMOV UR4, 0xffffffff ;  /* 0xffffffff00047882 */ /* 0x000fc60000000000 */
[----:B------:R-:W-:Y:S05]  /*28df0*/  BRA.DIV UR4, `(.L_x_2875) ;  /* 0x000000ae04fc7947 */ /* 0x000fea000b800000 */
[----:B0-----:R0:W0:Y:S04]  /*28e00*/  SHFL.IDX PT, R0, R3, 0x3, 0x181f ;  /* 0x00781f0003007f89 */ /* 0x00102800000e0000 */
[----:B----4-:R4:W0:Y:S02]  /*28e10*/  SHFL.IDX PT, R14, R2, 0x3, 0x181f ;  /* 0x00781f00020e7f89 */ /* 0x01082400000e0000 */
.L_x_3129:
[----:B-1234-:R-:W-:-:S05]  /*28e20*/  VIADD R2, R6, 0x60 ;  /* 0x0000006006027836 */ /* 0x01efca0000000000 */
        /* <DEDUP_REMOVED lines=15> */
.L_x_2862:
[----:B------:R-:W-:Y:S05]  /*28f20*/  BSYNC B0 ;  /* 0x0000000000007941 */ /* 0x000fea0003800000 */
.L_x_2852:
[----:B------:R-:W-:Y:S02]  /*28f30*/  ULDC UR4, c[0x0][0xc3c] ;  /* 0x00030f0000047ab9 */ /* 0x000fe40000000800 */
[----:B------:R-:W-:-:S13]  /*28f40*/  ISETP.GE.AND P0, PT, R23, UR4, PT ;  /* 0x0000000417007c0c */ /* 0x000fda000bf06270 */
[----:B------:R-:W-:Y:S05]  /*28f50*/  @!P0 BRA `(.L_x_2876) ;  /* 0xfffffd84000c8947 */ /* 0x000fea000383ffff */
[----:B------:R-:W-:Y:S05]  /*28f60*/  BRA `(.L_x_2664) ;  /* 0x00000084001c7947 */ /* 0x000fea0003800000 */
.L_x_2662:
[----:B------:R-:W-:-:S08]  /*28f70*/  NOP ;  /* 0x0000000000007918 */ /* 0x000fd00000000000 */
[----:B------:R-:W0:-:S00]  /*28f80*/  USETMAXREG.DEALLOC.CTAPOOL 0x28 ;  /* 0x00000028000079c8 */ /* 0x000e0000080e0500 */
[----:B0-----:R-:W2:Y:S01]  /*28f90*/  LDL.LU R3, [R1+0x44] ;  /* 0x0000440001037983 */ /* 0x001ea20000300800 */
[----:B------:R-:W-:-:S06]  /*28fa0*/  LOP3.LUT R0, R0, 0x3, RZ, 0xc0, !PT ;  /* 0x0000000300007812 */ /* 0x000fcc00078ec0ff */
[----:B------:R-:W0:Y:S02]  /*28fb0*/  SHFL.IDX PT, R0, R0, RZ, 0x1f ;  /* 0x00001fff00007589 */ /* 0x000e2400000e0000 */
[----:B0-----:R-:W-:-:S13]  /*28fc0*/  ISETP.NE.AND P0, PT, R0, RZ, PT ;  /* 0x000000ff0000720c */ /* 0x001fda0003f05270 */
[----:B------:R-:W-:Y:S01]  /*28fd0*/  @P0 BAR.SYNC.DEFER_BLOCKING 0x5, 0x180 ;  /* 0x0146000000000b1d */ /* 0x000fe20000010000 */
[----:B--2---:R-:W-:-:S04]  /*28fe0*/  LOP3.LUT R3, R3, 0xffffff7f, RZ, 0xc0, !PT ;  /* 0xffffff7f03037812 */ /* 0x004fc800078ec0ff */
[----:B------:R-:W-:-:S05]  /*28ff0*/  @P0 LOP3.LUT R3, R3, 0x80, RZ, 0xfc, !PT ;  /* 0x0000008003030812 */ /* 0x000fca00078efcff */
[----:B------:R0:W-:Y:S02]  /*29000*/  STL [R1+0x44], R3 ;  /* 0x0000440301007387 */ /* 0x0001e40000100800 */
[----:B0-----:R-:W-:-:S04]  /*29010*/  @P0 MOV R3, 0x400 ;  /* 0x0000040000030802 */ /* 0x001fc80000000f00 */
[----:B------:R-:W-:-:S05]  /*29020*/  @P0 LEA R2, R2, R3, 0x18 ;  /* 0x0000000302020211 */ /* 0x000fca00078ec0ff */
[----:B------:R0:W1:Y:S01]  /*29030*/  @P0 LDS.128 R16, [R2+0x334d0] ;  /* 0x0334d00002100984 */ /* 0x0000620000000c00 */
[----:B------:R-:W-:Y:S06]  /*29040*/  @P0 BAR.ARV 0x4, 0x180 ;  /* 0x0106000000000b1d */ /* 0x000fec0000002000 */
[----:B------:R-:W-:Y:S05]  /*29050*/  @P0 BRA `(.L_x_2877) ;  /* 0x0000000800900947 */ /* 0x000fea0003800000 */
[----:B------:R-:W2:Y:S01]  /*29060*/  S2R R4, SR_TID.X ;  /* 0x0000000000047919 */ /* 0x000ea20000002100 */
[----:B------:R-:W-:Y:S01]  /*29070*/  ULDC UR4, c[0x0][0xc3c] ;  /* 0x00030f0000047ab9 */ /* 0x000fe20000000800 */
[----:B------:R-:W-:Y:S01]  /*29080*/  MOV R0, RZ ;  /* 0x000000ff00007202 */ /* 0x000fe20000000f00 */
        /* <DEDUP_REMOVED lines=36> */
[----:B------:R-:W-:Y:S01]  /*292d0*/  MOV R4, R3 ;  /* 0x0000000300047202 */ /* 0x000fe20000000f00 */
[----:B------:R-:W-:Y:S01]  /*292e0*/  UMOV UR4, URZ ;  /* 0x0000003f00047c82 */ /* 0x000fe20008000000 */
[----:B------:R-:W-:Y:S01]  /*292f0*/  ULDC UR7, c[0x0][0xc3c] ;  /* 0x00030f0000077ab9 */ /* 0x000fe20000000800 */
[----:B------:R-:W-:-:S05]  /*29300*/  ULDC UR5, c[0x0][0xc38] ;  /* 0x00030e0000057ab9 */ /* 0x000fca0000000800 */
.L_x_2882:
        /* <DEDUP_REMOVED lines=12> */
.L_x_2881:
[----:B------:R-:W-:Y:S05]  /*293d0*/  BSYNC B0 ;  /* 0x0000000000007941 */ /* 0x000fea0003800000 */
.L_x_2880:
[----:B0----5:R-:W0:Y:S02]  /*293e0*/  SHFL.UP PT, R2, R0, 0x1, RZ ;  /* 0x0420000000027989 */ /* 0x021e2400000e00ff */
        /* <DEDUP_REMOVED lines=14> */
[----:B------:R-:W0:Y:S02]  /*294d0*/  SHFL.IDX PT, R3, R6, 0x1f, 0x1f ;  /* 0x03e01f0006037f89 */ /* 0x000e2400000e0000 */
[----:B0-----:R-:W-:-:S04]  /*294e0*/  IMAD R3, R3, UR5, RZ ;  /* 0x0000000503037c24 */ /* 0x001fc8000f8e02ff */
[----:B------:R-:W-:-:S05]  /*294f0*/  IMAD.IADD R4, R3, 0x1, R4 ;  /* 0x0000000103047824 */ /* 0x000fca00078e0204 */
[----:B------:R-:W-:-:S13]  /*29500*/  ISETP.GT.AND P6, PT, R4, UR6, PT ;  /* 0x0000000604007c0c */ /* 0x000fda000bfc4270 */
[----:B------:R-:W-:Y:S05]  /*29510*/  @!P6 BRA `(.L_x_2882) ;  /* 0xfffffffc007ce947 */ /* 0x000fea000383ffff */
.L_x_2878:
        /* <DEDUP_REMOVED lines=15> */
[----:B0-----:R-:W-:-:S06]  /*29610*/  IADD3 R10, R9, 0xffffffe, RZ ;  /* 0x0ffffffe090a7810 */ /* 0x001fcc0007ffe0ff */
[----:B------:R0:W1:Y:S01]  /*29620*/  F2I.FTZ.U32.TRUNC.NTZ R3, R10 ;  /* 0x0000000a00037305 */ /* 0x000062000021f000 */
[----:B------:R-:W-:Y:S05]  /*29630*/  @!P0 BRA `(.L_x_2883) ;  /* 0x0000000000088947 */ /* 0x000fea0003800000 */
[----:B------:R-:W-:-:S05]  /*29640*/  VIADD R9, R13, 0xffffffff ;  /* 0xffffffff0d097836 */ /* 0x000fca0000000000 */
[----:B------:R2:W3:Y:S02]  /*29650*/  SHFL.IDX PT, R16, R6, R9, 0x1f ;  /* 0x00001f0906107589 */ /* 0x0004e400000e0000 */
.L_x_2883:
[----:B-1----:R-:W-:Y:S02]  /*29660*/  IMAD.MOV R2, RZ, RZ, -R3 ;  /* 0x000000ffff027224 */ /* 0x002fe400078e0a03 */
[----:B---3--:R-:W-:Y:S02]  /*29670*/  IMAD R16, R16, UR5, R11 ;  /* 0x0000000510107c24 */ /* 0x008fe4000f8e020b */
[----:B------:R-:W-:Y:S01]  /*29680*/  IMAD.MOV.U32 R11, RZ, RZ, R2 ;  /* 0x000000ffff0b7224 */ /* 0x000fe200078e0002 */
[----:B------:R-:W-:Y:S02]  /*29690*/  IABS R2, R4 ;  /* 0x0000000400027213 */ /* 0x000fe40000000000 */
[----:B--2---:R-:W-:Y:S01]  /*296a0*/  IADD3 R9, -R16, UR6, RZ ;  /* 0x0000000610097c10 */ /* 0x004fe2000fffe1ff */
[----:B------:R-:W-:Y:S01]  /*296b0*/  IMAD R11, R11, R12, RZ ;  /* 0x0000000c0b0b7224 */ /* 0x000fe200078e02ff */
[----:B------:R-:W-:Y:S01]  /*296c0*/  IADD3 R8, RZ, -R2, RZ ;  /* 0x80000002ff087210 */ /* 0x000fe20007ffe0ff */
[----:B------:R-:W-:Y:S01]  /*296d0*/  IMAD.MOV.U32 R2, RZ, RZ, RZ ;  /* 0x000000ffff027224 */ /* 0x000fe200078e00ff */
[----:B------:R-:W-:-:S03]  /*296e0*/  IABS R6, R9 ;  /* 0x0000000900067213 */ /* 0x000fc60000000000 */
[----:B------:R-:W-:-:S04]  /*296f0*/  IMAD.HI.U32 R2, R3, R11, R2 ;  /* 0x0000000b03027227 */ /* 0x000fc800078e0002 */
[----:B------:R-:W-:Y:S02]  /*29700*/  IMAD.MOV.U32 R3, RZ, RZ, R6 ;  /* 0x000000ffff037224 */ /* 0x000fe400078e0006 */
[----:B------:R-:W-:Y:S02]  /*29710*/  IMAD.MOV.U32 R6, RZ, RZ, R8 ;  /* 0x000000ffff067224 */ /* 0x000fe400078e0008 */
[----:B------:R-:W-:-:S04]  /*29720*/  IMAD.HI.U32 R2, R2, R3, RZ ;  /* 0x0000000302027227 */ /* 0x000fc800078e00ff */
[----:B------:R-:W-:-:S05]  /*29730*/  IMAD R3, R2, R6, R3 ;  /* 0x0000000602037224 */ /* 0x000fca00078e0203 */
[----:B------:R-:W-:-:S13]  /*29740*/  ISETP.GT.U32.AND P1, PT, R12, R3, PT ;  /* 0x000000030c00720c */ /* 0x000fda0003f24070 */
[-C--:B------:R-:W-:Y:S01]  /*29750*/  @!P1 IADD3 R3, R3, -R12.reuse, RZ ;  /* 0x8000000c03039210 */ /* 0x080fe20007ffe0ff */
        /* <DEDUP_REMOVED lines=9> */
[----:B------:R-:W-:-:S03]  /*297f0*/  IMAD.MOV R2, RZ, RZ, -R2 ;  /* 0x000000ffff027224 */ /* 0x000fc600078e0a02 */
[----:B------:R-:W-:Y:S01]  /*29800*/  IADD3 R6, -R11, RZ, RZ ;  /* 0x000000ff0b067210 */ /* 0x000fe20007ffe1ff */
[----:B------:R-:W-:Y:S01]  /*29810*/  IMAD R4, R4, R2, R9 ;  /* 0x0000000204047224 */ /* 0x000fe200078e0209 */
[----:B------:R-:W-:Y:S02]  /*29820*/  MOV R2, RZ ;  /* 0x000000ff00027202 */ /* 0x000fe40000000f00 */
[----:B------:R-:W-:Y:S02]  /*29830*/  VIADDMNMX R13, R6, UR5, R7, PT ;  /* 0x00000005060d7c46 */ /* 0x000fe4000b800107 */
[----:B------:R-:W-:Y:S02]  /*29840*/  IABS R9, R4 ;  /* 0x0000000400097213 */ /* 0x000fe40000000000 */
[-C--:B------:R-:W-:Y:S01]  /*29850*/  IABS R8, R13.reuse ;  /* 0x0000000d00087213 */ /* 0x080fe20000000000 */
[----:B------:R-:W-:Y:S01]  /*29860*/  IMAD.MOV R18, RZ, RZ, -R13 ;  /* 0x000000ffff127224 */ /* 0x000fe200078e0a0d */
[----:B0-----:R-:W-:-:S02]  /*29870*/  IABS R10, R13 ;  /* 0x0000000d000a7213 */ /* 0x001fc40000000000 */
[----:B------:R-:W0:Y:S08]  /*29880*/  I2F.RP R6, R8 ;  /* 0x0000000800067306 */ /* 0x000e300000209400 */
[----:B0-----:R-:W0:Y:S02]  /*29890*/  MUFU.RCP R6, R6 ;  /* 0x0000000600067308 */ /* 0x001e240000001000 */
[----:B0-----:R-:W-:-:S06]  /*298a0*/  VIADD R3, R6, 0xffffffe ;  /* 0x0ffffffe06037836 */ /* 0x001fcc0000000000 */
[----:B------:R-:W0:Y:S02]  /*298b0*/  F2I.FTZ.U32.TRUNC.NTZ R3, R3 ;  /* 0x0000000300037305 */ /* 0x000e24000021f000 */
[----:B0-----:R-:W-:-:S04]  /*298c0*/  IMAD.MOV R7, RZ, RZ, -R3 ;  /* 0x000000ffff077224 */ /* 0x001fc800078e0a03 */
        /* <DEDUP_REMOVED lines=13> */
[----:B------:R-:W-:-:S06]  /*299a0*/  @P0 IADD3 R2, R2, 0x1, RZ ;  /* 0x0000000102020810 */ /* 0x000fcc0007ffe0ff */
[----:B------:R-:W-:Y:S01]  /*299b0*/  @!P2 IMAD.MOV R2, RZ, RZ, -R2 ;  /* 0x000000ffff02a224 */ /* 0x000fe200078e0a02 */
[----:B------:R-:W-:-:S04]  /*299c0*/  @!P1 LOP3.LUT R2, RZ, R13, RZ, 0x33, !PT ;  /* 0x0000000dff029212 */ /* 0x000fc800078e33ff */
[----:B------:R-:W-:Y:S01]  /*299d0*/  LOP3.LUT R17, RZ, R2, RZ, 0x33, !PT ;  /* 0x00000002ff117212 */ /* 0x000fe200078e33ff */
[----:B------:R-:W-:-:S03]  /*299e0*/  IMAD R18, R2, R18, R3 ;  /* 0x0000001202127224 */ /* 0x000fc600078e0203 */
[----:B------:R-:W-:Y:S01]  /*299f0*/  IADD3 R17, R0, R17, RZ ;  /* 0x0000001100117210 */ /* 0x000fe20007ffe0ff */
[----:B------:R-:W-:Y:S06]  /*29a00*/  BRA `(.L_x_2884) ;  /* 0x00000000000c7947 */ /* 0x000fec0003800000 */
.L_x_2879:
[----:B------:R-:W-:Y:S02]  /*29a10*/  IMAD.MOV.U32 R17, RZ, RZ, RZ ;  /* 0x000000ffff117224 */ /* 0x000fe400078e00ff */
[----:B------:R-:W-:Y:S02]  /*29a20*/  IMAD.U32 R16, RZ, RZ, UR6 ;  /* 0x00000006ff107e24 */ /* 0x000fe4000f8e00ff */
[----:B------:R-:W-:-:S07]  /*29a30*/  IMAD.MOV.U32 R18, RZ, RZ, RZ ;  /* 0x000000ffff127224 */ /* 0x000fce00078e00ff */
.L_x_2884:
[----:B------:R-:W-:-:S13]  /*29a40*/  ISETP.NE.AND P0, PT, R5, RZ, PT ;  /* 0x000000ff0500720c */ /* 0x000fda0003f05270 */
[----:B------:R-:W0:Y:S01]  /*29a50*/  @!P0 S2R R3, SR_CgaCtaId ;  /* 0x0000000000038919 */ /* 0x000e220000008800 */
[----:B------:R-:W-:-:S04]  /*29a60*/  @!P0 MOV R0, 0x400 ;  /* 0x0000040000008802 */ /* 0x000fc80000000f00 */
[----:B0-----:R-:W-:-:S05]  /*29a70*/  @!P0 LEA R0, R3, R0, 0x18 ;  /* 0x0000000003008211 */ /* 0x001fca00078ec0ff */
[----:B------:R2:W-:Y:S01]  /*29a80*/  @!P0 STS.128 [R0+0x334d0], R16 ;  /* 0x0334d01000008388 */ /* 0x0005e20000000c00 */
[----:B------:R-:W-:Y:S06]  /*29a90*/  BAR.ARV 0x5, 0x180 ;  /* 0x0146000000007b1d */ /* 0x000fec0000002000 */
.L_x_2877:
[----:B------:R3:W-:Y:S01]  /*29aa0*/  STL [R1+0x2c], RZ ;  /* 0x00002cff01007387 */ /* 0x0007e20000100800 */
[----:B------:R-:W-:Y:S01]  /*29ab0*/  ULDC UR4, c[0x0][0xc3c] ;  /* 0x00030f0000047ab9 */ /* 0x000fe20000000800 */
[----:B------:R-:W-:Y:S01]  /*29ac0*/  MOV R33, 0x1 ;  /* 0x0000000100217802 */ /* 0x000fe20000000f00 */
[----:B------:R-:W-:Y:S01]  /*29ad0*/  IMAD.MOV.U32 R29, RZ, RZ, RZ ;  /* 0x000000ffff1d7224 */ /* 0x000fe200078e00ff */
[----:B-1----:R-:W-:-:S13]  /*29ae0*/  ISETP.GE.AND P0, PT, R19, UR4, PT ;  /* 0x0000000413007c0c */ /* 0x002fda000bf06270 */
[----:B---3--:R-:W-:Y:S05]  /*29af0*/  @P0 BRA `(.L_x_2885) ;  /* 0x00000074003c0947 */ /* 0x008fea0003800000 */
[----:B------:R-:W0:Y:S01]  /*29b00*/  S2R R9, SR_TID.X ;  /* 0x0000000000097919 */ /* 0x000e220000002100 */
[----:B------:R-:W1:Y:S01]  /*29b10*/  S2UR UR4, SR_CgaCtaId ;  /* 0x00000000000479c3 */ /* 0x000e620000008800 */
[----:B------:R-:W-:Y:S01]  /*29b20*/  MOV R22, 0x400 ;  /* 0x0000040000167802 */ /* 0x000fe20000000f00 */
[----:B------:R-:W-:Y:S01]  /*29b30*/  BSSY B7, `(.L_x_2885) ;  /* 0x000074b000077945 */ /* 0x000fe20003800000 */
[----:B------:R-:W-:Y:S01]  /*29b40*/  IMAD.MOV.U32 R34, RZ, RZ, 0x1 ;  /* 0x00000001ff227424 */ /* 0x000fe200078e00ff */
[----:B------:R-:W-:Y:S01]  /*29b50*/  MOV R29, RZ ;  /* 0x000000ff001d7202 */ /* 0x000fe20000000f00 */
[----:B------:R-:W-:Y:S01]  /*29b60*/  IMAD.MOV.U32 R31, RZ, RZ, RZ ;  /* 0x000000ffff1f7224 */ /* 0x000fe200078e00ff */
[----:B------:R-:W-:Y:S01]  /*29b70*/  ULDC.64 UR40, c[0x0][0x198] ;  /* 0x0000660000287ab9 */ /* 0x000fe20000000a00 */
[----:B------:R-:W-:Y:S01]  /*29b80*/  IMAD.MOV.U32 R33, RZ, RZ, 0x1 ;  /* 0x00000001ff217424 */ /* 0x000fe200078e00ff */
[----:B------:R-:W-:Y:S02]  /*29b90*/  ULOP3.LUT UR39, UR36, 0x2, URZ, 0xfc, !UPT ;  /* 0x0000000224277892 */ /* 0x000fe4000f8efc3f */
[----:B------:R-:W-:Y:S01]  /*29ba0*/  ULOP3.LUT UR37, UR36, 0x1, URZ, 0xfc, !UPT ;  /* 0x0000000124257892 */ /* 0x000fe2000f8efc3f */
[----:B------:R-:W-:Y:S01]  /*29bb0*/  ULDC UR38, c[0x0][0xc] ;  /* 0x0000030000267ab9 */ /* 0x000fe20000000800 */
[C---:B0-----:R-:W-:Y:S01]  /*29bc0*/  IMAD.SHL.U32 R2, R9.reuse, 0x40, RZ ;  /* 0x0000004009027824 */ /* 0x041fe200078e00ff */
[----:B------:R-:W-:Y:S01]  /*29bd0*/  SHF.R.U32.HI R3, RZ, 0x1, R9 ;  /* 0x00000001ff037819 */ /* 0x000fe20000011609 */
[C---:B------:R-:W-:Y:S01]  /*29be0*/  IMAD.SHL.U32 R36, R9.reuse, 0x10, RZ ;  /* 0x0000001009247824 */ /* 0x040fe200078e00ff */
[----:B------:R-:W-:-:S02]  /*29bf0*/  LOP3.LUT R11, R9, 0x7f, RZ, 0xc0, !PT ;  /* 0x0000007f090b7812 */ /* 0x000fc400078ec0ff */
[----:B--2---:R-:W-:Y:S02]  /*29c00*/  LOP3.LUT R0, R2, 0x180, RZ, 0xc0, !PT ;  /* 0x0000018002007812 */ /* 0x004fe400078ec0ff */
[----:B------:R-:W-:Y:S01]  /*29c10*/  SHF.L.U32 R6, R9, 0x1, RZ ;  /* 0x0000000109067819 */ /* 0x000fe200000006ff */
[----:B------:R-:W-:Y:S01]  /*29c20*/  IMAD.SHL.U32 R4, R11, 0x10, RZ ;  /* 0x000000100b047824 */ /* 0x000fe200078e00ff */
[----:B------:R-:W-:Y:S01]  /*29c30*/  LOP3.LUT R3, R0, 0x30, R3, 0xf8, !PT ;  /* 0x0000003000037812 */ /* 0x000fe200078ef803 */
[C---:B------:R-:W-:Y:S01]  /*29c40*/  IMAD.SHL.U32 R0, R9.reuse, 0x20, RZ ;  /* 0x0000002009007824 */ /* 0x040fe200078e00ff */
[----:B------:R-:W-:Y:S02]  /*29c50*/  LOP3.LUT R5, R36, 0x1b0, RZ, 0xc0, !PT ;  /* 0x000001b024057812 */ /* 0x000fe400078ec0ff */
[----:B------:R-:W-:Y:S01]  /*29c60*/  LOP3.LUT R7, R4, 0x600, RZ, 0xc0, !PT ;  /* 0x0000060004077812 */ /* 0x000fe200078ec0ff */
[----:B------:R-:W-:Y:S01]  /*29c70*/  IMAD.SHL.U32 R4, R9, 0x8, RZ ;  /* 0x0000000809047824 */ /* 0x000fe200078e00ff */
[----:B------:R-:W-:-:S02]  /*29c80*/  LOP3.LUT R6, R5, 0x30, R6, 0x78, !PT ;  /* 0x0000003005067812 */ /* 0x000fc400078e7806 */
[----:B------:R-:W-:Y:S02]  /*29c90*/  LOP3.LUT R5, R0, 0x80, RZ, 0xc0, !PT ;  /* 0x0000008000057812 */ /* 0x000fe400078ec0ff */
[----:B------:R-:W-:Y:S02]  /*29ca0*/  SHF.L.U32 R8, R9, 0x2, RZ ;  /* 0x0000000209087819 */ /* 0x000fe400000006ff */
[----:B------:R-:W-:Y:S02]  /*29cb0*/  LOP3.LUT R5, R5, 0x10, R9, 0xf8, !PT ;  /* 0x0000001005057812 */ /* 0x000fe400078ef809 */
[----:B------:R-:W-:Y:S02]  /*29cc0*/  LOP3.LUT R9, R7, 0x40, R36, 0xf8, !PT ;  /* 0x0000004007097812 */ /* 0x000fe400078ef824 */
[----:B------:R-:W-:Y:S02]  /*29cd0*/  LOP3.LUT R3, R3, 0x30, R4, 0x78, !PT ;  /* 0x0000003003037812 */ /* 0x000fe400078e7804 */
[----:B------:R-:W-:-:S02]  /*29ce0*/  LOP3.LUT R7, R7, 0x60, R0, 0xf8, !PT ;  /* 0x0000006007077812 */ /* 0x000fc400078ef800 */
[----:B------:R-:W-:Y:S02]  /*29cf0*/  LOP3.LUT R10, R9, R6, RZ, 0xfc, !PT ;  /* 0x00000006090a7212 */ /* 0x000fe400078efcff */
[----:B------:R-:W-:Y:S02]  /*29d00*/  LOP3.LUT R2, R3, 0x640, R2, 0xf8, !PT ;  /* 0x0000064003027812 */ /* 0x000fe400078ef802 */
[----:B------:R-:W-:Y:S01]  /*29d10*/  LOP3.LUT R5, R5, 0x10, R8, 0x78, !PT ;  /* 0x0000001005057812 */ /* 0x000fe200078e7808 */
[----:B------:R-:W-:Y:S01]  /*29d20*/  STL [R1+0xc], R10 ;  /* 0x00000c0a01007387 */ /* 0x000fe20000100800 */
[----:B------:R-:W-:Y:S02]  /*29d30*/  LOP3.LUT R4, R7, 0x100, R0, 0xf8, !PT ;  /* 0x0000010007047812 */ /* 0x000fe400078ef800 */
[----:B------:R-:W-:Y:S01]  /*29d40*/  SHF.R.U32.HI R3, RZ, 0x2, R11 ;  /* 0x00000002ff037819 */ /* 0x000fe2000001160b */
[----:B------:R0:W-:Y:S01]  /*29d50*/  STL [R1+0x14], R2 ;  /* 0x0000140201007387 */ /* 0x0001e20000100800 */
[----:B------:R-:W-:-:S02]  /*29d60*/  LOP3.LUT R36, R36, 0x30, RZ, 0xc0, !PT ;  /* 0x0000003024247812 */ /* 0x000fc400078ec0ff */
        /* <DEDUP_REMOVED lines=12> */
.L_x_3005:
[----:B012---:R-:W1:Y:S02]  /*29e30*/  LDC.64 R2, c[0x0][0xc88] ;  /* 0x00032200ff027b82 */ /* 0x007e640000000a00 */
[----:B-1----:R-:W-:-:S05]  /*29e40*/  IMAD.WIDE R2, R19, 0x4, R2 ;  /* 0x0000000413027825 */ /* 0x002fca00078e0202 */
[----:B------:R-:W0:Y:S01]  /*29e50*/  LDG.E R23, desc[UR54][R2.64] ;  /* 0x0000003602177981 */ /* 0x000e22000c1e1900 */
[----:B------:R-:W-:Y:S05]  /*29e60*/  YIELD ;  /* 0x0000000000007946 */ /* 0x000fea0003800000 */
[----:B------:R-:W-:Y:S01]  /*29e70*/  ULDC.64 UR4, c[0x0][0xa28] ;  /* 0x00028a0000047ab9 */ /* 0x000fe20000000a00 */
[----:B------:R-:W-:Y:S01]  /*29e80*/  IMAD.MOV.U32 R8, RZ, RZ, RZ ;  /* 0x000000ffff087224 */ /* 0x000fe200078e00ff */
[----:B------:R-:W-:Y:S01]  /*29e90*/  ISETP.NE.U32.AND P0, PT, RZ, UR4, PT ;  /* 0x00000004ff007c0c */ /* 0x000fe2000bf05070 */
[----:B------:R-:W-:Y:S01]  /*29ea0*/  ULDC.64 UR6, c[0x0][0xa10] ;  /* 0x0002840000067ab9 */ /* 0x000fe20000000a00 */
[----:B------:R-:W-:Y:S01]  /*29eb0*/  IMAD.MOV.U32 R27, RZ, RZ, RZ ;  /* 0x000000ffff1b7224 */ /* 0x000fe200078e00ff */
[----:B------:R-:W-:Y:S01]  /*29ec0*/  ULDC.64 UR8, c[0x0][0xa18] ;  /* 0x0002860000087ab9 */ /* 0x000fe20000000a00 */
[----:B------:R-:W-:-:S02]  /*29ed0*/  ISETP.NE.AND.EX P0, PT, RZ, UR5, PT, P0 ;  /* 0x00000005ff007c0c */ /* 0x000fc4000bf05300 */
[----:B0--3--:R-:W-:-:S11]  /*29ee0*/  SHF.R.S32.HI R0, RZ, 0x1f, R23 ;  /* 0x0000001fff007819 */ /* 0x009fd60000011417 */
[C---:B------:R-:W-:Y:S02]  /*29ef0*/  @P0 LEA R2, P1, R23.reuse, UR4, 0x2 ;  /* 0x0000000417020c11 */ /* 0x040fe4000f8210ff */
[C---:B------:R-:W-:Y:S01]  /*29f00*/  SHF.L.U32 R24, R23.reuse, 0x2, RZ ;  /* 0x0000000217187819 */ /* 0x040fe200000006ff */
[----:B------:R0:W-:Y:S01]  /*29f10*/  STL [R1+0x28], R0 ;  /* 0x0000280001007387 */ /* 0x0001e20000100800 */
[----:B------:R-:W-:Y:S01]  /*29f20*/  @P0 LEA.HI.X R3, R23, UR5, R0, 0x2, P1 ;  /* 0x0000000517030c11 */ /* 0x000fe200088f1400 */
[----:B------:R-:W-:-:S04]  /*29f30*/  ULDC.64 UR4, c[0x0][0xa00] ;  /* 0x0002800000047ab9 */ /* 0x000fc80000000a00 */
[----:B------:R1:W2:Y:S01]  /*29f40*/  @P0 LDG.E R8, desc[UR54][R2.64] ;  /* 0x0000003602080981 */ /* 0x0002a2000c1e1900 */
[----:B------:R-:W-:Y:S02]  /*29f50*/  ISETP.NE.U32.AND P0, PT, RZ, UR4, PT ;  /* 0x00000004ff007c0c */ /* 0x000fe4000bf05070 */
[----:B------:R-:W-:Y:S02]  /*29f60*/  ISETP.NE.U32.AND P1, PT, RZ, UR6, PT ;  /* 0x00000006ff007c0c */ /* 0x000fe4000bf25070 */
[----:B------:R-:W-:Y:S02]  /*29f70*/  ISETP.NE.AND.EX P0, PT, RZ, UR5, PT, P0 ;  /* 0x00000005ff007c0c */ /* 0x000fe4000bf05300 */
[----:B------:R-:W-:Y:S02]  /*29f80*/  ISETP.NE.AND.EX P1, PT, RZ, UR7, PT, P1 ;  /* 0x00000007ff007c0c */ /* 0x000fe4000bf25310 */
[----:B------:R-:W-:Y:S01]  /*29f90*/  SHF.L.U64.HI R25, R23, 0x2, R0 ;  /* 0x0000000217197819 */ /* 0x000fe20000010200 */
[----:B0-----:R-:W-:Y:S01]  /*29fa0*/  IMAD.MOV.U32 R0, RZ, RZ, RZ ;  /* 0x000000ffff007224 */ /* 0x001fe200078e00ff */
[----:B-1----:R-:W-:-:S02]  /*29fb0*/  IADD3 R2, P3, R24, UR4, RZ ;  /* 0x0000000418027c10 */ /* 0x002fc4000ff7e0ff */
[----:B------:R-:W-:Y:S02]  /*29fc0*/  IADD3 R4, P4, R24, UR6, RZ ;  /* 0x0000000618047c10 */ /* 0x000fe4000ff9e0ff */
[C---:B------:R-:W-:Y:S02]  /*29fd0*/  IADD3.X R3, R25.reuse, UR5, RZ, P3, !PT ;  /* 0x0000000519037c10 */ /* 0x040fe40009ffe4ff */
[----:B------:R-:W-:Y:S02]  /*29fe0*/  IADD3.X R5, R25, UR7, RZ, P4, !PT ;  /* 0x0000000719057c10 */ /* 0x000fe4000a7fe4ff */
[----:B------:R-:W-:Y:S01]  /*29ff0*/  ISETP.NE.U32.AND P2, PT, RZ, UR8, PT ;  /* 0x00000008ff007c0c */ /* 0x000fe2000bf45070 */
[----:B------:R-:W5:Y:S01]  /*2a000*/  @P0 LDG.E R27, desc[UR54][R2.64] ;  /* 0x00000036021b0981 */ /* 0x000f62000c1e1900 */
[----:B------:R-:W-:Y:S02]  /*2a010*/  ULDC UR4, c[0x0][0x288] ;  /* 0x0000a20000047ab9 */ /* 0x000fe40000000800 */
[----:B------:R-:W-:Y:S01]  /*2a020*/  ISETP.NE.AND.EX P2, PT, RZ, UR9, PT, P2 ;  /* 0x00000009ff007c0c */ /* 0x000fe2000bf45320 */
[----:B------:R-:W5:Y:S01]  /*2a030*/  @P1 LDG.E R0, desc[UR54][R4.64] ;  /* 0x0000003604001981 */ /* 0x000f62000c1e1900 */
[----:B------:R-:W-:Y:S01]  /*2a040*/  IMAD.U32 R28, RZ, RZ, UR4 ;  /* 0x00000004ff1c7e24 */ /* 0x000fe2000f8e00ff */
[----:B------:R-:W-:-:S02]  /*2a050*/  ULDC.64 UR4, c[0x0][0x418] ;  /* 0x0001060000047ab9 */ /* 0x000fc40000000a00 */
[----:B------:R-:W-:-:S03]  /*2a060*/  UISETP.NE.U32.AND UP0, UPT, UR4, URZ, UPT ;  /* 0x0000003f0400728c */ /* 0x000fc6000bf05070 */
[----:B------:R-:W-:Y:S01]  /*2a070*/  ULDC UR4, c[0x0][0x424] ;  /* 0x0001090000047ab9 */ /* 0x000fe20000000800 */
[----:B------:R-:W-:-:S03]  /*2a080*/  UISETP.NE.AND.EX UP0, UPT, UR5, URZ, UPT, UP0 ;  /* 0x0000003f0500728c */ /* 0x000fc6000bf05300 */
[----:B------:R-:W-:Y:S01]  /*2a090*/  ULDC UR5, c[0x0][0x2f0] ;  /* 0x0000bc0000057ab9 */ /* 0x000fe20000000800 */
[----:B------:R-:W-:Y:S01]  /*2a0a0*/  @P2 IADD3 R6, P3, R24, UR8, RZ ;  /* 0x0000000818062c10 */ /* 0x000fe2000ff7e0ff */
[----:B------:R-:W-:-:S03]  /*2a0b0*/  USEL UR4, UR4, 0x1, UP0 ;  /* 0x0000000104047887 */ /* 0x000fc60008000000 */
[----:B------:R-:W-:Y:S01]  /*2a0c0*/  @P2 IADD3.X R7, R25, UR9, RZ, P3, !PT ;  /* 0x0000000919072c10 */ /* 0x000fe20009ffe4ff */
[----:B------:R-:W-:-:S03]  /*2a0d0*/  UIMAD UR4, UR4, UR5, URZ ;  /* 0x00000005040472a4 */ /* 0x000fc6000f8e023f */
[----:B------:R-:W-:Y:S01]  /*2a0e0*/  ULDC UR5, c[0x0][0x348] ;  /* 0x0000d20000057ab9 */ /* 0x000fe20000000800 */
[----:B------:R0:W5:Y:S02]  /*2a0f0*/  @P2 LDG.E R28, desc[UR54][R6.64] ;  /* 0x00000036061c2981 */ /* 0x000164000c1e1900 */
[----:B0-----:R-:W-:Y:S01]  /*2a100*/  MOV R6, UR5 ;  /* 0x0000000500067c02 */ /* 0x001fe20008000f00 */
[----:B------:R-:W-:Y:S01]  /*2a110*/  IMAD.U32 R7, RZ, RZ, UR4 ;  /* 0x00000004ff077e24 */ /* 0x000fe2000f8e00ff */
[----:B--2---:R0:W-:Y:S01]  /*2a120*/  STL [R1], R8 ;  /* 0x0000000801007387 */ /* 0x0041e20000100800 */
[----:B------:R-:W-:Y:S05]  /*2a130*/  @P2 BRA `(.L_x_2886) ;  /* 0x0000000000102947 */ /* 0x000fea0003800000 */
[----:B------:R-:W-:Y:S05]  /*2a140*/  @!P0 BRA `(.L_x_2886) ;  /* 0x00000000000c8947 */ /* 0x000fea0003800000 */
[----:B-----5:R-:W2:Y:S04]  /*2a150*/  LDG.E R28, desc[UR54][R2.64] ;  /* 0x00000036021c7981 */ /* 0x020ea8000c1e1900 */
[----:B------:R-:W2:Y:S02]  /*2a160*/  LDG.E R2, desc[UR54][R2.64+0x4] ;  /* 0x0000043602027981 */ /* 0x000ea4000c1e1900 */
[----:B--2---:R-:W-:-:S07]  /*2a170*/  IMAD.IADD R28, R2, 0x1, -R28 ;  /* 0x00000001021c7824 */ /* 0x004fce00078e0a1c */
.L_x_2886:
[----:B------:R-:W-:Y:S01]  /*2a180*/  ULDC.64 UR4, c[0x0][0xa20] ;  /* 0x0002880000047ab9 */ /* 0x000fe20000000a00 */
[----:B------:R-:W-:Y:S01]  /*2a190*/  IMAD.MOV.U32 R32, RZ, RZ, R23 ;  /* 0x000000ffff207224 */ /* 0x000fe200078e0017 */
[----:B------:R-:W-:-:S04]  /*2a1a0*/  ISETP.NE.U32.AND P0, PT, RZ, UR4, PT ;  /* 0x00000004ff007c0c */ /* 0x000fc8000bf05070 */
[----:B------:R-:W-:-:S13]  /*2a1b0*/  ISETP.NE.AND.EX P0, PT, RZ, UR5, PT, P0 ;  /* 0x00000005ff007c0c */ /* 0x000fda000bf05300 */
[----:B------:R-:W-:Y:S05]  /*2a1c0*/  @!P0 BRA `(.L_x_2887) ;  /* 0x0000000000108947 */ /* 0x000fea0003800000 */
[----:B------:R-:W-:-:S04]  /*2a1d0*/  IADD3 R2, P0, R24, UR4, RZ ;  /* 0x0000000418027c10 */ /* 0x000fc8000ff1e0ff */
[----:B------:R-:W-:-:S05]  /*2a1e0*/  IADD3.X R3, R25, UR5, RZ, P0, !PT ;  /* 0x0000000519037c10 */ /* 0x000fca00087fe4ff */
[----:B------:R1:W5:Y:S01]  /*2a1f0*/  LDG.E R7, desc[UR54][R2.64] ;  /* 0x0000003602077981 */ /* 0x000362000c1e1900 */
[----:B------:R-:W-:Y:S05]  /*2a200*/  BRA `(.L_x_2888) ;  /* 0x0000000000247947 */ /* 0x000fea0003800000 */
.L_x_2887:
[----:B------:R-:W-:Y:S02]  /*2a210*/  ULDC.64 UR4, c[0x0][0xa08] ;  /* 0x0002820000047ab9 */ /* 0x000fe40000000a00 */
[----:B------:R-:W-:-:S04]  /*2a220*/  ISETP.NE.U32.AND P0, PT, RZ, UR4, PT ;  /* 0x00000004ff007c0c */ /* 0x000fc8000bf05070 */
[----:B------:R-:W-:-:S13]  /*2a230*/  ISETP.NE.AND.EX P0, PT, RZ, UR5, PT, P0 ;  /* 0x00000005ff007c0c */ /* 0x000fda000bf05300 */
[----:B------:R-:W-:Y:S05]  /*2a240*/  @!P0 BRA `(.L_x_2888) ;  /* 0x0000000000148947 */ /* 0x000fea0003800000 */
[----:B------:R-:W1:Y:S02]  /*2a250*/  LDC.64 R2, c[0x0][0xa08] ;  /* 0x00028200ff027b82 */ /* 0x000e640000000a00 */
[----:B-1----:R-:W-:-:S05]  /*2a260*/  IMAD.WIDE R2, R32, 0x4, R2 ;  /* 0x0000000420027825 */ /* 0x002fca00078e0202 */
[----:B------:R-:W2:Y:S04]  /*2a270*/  LDG.E R7, desc[UR54][R2.64] ;  /* 0x0000003602077981 */ /* 0x000ea8000c1e1900 */
[----:B------:R-:W2:Y:S02]  /*2a280*/  LDG.E R2, desc[UR54][R2.64+0x4] ;  /* 0x0000043602027981 */ /* 0x000ea4000c1e1900 */
[----:B--2---:R-:W-:-:S07]  /*2a290*/  IADD3 R7, -R7, R2, RZ ;  /* 0x0000000207077210 */ /* 0x004fce0007ffe1ff */
.L_x_2888:
[----:B-1----:R-:W2:Y:S01]  /*2a2a0*/  @P1 LDG.E R2, desc[UR54][R4.64] ;  /* 0x0000003604021981 */ /* 0x002ea2000c1e1900 */
[----:B------:R-:W1:Y:S03]  /*2a2b0*/  LDC R3, c[0x0][0x448] ;  /* 0x00011200ff037b82 */ /* 0x000e660000000800 */
[----:B------:R3:W2:Y:S01]  /*2a2c0*/  @P1 LDG.E R5, desc[UR54][R4.64+0x4] ;  /* 0x0000043604051981 */ /* 0x0006a2000c1e1900 */
[----:B-----5:R-:W-:Y:S01]  /*2a2d0*/  IMAD.IADD R7, R7, 0x1, -R8 ;  /* 0x0000000107077824 */ /* 0x020fe200078e0a08 */
[----:B------:R-:W-:Y:S01]  /*2a2e0*/  BSSY B0, `(.L_x_2889) ;  /* 0x0000164000007945 */ /* 0x000fe20003800000 */
[----:B-1----:R-:W-:-:S13]  /*2a2f0*/  ISETP.NE.AND P0, PT, R3, 0x1, PT ;  /* 0x000000010300780c */ /* 0x002fda0003f05270 */
[----:B------:R-:W1:Y:S08]  /*2a300*/  @P0 LDC R3, c[0x0][0x44c] ;  /* 0x00011300ff030b82 */ /* 0x000e700000000800 */
[----:B---3--:R-:W3:Y:S01]  /*2a310*/  @P0 LDC R4, c[0x0][0x450] ;  /* 0x00011400ff040b82 */ /* 0x008ee20000000800 */
[----:B--2---:R-:W-:Y:S02]  /*2a320*/  @P1 IMAD.IADD R6, R5, 0x1, -R2 ;  /* 0x0000000105061824 */ /* 0x004fe400078e0a02 */
[----:B------:R-:W-:-:S02]  /*2a330*/  IMAD.SHL.U32 R2, R17, 0x80, RZ ;  /* 0x0000008011027824 */ /* 0x000fc400078e00ff */
[----:B------:R-:W-:Y:S02]  /*2a340*/  IMAD.IADD R26, R7, 0x1, R6 ;  /* 0x00000001071a7824 */ /* 0x000fe400078e0206 */
[----:B------:R-:W-:Y:S02]  /*2a350*/  VIADD R2, R2, 0x7f ;  /* 0x0000007f02027836 */ /* 0x000fe40000000000 */
[----:B------:R-:W-:Y:S02]  /*2a360*/  VIADD R30, R26, 0x9f ;  /* 0x0000009f1a1e7836 */ /* 0x000fe40000000000 */
[----:B-1----:R-:W-:Y:S01]  /*2a370*/  @P0 IMAD.HI.U32 R5, R2, R3, RZ ;  /* 0x0000000302050227 */ /* 0x002fe200078e00ff */
[----:B------:R-:W-:-:S03]  /*2a380*/  MOV R3, R2 ;  /* 0x0000000200037202 */ /* 0x000fc60000000f00 */
[----:B------:R-:W-:Y:S01]  /*2a390*/  IMAD.HI R30, R30, 0x66666667, RZ ;  /* 0x666666671e1e7827 */ /* 0x000fe200078e02ff */
[----:B---3--:R-:W-:-:S04]  /*2a3a0*/  @P0 SHF.R.U32.HI R3, RZ, R4, R5 ;  /* 0x00000004ff030219 */ /* 0x008fc80000011605 */
[----:B------:R-:W-:-:S04]  /*2a3b0*/  SHF.R.U32.HI R2, RZ, 0x1f, R30 ;  /* 0x0000001fff027819 */ /* 0x000fc8000001161e */
[----:B------:R-:W-:Y:S02]  /*2a3c0*/  LEA.HI.SX32 R30, R30, R2, 0x1a ;  /* 0x000000021e1e7211 */ /* 0x000fe400078fd2ff */
[----:B------:R-:W-:-:S04]  /*2a3d0*/  IADD3 R2, R26, 0xa0, -R28 ;  /* 0x000000a01a027810 */ /* 0x000fc80007ffe81c */
[----:B------:R-:W-:-:S05]  /*2a3e0*/  IADD3 R3, R2, R3, RZ ;  /* 0x0000000302037210 */ /* 0x000fca0007ffe0ff */
[----:B------:R-:W-:-:S05]  /*2a3f0*/  IMAD.HI R3, R3, 0x66666667, RZ ;  /* 0x6666666703037827 */ /* 0x000fca00078e02ff */
[----:B------:R-:W-:-:S04]  /*2a400*/  SHF.R.U32.HI R4, RZ, 0x1f, R3 ;  /* 0x0000001fff047819 */ /* 0x000fc80000011603 */
[----:B------:R-:W-:-:S04]  /*2a410*/  LEA.HI.SX32 R4, R3, R4, 0x1a ;  /* 0x0000000403047211 */ /* 0x000fc800078fd2ff */
[----:B------:R-:W-:-:S05]  /*2a420*/  VIMNMX R3, R30, R4, PT ;  /* 0x000000041e037248 */ /* 0x000fca0003fe0100 */
[--C-:B------:R-:W-:Y:S02]  /*2a430*/  IMAD R3, R3, 0xa0, -R7.reuse ;  /* 0x000000a003037824 */ /* 0x100fe400078e0a07 */
[----:B------:R-:W-:-:S03]  /*2a440*/  IMAD.MOV R7, RZ, RZ, -R7 ;  /* 0x000000ffff077224 */ /* 0x000fc600078e0a07 */
[----:B------:R-:W-:Y:S02]  /*2a450*/  VIMNMX R3, R3, R6, PT ;  /* 0x0000000603037248 */ /* 0x000fe40003fe0100 */
[----:B------:R-:W-:-:S04]  /*2a460*/  VIMNMX R7, RZ, R7, !PT ;  /* 0x00000007ff077248 */ /* 0x000fc80007fe0100 */
        /* <DEDUP_REMOVED lines=18> */
.L_x_3132:
[----:B--2---:R-:W-:Y:S02]  /*2a590*/  ISETP.NE.AND P0, PT, R14, RZ, PT ;  /* 0x000000ff0e00720c */ /* 0x004fe40003f05270 */
[----:B------:R-:W-:-:S11]  /*2a5a0*/  PLOP3.LUT P6, PT, PT, PT, PT, 0x8, 0x0 ;  /* 0x000000000000781c */ /* 0x000fd60003fce170 */
[----:B------:R-:W-:Y:S05]  /*2a5b0*/  @P0 BRA `(.L_x_2892) ;  /* 0x00000000000c0947 */ /* 0x000fea0003800000 */
[----:B------:R-:W-:-:S03]  /*2a5c0*/  UMOV UR4, 0xffffffff ;  /* 0xffffffff00047882 */ /* 0x000fc60000000000 */
[----:B------:R-:W-:Y:S05]  /*2a5d0*/  BRA.DIV UR4, `(.L_x_2893) ;  /* 0x0000009a04807947 */ /* 0x000fea000b800000 */
[----:B------:R-:W-:-:S13]  /*2a5e0*/  ELECT P6, URZ, PT ;  /* 0x00000000003f782f */ /* 0x000fda00038c0000 */
.L_x_2892:
[----:B-1----:R-:W2:Y:S01]  /*2a5f0*/  LDL R6, [R1+0x2c] ;  /* 0x00002c0001067983 */ /* 0x002ea20000100800 */
[----:B------:R-:W-:Y:S01]  /*2a600*/  BSSY B1, `(.L_x_2894) ;  /* 0x0000008000017945 */ /* 0x000fe20003800000 */
[----:B--2---:R-:W-:-:S04]  /*2a610*/  IADD3 R6, R6, 0x1, RZ ;  /* 0x0000000106067810 */ /* 0x004fc80007ffe0ff */
[----:B------:R-:W-:-:S04]  /*2a620*/  LEA.HI R7, R6, R6, RZ, 0x1 ;  /* 0x0000000606077211 */ /* 0x000fc800078f08ff */
[----:B------:R-:W-:-:S05]  /*2a630*/  LOP3.LUT R7, R7, 0xfffffffe, RZ, 0xc0, !PT ;  /* 0xfffffffe07077812 */ /* 0x000fca00078ec0ff */
[----:B------:R-:W-:-:S05]  /*2a640*/  IMAD.IADD R6, R6, 0x1, -R7 ;  /* 0x0000000106067824 */ /* 0x000fca00078e0a07 */
[----:B------:R-:W-:-:S04]  /*2a650*/  SHF.L.U32 R6, R6, 0x1f, RZ ;  /* 0x0000001f06067819 */ /* 0x000fc800000006ff */
[----:B------:R-:W1:Y:S02]  /*2a660*/  SYNCS.PHASECHK.TRANS64.TRYWAIT P0, [R22+URZ+0x33420], R6 ;  /* 0x03342006160075a7 */ /* 0x000e64000800017f */
[----:B-1----:R-:W-:Y:S05]  /*2a670*/  @!P0 BRA `(.L_x_2895) ;  /* 0x0000009800788947 */ /* 0x002fea0003800000 */
.L_x_3135:
[----:B------:R-:W-:Y:S05]  /*2a680*/  BSYNC B1 ;  /* 0x0000000000017941 */ /* 0x000fea0003800000 */
.L_x_2894:
[----:B------:R-:W-:Y:S04]  /*2a690*/  BSSY B1, `(.L_x_2896) ;  /* 0x000008b000017945 */ /* 0x000fe80003800000 */
[----:B------:R-:W-:Y:S05]  /*2a6a0*/  @!P6 BRA `(.L_x_2897) ;  /* 0x000000080024e947 */ /* 0x000fea0003800000 */
[----:B------:R-:W-:Y:S01]  /*2a6b0*/  IMAD R10, R31, 0x8, R22 ;  /* 0x000000081f0a7824 */ /* 0x000fe200078e0216 */
[----:B------:R-:W-:Y:S01]  /*2a6c0*/  SHF.L.U32 R9, R34, 0x1f, RZ ;  /* 0x0000001f22097819 */ /* 0x000fe200000006ff */
[----:B------:R-:W2:Y:S01]  /*2a6d0*/  S2R R7, SR_TID.X ;  /* 0x0000000000077919 */ /* 0x000ea20000002100 */
[----:B------:R-:W-:Y:S02]  /*2a6e0*/  BSSY B2, `(.L_x_2898) ;  /* 0x0000005000027945 */ /* 0x000fe40003800000 */
[----:B------:R-:W3:Y:S01]  /*2a6f0*/  SYNCS.PHASECHK.TRANS64.TRYWAIT P0, [R10+URZ+0x334a0], R9 ;  /* 0x0334a0090a0075a7 */ /* 0x000ee2000800017f */
[----:B--2---:R-:W-:-:S04]  /*2a700*/  LOP3.LUT R7, R7, 0x7f, RZ, 0xc0, !PT ;  /* 0x0000007f07077812 */ /* 0x004fc800078ec0ff */
[----:B------:R-:W-:Y:S01]  /*2a710*/  ISETP.NE.AND P1, PT, R7, RZ, PT ;  /* 0x000000ff0700720c */ /* 0x000fe20003f25270 */
[----:B---3--:R-:W-:-:S12]  /*2a720*/  @!P0 BRA `(.L_x_2899) ;  /* 0x0000009800608947 */ /* 0x008fd80003800000 */
.L_x_3136:
[----:B------:R-:W-:Y:S05]  /*2a730*/  BSYNC B2 ;  /* 0x0000000000027941 */ /* 0x000fea0003800000 */
.L_x_2898:
[----:B------:R-:W-:Y:S04]  /*2a740*/  BSSY B2, `(.L_x_2900) ;  /* 0x0000009000027945 */ /* 0x000fe80003800000 */
[----:B------:R-:W-:Y:S05]  /*2a750*/  @P1 BRA `(.L_x_2901) ;  /* 0x00000000001c1947 */ /* 0x000fea0003800000 */
[----:B-1----:R-:W1:Y:S02]  /*2a760*/  S2R R6, SR_TID.X ;  /* 0x0000000000067919 */ /* 0x002e640000002100 */
[----:B-1----:R-:W-:Y:S01]  /*2a770*/  LOP3.LUT R7, R6, 0x1f, RZ, 0xc0, !PT ;  /* 0x0000001f06077812 */ /* 0x002fe200078ec0ff */
[----:B------:R-:W-:-:S03]  /*2a780*/  IMAD.MOV.U32 R6, RZ, RZ, 0x7800 ;  /* 0x00007800ff067424 */ /* 0x000fc600078e00ff */
[----:B------:R-:W-:Y:S01]  /*2a790*/  ISETP.NE.AND P0, PT, R7, RZ, PT ;  /* 0x000000ff0700720c */ /* 0x000fe20003f05270 */
[----:B------:R3:W-:-:S12]  /*2a7a0*/  SYNCS.ARRIVE.TRANS64 RZ, [R10+URZ+0x33490], R6 ;  /* 0x033490060aff79a7 */ /* 0x0007d8000800003f */
[----:B---3--:R-:W-:Y:S05]  /*2a7b0*/  @!P0 BRA `(.L_x_2901) ;  /* 0x0000000000048947 */ /* 0x008fea0003800000 */
[----:B------:R-:W-:Y:S01]  /*2a7c0*/  BPT.TRAP 0x1 ;  /* 0x000000040000795c */ /* 0x000fe20000300000 */
.L_x_2901:
[----:B------:R-:W-:Y:S05]  /*2a7d0*/  BSYNC B2 ;  /* 0x0000000000027941 */ /* 0x000fea0003800000 */
.L_x_2900:
[----:B------:R-:W-:Y:S01]  /*2a7e0*/  MOV R20, RZ ;  /* 0x000000ff00147202 */ /* 0x000fe20000000f00 */
[----:B------:R-:W-:Y:S01]  /*2a7f0*/  IMAD R7, R4, 0xa0, R0 ;  /* 0x000000a004077824 */ /* 0x000fe200078e0200 */
[----:B------:R-:W-:Y:S01]  /*2a800*/  UIADD3 UR4, UP0, UR40, 0x570, URZ ;  /* 0x0000057028047890 */ /* 0x000fe2000ff1e03f */
[----:B0-----:R-:W-:Y:S01]  /*2a810*/  IMAD R8, R31, 0x7800, R22 ;  /* 0x000078001f087824 */ /* 0x001fe200078e0216 */
[----:B------:R-:W-:Y:S01]  /*2a820*/  R2UR UR10, R20 ;  /* 0x00000000140a72ca */ /* 0x000fe200000e0000 */
[----:B------:R-:W-:Y:S01]  /*2a830*/  VIADD R7, R7, 0xffffff60 ;  /* 0xffffff6007077836 */ /* 0x000fe20000000000 */
[----:B------:R-:W-:Y:S01]  /*2a840*/  PLOP3.LUT P0, PT, PT, PT, PT, 0x80, 0x0 ;  /* 0x000000000000781c */ /* 0x000fe20003f0f070 */
[----:B-1----:R-:W-:Y:S01]  /*2a850*/  VIADD R6, R10, 0x33490 ;  /* 0x000334900a067836 */ /* 0x002fe20000000000 */
[----:B------:R-:W-:Y:S01]  /*2a860*/  UIADD3.X UR5, URZ, UR41, URZ, UP0, !UPT ;  /* 0x000000293f057290 */ /* 0x000fe200087fe43f */
[----:B------:R-:W-:Y:S01]  /*2a870*/  VIADD R11, R8, 0x24200 ;  /* 0x00024200080b7836 */ /* 0x000fe20000000000 */
[----:B------:R-:W-:Y:S01]  /*2a880*/  UMOV UR6, 0x0 ;  /* 0x0000000000067882 */ /* 0x000fe20000000000 */
[----:B------:R-:W-:-:S09]  /*2a890*/  UMOV UR7, 0x12f00000 ;  /* 0x12f0000000077882 */ /* 0x000fd20000000000 */
.L_x_2902:
        /* <DEDUP_REMOVED lines=10> */
[----:B------:R-:W-:Y:S01]  /*2a940*/  MOV R15, 0x40 ;  /* 0x00000040000f7802 */ /* 0x000fe20000000f00 */
[----:B------:R-:W-:Y:S01]  /*2a950*/  VIADD R11, R8, 0x26a00 ;  /* 0x00026a00080b7836 */ /* 0x000fe20000000000 */
[----:B------:R-:W-:Y:S01]  /*2a960*/  PLOP3.LUT P0, PT, PT, PT, PT, 0x80, 0x0 ;  /* 0x000000000000781c */ /* 0x000fe20003f0f070 */
[----:B------:R-:W-:Y:S01]  /*2a970*/  UMOV UR6, 0x0 ;  /* 0x0000000000067882 */ /* 0x000fe20000000000 */
[----:B------:R-:W-:Y:S01]  /*2a980*/  R2UR UR10, R15 ;  /* 0x000000000f0a72ca */ /* 0x000fe200000e0000 */
[----:B------:R-:W-:-:S14]  /*2a990*/  UMOV UR7, 0x12f00000 ;  /* 0x12f0000000077882 */ /* 0x000fdc0000000000 */
.L_x_2903:
        /* <DEDUP_REMOVED lines=16> */
.L_x_2904:
        /* <DEDUP_REMOVED lines=13> */
.L_x_3137:
[----:B------:R-:W-:Y:S05]  /*2ab70*/  BSYNC B2 ;  /* 0x0000000000027941 */ /* 0x000fea0003800000 */
.L_x_2905:
[----:B------:R-:W-:Y:S01]  /*2ab80*/  BSSY B2, `(.L_x_2907) ;  /* 0x000000b000027945 */ /* 0x000fe20003800000 */
[----:B------:R-:W-:Y:S01]  /*2ab90*/  MOV R12, 0x0 ;  /* 0x00000000000c7802 */ /* 0x000fe20000000f00 */
[----:B------:R-:W-:Y:S02]  /*2aba0*/  IMAD.MOV.U32 R13, RZ, RZ, 0x12f00000 ;  /* 0x12f00000ff0d7424 */ /* 0x000fe400078e00ff */
        /* <DEDUP_REMOVED lines=8> */
.L_x_2908:
[----:B------:R-:W-:Y:S05]  /*2ac30*/  BSYNC B2 ;  /* 0x0000000000027941 */ /* 0x000fea0003800000 */
.L_x_2907:
[----:B------:R-:W-:Y:S01]  /*2ac40*/  R2UR UR10, R20 ;  /* 0x00000000140a72ca */ /* 0x000fe200000e0000 */
[----:B------:R-:W-:Y:S01]  /*2ac50*/  UIADD3 UR4, UP0, UR40, 0x670, URZ ;  /* 0x0000067028047890 */ /* 0x000fe2000ff1e03f */
[----:B------:R-:W-:Y:S01]  /*2ac60*/  R2UR UR6, R12 ;  /* 0x000000000c0672ca */ /* 0x000fe200000e0000 */
[----:B0-2---:R-:W-:Y:S01]  /*2ac70*/  VIADD R10, R10, 0x334b0 ;  /* 0x000334b00a0a7836 */ /* 0x005fe20000000000 */
[----:B------:R-:W-:Y:S01]  /*2ac80*/  R2UR UR7, R13 ;  /* 0x000000000d0772ca */ /* 0x000fe200000e0000 */
[----:B------:R-:W-:Y:S01]  /*2ac90*/  UIADD3.X UR5, URZ, UR41, URZ, UP0, !UPT ;  /* 0x000000293f057290 */ /* 0x000fe200087fe43f */
[----:B------:R-:W-:Y:S02]  /*2aca0*/  PLOP3.LUT P0, PT, PT, PT, PT, 0x80, 0x0 ;  /* 0x000000000000781c */ /* 0x000fe40003f0f070 */
[----:B------:R-:W-:-:S11]  /*2acb0*/  IADD3 R6, R8, 0xf200, RZ ;  /* 0x0000f20008067810 */ /* 0x000fd60007ffe0ff */
.L_x_2909:
        /* <DEDUP_REMOVED lines=15> */
.L_x_2910:
        /* <DEDUP_REMOVED lines=15> */
.L_x_2911:
        /* <DEDUP_REMOVED lines=10> */
.L_x_2897:
[----:B------:R-:W-:Y:S05]  /*2af40*/  BSYNC B1 ;  /* 0x0000000000017941 */ /* 0x000fea0003800000 */
.L_x_2896:
[----:B------:R-:W-:Y:S01]  /*2af50*/  IADD3 R10, R4, -0x2, RZ ;  /* 0xfffffffe040a7810 */ /* 0x000fe20007ffe0ff */
[----:B------:R-:W-:Y:S01]  /*2af60*/  VIADD R31, R31, 0x1 ;  /* 0x000000011f1f7836 */ /* 0x000fe20000000000 */
[----:B------:R-:W-:Y:S02]  /*2af70*/  PLOP3.LUT P0, PT, PT, PT, PT, 0x8, 0x0 ;  /* 0x000000000000781c */ /* 0x000fe40003f0e170 */
[----:B------:R-:W-:Y:S02]  /*2af80*/  ISETP.GE.AND P2, PT, R10, R5, PT ;  /* 0x000000050a00720c */ /* 0x000fe40003f46270 */
[----:B------:R-:W-:-:S04]  /*2af90*/  ISETP.NE.AND P1, PT, R31, 0x2, PT ;  /* 0x000000021f00780c */ /* 0x000fc80003f25270 */
[----:B------:R-:W-:Y:S02]  /*2afa0*/  SEL R4, RZ, 0x1, P1 ;  /* 0x00000001ff047807 */ /* 0x000fe40000800000 */
[----:B------:R-:W-:Y:S02]  /*2afb0*/  SEL R31, R31, RZ, P1 ;  /* 0x000000ff1f1f7207 */ /* 0x000fe40000800000 */
[----:B------:R-:W-:-:S03]  /*2afc0*/  LOP3.LUT R34, R34, R4, RZ, 0x3c, !PT ;  /* 0x0000000422227212 */ /* 0x000fc600078e3cff */
[----:B------:R-:W-:Y:S05]  /*2afd0*/  @!P2 BRA `(.L_x_2890) ;  /* 0x000000080050a947 */ /* 0x000fea0003800000 */
.L_x_2928:
[----:B------:R-:W-:Y:S05]  /*2afe0*/  YIELD ;  /* 0x0000000000007946 */ /* 0x000fea0003800000 */
[----:B------:R-:W-:Y:S04]  /*2aff0*/  BSSY B1, `(.L_x_2912) ;  /* 0x000008a000017945 */ /* 0x000fe80003800000 */
[----:B------:R-:W-:Y:S05]  /*2b000*/  @!P6 BRA `(.L_x_2913) ;  /* 0x000000080020e947 */ /* 0x000fea0003800000 */
[----:B------:R-:W-:Y:S01]  /*2b010*/  IMAD R9, R31, 0x8, R22 ;  /* 0x000000081f097824 */ /* 0x000fe200078e0216 */
[----:B0-----:R-:W-:Y:S01]  /*2b020*/  SHF.L.U32 R8, R34, 0x1f, RZ ;  /* 0x0000001f22087819 */ /* 0x001fe200000006ff */
[----:B------:R-:W0:Y:S01]  /*2b030*/  S2R R4, SR_TID.X ;  /* 0x0000000000047919 */ /* 0x000e220000002100 */
[----:B------:R-:W-:Y:S02]  /*2b040*/  BSSY B2, `(.L_x_2914) ;  /* 0x0000005000027945 */ /* 0x000fe40003800000 */
[----:B------:R-:W2:Y:S01]  /*2b050*/  SYNCS.PHASECHK.TRANS64.TRYWAIT P1, [R9+URZ+0x334a0], R8 ;  /* 0x0334a008090075a7 */ /* 0x000ea2000802017f */
[----:B0-----:R-:W-:-:S04]  /*2b060*/  LOP3.LUT R4, R4, 0x7f, RZ, 0xc0, !PT ;  /* 0x0000007f04047812 */ /* 0x001fc800078ec0ff */
[----:B------:R-:W-:Y:S01]  /*2b070*/  ISETP.NE.AND P2, PT, R4, RZ, PT ;  /* 0x000000ff0400720c */ /* 0x000fe20003f45270 */
[----:B--2---:R-:W-:-:S12]  /*2b080*/  @!P1 BRA `(.L_x_2915) ;  /* 0x0000009000309947 */ /* 0x004fd80003800000 */
.L_x_3138:
[----:B------:R-:W-:Y:S05]  /*2b090*/  BSYNC B2 ;  /* 0x0000000000027941 */ /* 0x000fea0003800000 */
.L_x_2914:
[----:B------:R-:W-:Y:S04]  /*2b0a0*/  BSSY B2, `(.L_x_2916) ;  /* 0x0000009000027945 */ /* 0x000fe80003800000 */
[----:B------:R-:W-:Y:S05]  /*2b0b0*/  @P2 BRA `(.L_x_2917) ;  /* 0x00000000001c2947 */ /* 0x000fea0003800000 */
[----:B------:R-:W1:Y:S02]  /*2b0c0*/  S2R R4, SR_TID.X ;  /* 0x0000000000047919 */ /* 0x000e640000002100 */
[----:B-1----:R-:W-:Y:S01]  /*2b0d0*/  LOP3.LUT R6, R4, 0x1f, RZ, 0xc0, !PT ;  /* 0x0000001f04067812 */ /* 0x002fe200078ec0ff */
[----:B------:R-:W-:-:S03]  /*2b0e0*/  IMAD.MOV.U32 R4, RZ, RZ, 0x7800 ;  /* 0x00007800ff047424 */ /* 0x000fc600078e00ff */
[----:B------:R-:W-:Y:S01]  /*2b0f0*/  ISETP.NE.AND P1, PT, R6, RZ, PT ;  /* 0x000000ff0600720c */ /* 0x000fe20003f25270 */
[----:B------:R2:W-:-:S12]  /*2b100*/  SYNCS.ARRIVE.TRANS64 RZ, [R9+URZ+0x33490], R4 ;  /* 0x0334900409ff79a7 */ /* 0x0005d8000800003f */
[----:B--2---:R-:W-:Y:S05]  /*2b110*/  @!P1 BRA `(.L_x_2917) ;  /* 0x0000000000049947 */ /* 0x004fea0003800000 */
[----:B------:R-:W-:Y:S01]  /*2b120*/  BPT.TRAP 0x1 ;  /* 0x000000040000795c */ /* 0x000fe20000300000 */
.L_x_2917:
[----:B------:R-:W-:Y:S05]  /*2b130*/  BSYNC B2 ;  /* 0x0000000000027941 */ /* 0x000fea0003800000 */
.L_x_2916:
[----:B------:R-:W-:Y:S01]  /*2b140*/  IMAD.MOV.U32 R14, RZ, RZ, RZ ;  /* 0x000000ffff0e7224 */ /* 0x000fe200078e00ff */
[----:B------:R-:W-:Y:S01]  /*2b150*/  UIADD3 UR4, UP0, UR40, 0x570, URZ ;  /* 0x0000057028047890 */ /* 0x000fe2000ff1e03f */
[----:B------:R-:W-:Y:S01]  /*2b160*/  IMAD R7, R31, 0x7800, R22 ;  /* 0x000078001f077824 */ /* 0x000fe200078e0216 */
[----:B------:R-:W-:Y:S01]  /*2b170*/  PLOP3.LUT P1, PT, PT, PT, PT, 0x80, 0x0 ;  /* 0x000000000000781c */ /* 0x000fe20003f2f070 */
[----:B-1----:R-:W-:Y:S01]  /*2b180*/  IMAD R6, R10, 0xa0, R0 ;  /* 0x000000a00a067824 */ /* 0x002fe200078e0200 */
[----:B------:R-:W-:Y:S01]  /*2b190*/  R2UR UR10, R14 ;  /* 0x000000000e0a72ca */ /* 0x000fe200000e0000 */
[----:B------:R-:W-:Y:S01]  /*2b1a0*/  VIADD R11, R7, 0x24200 ;  /* 0x00024200070b7836 */ /* 0x000fe20000000000 */
[----:B------:R-:W-:Y:S01]  /*2b1b0*/  IADD3 R4, R9, 0x33490, RZ ;  /* 0x0003349009047810 */ /* 0x000fe20007ffe0ff */
[----:B------:R-:W-:Y:S01]  /*2b1c0*/  UIADD3.X UR5, URZ, UR41, URZ, UP0, !UPT ;  /* 0x000000293f057290 */ /* 0x000fe200087fe43f */
[----:B------:R-:W-:Y:S01]  /*2b1d0*/  UMOV UR6, 0x0 ;  /* 0x0000000000067882 */ /* 0x000fe20000000000 */
[----:B------:R-:W-:-:S10]  /*2b1e0*/  UMOV UR7, 0x12f00000 ;  /* 0x12f0000000077882 */ /* 0x000fd40000000000 */
.L_x_2918:
        /* <DEDUP_REMOVED lines=16> */
.L_x_2919:
        /* <DEDUP_REMOVED lines=16> */
.L_x_2920:
        /* <DEDUP_REMOVED lines=13> */
.L_x_3139:
[----:B------:R-:W-:Y:S05]  /*2b4c0*/  BSYNC B2 ;  /* 0x0000000000027941 */ /* 0x000fea0003800000 */
.L_x_2921:
[----:B------:R-:W-:Y:S01]  /*2b4d0*/  BSSY B2, `(.L_x_2923) ;  /* 0x000000b000027945 */ /* 0x000fe20003800000 */
[----:B------:R-:W-:Y:S02]  /*2b4e0*/  IMAD.MOV.U32 R12, RZ, RZ, 0x0 ;  /* 0x00000000ff0c7424 */ /* 0x000fe400078e00ff */
[----:B------:R-:W-:Y:S01]  /*2b4f0*/  IMAD.MOV.U32 R13, RZ, RZ, 0x12f00000 ;  /* 0x12f00000ff0d7424 */ /* 0x000fe200078e00ff */
[----:B------:R-:W-:Y:S06]  /*2b500*/  @P2 BRA `(.L_x_2924) ;  /* 0x00000000001c2947 */ /* 0x000fec0003800000 */
[----:B------:R-:W2:Y:S02]  /*2b510*/  S2R R4, SR_TID.X ;  /* 0x0000000000047919 */ /* 0x000ea40000002100 */
[----:B--2---:R-:W-:Y:S02]  /*2b520*/  LOP3.LUT R11, R4, 0x1f, RZ, 0xc0, !PT ;  /* 0x0000001f040b7812 */ /* 0x004fe400078ec0ff */
[----:B------:R-:W-:Y:S02]  /*2b530*/  MOV R4, 0x7800 ;  /* 0x0000780000047802 */ /* 0x000fe40000000f00 */
[----:B------:R-:W-:Y:S02]  /*2b540*/  ISETP.NE.AND P1, PT, R11, RZ, PT ;  /* 0x000000ff0b00720c */ /* 0x000fe40003f25270 */
[----:B------:R2:W-:Y:S11]  /*2b550*/  SYNCS.ARRIVE.TRANS64 RZ, [R9+URZ+0x334b0], R4 ;  /* 0x0334b00409ff79a7 */ /* 0x0005f6000800003f */
[----:B--2---:R-:W-:Y:S05]  /*2b560*/  @!P1 BRA `(.L_x_2924) ;  /* 0x0000000000049947 */ /* 0x004fea0003800000 */
[----:B------:R-:W-:Y:S01]  /*2b570*/  BPT.TRAP 0x1 ;  /* 0x000000040000795c */ /* 0x000fe20000300000 */
.L_x_2924:
[----:B------:R-:W-:Y:S05]  /*2b580*/  BSYNC B2 ;  /* 0x0000000000027941 */ /* 0x000fea0003800000 */
.L_x_2923:
        /* <DEDUP_REMOVED lines=8> */
.L_x_2925:
        /* <DEDUP_REMOVED lines=15> */
.L_x_2926:
        /* <DEDUP_REMOVED lines=15> */
.L_x_2927:
        /* <DEDUP_REMOVED lines=10> */
.L_x_2913:
[----:B------:R-:W-:Y:S05]  /*2b890*/  BSYNC B1 ;  /* 0x0000000000017941 */ /* 0x000fea0003800000 */
.L_x_2912:
        /* <DEDUP_REMOVED lines=8> */
.L_x_2890:
[----:B------:R-:W-:Y:S05]  /*2b920*/  BSYNC B0 ;  /* 0x0000000000007941 */ /* 0x000fea0003800000 */
.L_x_2889:
[----:B------:R-:W2:Y:S01]  /*2b930*/  LDC R0, c[0x0][0x448] ;  /* 0x00011200ff007b82 */ /* 0x000ea20000000800 */
[----:B------:R-:W-:Y:S01]  /*2b940*/  LEA R3, R17, 0x7f, 0x7 ;  /* 0x0000007f11037811 */ /* 0x000fe200078e38ff */
[----:B------:R-:W-:Y:S06]  /*2b950*/  @!P0 WARPSYNC.ALL ;  /* 0x0000000000008948 */ /* 0x000fec0003800000 */
[----:B------:R-:W-:Y:S01]  /*2b960*/  @!P0 BAR.SYNC.DEFER_BLOCKING 0xc, 0x180 ;  /* 0x0306000000008b1d */ /* 0x000fe20000010000 */
[----:B--2---:R-:W-:-:S13]  /*2b970*/  ISETP.NE.AND P1, PT, R0, 0x1, PT ;  /* 0x000000010000780c */ /* 0x004fda0003f25270 */
[----:B------:R-:W2:Y:S08]  /*2b980*/  @P1 LDC R4, c[0x0][0x44c] ;  /* 0x00011300ff041b82 */ /* 0x000eb00000000800 */
[----:B------:R-:W3:Y:S01]  /*2b990*/  @P1 LDC R0, c[0x0][0x450] ;  /* 0x00011400ff001b82 */ /* 0x000ee20000000800 */
[----:B--2---:R-:W-:-:S05]  /*2b9a0*/  @P1 IMAD.HI.U32 R4, R3, R4, RZ ;  /* 0x0000000403041227 */ /* 0x004fca00078e00ff */
[----:B---3--:R-:W-:-:S05]  /*2b9b0*/  @P1 SHF.R.U32.HI R3, RZ, R0, R4 ;  /* 0x00000000ff031219 */ /* 0x008fca0000011604 */
[----:B------:R-:W-:-:S04]  /*2b9c0*/  IMAD.IADD R3, R2, 0x1, R3 ;  /* 0x0000000102037824 */ /* 0x000fc800078e0203 */
[----:B------:R-:W-:-:S05]  /*2b9d0*/  IMAD.HI R3, R3, 0x66666667, RZ ;  /* 0x6666666703037827 */ /* 0x000fca00078e02ff */
[----:B------:R-:W-:-:S04]  /*2b9e0*/  SHF.R.U32.HI R0, RZ, 0x1f, R3 ;  /* 0x0000001fff007819 */ /* 0x000fc80000011603 */
[----:B------:R-:W-:-:S04]  /*2b9f0*/  LEA.HI.SX32 R3, R3, R0, 0x1a ;  /* 0x0000000003037211 */ /* 0x000fc800078fd2ff */
[----:B------:R-:W-:-:S04]  /*2ba00*/  VIMNMX R30, R30, R3, PT ;  /* 0x000000031e1e7248 */ /* 0x000fc80003fe0100 */
[----:B------:R-:W-:-:S13]  /*2ba10*/  ISETP.GT.AND P0, PT, R30, RZ, PT ;  /* 0x000000ff1e00720c */ /* 0x000fda0003f04270 */
[----:B------:R-:W-:Y:S05]  /*2ba20*/  @P0 BRA `(.L_x_2929) ;  /* 0x0000000000440947 */ /* 0x000fea0003800000 */
[----:B-1----:R-:W1:Y:S02]  /*2ba30*/  S2R R6, SR_TID.X ;  /* 0x0000000000067919 */ /* 0x002e640000002100 */
[----:B-1----:R-:W-:-:S04]  /*2ba40*/  LOP3.LUT R6, R6, 0x7f, RZ, 0xc0, !PT ;  /* 0x0000007f06067812 */ /* 0x002fc800078ec0ff */
[----:B------:R-:W-:-:S13]  /*2ba50*/  ISETP.NE.AND P0, PT, R6, RZ, PT ;  /* 0x000000ff0600720c */ /* 0x000fda0003f05270 */
[----:B------:R-:W-:Y:S05]  /*2ba60*/  @P0 BRA `(.L_x_2930) ;  /* 0x0000004800480947 */ /* 0x000fea0003800000 */
[----:B------:R-:W1:Y:S01]  /*2ba70*/  S2R R5, SR_LANEID ;  /* 0x0000000000057919 */ /* 0x000e620000000000 */
[----:B------:R-:W-:Y:S01]  /*2ba80*/  VOTEU.ANY UR4, UPT, PT ;  /* 0x0000000000047886 */ /* 0x000fe200038e0100 */
[----:B------:R-:W2:Y:S01]  /*2ba90*/  LDC.64 R2, c[0x0][0xc60] ;  /* 0x00031800ff027b82 */ /* 0x000ea20000000a00 */
[----:B------:R-:W1:Y:S02]  /*2baa0*/  FLO.U32 R0, UR4 ;  /* 0x0000000400007d00 */ /* 0x000e6400080e0000 */
[----:B-1----:R-:W-:-:S06]  /*2bab0*/  ISETP.EQ.U32.AND P0, PT, R0, R5, PT ;  /* 0x000000050000720c */ /* 0x002fcc0003f02070 */
[----:B------:R-:W2:Y:S07]  /*2bac0*/  POPC R5, UR4 ;  /* 0x0000000400057d09 */ /* 0x000eae0008000000 */
[----:B--2---:R-:W2:Y:S01]  /*2bad0*/  @P0 ATOMG.E.ADD.STRONG.GPU PT, R3, desc[UR54][R2.64], R5 ;  /* 0x00000005020309a8 */ /* 0x004ea200081ee1f6 */
[----:B------:R-:W1:Y:S02]  /*2bae0*/  S2R R4, SR_LTMASK ;  /* 0x0000000000047919 */ /* 0x000e640000003900 */
[----:B-1----:R-:W-:-:S04]  /*2baf0*/  LOP3.LUT R4, R4, UR4, RZ, 0xc0, !PT ;  /* 0x0000000404047c12 */ /* 0x002fc8000f8ec0ff */
[----:B------:R-:W1:Y:S01]  /*2bb00*/  POPC R7, R4 ;  /* 0x0000000400077309 */ /* 0x000e620000000000 */
[----:B--2---:R-:W1:Y:S02]  /*2bb10*/  SHFL.IDX PT, R0, R3, R0, 0x1f ;  /* 0x00001f0003007589 */ /* 0x004e6400000e0000 */
[----:B-1----:R-:W-:Y:S01]  /*2bb20*/  IADD3 R16, R0, UR38, R7 ;  /* 0x0000002600107c10 */ /* 0x002fe2000fffe007 */
[----:B------:R-:W-:Y:S06]  /*2bb30*/  BRA `(.L_x_2930) ;  /* 0x0000004800147947 */ /* 0x000fec0003800000 */
.L_x_2929:
[----:B------:R-:W-:Y:S01]  /*2bb40*/  IADD3 R0, R22, 0x24200, RZ ;  /* 0x0002420016007810 */ /* 0x000fe20007ffe0ff */
[----:B------:R-:W-:Y:S03]  /*2bb50*/  BSSY B6, `(.L_x_2931) ;  /* 0x0000013000067945 */ /* 0x000fe60003800000 */
        /* <DEDUP_REMOVED lines=8> */
[----:B------:R-:W2:Y:S01]  /*2bbe0*/  LDC.64 R2, c[0x4][R2] ;  /* 0x0100000002027b82 */ /* 0x000ea20000000a00 */
[----:B------:R-:W-:Y:S01]  /*2bbf0*/  IMAD.U32 R5, RZ, RZ, UR7 ;  /* 0x00000007ff057e24 */ /* 0x000fe2000f8e00ff */
[----:B------:R-:W-:Y:S01]  /*2bc00*/  MOV R12, 0x1 ;  /* 0x00000001000c7802 */ /* 0x000fe20000000f00 */
[----:B-1----:R-:W-:Y:S02]  /*2bc10*/  IMAD.U32 R6, RZ, RZ, UR8 ;  /* 0x00000008ff067e24 */ /* 0x002fe4000f8e00ff */
[----:B------:R-:W-:-:S02]  /*2bc20*/  IMAD.U32 R10, RZ, RZ, UR4 ;  /* 0x00000004ff0a7e24 */ /* 0x000fc4000f8e00ff */
[----:B------:R-:W-:Y:S02]  /*2bc30*/  IMAD.U32 R11, RZ, RZ, UR5 ;  /* 0x00000005ff0b7e24 */ /* 0x000fe4000f8e00ff */
[----:B0-----:R-:W-:Y:S02]  /*2bc40*/  IMAD.MOV.U32 R8, RZ, RZ, 0x70 ;  /* 0x00000070ff087424 */ /* 0x001fe400078e00ff */
[----:B------:R-:W-:-:S07]  /*2bc50*/  IMAD.MOV.U32 R13, RZ, RZ, RZ ;  /* 0x000000ffff0d7224 */ /* 0x000fce00078e00ff */
[----:B------:R-:W-:-:S07]  /*2bc60*/  LEPC R20, `(.L_x_2932) ;  /* 0x000000001014794e */ /* 0x000fce0000000000 */
[----:B--2---:R-:W-:Y:S05]  /*2bc70*/  CALL.ABS.NOINC R2 ;  /* 0x0000000002007343 */ /* 0x004fea0003c00000 */
.L_x_2932:
[----:B------:R-:W-:Y:S05]  /*2bc80*/  BSYNC B6 ;  /* 0x0000000000067941 */ /* 0x000fea0003800000 */
.L_x_2931:
[----:B------:R-:W2:Y:S01]  /*2bc90*/  LDL.LU R35, [R1+0x44] ;  /* 0x0000440001237983 */ /* 0x000ea20000300800 */
[----:B------:R-:W-:Y:S01]  /*2bca0*/  VIADD R0, R22, 0xf200 ;  /* 0x0000f20016007836 */ /* 0x000fe20000000000 */
[----:B------:R-:W-:Y:S04]  /*2bcb0*/  BSSY B6, `(.L_x_2933) ;  /* 0x0000016000067945 */ /* 0x000fe80003800000 */
[----:B------:R-:W-:Y:S02]  /*2bcc0*/  LOP3.LUT P0, RZ, R0, 0x1bf, RZ, 0xc0, !PT ;  /* 0x000001bf00ff7812 */ /* 0x000fe4000780c0ff */
[----:B--2---:R-:W-:-:S11]  /*2bcd0*/  LOP3.LUT R35, R35, 0xfffffffe, RZ, 0xc0, !PT ;  /* 0xfffffffe23237812 */ /* 0x004fd600078ec0ff */
[----:B------:R-:W-:-:S05]  /*2bce0*/  @P0 LOP3.LUT R35, R35, 0x1, RZ, 0xfc, !PT ;  /* 0x0000000123230812 */ /* 0x000fca00078efcff */
[----:B------:R2:W-:Y:S01]  /*2bcf0*/  STL [R1+0x44], R35 ;  /* 0x0000442301007387 */ /* 0x0005e20000100800 */
[----:B------:R-:W-:Y:S05]  /*2bd00*/  @!P0 BRA `(.L_x_2934) ;  /* 0x0000000000408947 */ /* 0x000fea0003800000 */
[----:B------:R-:W-:Y:S01]  /*2bd10*/  MOV R2, 0x0 ;  /* 0x0000000000027802 */ /* 0x000fe20000000f00 */
[----:B------:R-:W-:Y:S01]  /*2bd20*/  ULDC.64 UR6, c[0x4][0xc0] ;  /* 0x0100300000067ab9 */ /* 0x000fe20000000a00 */
[----:B------:R-:W-:Y:S01]  /*2bd30*/  ULDC.64 UR8, c[0x4][0xc8] ;  /* 0x0100320000087ab9 */ /* 0x000fe20000000a00 */
[----:B------:R-:W-:Y:S01]  /*2bd40*/  ULDC.64 UR4, c[0x4][0x10] ;  /* 0x0100040000047ab9 */ /* 0x000fe20000000a00 */
[----:B------:R-:W-:Y:S01]  /*2bd50*/  IMAD.U32 R4, RZ, RZ, UR6 ;  /* 0x00000006ff047e24 */ /* 0x000fe2000f8e00ff */
[----:B------:R-:W-:Y:S01]  /*2bd60*/  MOV R5, UR7 ;  /* 0x0000000700057c02 */ /* 0x000fe20008000f00 */
[----:B------:R-:W3:Y:S01]  /*2bd70*/  LDC.64 R2, c[0x4][R2] ;  /* 0x0100000002027b82 */ /* 0x000ee20000000a00 */
[----:B-1----:R-:W-:Y:S01]  /*2bd80*/  IMAD.U32 R6, RZ, RZ, UR8 ;  /* 0x00000008ff067e24 */ /* 0x002fe2000f8e00ff */
[----:B------:R-:W-:Y:S01]  /*2bd90*/  MOV R11, UR5 ;  /* 0x00000005000b7c02 */ /* 0x000fe20008000f00 */
[----:B------:R-:W-:Y:S02]  /*2bda0*/  IMAD.U32 R7, RZ, RZ, UR9 ;  /* 0x00000009ff077e24 */ /* 0x000fe4000f8e00ff */
[----:B------:R-:W-:-:S02]  /*2bdb0*/  IMAD.U32 R10, RZ, RZ, UR4 ;  /* 0x00000004ff0a7e24 */ /* 0x000fc4000f8e00ff */
[----:B0-----:R-:W-:Y:S02]  /*2bdc0*/  IMAD.MOV.U32 R8, RZ, RZ, 0x70 ;  /* 0x00000070ff087424 */ /* 0x001fe400078e00ff */
[----:B------:R-:W-:Y:S02]  /*2bdd0*/  IMAD.MOV.U32 R12, RZ, RZ, 0x1 ;  /* 0x00000001ff0c7424 */ /* 0x000fe400078e00ff */
[----:B------:R-:W-:-:S07]  /*2bde0*/  IMAD.MOV.U32 R13, RZ, RZ, RZ ;  /* 0x000000ffff0d7224 */ /* 0x000fce00078e00ff */
[----:B------:R-:W-:-:S07]  /*2bdf0*/  LEPC R20, `(.L_x_2934) ;  /* 0x000000001014794e */ /* 0x000fce0000000000 */
[----:B--23--:R-:W-:Y:S05]  /*2be00*/  CALL.ABS.NOINC R2 ;  /* 0x0000000002007343 */ /* 0x00cfea0003c00000 */
.L_x_2934:
[----:B------:R-:W-:Y:S05]  /*2be10*/  BSYNC B6 ;  /* 0x0000000000067941 */ /* 0x000fea0003800000 */
.L_x_2933:
        /* <DEDUP_REMOVED lines=19> */
[----:B--23--:R-:W-:Y:S05]  /*2bf50*/  CALL.ABS.NOINC R2 ;  /* 0x0000000002007343 */ /* 0x00cfea0003c00000 */
.L_x_2936:
[----:B------:R-:W-:Y:S05]  /*2bf60*/  BSYNC B6 ;  /* 0x0000000000067941 */ /* 0x000fea0003800000 */
.L_x_2935:
        /* <DEDUP_REMOVED lines=8> */
[----:B-1----:R-:W-:Y:S01]  /*2bff0*/  MOV R6, UR6 ;  /* 0x0000000600067c02 */ /* 0x002fe20008000f00 */
[----:B------:R-:W1:Y:S01]  /*2c000*/  LDC.64 R2, c[0x4][R2] ;  /* 0x0100000002027b82 */ /* 0x000e620000000a00 */
[----:B------:R-:W-:Y:S01]  /*2c010*/  IMAD.U32 R5, RZ, RZ, UR5 ;  /* 0x00000005ff057e24 */ /* 0x000fe2000f8e00ff */
[----:B0-----:R-:W-:Y:S01]  /*2c020*/  MOV R8, 0x70 ;  /* 0x0000007000087802 */ /* 0x001fe20000000f00 */
[----:B------:R-:W-:Y:S02]  /*2c030*/  IMAD.U32 R7, RZ, RZ, UR7 ;  /* 0x00000007ff077e24 */ /* 0x000fe4000f8e00ff */
[----:B------:R-:W-:-:S02]  /*2c040*/  IMAD.U32 R10, RZ, RZ, UR8 ;  /* 0x00000008ff0a7e24 */ /* 0x000fc4000f8e00ff */
[----:B------:R-:W-:Y:S02]  /*2c050*/  IMAD.U32 R11, RZ, RZ, UR9 ;  /* 0x00000009ff0b7e24 */ /* 0x000fe4000f8e00ff */
[----:B------:R-:W-:Y:S02]  /*2c060*/  IMAD.MOV.U32 R12, RZ, RZ, 0x1 ;  /* 0x00000001ff0c7424 */ /* 0x000fe400078e00ff */
[----:B------:R-:W-:-:S07]  /*2c070*/  IMAD.MOV.U32 R13, RZ, RZ, RZ ;  /* 0x000000ffff0d7224 */ /* 0x000fce00078e00ff */
[----:B------:R-:W-:-:S07]  /*2c080*/  LEPC R20, `(.L_x_2938) ;  /* 0x000000001014794e */ /* 0x000fce0000000000 */
[----:B-12---:R-:W-:Y:S05]  /*2c090*/  CALL.ABS.NOINC R2 ;  /* 0x0000000002007343 */ /* 0x006fea0003c00000 */
.L_x_2938:
[----:B------:R-:W-:Y:S05]  /*2c0a0*/  BSYNC B6 ;  /* 0x0000000000067941 */ /* 0x000fea0003800000 */
.L_x_2937:
[----:B------:R-:W3:Y:S01]  /*2c0b0*/  LDL R21, [R1] ;  /* 0x0000000001157983 */ /* 0x000ee20000100800 */
[----:B------:R-:W-:Y:S01]  /*2c0c0*/  ULDC.64 UR4, c[0x0][0x9f8] ;  /* 0x00027e0000047ab9 */ /* 0x000fe20000000a00 */
[----:B------:R-:W4:Y:S01]  /*2c0d0*/  LDC R11, c[0x0][0x430] ;  /* 0x00010c00ff0b7b82 */ /* 0x000f220000000800 */
[----:B------:R-:W-:Y:S01]  /*2c0e0*/  ISETP.NE.U32.AND P0, PT, RZ, UR4, PT ;  /* 0x00000004ff007c0c */ /* 0x000fe2000bf05070 */
[----:B------:R-:W0:Y:S03]  /*2c0f0*/  S2R R2, SR_TID.X ;  /* 0x0000000000027919 */ /* 0x000e260000002100 */
[----:B------:R-:W-:-:S13]  /*2c100*/  ISETP.NE.AND.EX P0, PT, RZ, UR5, PT, P0 ;  /* 0x00000005ff007c0c */ /* 0x000fda000bf05300 */
[----:B------:R-:W-:-:S04]  /*2c110*/  @P0 IADD3 R24, P1, R24, UR4, RZ ;  /* 0x0000000418180c10 */ /* 0x000fc8000ff3e0ff */
[----:B------:R-:W-:-:S05]  /*2c120*/  @P0 IADD3.X R25, R25, UR5, RZ, P1, !PT ;  /* 0x0000000519190c10 */ /* 0x000fca0008ffe4ff */
[----:B------:R-:W3:Y:S01]  /*2c130*/  @P0 LDG.E R32, desc[UR54][R24.64] ;  /* 0x0000003618200981 */ /* 0x000ee2000c1e1900 */
[----:B------:R-:W-:Y:S01]  /*2c140*/  IMAD.MOV.U32 R7, RZ, RZ, 0xa0 ;  /* 0x000000a0ff077424 */ /* 0x000fe200078e00ff */
[----:B----4-:R-:W-:Y:S01]  /*2c150*/  ISETP.NE.AND P0, PT, R11, 0x1, PT ;  /* 0x000000010b00780c */ /* 0x010fe20003f05270 */
[----:B------:R-:W4:Y:S02]  /*2c160*/  S2R R20, SR_TID.X ;  /* 0x0000000000147919 */ /* 0x000f240000002100 */
[----:B-1----:R-:W-:Y:S01]  /*2c170*/  IMAD R6, R30, R7, -0xa0 ;  /* 0xffffff601e067424 */ /* 0x002fe200078e0207 */
[----:B0-----:R-:W-:-:S04]  /*2c180*/  LOP3.LUT R2, R2, 0x7f, RZ, 0xc0, !PT ;  /* 0x0000007f02027812 */ /* 0x001fc800078ec0ff */
[----:B------:R-:W-:-:S05]  /*2c190*/  SHF.R.U32.HI R2, RZ, 0x2, R2 ;  /* 0x00000002ff027819 */ /* 0x000fca0000011602 */
[----:B------:R-:W0:Y:S08]  /*2c1a0*/  @P0 LDC R5, c[0x0][0x434] ;  /* 0x00010d00ff050b82 */ /* 0x000e300000000800 */
[----:B------:R-:W1:Y:S08]  /*2c1b0*/  @P0 LDC R3, c[0x0][0x438] ;  /* 0x00010e00ff030b82 */ /* 0x000e700000000800 */
[----:B------:R-:W1:Y:S01]  /*2c1c0*/  @P0 LDC R0, c[0x0][0x434] ;  /* 0x00010d00ff000b82 */ /* 0x000e620000000800 */
[----:B----4-:R-:W-:-:S04]  /*2c1d0*/  SHF.L.U32 R20, R20, 0x5, RZ ;  /* 0x0000000514147819 */ /* 0x010fc800000006ff */
[----:B------:R-:W-:Y:S02]  /*2c1e0*/  LOP3.LUT R20, R2, 0x60, R20, 0xf8, !PT ;  /* 0x0000006002147812 */ /* 0x000fe400078ef814 */
[----:B------:R-:W4:Y:S03]  /*2c1f0*/  S2R R2, SR_TID.X ;  /* 0x0000000000027919 */ /* 0x000f260000002100 */
[----:B------:R-:W-:Y:S02]  /*2c200*/  IMAD.IADD R4, R20, 0x1, R6 ;  /* 0x0000000114047824 */ /* 0x000fe400078e0206 */
[----:B------:R-:W2:Y:S03]  /*2c210*/  S2R R20, SR_TID.X ;  /* 0x0000000000147919 */ /* 0x000ea60000002100 */
[----:B------:R-:W-:-:S02]  /*2c220*/  ISETP.GE.AND P1, PT, R4, R26, PT ;  /* 0x0000001a0400720c */ /* 0x000fc40003f26270 */
[----:B----4-:R-:W-:-:S04]  /*2c230*/  LOP3.LUT R2, R2, 0x7f, RZ, 0xc0, !PT ;  /* 0x0000007f02027812 */ /* 0x010fc800078ec0ff */
[----:B------:R-:W-:Y:S01]  /*2c240*/  SHF.R.U32.HI R8, RZ, 0x2, R2 ;  /* 0x00000002ff087819 */ /* 0x000fe20000011602 */
[----:B--2---:R-:W-:Y:S01]  /*2c250*/  IMAD.SHL.U32 R20, R20, 0x20, RZ ;  /* 0x0000002014147824 */ /* 0x004fe200078e00ff */
[----:B------:R-:W2:Y:S04]  /*2c260*/  @P0 LDC R2, c[0x0][0x438] ;  /* 0x00010e00ff020b82 */ /* 0x000ea80000000800 */
[----:B------:R-:W-:-:S04]  /*2c270*/  LOP3.LUT R20, R8, 0x60, R20, 0xf8, !PT ;  /* 0x0000006008147812 */ /* 0x000fc800078ef814 */
[----:B------:R-:W-:-:S05]  /*2c280*/  LOP3.LUT R20, R20, 0x80, RZ, 0xfc, !PT ;  /* 0x0000008014147812 */ /* 0x000fca00078efcff */
[----:B------:R-:W-:Y:S01]  /*2c290*/  IMAD.IADD R6, R20, 0x1, R6 ;  /* 0x0000000114067824 */ /* 0x000fe200078e0206 */
[----:B------:R-:W-:Y:S01]  /*2c2a0*/  LOP3.LUT R35, R35, 0xfffffff7, RZ, 0xc0, !PT ;  /* 0xfffffff723237812 */ /* 0x000fe200078ec0ff */
[--C-:B---3--:R-:W-:Y:S02]  /*2c2b0*/  IMAD.IADD R10, R4, 0x1, R21.reuse ;  /* 0x00000001040a7824 */ /* 0x108fe400078e0215 */
[----:B------:R-:W-:Y:S02]  /*2c2c0*/  IMAD.IADD R8, R6, 0x1, R21 ;  /* 0x0000000106087824 */ /* 0x000fe400078e0215 */
[----:B0-----:R-:W-:Y:S01]  /*2c2d0*/  @P0 IMAD.HI.U32 R5, R10, R5, RZ ;  /* 0x000000050a050227 */ /* 0x001fe200078e00ff */
[----:B------:R-:W-:-:S04]  /*2c2e0*/  MOV R9, R10 ;  /* 0x0000000a00097202 */ /* 0x000fc80000000f00 */
[----:B-1----:R-:W-:Y:S01]  /*2c2f0*/  @P0 SHF.R.U32.HI R9, RZ, R3, R5 ;  /* 0x00000003ff090219 */ /* 0x002fe20000011605 */
[----:B------:R-:W-:Y:S01]  /*2c300*/  @P0 IMAD.HI.U32 R3, R8, R0, RZ ;  /* 0x0000000008030227 */ /* 0x000fe200078e00ff */
[----:B------:R-:W0:Y:S02]  /*2c310*/  @!P1 LDC.64 R4, c[0x0][0x418] ;  /* 0x00010600ff049b82 */ /* 0x000e240000000a00 */
[----:B------:R-:W-:Y:S01]  /*2c320*/  @!P1 SHF.R.S32.HI R7, RZ, 0x1f, R9 ;  /* 0x0000001fff079819 */ /* 0x000fe20000011409 */
[----:B------:R-:W-:Y:S01]  /*2c330*/  IMAD.MOV.U32 R0, RZ, RZ, R8 ;  /* 0x000000ffff007224 */ /* 0x000fe200078e0008 */
[----:B--2---:R-:W-:Y:S02]  /*2c340*/  @P0 SHF.R.U32.HI R0, RZ, R2, R3 ;  /* 0x00000002ff000219 */ /* 0x004fe40000011603 */
[----:B------:R-:W-:Y:S02]  /*2c350*/  ISETP.GE.AND P0, PT, R6, R26, PT ;  /* 0x0000001a0600720c */ /* 0x000fe40003f06270 */
[----:B------:R-:W1:Y:S01]  /*2c360*/  @!P1 LDC.64 R2, c[0x0][0x428] ;  /* 0x00010a00ff029b82 */ /* 0x000e620000000a00 */
[----:B------:R-:W-:-:S02]  /*2c370*/  @!P1 MOV R6, R9 ;  /* 0x0000000900069202 */ /* 0x000fc40000000f00 */
[----:B------:R-:W-:Y:S02]  /*2c380*/  ISETP.GT.U32.OR P0, PT, R20, 0x9f, P0 ;  /* 0x0000009f1400780c */ /* 0x000fe40000704470 */
        /* <DEDUP_REMOVED lines=11> */
[----:B------:R-:W-:-:S04]  /*2c440*/  IMAD.MOV R5, RZ, RZ, -R9 ;  /* 0x000000ffff057224 */ /* 0x000fc800078e0a09 */
[----:B------:R-:W-:-:S03]  /*2c450*/  IMAD R5, R11, R5, R10 ;  /* 0x000000050b057224 */ /* 0x000fc600078e020a */
[----:B------:R-:W1:Y:S01]  /*2c460*/  LDC R9, c[0x0][0x2f4] ;  /* 0x0000bd00ff097b82 */ /* 0x000e620000000800 */
[-C--:B0-----:R-:W-:Y:S02]  /*2c470*/  @!P0 IMAD R4, R14, R2.reuse, RZ ;  /* 0x000000020e048224 */ /* 0x081fe400078e02ff */
[----:B------:R-:W-:-:S04]  /*2c480*/  @!P0 IMAD.WIDE.U32 R6, R32, R2, R6 ;  /* 0x0000000220068225 */ /* 0x000fc800078e0006 */
[----:B------:R-:W-:Y:S02]  /*2c490*/  @!P0 IMAD R4, R32, R3, R4 ;  /* 0x0000000320048224 */ /* 0x000fe400078e0204 */
[----:B------:R-:W0:Y:S03]  /*2c4a0*/  @!P0 LDC.64 R2, c[0x0][0x418] ;  /* 0x00010600ff028b82 */ /* 0x000e260000000a00 */
[----:B------:R-:W-:Y:S01]  /*2c4b0*/  @!P0 IADD3 R4, R4, R7, RZ ;  /* 0x0000000704048210 */ /* 0x000fe20007ffe0ff */
[----:B------:R-:W-:Y:S01]  /*2c4c0*/  IMAD.U32 R10, RZ, RZ, UR39 ;  /* 0x00000027ff0a7e24 */ /* 0x000fe2000f8e00ff */
[----:B0-----:R-:W-:-:S04]  /*2c4d0*/  @!P0 LEA R2, P2, R6, R2, 0x2 ;  /* 0x0000000206028211 */ /* 0x001fc800078410ff */
[----:B------:R-:W-:Y:S02]  /*2c4e0*/  @!P0 LEA.HI.X R3, R6, R3, R4, 0x2, P2 ;  /* 0x0000000306038211 */ /* 0x000fe400010f1404 */
[----:B------:R-:W-:Y:S02]  /*2c4f0*/  CS2R R6, SRZ ;  /* 0x0000000000067805 */ /* 0x000fe4000001ff00 */
[----:B------:R-:W-:-:S04]  /*2c500*/  ISETP.GT.U32.AND P2, PT, R20, 0x9f, PT ;  /* 0x0000009f1400780c */ /* 0x000fc80003f44070 */
[----:B------:R0:W5:Y:S01]  /*2c510*/  @!P1 LDG.E R6, desc[UR54][R12.64] ;  /* 0x000000360c069981 */ /* 0x000162000c1e1900 */
[-C--:B-1----:R-:W-:Y:S02]  /*2c520*/  ISETP.GE.AND P1, PT, R36, R9.reuse, PT ;  /* 0x000000092400720c */ /* 0x082fe40003f26270 */
[----:B------:R-:W-:Y:S01]  /*2c530*/  ISETP.NE.AND P3, PT, R10, 0x3, PT ;  /* 0x000000030a00780c */ /* 0x000fe20003f65270 */
[----:B------:R0:W5:Y:S01]  /*2c540*/  @!P0 LDG.E R7, desc[UR54][R2.64] ;  /* 0x0000003602078981 */ /* 0x000162000c1e1900 */
[----:B--2---:R-:W-:Y:S01]  /*2c550*/  LOP3.LUT R14, R36, 0x40, RZ, 0xfc, !PT ;  /* 0x00000040240e7812 */ /* 0x004fe200078efcff */
[----:B------:R-:W-:Y:S01]  /*2c560*/  UMOV UR4, 0xffffffff ;  /* 0xffffffff00047882 */ /* 0x000fe20000000000 */
[----:B------:R-:W-:Y:S02]  /*2c570*/  IMAD.MOV R0, RZ, RZ, -R0 ;  /* 0x000000ffff007224 */ /* 0x000fe400078e0a00 */
[----:B------:R-:W-:Y:S02]  /*2c580*/  @P2 LOP3.LUT R35, R35, 0x8, RZ, 0xfc, !PT ;  /* 0x0000000823232812 */ /* 0x000fe400078efcff */
[----:B------:R-:W-:Y:S01]  /*2c590*/  ISETP.GE.AND P0, PT, R14, R9, PT ;  /* 0x000000090e00720c */ /* 0x000fe20003f06270 */
[----:B------:R-:W-:Y:S01]  /*2c5a0*/  IMAD R8, R11, R0, R8 ;  /* 0x000000000b087224 */ /* 0x000fe200078e0208 */
[----:B------:R-:W-:-:S02]  /*2c5b0*/  LOP3.LUT R35, R35, 0xffffffef, RZ, 0xc0, !PT ;  /* 0xffffffef23237812 */ /* 0x000fc400078ec0ff */
        /* <DEDUP_REMOVED lines=8> */
[----:B------:R-:W-:-:S05]  /*2c640*/  @P0 LOP3.LUT R35, R35, 0x1, RZ, 0xfc, !PT ;  /* 0x0000000123230812 */ /* 0x000fca00078efcff */
[----:B------:R0:W-:Y:S01]  /*2c650*/  STL [R1+0x44], R35 ;  /* 0x0000442301007387 */ /* 0x0001e20000100800 */
[----:B------:R-:W-:Y:S05]  /*2c660*/  BRA.DIV UR4, `(.L_x_2939) ;  /* 0x0000007a04e07947 */ /* 0x000fea000b800000 */
.L_x_3142:
[----:B------:R-:W-:Y:S01]  /*2c670*/  SHF.R.S32.HI R37, RZ, 0x1f, R18 ;  /* 0x0000001fff257819 */ /* 0x000fe20000011412 */
[----:B------:R-:W-:Y:S01]  /*2c680*/  VIADD R9, R30, 0xffffffff ;  /* 0xffffffff1e097836 */ /* 0x000fe20000000000 */
[----:B------:R-:W-:Y:S06]  /*2c690*/  @!P3 BRA `(.L_x_2940) ;  /* 0x000000000004b947 */ /* 0x000fec0003800000 */
[----:B------:R-:W-:Y:S01]  /*2c6a0*/  BPT.TRAP 0x1 ;  /* 0x000000040000795c */ /* 0x000fe20000300000 */
.L_x_2940:
[----:B------:R-:W-:Y:S01]  /*2c6b0*/  LEA R0, R29, R22, 0x3 ;  /* 0x000000161d007211 */ /* 0x000fe200078e18ff */
[----:B------:R-:W-:Y:S01]  /*2c6c0*/  BSSY B0, `(.L_x_2941) ;  /* 0x0000006000007945 */ /* 0x000fe20003800000 */
[----:B0-----:R-:W-:Y:S02]  /*2c6d0*/  SHF.L.U32 R2, R33, 0x1f, RZ ;  /* 0x0000001f21027819 */ /* 0x001fe400000006ff */
[----:B------:R-:W-:Y:S02]  /*2c6e0*/  SHF.R.S32.HI R35, RZ, 0x1f, R5 ;  /* 0x0000001fff237819 */ /* 0x000fe40000011405 */
[----:B------:R-:W0:Y:S01]  /*2c6f0*/  SYNCS.PHASECHK.TRANS64.TRYWAIT P0, [R0+URZ+0x33480], R2 ;  /* 0x03348002000075a7 */ /* 0x000e22000800017f */
[----:B------:R1:W-:Y:S02]  /*2c700*/  STL [R1+0x24], R2 ;  /* 0x0000240201007387 */ /* 0x0003e40000100800 */
[----:B01----:R-:W-:Y:S05]  /*2c710*/  @!P0 BRA `(.L_x_2942) ;  /* 0x0000007800e88947 */ /* 0x003fea0003800000 */
.L_x_3143:
[----:B------:R-:W-:Y:S05]  /*2c720*/  BSYNC B0 ;  /* 0x0000000000007941 */ /* 0x000fea0003800000 */
.L_x_2941:
[----:B-----5:R-:W-:Y:S01]  /*2c730*/  SHF.R.S32.HI R10, RZ, 0x1f, R6 ;  /* 0x0000001fff0a7819 */ /* 0x020fe20000011406 */
[----:B------:R-:W-:Y:S01]  /*2c740*/  ULDC.64 UR4, c[0x0][0x328] ;  /* 0x0000ca0000047ab9 */ /* 0x000fe20000000a00 */
[----:B------:R-:W-:Y:S01]  /*2c750*/  ULDC.64 UR6, c[0x0][0x338] ;  /* 0x0000ce0000067ab9 */ /* 0x000fe20000000a00 */
[----:B------:R-:W-:Y:S01]  /*2c760*/  IMAD R4, R35, UR4, RZ ;  /* 0x0000000423047c24 */ /* 0x000fe2000f8e02ff */
[----:B------:R-:W-:Y:S01]  /*2c770*/  ULDC.64 UR8, c[0x0][0x330] ;  /* 0x0000cc0000087ab9 */ /* 0x000fe20000000a00 */
[----:B------:R1:W-:Y:S01]  /*2c780*/  STL [R1+0x20], R10 ;  /* 0x0000200a01007387 */ /* 0x0003e20000100800 */
[C---:B0-----:R-:W-:Y:S01]  /*2c790*/  IMAD.WIDE.U32 R2, R5.reuse, UR4, RZ ;  /* 0x0000000405027c25 */ /* 0x041fe2000f8e00ff */
[----:B------:R-:W-:Y:S02]  /*2c7a0*/  ULDC.64 UR10, c[0x0][0x318] ;  /* 0x0000c600000a7ab9 */ /* 0x000fe40000000a00 */
[----:B------:R-:W2:Y:S01]  /*2c7b0*/  LDL R13, [R1+0xc] ;  /* 0x00000c00010d7983 */ /* 0x000ea20000100800 */
[----:B------:R-:W-:-:S03]  /*2c7c0*/  IMAD R4, R5, UR5, R4 ;  /* 0x0000000505047c24 */ /* 0x000fc6000f8e0204 */
[----:B------:R-:W3:Y:S01]  /*2c7d0*/  LDL.LU R12, [R1+0x44] ;  /* 0x00004400010c7983 */ /* 0x000ee20000300800 */
[----:B------:R-:W-:Y:S02]  /*2c7e0*/  IMAD.IADD R3, R3, 0x1, R4 ;  /* 0x0000000103037824 */ /* 0x000fe400078e0204 */
[----:B------:R-:W-:Y:S02]  /*2c7f0*/  IMAD R4, R10, UR6, RZ ;  /* 0x000000060a047c24 */ /* 0x000fe4000f8e02ff */
[C---:B------:R-:W-:Y:S01]  /*2c800*/  IMAD.WIDE.U32 R2, R6.reuse, UR6, R2 ;  /* 0x0000000606027c25 */ /* 0x040fe2000f8e0002 */
[----:B------:R-:W0:Y:S03]  /*2c810*/  S2R R14, SR_TID.X ;  /* 0x00000000000e7919 */ /* 0x000e260000002100 */
[----:B------:R-:W-:-:S04]  /*2c820*/  IMAD R4, R6, UR7, R4 ;  /* 0x0000000706047c24 */ /* 0x000fc8000f8e0204 */
[----:B------:R-:W-:Y:S02]  /*2c830*/  IMAD.IADD R3, R3, 0x1, R4 ;  /* 0x0000000103037824 */ /* 0x000fe400078e0204 */
[----:B------:R-:W-:Y:S01]  /*2c840*/  IMAD R11, R9, -0xa0, R26 ;  /* 0xffffff60090b7824 */ /* 0x000fe200078e021a */
[----:B------:R-:W-:Y:S01]  /*2c850*/  SHF.R.S32.HI R26, RZ, 0x1f, R8 ;  /* 0x0000001fff1a7819 */ /* 0x000fe20000011408 */
[----:B------:R-:W-:-:S04]  /*2c860*/  IMAD.WIDE.U32 R2, R18, UR8, R2 ;  /* 0x0000000812027c25 */ /* 0x000fc8000f8e0002 */
[----:B------:R-:W-:Y:S01]  /*2c870*/  IMAD R4, R37, UR8, RZ ;  /* 0x0000000825047c24 */ /* 0x000fe2000f8e02ff */
[----:B-1----:R-:W-:Y:S01]  /*2c880*/  IADD3 R10, P0, R2, UR10, RZ ;  /* 0x0000000a020a7c10 */ /* 0x002fe2000ff1e0ff */
[----:B------:R-:W-:Y:S02]  /*2c890*/  IMAD R2, R26, UR4, RZ ;  /* 0x000000041a027c24 */ /* 0x000fe4000f8e02ff */
[----:B------:R-:W-:Y:S01]  /*2c8a0*/  IMAD R4, R18, UR9, R4 ;  /* 0x0000000912047c24 */ /* 0x000fe2000f8e0204 */
[----:B------:R-:W-:Y:S01]  /*2c8b0*/  SHF.R.S32.HI R25, RZ, 0x1f, R7 ;  /* 0x0000001fff197819 */ /* 0x000fe20000011407 */
[----:B------:R-:W-:-:S03]  /*2c8c0*/  IMAD R9, R8, UR5, R2 ;  /* 0x0000000508097c24 */ /* 0x000fc6000f8e0202 */
[----:B------:R-:W-:Y:S01]  /*2c8d0*/  IADD3.X R20, R3, UR11, R4, P0, !PT ;  /* 0x0000000b03147c10 */ /* 0x000fe200087fe404 */
[----:B------:R-:W-:-:S04]  /*2c8e0*/  IMAD.WIDE.U32 R2, R8, UR4, RZ ;  /* 0x0000000408027c25 */ /* 0x000fc8000f8e00ff */
[----:B------:R-:W-:Y:S02]  /*2c8f0*/  IMAD.IADD R3, R3, 0x1, R9 ;  /* 0x0000000103037824 */ /* 0x000fe400078e0209 */
[----:B------:R-:W-:Y:S02]  /*2c900*/  IMAD R9, R25, UR6, RZ ;  /* 0x0000000619097c24 */ /* 0x000fe4000f8e02ff */
[----:B------:R-:W-:-:S04]  /*2c910*/  IMAD.WIDE.U32 R2, R7, UR6, R2 ;  /* 0x0000000607027c25 */ /* 0x000fc8000f8e0002 */
[----:B------:R-:W-:Y:S01]  /*2c920*/  IMAD R9, R7, UR7, R9 ;  /* 0x0000000707097c24 */ /* 0x000fe2000f8e0209 */
[----:B0-----:R-:W-:-:S04]  /*2c930*/  LOP3.LUT R14, R14, 0x7f, RZ, 0xc0, !PT ;  /* 0x0000007f0e0e7812 */ /* 0x001fc800078ec0ff */
[----:B------:R-:W-:Y:S02]  /*2c940*/  IADD3 R3, R3, R9, RZ ;  /* 0x0000000903037210 */ /* 0x000fe40007ffe0ff */
[----:B------:R-:W-:Y:S01]  /*2c950*/  SHF.R.U32.HI R14, RZ, 0x2, R14 ;  /* 0x00000002ff0e7819 */ /* 0x000fe2000001160e */
[----:B------:R-:W-:-:S04]  /*2c960*/  IMAD.WIDE.U32 R2, R18, UR8, R2 ;  /* 0x0000000812027c25 */ /* 0x000fc8000f8e0002 */
[----:B------:R-:W-:Y:S01]  /*2c970*/  IMAD.IADD R9, R11, 0x1, -R14 ;  /* 0x000000010b097824 */ /* 0x000fe200078e0a0e */
[----:B------:R-:W-:-:S04]  /*2c980*/  IADD3 R24, P0, R2, UR10, RZ ;  /* 0x0000000a02187c10 */ /* 0x000fc8000ff1e0ff */
[----:B------:R-:W-:Y:S02]  /*2c990*/  IADD3.X R21, R4, UR11, R3, P0, !PT ;  /* 0x0000000b04157c10 */ /* 0x000fe400087fe403 */
[----:B------:R-:W-:Y:S01]  /*2c9a0*/  ISETP.GE.AND P0, PT, R9, 0x1, PT ;  /* 0x000000010900780c */ /* 0x000fe20003f06270 */
[----:B------:R-:W-:Y:S01]  /*2c9b0*/  UMOV UR4, 0xffffffff ;  /* 0xffffffff00047882 */ /* 0x000fe20000000000 */
[----:B---3--:R-:W-:-:S11]  /*2c9c0*/  LOP3.LUT R12, R12, 0xffffffdf, RZ, 0xc0, !PT ;  /* 0xffffffdf0c0c7812 */ /* 0x008fd600078ec0ff */
[----:B------:R-:W-:-:S05]  /*2c9d0*/  @P0 LOP3.LUT R12, R12, 0x20, RZ, 0xfc, !PT ;  /* 0x000000200c0c0812 */ /* 0x000fca00078efcff */
[----:B------:R0:W-:Y:S01]  /*2c9e0*/  STL [R1+0x44], R12 ;  /* 0x0000440c01007387 */ /* 0x0001e20000100800 */
[----:B--2---:R-:W-:Y:S01]  /*2c9f0*/  IMAD R4, R29, 0x7800, R13 ;  /* 0x000078001d047824 */ /* 0x004fe200078e020d */
[----:B------:R-:W-:Y:S06]  /*2ca00*/  BRA.DIV UR4, `(.L_x_2943) ;  /* 0x0000007a04447947 */ /* 0x000fec000b800000 */
[----:B------:R-:W1:Y:S01]  /*2ca10*/  SHFL.IDX PT, R2, R10, RZ, 0x1c1f ;  /* 0x001c1fff0a027589 */ /* 0x000e6200000e0000 */
[----:B0-----:R-:W0:Y:S01]  /*2ca20*/  LDC R12, c[0x0][0x2f4] ;  /* 0x0000bd00ff0c7b82 */ /* 0x001e220000000800 */
[----:B------:R-:W-:Y:S01]  /*2ca30*/  IMAD.IADD R4, R22, 0x1, R4 ;  /* 0x0000000116047824 */ /* 0x000fe200078e0204 */
[C---:B------:R-:W-:Y:S01]  /*2ca40*/  LOP3.LUT R11, R36.reuse, 0x80, RZ, 0xfc, !PT ;  /* 0x00000080240b7812 */ /* 0x040fe200078efcff */
[----:B------:R-:W2:Y:S01]  /*2ca50*/  SHFL.IDX PT, R3, R20, RZ, 0x1c1f ;  /* 0x001c1fff14037589 */ /* 0x000ea200000e0000 */
[C---:B------:R-:W-:Y:S02]  /*2ca60*/  LOP3.LUT R13, R36.reuse, 0x40, RZ, 0xfc, !PT ;  /* 0x00000040240d7812 */ /* 0x040fe400078efcff */
[C---:B-1----:R-:W-:Y:S02]  /*2ca70*/  IADD3 R2, P0, R36.reuse, R2, RZ ;  /* 0x0000000224027210 */ /* 0x042fe40007f1e0ff */
[-C--:B0-----:R-:W-:Y:S02]  /*2ca80*/  ISETP.GE.AND P3, PT, R36, R12.reuse, PT ;  /* 0x0000000c2400720c */ /* 0x081fe40003f66270 */
[----:B------:R-:W-:Y:S01]  /*2ca90*/  ISETP.GE.AND P2, PT, R13, R12, PT ;  /* 0x0000000c0d00720c */ /* 0x000fe20003f46270 */
[----:B--2---:R-:W-:Y:S01]  /*2caa0*/  IMAD.X R3, RZ, RZ, R3, P0 ;  /* 0x000000ffff037224 */ /* 0x004fe200000e0603 */
[----:B------:R-:W-:-:S13]  /*2cab0*/  ISETP.LT.OR P0, PT, R9, 0x1, P3 ;  /* 0x000000010900780c */ /* 0x000fda0001f01670 */
[----:B------:R-:W-:Y:S01]  /*2cac0*/  @!PT LDS RZ, [RZ] ;  /* 0x00000000fffff984 */ /* 0x000fe20000000800 */
[----:B------:R-:W-:Y:S01]  /*2cad0*/  LDGSTS.E.BYPASS.LTC128B.128 [R4+0xf200], desc[UR54][R2.64], !P0 ;  /* 0x0f20000002047fae */ /* 0x000fe2000c101d76 */
[----:B------:R-:W-:-:S03]  /*2cae0*/  ISETP.GE.AND P0, PT, R11, R12, PT ;  /* 0x0000000c0b00720c */ /* 0x000fc60003f06270 */
[----:B------:R-:W2:Y:S01]  /*2caf0*/  LDL.LU R11, [R1+0x44] ;  /* 0x00004400010b7983 */ /* 0x000ea20000300800 */
[C---:B------:R-:W-:Y:S02]  /*2cb00*/  ISETP.LT.OR P1, PT, R9.reuse, 0x1, P2 ;  /* 0x000000010900780c */ /* 0x040fe40001721670 */
[C---:B------:R-:W-:Y:S02]  /*2cb10*/  ISETP.GE.AND P6, PT, R9.reuse, 0x81, PT ;  /* 0x000000810900780c */ /* 0x040fe40003fc6270 */
[C---:B------:R-:W-:Y:S02]  /*2cb20*/  ISETP.GE.AND P5, PT, R9.reuse, 0x21, PT ;  /* 0x000000210900780c */ /* 0x040fe40003fa6270 */
[----:B------:R-:W-:-:S07]  /*2cb30*/  ISETP.GE.AND P4, PT, R9, 0x41, PT ;  /* 0x000000410900780c */ /* 0x000fce0003f86270 */
[----:B------:R-:W-:Y:S01]  /*2cb40*/  LDGSTS.E.BYPASS.LTC128B.128 [R4+0x11a00], desc[UR54][R2.64+0x40], !P1 ;  /* 0x11a0004002047fae */ /* 0x000fe2000c901d76 */
[----:B------:R-:W-:-:S13]  /*2cb50*/  ISETP.LT.OR P1, PT, R9, 0x1, P0 ;  /* 0x000000010900780c */ /* 0x000fda0000721670 */
[----:B------:R0:W-:Y:S04]  /*2cb60*/  LDGSTS.E.BYPASS.LTC128B.128 [R4+0x14200], desc[UR54][R2.64+0x80], !P1 ;  /* 0x1420008002047fae */ /* 0x0001e8000c901d76 */
[----:B0-----:R-:W0:Y:S04]  /*2cb70*/  SHFL.IDX PT, R2, R10, 0x1, 0x1c1f ;  /* 0x003c1f000a027f89 */ /* 0x001e2800000e0000 */
[----:B------:R-:W1:Y:S01]  /*2cb80*/  SHFL.IDX PT, R3, R20, 0x1, 0x1c1f ;  /* 0x003c1f0014037f89 */ /* 0x000e6200000e0000 */
[----:B0-----:R-:W-:-:S04]  /*2cb90*/  IADD3 R2, P1, R36, R2, RZ ;  /* 0x0000000224027210 */ /* 0x001fc80007f3e0ff */
[----:B-1----:R-:W-:Y:S02]  /*2cba0*/  IADD3.X R3, RZ, R3, RZ, P1, !PT ;  /* 0x00000003ff037210 */ /* 0x002fe40000ffe4ff */
        /* <DEDUP_REMOVED lines=27> */
[----:B0-----:R1:W3:Y:S04]  /*2cd60*/  SHFL.IDX PT, R3, R21, RZ, 0x1c1f ;  /* 0x001c1fff15037589 */ /* 0x0012e800000e0000 */
[----:B------:R1:W4:Y:S01]  /*2cd70*/  SHFL.IDX PT, R2, R24, RZ, 0x1c1f ;  /* 0x001c1fff18027589 */ /* 0x00032200000e0000 */
[----:B--2---:R-:W-:-:S04]  /*2cd80*/  LOP3.LUT R11, R11, 0xffffffbf, RZ, 0xc0, !PT ;  /* 0xffffffbf0b0b7812 */ /* 0x004fc800078ec0ff */
[----:B------:R-:W-:-:S05]  /*2cd90*/  @P6 LOP3.LUT R11, R11, 0x40, RZ, 0xfc, !PT ;  /* 0x000000400b0b6812 */ /* 0x000fca00078efcff */
[----:B------:R1:W-:Y:S02]  /*2cda0*/  STL [R1+0x44], R11 ;  /* 0x0000440b01007387 */ /* 0x0003e40000100800 */
.L_x_3155:
[C---:B------:R-:W-:Y:S02]  /*2cdb0*/  ISETP.LT.OR P3, PT, R9.reuse, 0x81, P3 ;  /* 0x000000810900780c */ /* 0x040fe40001f61670 */
[C---:B------:R-:W-:Y:S02]  /*2cdc0*/  ISETP.LT.OR P2, PT, R9.reuse, 0x81, P2 ;  /* 0x000000810900780c */ /* 0x040fe40001741670 */
[----:B------:R-:W-:Y:S02]  /*2cdd0*/  ISETP.LT.OR P0, PT, R9, 0x81, P0 ;  /* 0x000000810900780c */ /* 0x000fe40000701670 */
[----:B----4-:R-:W-:-:S05]  /*2cde0*/  IADD3 R2, P6, R36, R2, RZ ;  /* 0x0000000224027210 */ /* 0x010fca0007fde0ff */
[----:B---3--:R-:W-:-:S05]  /*2cdf0*/  IMAD.X R3, RZ, RZ, R3, P6 ;  /* 0x000000ffff037224 */ /* 0x008fca00030e0603 */
        /* <DEDUP_REMOVED lines=8> */
.L_x_2944:
[----:B------:R-:W-:Y:S02]  /*2ce80*/  PLOP3.LUT P2, PT, P2, P0, PT, 0xa2, 0x0 ;  /* 0x000000000000781c */ /* 0x000fe40001741472 */
[----:B------:R-:W-:-:S08]  /*2ce90*/  @P0 R2UR P2, UR4, R0 ;  /* 0x00000000000402ca */ /* 0x000fd00000040000 */
[----:B------:R-:W-:-:S05]  /*2cea0*/  @P0 PLOP3.LUT P0, PT, P2, PT, PT, 0x80, 0x0 ;  /* 0x000000000000081c */ /* 0x000fca000170f070 */
[----:B------:R-:W-:Y:S01]  /*2ceb0*/  @!P2 SYNCS.ARRIVE.TRANS64.RED.A0T1 RZ, [UR4+0x33470], RZ ;  /* 0x033470ffffffa9a7 */ /* 0x000fe20008200404 */
[----:B------:R-:W-:Y:S07]  /*2cec0*/  @!P2 ARRIVES.LDGSTSBAR.64.TRANSCNT [UR4+0x33470] ;  /* 0x03347000ff00a9b0 */ /* 0x000fee0008000a84 */
[----:B------:R-:W-:Y:S05]  /*2ced0*/  @P0 BRA.U.ANY `(.L_x_2944) ;  /* 0xfffffffd00e80947 */ /* 0x000fea000393ffff */
[----:B------:R-:W-:Y:S01]  /*2cee0*/  NOP ;  /* 0x0000000000007918 */ /* 0x000fe20000000000 */
[----:B--2---:R-:W-:-:S04]  /*2cef0*/  MOV R2, UR39 ;  /* 0x0000002700027c02 */ /* 0x004fc80008000f00 */
[----:B------:R-:W-:-:S13]  /*2cf00*/  ISETP.NE.AND P3, PT, R2, 0x3, PT ;  /* 0x000000030200780c */ /* 0x000fda0003f65270 */
[----:B------:R-:W-:Y:S05]  /*2cf10*/  @!P3 BRA `(.L_x_2945) ;  /* 0x000000000004b947 */ /* 0x000fea0003800000 */
[----:B------:R-:W-:Y:S01]  /*2cf20*/  BPT.TRAP 0x1 ;  /* 0x000000040000795c */ /* 0x000fe20000300000 */
.L_x_2945:
[----:B------:R2:W-:Y:S01]  /*2cf30*/  SYNCS.ARRIVE.TRANS64.A1T0 RZ, [R0+URZ+0x33470], RZ ;  /* 0x033470ff00ff79a7 */ /* 0x0005e2000810003f */
[----:B------:R-:W-:Y:S05]  /*2cf40*/  @!P3 BRA `(.L_x_2946) ;  /* 0x000000000004b947 */ /* 0x000fea0003800000 */
[----:B------:R-:W-:Y:S01]  /*2cf50*/  BPT.TRAP 0x1 ;  /* 0x000000040000795c */ /* 0x000fe20000300000 */
.L_x_2946:
[----:B------:R-:W3:Y:S01]  /*2cf60*/  LDL R2, [R1+0x24] ;  /* 0x0000240001027983 */ /* 0x000ee20000100800 */
[----:B------:R-:W-:Y:S01]  /*2cf70*/  BSSY B0, `(.L_x_2947) ;  /* 0x0000003000007945 */ /* 0x000fe20003800000 */
[----:B---3--:R-:W3:Y:S03]  /*2cf80*/  SYNCS.PHASECHK.TRANS64.TRYWAIT P0, [R0+URZ+0x33440], R2 ;  /* 0x03344002000075a7 */ /* 0x008ee6000800017f */
[----:B---3--:R-:W-:Y:S05]  /*2cf90*/  @!P0 BRA `(.L_x_2948) ;  /* 0x0000007800e88947 */ /* 0x008fea0003800000 */
.L_x_3156:
[----:B------:R-:W-:Y:S05]  /*2cfa0*/  BSYNC B0 ;  /* 0x0000000000007941 */ /* 0x000fea0003800000 */
.L_x_2947:
[----:B-1----:R-:W4:Y:S01]  /*2cfb0*/  LDL.LU R11, [R1+0x20] ;  /* 0x00002000010b7983 */ /* 0x002f220000300800 */
[----:B------:R-:W-:Y:S01]  /*2cfc0*/  ULDC.64 UR4, c[0x0][0x300] ;  /* 0x0000c00000047ab9 */ /* 0x000fe20000000a00 */
[----:B------:R-:W-:Y:S01]  /*2cfd0*/  ULDC.64 UR6, c[0x0][0x310] ;  /* 0x0000c40000067ab9 */ /* 0x000fe20000000a00 */
[----:B------:R-:W-:Y:S01]  /*2cfe0*/  IMAD R9, R35, UR4, RZ ;  /* 0x0000000423097c24 */ /* 0x000fe2000f8e02ff */
[----:B------:R1:W5:Y:S01]  /*2cff0*/  LDL R20, [R1+0x44] ;  /* 0x0000440001147983 */ /* 0x0003620000100800 */
[----:B---3--:R-:W-:-:S04]  /*2d000*/  IMAD.WIDE.U32 R2, R5, UR4, RZ ;  /* 0x0000000405027c25 */ /* 0x008fc8000f8e00ff */
[----:B------:R-:W-:-:S04]  /*2d010*/  IMAD R9, R5, UR5, R9 ;  /* 0x0000000505097c24 */ /* 0x000fc8000f8e0209 */
[----:B------:R-:W-:Y:S02]  /*2d020*/  IMAD.IADD R3, R3, 0x1, R9 ;  /* 0x0000000103037824 */ /* 0x000fe400078e0209 */
[----:B------:R-:W-:-:S04]  /*2d030*/  IMAD.WIDE.U32 R2, R6, UR6, R2 ;  /* 0x0000000606027c25 */ /* 0x000fc8000f8e0002 */
[----:B0-----:R-:W-:Y:S02]  /*2d040*/  IMAD.MOV.U32 R10, RZ, RZ, R2 ;  /* 0x000000ffff0a7224 */ /* 0x001fe400078e0002 */
[----:B------:R-:W-:-:S04]  /*2d050*/  IMAD R9, R25, UR6, RZ ;  /* 0x0000000619097c24 */ /* 0x000fc8000f8e02ff */
[----:B------:R-:W-:Y:S02]  /*2d060*/  IMAD R9, R7, UR7, R9 ;  /* 0x0000000707097c24 */ /* 0x000fe4000f8e0209 */
[----:B----4-:R-:W-:-:S04]  /*2d070*/  IMAD R5, R11, UR6, RZ ;  /* 0x000000060b057c24 */ /* 0x010fc8000f8e02ff */
[----:B------:R-:W-:-:S04]  /*2d080*/  IMAD R5, R6, UR7, R5 ;  /* 0x0000000706057c24 */ /* 0x000fc8000f8e0205 */
[----:B------:R-:W-:Y:S02]  /*2d090*/  IMAD.IADD R11, R3, 0x1, R5 ;  /* 0x00000001030b7824 */ /* 0x000fe400078e0205 */
[----:B------:R-:W-:Y:S02]  /*2d0a0*/  IMAD R5, R26, UR4, RZ ;  /* 0x000000041a057c24 */ /* 0x000fe4000f8e02ff */
[----:B------:R-:W-:-:S04]  /*2d0b0*/  IMAD.WIDE.U32 R2, R8, UR4, RZ ;  /* 0x0000000408027c25 */ /* 0x000fc8000f8e00ff */
[----:B------:R-:W-:Y:S01]  /*2d0c0*/  IMAD R5, R8, UR5, R5 ;  /* 0x0000000508057c24 */ /* 0x000fe2000f8e0205 */
[----:B------:R-:W-:-:S04]  /*2d0d0*/  ULDC.64 UR4, c[0x0][0x308] ;  /* 0x0000c20000047ab9 */ /* 0x000fc80000000a00 */
[----:B------:R-:W-:Y:S01]  /*2d0e0*/  IADD3 R3, R3, R5, RZ ;  /* 0x0000000503037210 */ /* 0x000fe20007ffe0ff */
[----:B------:R-:W-:Y:S02]  /*2d0f0*/  IMAD R8, R37, UR4, RZ ;  /* 0x0000000425087c24 */ /* 0x000fe4000f8e02ff */
[----:B------:R-:W-:Y:S01]  /*2d100*/  IMAD.WIDE.U32 R2, R7, UR6, R2 ;  /* 0x0000000607027c25 */ /* 0x000fe2000f8e0002 */
[----:B------:R-:W-:-:S03]  /*2d110*/  ULDC.64 UR6, c[0x0][0x2e8] ;  /* 0x0000ba0000067ab9 */ /* 0x000fc60000000a00 */
[----:B------:R-:W-:-:S04]  /*2d120*/  IMAD.WIDE.U32 R6, R18, UR4, R10 ;  /* 0x0000000412067c25 */ /* 0x000fc8000f8e000a */
[----:B------:R-:W-:Y:S01]  /*2d130*/  IMAD.IADD R3, R3, 0x1, R9 ;  /* 0x0000000103037824 */ /* 0x000fe200078e0209 */
[----:B------:R-:W-:Y:S01]  /*2d140*/  IADD3 R5, P0, R6, UR6, RZ ;  /* 0x0000000606057c10 */ /* 0x000fe2000ff1e0ff */
[C---:B------:R-:W-:Y:S02]  /*2d150*/  IMAD R8, R18.reuse, UR5, R8 ;  /* 0x0000000512087c24 */ /* 0x040fe4000f8e0208 */
[----:B------:R-:W-:-:S03]  /*2d160*/  IMAD.WIDE.U32 R2, R18, UR4, R2 ;  /* 0x0000000412027c25 */ /* 0x000fc6000f8e0002 */
[----:B------:R-:W-:Y:S02]  /*2d170*/  IADD3.X R6, R7, UR7, R8, P0, !PT ;  /* 0x0000000707067c10 */ /* 0x000fe400087fe408 */
[----:B------:R-:W-:Y:S01]  /*2d180*/  IADD3 R7, P0, R2, UR6, RZ ;  /* 0x0000000602077c10 */ /* 0x000fe2000ff1e0ff */
[----:B------:R-:W-:-:S03]  /*2d190*/  UMOV UR4, 0xffffffff ;  /* 0xffffffff00047882 */ /* 0x000fc60000000000 */
[----:B------:R-:W-:Y:S01]  /*2d1a0*/  IADD3.X R8, R8, UR7, R3, P0, !PT ;  /* 0x0000000708087c10 */ /* 0x000fe200087fe403 */
[----:B-1----:R-:W-:Y:S08]  /*2d1b0*/  BRA.DIV UR4, `(.L_x_2949) ;  /* 0x0000007a04787947 */ /* 0x002ff0000b800000 */
[----:B------:R-:W0:Y:S01]  /*2d1c0*/  SHFL.IDX PT, R3, R5, RZ, 0x1c1f ;  /* 0x001c1fff05037589 */ /* 0x000e2200000e0000 */
[----:B-----5:R-:W-:Y:S01]  /*2d1d0*/  LOP3.LUT R20, R20, 0xfffffeff, RZ, 0xc0, !PT ;  /* 0xfffffeff14147812 */ /* 0x020fe200078ec0ff */
[----:B------:R-:W1:Y:S01]  /*2d1e0*/  LDC R10, c[0x0][0x2f4] ;  /* 0x0000bd00ff0a7b82 */ /* 0x000e620000000800 */
[----:B------:R-:W-:Y:S01]  /*2d1f0*/  LOP3.LUT R11, R36, 0x40, RZ, 0xfc, !PT ;  /* 0x00000040240b7812 */ /* 0x000fe200078efcff */
[----:B------:R-:W3:Y:S01]  /*2d200*/  SHFL.IDX PT, R2, R6, RZ, 0x1c1f ;  /* 0x001c1fff06027589 */ /* 0x000ee200000e0000 */
[----:B------:R-:W-:Y:S02]  /*2d210*/  @P1 LOP3.LUT R20, R20, 0x100, RZ, 0xfc, !PT ;  /* 0x0000010014141812 */ /* 0x000fe400078efcff */
[----:B------:R-:W-:Y:S01]  /*2d220*/  LOP3.LUT R9, R36, 0x80, RZ, 0xfc, !PT ;  /* 0x0000008024097812 */ /* 0x000fe200078efcff */
[----:B------:R-:W-:Y:S01]  /*2d230*/  SHFL.IDX PT, R8, R8, RZ, 0x1c1f ;  /* 0x001c1fff08087589 */ /* 0x000fe200000e0000 */
[----:B------:R-:W-:-:S03]  /*2d240*/  LOP3.LUT P1, RZ, R20, 0x20, RZ, 0xc0, !PT ;  /* 0x0000002014ff7812 */ /* 0x000fc6000782c0ff */
[----:B------:R-:W-:Y:S10]  /*2d250*/  STL [R1+0x44], R20 ;  /* 0x0000441401007387 */ /* 0x000ff40000100800 */
[----:B0-----:R-:W-:-:S02]  /*2d260*/  @P1 IADD3 R3, P0, R36, R3, RZ ;  /* 0x0000000324031210 */ /* 0x001fc40007f1e0ff */
[-C--:B-1----:R-:W-:Y:S02]  /*2d270*/  ISETP.GE.AND P6, PT, R36, R10.reuse, PT ;  /* 0x0000000a2400720c */ /* 0x082fe40003fc6270 */
[-C--:B------:R-:W-:Y:S01]  /*2d280*/  ISETP.GE.AND P3, PT, R11, R10.reuse, PT ;  /* 0x0000000a0b00720c */ /* 0x080fe20003f66270 */
[----:B---3--:R-:W-:Y:S01]  /*2d290*/  @P1 IMAD.X R2, RZ, RZ, R2, P0 ;  /* 0x000000ffff021224 */ /* 0x008fe200000e0602 */
        /* <DEDUP_REMOVED lines=8> */
[----:B0-----:R-:W0:Y:S04]  /*2d320*/  SHFL.IDX PT, R3, R5, 0x1, 0x1c1f ;  /* 0x003c1f0005037f89 */ /* 0x001e2800000e0000 */
[----:B------:R-:W1:Y:S01]  /*2d330*/  SHFL.IDX PT, R2, R6, 0x1, 0x1c1f ;  /* 0x003c1f0006027f89 */ /* 0x000e6200000e0000 */
[----:B0-----:R-:W-:-:S05]  /*2d340*/  @P5 IADD3 R3, P0, R36, R3, RZ ;  /* 0x0000000324035210 */ /* 0x001fca0007f1e0ff */
[----:B-1----:R-:W-:-:S05]  /*2d350*/  @P5 IMAD.X R2, RZ, RZ, R2, P0 ;  /* 0x000000ffff025224 */ /* 0x002fca00000e0602 */
[----:B------:R-:W-:-:S04]  /*2d360*/  @P5 LOP3.LUT R3, R3, R2, RZ, 0x3c, !PT ;  /* 0x0000000203035212 */ /* 0x000fc800078e3cff */
[----:B------:R-:W-:-:S04]  /*2d370*/  @P5 LOP3.LUT R2, R3, R2, RZ, 0x3c, !PT ;  /* 0x0000000203025212 */ /* 0x000fc800078e3cff */
[----:B------:R-:W-:-:S05]  /*2d380*/  @P5 LOP3.LUT R3, R3, R2, RZ, 0x3c, !PT ;  /* 0x0000000203035212 */ /* 0x000fca00078e3cff */
[----:B------:R-:W-:Y:S04]  /*2d390*/  @P5 LDGSTS.E.BYPASS.LTC128B.128 [R4+0x24a00], desc[UR54][R2.64], !P6 ;  /* 0x24a0000002045fae */ /* 0x000fe8000f101d76 */
[----:B------:R-:W-:Y:S04]  /*2d3a0*/  @P5 LDGSTS.E.BYPASS.LTC128B.128 [R4+0x27200], desc[UR54][R2.64+0x40], !P3 ;  /* 0x2720004002045fae */ /* 0x000fe8000d901d76 */
[----:B------:R0:W-:Y:S04]  /*2d3b0*/  @P5 LDGSTS.E.BYPASS.LTC128B.128 [R4+0x29a00], desc[UR54][R2.64+0x80], !P2 ;  /* 0x29a0008002045fae */ /* 0x0001e8000d101d76 */
[----:B0-----:R-:W0:Y:S04]  /*2d3c0*/  SHFL.IDX PT, R3, R5, 0x2, 0x1c1f ;  /* 0x005c1f0005037f89 */ /* 0x001e2800000e0000 */
[----:B------:R-:W1:Y:S04]  /*2d3d0*/  SHFL.IDX PT, R2, R6, 0x2, 0x1c1f ;  /* 0x005c1f0006027f89 */ /* 0x000e6800000e0000 */
[----:B------:R-:W3:Y:S04]  /*2d3e0*/  SHFL.IDX PT, R5, R5, 0x3, 0x1c1f ;  /* 0x007c1f0005057f89 */ /* 0x000ee800000e0000 */
[----:B------:R-:W4:Y:S01]  /*2d3f0*/  SHFL.IDX PT, R6, R6, 0x3, 0x1c1f ;  /* 0x007c1f0006067f89 */ /* 0x000f2200000e0000 */
[----:B0-----:R-:W-:-:S04]  /*2d400*/  @P4 IADD3 R3, P0, R36, R3, RZ ;  /* 0x0000000324034210 */ /* 0x001fc80007f1e0ff */
[----:B-1----:R-:W-:-:S04]  /*2d410*/  @P4 IADD3.X R2, RZ, R2, RZ, P0, !PT ;  /* 0x00000002ff024210 */ /* 0x002fc800007fe4ff */
[----:B------:R-:W-:-:S04]  /*2d420*/  @P4 LOP3.LUT R3, R3, R2, RZ, 0x3c, !PT ;  /* 0x0000000203034212 */ /* 0x000fc800078e3cff */
[----:B------:R-:W-:-:S04]  /*2d430*/  @P4 LOP3.LUT R2, R3, R2, RZ, 0x3c, !PT ;  /* 0x0000000203024212 */ /* 0x000fc800078e3cff */
[----:B------:R-:W-:-:S05]  /*2d440*/  @P4 LOP3.LUT R3, R3, R2, RZ, 0x3c, !PT ;  /* 0x0000000203034212 */ /* 0x000fca00078e3cff */
[----:B------:R-:W-:Y:S04]  /*2d450*/  @P4 LDGSTS.E.BYPASS.LTC128B.128 [R4+0x25200], desc[UR54][R2.64], !P6 ;  /* 0x2520000002044fae */ /* 0x000fe8000f101d76 */
[----:B------:R-:W-:Y:S04]  /*2d460*/  @P4 LDGSTS.E.BYPASS.LTC128B.128 [R4+0x27a00], desc[UR54][R2.64+0x40], !P3 ;  /* 0x27a0004002044fae */ /* 0x000fe8000d901d76 */
[----:B------:R3:W-:Y:S02]  /*2d470*/  @P4 LDGSTS.E.BYPASS.LTC128B.128 [R4+0x2a200], desc[UR54][R2.64+0x80], !P2 ;  /* 0x2a20008002044fae */ /* 0x0007e4000d101d76 */
[----:B---3--:R-:W-:-:S05]  /*2d480*/  @P1 IADD3 R2, P0, R36, R5, RZ ;  /* 0x0000000524021210 */ /* 0x008fca0007f1e0ff */
[----:B----4-:R-:W-:-:S05]  /*2d490*/  @P1 IMAD.X R3, RZ, RZ, R6, P0 ;  /* 0x000000ffff031224 */ /* 0x010fca00000e0606 */
[----:B------:R-:W-:Y:S04]  /*2d4a0*/  @P1 LDGSTS.E.BYPASS.LTC128B.128 [R4+0x25a00], desc[UR54][R2.64], !P6 ;  /* 0x25a0000002041fae */ /* 0x000fe8000f101d76 */
[----:B------:R-:W-:Y:S04]  /*2d4b0*/  @P1 LDGSTS.E.BYPASS.LTC128B.128 [R4+0x28200], desc[UR54][R2.64+0x40], !P3 ;  /* 0x2820004002041fae */ /* 0x000fe8000d901d76 */
[----:B------:R0:W-:Y:S04]  /*2d4c0*/  @P1 LDGSTS.E.BYPASS.LTC128B.128 [R4+0x2aa00], desc[UR54][R2.64+0x80], !P2 ;  /* 0x2aa0008002041fae */ /* 0x0001e8000d101d76 */
[----:B0-----:R0:W1:Y:S02]  /*2d4d0*/  SHFL.IDX PT, R2, R7, RZ, 0x1c1f ;  /* 0x001c1fff07027589 */ /* 0x00106400000e0000 */
.L_x_3168:
[----:B------:R-:W-:Y:S01]  /*2d4e0*/  LOP3.LUT P0, RZ, R20, 0x40, RZ, 0xc0, !PT ;  /* 0x0000004014ff7812 */ /* 0x000fe2000780c0ff */
[----:B------:R-:W-:-:S12]  /*2d4f0*/  BSSY B0, `(.L_x_2950) ;  /* 0x0000010000007945 */ /* 0x000fd80003800000 */
[----:B------:R-:W-:Y:S05]  /*2d500*/  @!P0 BRA `(.L_x_2951) ;  /* 0x0000000000388947 */ /* 0x000fea0003800000 */
[----:B------:R-:W3:Y:S01]  /*2d510*/  LDC R6, c[0x0][0x2f4] ;  /* 0x0000bd00ff067b82 */ /* 0x000ee20000000800 */
[C---:B0-----:R-:W-:Y:S02]  /*2d520*/  LOP3.LUT R7, R36.reuse, 0x40, RZ, 0xfc, !PT ;  /* 0x0000004024077812 */ /* 0x041fe400078efcff */
[C---:B------:R-:W-:Y:S02]  /*2d530*/  LOP3.LUT R5, R36.reuse, 0x80, RZ, 0xfc, !PT ;  /* 0x0000008024057812 */ /* 0x040fe400078efcff */
[----:B-1----:R-:W-:-:S05]  /*2d540*/  IADD3 R2, P0, R36, R2, RZ ;  /* 0x0000000224027210 */ /* 0x002fca0007f1e0ff */
        /* <DEDUP_REMOVED lines=10> */
.L_x_2951:
[----:B------:R-:W-:Y:S05]  /*2d5f0*/  BSYNC B0 ;  /* 0x0000000000007941 */ /* 0x000fea0003800000 */
.L_x_2950:
[----:B------:R-:W-:Y:S01]  /*2d600*/  NOP ;  /* 0x0000000000007918 */ /* 0x000fe20000000000 */
[----:B------:R-:W-:-:S13]  /*2d610*/  PLOP3.LUT P0, PT, PT, PT, PT, 0x80, 0x0 ;  /* 0x000000000000781c */ /* 0x000fda0003f0f070 */
.L_x_2952:
[----:B------:R-:W-:Y:S02]  /*2d620*/  PLOP3.LUT P1, PT, P1, P0, PT, 0xa2, 0x0 ;  /* 0x000000000000781c */ /* 0x000fe40000f21472 */
[----:B------:R-:W-:-:S08]  /*2d630*/  @P0 R2UR P1, UR4, R0 ;  /* 0x00000000000402ca */ /* 0x000fd00000020000 */
[----:B------:R-:W-:-:S05]  /*2d640*/  @P0 PLOP3.LUT P0, PT, P1, PT, PT, 0x80, 0x0 ;  /* 0x000000000000081c */ /* 0x000fca0000f0f070 */
[----:B------:R-:W-:Y:S01]  /*2d650*/  @!P1 SYNCS.ARRIVE.TRANS64.RED.A0T1 RZ, [UR4+0x33430], RZ ;  /* 0x033430ffffff99a7 */ /* 0x000fe20008200404 */
[----:B------:R-:W-:Y:S07]  /*2d660*/  @!P1 ARRIVES.LDGSTSBAR.64.TRANSCNT [UR4+0x33430] ;  /* 0x03343000ff0099b0 */ /* 0x000fee0008000a84 */
[----:B------:R-:W-:Y:S05]  /*2d670*/  @P0 BRA.U.ANY `(.L_x_2952) ;  /* 0xfffffffd00e80947 */ /* 0x000fea000393ffff */
[----:B------:R-:W-:Y:S01]  /*2d680*/  NOP ;  /* 0x0000000000007918 */ /* 0x000fe20000000000 */
[----:B-1-3--:R-:W-:-:S05]  /*2d690*/  IMAD.U32 R2, RZ, RZ, UR39 ;  /* 0x00000027ff027e24 */ /* 0x00afca000f8e00ff */
[----:B------:R-:W-:-:S13]  /*2d6a0*/  ISETP.NE.AND P2, PT, R2, 0x3, PT ;  /* 0x000000030200780c */ /* 0x000fda0003f45270 */
[----:B------:R-:W-:Y:S05]  /*2d6b0*/  @!P2 BRA `(.L_x_2953) ;  /* 0x000000000004a947 */ /* 0x000fea0003800000 */
[----:B------:R-:W-:Y:S01]  /*2d6c0*/  BPT.TRAP 0x1 ;  /* 0x000000040000795c */ /* 0x000fe20000300000 */
.L_x_2953:
[----:B------:R1:W5:Y:S01]  /*2d6d0*/  LDL.LU R3, [R1+0x28] ;  /* 0x0000280001037983 */ /* 0x0003620000300800 */
[----:B------:R1:W-:Y:S02]  /*2d6e0*/  SYNCS.ARRIVE.TRANS64.A1T0 RZ, [R0+URZ+0x33430], RZ ;  /* 0x033430ff00ff79a7 */ /* 0x0003e4000810003f */
[----:B------:R-:W-:Y:S05]  /*2d6f0*/  WARPSYNC.ALL ;  /* 0x0000000000007948 */ /* 0x000fea0003800000 */
[----:B------:R-:W-:Y:S01]  /*2d700*/  ULDC.64 UR6, c[0x0][0xa00] ;  /* 0x0002800000067ab9 */ /* 0x000fe20000000a00 */
[----:B------:R-:W-:Y:S01]  /*2d710*/  IADD3 R2, R22, 0x1e200, RZ ;  /* 0x0001e20016027810 */ /* 0x000fe20007ffe0ff */
[----:B------:R-:W-:Y:S01]  /*2d720*/  ULDC.64 UR4, c[0x0][0x298] ;  /* 0x0000a60000047ab9 */ /* 0x000fe20000000a00 */
[----:B------:R-:W-:Y:S01]  /*2d730*/  BAR.SYNC.DEFER_BLOCKING 0x8, 0x180 ;  /* 0x0206000000007b1d */ /* 0x000fe20000010000 */
[----:B------:R-:W-:Y:S01]  /*2d740*/  ISETP.NE.U32.AND P0, PT, RZ, UR6, PT ;  /* 0x00000006ff007c0c */ /* 0x000fe2000bf05070 */
[----:B------:R-:W-:Y:S01]  /*2d750*/  IMAD.WIDE.U32 R24, R27, UR4, RZ ;  /* 0x000000041b187c25 */ /* 0x000fe2000f8e00ff */
[----:B-12---:R-:W-:-:S02]  /*2d760*/  SHF.R.S32.HI R0, RZ, 0x1f, R27 ;  /* 0x0000001fff007819 */ /* 0x006fc4000001141b */
[----:B------:R-:W-:Y:S01]  /*2d770*/  ISETP.NE.AND.EX P0, PT, RZ, UR7, PT, P0 ;  /* 0x00000007ff007c0c */ /* 0x000fe2000bf05300 */
[----:B------:R-:W-:Y:S02]  /*2d780*/  BSSY B6, `(.L_x_2954) ;  /* 0x0000018000067945 */ /* 0x000fe40003800000 */
[----:B------:R-:W-:Y:S01]  /*2d790*/  IMAD R0, R0, UR4, RZ ;  /* 0x0000000400007c24 */ /* 0x000fe2000f8e02ff */
[----:B------:R-:W-:-:S03]  /*2d7a0*/  SEL R23, R23, RZ, !P0 ;  /* 0x000000ff17177207 */ /* 0x000fc60004000000 */
[----:B------:R-:W-:-:S04]  /*2d7b0*/  IMAD R0, R27, UR5, R0 ;  /* 0x000000051b007c24 */ /* 0x000fc8000f8e0200 */
        /* <DEDUP_REMOVED lines=10> */
[----:B------:R-:W1:Y:S01]  /*2d860*/  LDC.64 R2, c[0x4][R2] ;  /* 0x0100000002027b82 */ /* 0x000e620000000a00 */
[----:B------:R-:W-:Y:S01]  /*2d870*/  IMAD.U32 R5, RZ, RZ, UR5 ;  /* 0x00000005ff057e24 */ /* 0x000fe2000f8e00ff */
[----:B------:R-:W-:Y:S01]  /*2d880*/  MOV R8, 0x70 ;  /* 0x0000007000087802 */ /* 0x000fe20000000f00 */
[----:B0-----:R-:W-:Y:S02]  /*2d890*/  IMAD.U32 R7, RZ, RZ, UR7 ;  /* 0x00000007ff077e24 */ /* 0x001fe4000f8e00ff */
[----:B------:R-:W-:-:S02]  /*2d8a0*/  IMAD.U32 R10, RZ, RZ, UR8 ;  /* 0x00000008ff0a7e24 */ /* 0x000fc4000f8e00ff */
[----:B------:R-:W-:Y:S02]  /*2d8b0*/  IMAD.U32 R11, RZ, RZ, UR9 ;  /* 0x00000009ff0b7e24 */ /* 0x000fe4000f8e00ff */
[----:B------:R-:W-:Y:S02]  /*2d8c0*/  IMAD.MOV.U32 R12, RZ, RZ, 0x1 ;  /* 0x00000001ff0c7424 */ /* 0x000fe400078e00ff */
[----:B------:R-:W-:-:S07]  /*2d8d0*/  IMAD.MOV.U32 R13, RZ, RZ, RZ ;  /* 0x000000ffff0d7224 */ /* 0x000fce00078e00ff */
[----:B------:R-:W-:-:S07]  /*2d8e0*/  LEPC R20, `(.L_x_2955) ;  /* 0x000000001014794e */ /* 0x000fce0000000000 */
[----:B-1----:R-:W-:Y:S05]  /*2d8f0*/  CALL.ABS.NOINC R2 ;  /* 0x0000000002007343 */ /* 0x002fea0003c00000 */
.L_x_2955:
[----:B------:R-:W-:Y:S05]  /*2d900*/  BSYNC B6 ;  /* 0x0000000000067941 */ /* 0x000fea0003800000 */
.L_x_2954:
[----:B------:R1:W5:Y:S01]  /*2d910*/  LDL R8, [R1+0x18] ;  /* 0x0000180001087983 */ /* 0x0003620000100800 */
[----:B0-----:R-:W0:Y:S01]  /*2d920*/  LDC R7, c[0x0][0x448] ;  /* 0x00011200ff077b82 */ /* 0x001e220000000800 */
[----:B------:R-:W-:Y:S01]  /*2d930*/  ULDC.64 UR4, c[0x0][0x2d8] ;  /* 0x0000b60000047ab9 */ /* 0x000fe20000000a00 */
[----:B------:R-:W-:Y:S01]  /*2d940*/  MOV R3, R26 ;  /* 0x0000001a00037202 */ /* 0x000fe20000000f00 */
[----:B------:R-:W2:Y:S01]  /*2d950*/  S2R R20, SR_TID.X ;  /* 0x0000000000147919 */ /* 0x000ea20000002100 */
[----:B------:R-:W-:Y:S02]  /*2d960*/  IMAD.MOV.U32 R2, RZ, RZ, R24 ;  /* 0x000000ffff027224 */ /* 0x000fe400078e0018 */
[----:B------:R-:W-:Y:S02]  /*2d970*/  IMAD R0, R37, UR4, RZ ;  /* 0x0000000425007c24 */ /* 0x000fe4000f8e02ff */
[----:B------:R-:W-:-:S04]  /*2d980*/  IMAD.WIDE.U32 R2, R18, UR4, R2 ;  /* 0x0000000412027c25 */ /* 0x000fc8000f8e0002 */
[----:B------:R-:W-:Y:S01]  /*2d990*/  IMAD R0, R18, UR5, R0 ;  /* 0x0000000512007c24 */ /* 0x000fe2000f8e0200 */
[----:B------:R-:W-:-:S03]  /*2d9a0*/  ULDC.64 UR4, c[0x0][0x2e0] ;  /* 0x0000b80000047ab9 */ /* 0x000fc60000000a00 */
[----:B------:R-:W-:Y:S02]  /*2d9b0*/  IMAD.IADD R3, R3, 0x1, R0 ;  /* 0x0000000103037824 */ /* 0x000fe400078e0200 */
[----:B------:R-:W-:Y:S02]  /*2d9c0*/  IMAD R0, R35, UR4, RZ ;  /* 0x0000000423007c24 */ /* 0x000fe4000f8e02ff */
[----:B------:R-:W-:Y:S01]  /*2d9d0*/  IMAD.WIDE.U32 R2, R23, UR4, R2 ;  /* 0x0000000417027c25 */ /* 0x000fe2000f8e0002 */
[----:B0-----:R-:W-:-:S03]  /*2d9e0*/  ISETP.NE.AND P0, PT, R7, 0x1, PT ;  /* 0x000000010700780c */ /* 0x001fc60003f05270 */
[----:B------:R-:W-:Y:S01]  /*2d9f0*/  IMAD R0, R23, UR5, R0 ;  /* 0x0000000517007c24 */ /* 0x000fe2000f8e0200 */
[----:B------:R-:W-:-:S03]  /*2da00*/  ULDC.64 UR4, c[0x0][0x2d0] ;  /* 0x0000b40000047ab9 */ /* 0x000fc60000000a00 */
[----:B------:R-:W-:Y:S01]  /*2da10*/  IMAD.IADD R3, R3, 0x1, R0 ;  /* 0x0000000103037824 */ /* 0x000fe200078e0200 */
[C---:B--2---:R-:W-:Y:S01]  /*2da20*/  LOP3.LUT R21, R20.reuse, 0x7f, RZ, 0xc0, !PT ;  /* 0x0000007f14157812 */ /* 0x044fe200078ec0ff */
[----:B------:R-:W-:-:S04]  /*2da30*/  IMAD.SHL.U32 R20, R20, 0x20, RZ ;  /* 0x0000002014147824 */ /* 0x000fc800078e00ff */
[----:B------:R-:W0:Y:S01]  /*2da40*/  @P0 LDC R6, c[0x0][0x44c] ;  /* 0x00011300ff060b82 */ /* 0x000e220000000800 */
[----:B------:R-:W-:-:S04]  /*2da50*/  SHF.R.U32.HI R21, RZ, 0x2, R21 ;  /* 0x00000002ff157819 */ /* 0x000fc80000011615 */
[----:B------:R-:W-:-:S03]  /*2da60*/  LOP3.LUT R20, R21, 0x60, R20, 0xf8, !PT ;  /* 0x0000006015147812 */ /* 0x000fc600078ef814 */
[----:B------:R-:W2:Y:S01]  /*2da70*/  @P0 LDC R0, c[0x0][0x450] ;  /* 0x00011400ff000b82 */ /* 0x000ea20000000800 */
[----:B------:R-:W-:Y:S02]  /*2da80*/  LEA R5, R17, R20, 0x7 ;  /* 0x0000001411057211 */ /* 0x000fe400078e38ff */
[----:B------:R-:W3:Y:S03]  /*2da90*/  S2R R20, SR_TID.X ;  /* 0x0000000000147919 */ /* 0x000ee60000002100 */
[----:B------:R-:W-:Y:S02]  /*2daa0*/  IMAD.MOV.U32 R4, RZ, RZ, R5 ;  /* 0x000000ffff047224 */ /* 0x000fe400078e0005 */
[----:B0-----:R-:W-:-:S05]  /*2dab0*/  @P0 IMAD.HI.U32 R6, R5, R6, RZ ;  /* 0x0000000605060227 */ /* 0x001fca00078e00ff */
[----:B--2---:R-:W-:-:S05]  /*2dac0*/  @P0 SHF.R.U32.HI R4, RZ, R0, R6 ;  /* 0x00000000ff040219 */ /* 0x004fca0000011606 */
        /* <DEDUP_REMOVED lines=15> */
[----:B---3--:R-:W-:Y:S02]  /*2dbc0*/  LOP3.LUT R21, R20, 0x7f, RZ, 0xc0, !PT ;  /* 0x0000007f14157812 */ /* 0x008fe400078ec0ff */
[C---:B------:R-:W-:Y:S02]  /*2dbd0*/  LOP3.LUT R27, R36.reuse, 0x40, RZ, 0xfc, !PT ;  /* 0x00000040241b7812 */ /* 0x040fe400078efcff */
[C---:B------:R-:W-:Y:S02]  /*2dbe0*/  LOP3.LUT R20, R36.reuse, 0x80, RZ, 0xfc, !PT ;  /* 0x0000008024147812 */ /* 0x040fe400078efcff */
[----:B------:R-:W-:Y:S01]  /*2dbf0*/  IADD3.X R4, R3, UR5, R4, P0, !PT ;  /* 0x0000000503047c10 */ /* 0x000fe200087fe404 */
[----:B------:R-:W-:Y:S01]  /*2dc00*/  UMOV UR5, 0xffffffff ;  /* 0xffffffff00057882 */ /* 0x000fe20000000000 */
[----:B------:R-:W-:-:S02]  /*2dc10*/  ISETP.GE.AND P3, PT, R36, UR4, PT ;  /* 0x0000000424007c0c */ /* 0x000fc4000bf66270 */
[----:B------:R-:W-:Y:S02]  /*2dc20*/  ISETP.GE.AND P2, PT, R27, UR4, PT ;  /* 0x000000041b007c0c */ /* 0x000fe4000bf46270 */
[----:B------:R-:W-:Y:S02]  /*2dc30*/  ISETP.GE.AND P0, PT, R20, UR4, PT ;  /* 0x0000000414007c0c */ /* 0x000fe4000bf06270 */
[----:B------:R-:W-:Y:S01]  /*2dc40*/  SHF.R.U32.HI R9, RZ, 0x2, R21 ;  /* 0x00000002ff097819 */ /* 0x000fe20000011615 */
[----:B-1----:R-:W-:Y:S10]  /*2dc50*/  BRA.DIV UR5, `(.L_x_2956) ;  /* 0x0000007605a07947 */ /* 0x002ff4000b800000 */
[----:B------:R-:W0:Y:S01]  /*2dc60*/  SHFL.IDX PT, R3, R0, RZ, 0x1c1f ;  /* 0x001c1fff00037589 */ /* 0x000e2200000e0000 */
[----:B------:R-:W-:Y:S01]  /*2dc70*/  IMAD R28, R28, R7, RZ ;  /* 0x000000071c1c7224 */ /* 0x000fe200078e02ff */
[----:B------:R-:W-:Y:S02]  /*2dc80*/  LEA R17, R17, R9, 0x7 ;  /* 0x0000000911117211 */ /* 0x000fe400078e38ff */
[----:B------:R-:W1:Y:S02]  /*2dc90*/  SHFL.IDX PT, R2, R4, RZ, 0x1c1f ;  /* 0x001c1fff04027589 */ /* 0x000e6400000e0000 */
[----:B------:R-:W-:Y:S02]  /*2dca0*/  ISETP.GE.AND P1, PT, R17, R28, PT ;  /* 0x0000001c1100720c */ /* 0x000fe40003f26270 */
[----:B------:R-:W2:Y:S11]  /*2dcb0*/  SHFL.IDX PT, R14, R0, 0x1, 0x1c1f ;  /* 0x003c1f00000e7f89 */ /* 0x000eb600000e0000 */
[----:B0-----:R-:W-:-:S05]  /*2dcc0*/  @!P1 IADD3 R5, P4, R36, R3, RZ ;  /* 0x0000000324059210 */ /* 0x001fca0007f9e0ff */
[----:B-1----:R-:W-:Y:S02]  /*2dcd0*/  @!P1 IMAD.X R3, RZ, RZ, R2, P4 ;  /* 0x000000ffff039224 */ /* 0x002fe400020e0602 */
[----:B------:R-:W-:Y:S02]  /*2dce0*/  @!P1 IMAD.MOV.U32 R2, RZ, RZ, R5 ;  /* 0x000000ffff029224 */ /* 0x000fe400078e0005 */
[----:B------:R-:W-:-:S03]  /*2dcf0*/  VIADD R5, R17, 0x20 ;  /* 0x0000002011057836 */ /* 0x000fc60000000000 */
[----:B-----5:R-:W-:Y:S04]  /*2dd00*/  @!P1 LDGSTS.E.BYPASS.LTC128B.128 [R8+0x1e200], desc[UR54][R2.64], !P3 ;  /* 0x1e20000002089fae */ /* 0x020fe8000d901d76 */
[----:B------:R-:W-:Y:S04]  /*2dd10*/  @!P1 LDGSTS.E.BYPASS.LTC128B.128 [R8+0x20200], desc[UR54][R2.64+0x40], !P2 ;  /* 0x2020004002089fae */ /* 0x000fe8000d101d76 */
[----:B------:R0:W-:Y:S01]  /*2dd20*/  @!P1 LDGSTS.E.BYPASS.LTC128B.128 [R8+0x22200], desc[UR54][R2.64+0x80], !P0 ;  /* 0x2220008002089fae */ /* 0x0001e2000c101d76 */
[----:B------:R-:W-:-:S03]  /*2dd30*/  ISETP.GE.AND P1, PT, R5, R28, PT ;  /* 0x0000001c0500720c */ /* 0x000fc60003f26270 */
[----:B0-----:R-:W0:Y:S10]  /*2dd40*/  SHFL.IDX PT, R2, R4, 0x1, 0x1c1f ;  /* 0x003c1f0004027f89 */ /* 0x001e3400000e0000 */
[----:B--2---:R-:W-:-:S02]  /*2dd50*/  @!P1 IADD3 R5, P4, R36, R14, RZ ;  /* 0x0000000e24059210 */ /* 0x004fc40007f9e0ff */
[----:B------:R-:W1:Y:S02]  /*2dd60*/  SHFL.IDX PT, R14, R0, 0x2, 0x1c1f ;  /* 0x005c1f00000e7f89 */ /* 0x000e6400000e0000 */
[----:B0-----:R-:W-:Y:S01]  /*2dd70*/  @!P1 IADD3.X R6, RZ, R2, RZ, P4, !PT ;  /* 0x00000002ff069210 */ /* 0x001fe200027fe4ff */
[----:B------:R-:W-:Y:S02]  /*2dd80*/  @!P1 IMAD.MOV.U32 R2, RZ, RZ, R5 ;  /* 0x000000ffff029224 */ /* 0x000fe400078e0005 */
[----:B------:R-:W-:Y:S02]  /*2dd90*/  VIADD R5, R17, 0x40 ;  /* 0x0000004011057836 */ /* 0x000fe40000000000 */
[----:B------:R-:W-:-:S05]  /*2dda0*/  @!P1 IMAD.MOV.U32 R3, RZ, RZ, R6 ;  /* 0x000000ffff039224 */ /* 0x000fca00078e0006 */
[----:B------:R-:W-:Y:S04]  /*2ddb0*/  @!P1 LDGSTS.E.BYPASS.LTC128B.128 [R8+0x1ea00], desc[UR54][R2.64], !P3 ;  /* 0x1ea0000002089fae */ /* 0x000fe8000d901d76 */
[----:B------:R-:W-:Y:S04]  /*2ddc0*/  @!P1 LDGSTS.E.BYPASS.LTC128B.128 [R8+0x20a00], desc[UR54][R2.64+0x40], !P2 ;  /* 0x20a0004002089fae */ /* 0x000fe8000d101d76 */
[----:B------:R0:W-:Y:S01]  /*2ddd0*/  @!P1 LDGSTS.E.BYPASS.LTC128B.128 [R8+0x22a00], desc[UR54][R2.64+0x80], !P0 ;  /* 0x22a0008002089fae */ /* 0x0001e2000c101d76 */
[----:B------:R-:W-:-:S03]  /*2dde0*/  ISETP.GE.AND P1, PT, R5, R28, PT ;  /* 0x0000001c0500720c */ /* 0x000fc60003f26270 */
[----:B0-----:R-:W0:Y:S10]  /*2ddf0*/  SHFL.IDX PT, R2, R4, 0x2, 0x1c1f ;  /* 0x005c1f0004027f89 */ /* 0x001e3400000e0000 */
[----:B-1----:R-:W-:Y:S01]  /*2de00*/  @!P1 IADD3 R5, P4, R36, R14, RZ ;  /* 0x0000000e24059210 */ /* 0x002fe20007f9e0ff */
[----:B------:R-:W1:Y:S04]  /*2de10*/  SHFL.IDX PT, R4, R4, 0x3, 0x1c1f ;  /* 0x007c1f0004047f89 */ /* 0x000e6800000e0000 */
[----:B------:R2:W3:Y:S01]  /*2de20*/  SHFL.IDX PT, R14, R0, 0x3, 0x1c1f ;  /* 0x007c1f00000e7f89 */ /* 0x0004e200000e0000 */
[----:B0-----:R-:W-:Y:S01]  /*2de30*/  @!P1 IADD3.X R6, RZ, R2, RZ, P4, !PT ;  /* 0x00000002ff069210 */ /* 0x001fe200027fe4ff */
[----:B------:R-:W-:-:S04]  /*2de40*/  @!P1 IMAD.MOV.U32 R2, RZ, RZ, R5 ;  /* 0x000000ffff029224 */ /* 0x000fc800078e0005 */
[----:B------:R-:W-:-:S05]  /*2de50*/  @!P1 IMAD.MOV.U32 R3, RZ, RZ, R6 ;  /* 0x000000ffff039224 */ /* 0x000fca00078e0006 */
[----:B------:R2:W-:Y:S04]  /*2de60*/  @!P1 LDGSTS.E.BYPASS.LTC128B.128 [R8+0x1f200], desc[UR54][R2.64], !P3 ;  /* 0x1f20000002089fae */ /* 0x0005e8000d901d76 */
[----:B------:R2:W-:Y:S04]  /*2de70*/  @!P1 LDGSTS.E.BYPASS.LTC128B.128 [R8+0x21200], desc[UR54][R2.64+0x40], !P2 ;  /* 0x2120004002089fae */ /* 0x0005e8000d101d76 */
[----:B-1-3--:R2:W-:Y:S02]  /*2de80*/  @!P1 LDGSTS.E.BYPASS.LTC128B.128 [R8+0x23200], desc[UR54][R2.64+0x80], !P0 ;  /* 0x2320008002089fae */ /* 0x00a5e4000c101d76 */
.L_x_3177:
[----:B------:R-:W-:Y:S01]  /*2de90*/  VIADD R17, R17, 0x60 ;  /* 0x0000006011117836 */ /* 0x000fe20000000000 */
[----:B------:R-:W-:Y:S04]  /*2dea0*/  BSSY B0, `(.L_x_2957) ;  /* 0x000000b000007945 */ /* 0x000fe80003800000 */
[----:B------:R-:W-:-:S13]  /*2deb0*/  ISETP.GE.AND P1, PT, R17, R28, PT ;  /* 0x0000001c1100720c */ /* 0x000fda0003f26270 */
[----:B------:R-:W-:Y:S05]  /*2dec0*/  @P1 BRA `(.L_x_2958) ;  /* 0x0000000000201947 */ /* 0x000fea0003800000 */
[----:B--2---:R-:W-:-:S04]  /*2ded0*/  IADD3 R2, P1, R36, R14, RZ ;  /* 0x0000000e24027210 */ /* 0x004fc80007f3e0ff */
[----:B------:R-:W-:-:S05]  /*2dee0*/  IADD3.X R3, RZ, R4, RZ, P1, !PT ;  /* 0x00000004ff037210 */ /* 0x000fca0000ffe4ff */
[----:B------:R-:W-:Y:S01]  /*2def0*/  @!PT LDS RZ, [RZ] ;  /* 0x00000000fffff984 */ /* 0x000fe20000000800 */
[----:B------:R-:W-:Y:S01]  /*2df00*/  @!PT LDS RZ, [RZ] ;  /* 0x00000000fffff984 */ /* 0x000fe20000000800 */
[----:B------:R-:W-:Y:S01]  /*2df10*/  @!PT LDS RZ, [RZ] ;  /* 0x00000000fffff984 */ /* 0x000fe20000000800 */
[----:B------:R0:W-:Y:S04]  /*2df20*/  LDGSTS.E.BYPASS.LTC128B.128 [R8+0x1fa00], desc[UR54][R2.64], !P3 ;  /* 0x1fa0000002087fae */ /* 0x0001e8000d901d76 */
[----:B------:R0:W-:Y:S04]  /*2df30*/  LDGSTS.E.BYPASS.LTC128B.128 [R8+0x21a00], desc[UR54][R2.64+0x40], !P2 ;  /* 0x21a0004002087fae */ /* 0x0001e8000d101d76 */
[----:B------:R0:W-:Y:S02]  /*2df40*/  LDGSTS.E.BYPASS.LTC128B.128 [R8+0x23a00], desc[UR54][R2.64+0x80], !P0 ;  /* 0x23a0008002087fae */ /* 0x0001e4000c101d76 */
.L_x_2958:
[----:B------:R-:W-:Y:S05]  /*2df50*/  BSYNC B0 ;  /* 0x0000000000007941 */ /* 0x000fea0003800000 */
.L_x_2957:
[----:B------:R-:W-:Y:S01]  /*2df60*/  NOP ;  /* 0x0000000000007918 */ /* 0x000fe20000000000 */
[----:B------:R-:W-:-:S13]  /*2df70*/  PLOP3.LUT P0, PT, PT, PT, PT, 0x80, 0x0 ;  /* 0x000000000000781c */ /* 0x000fda0003f0f070 */
.L_x_2959:
        /* <DEDUP_REMOVED lines=18> */
.L_x_3178:
[----:B------:R-:W-:Y:S05]  /*2e0a0*/  BSYNC B0 ;  /* 0x0000000000007941 */ /* 0x000fea0003800000 */
.L_x_2960:
[----:B------:R-:W-:-:S13]  /*2e0b0*/  ISETP.GE.AND P0, PT, R30, 0x2, PT ;  /* 0x000000021e00780c */ /* 0x000fda0003f06270 */
[----:B------:R-:W-:Y:S05]  /*2e0c0*/  @!P0 BRA `(.L_x_2962) ;  /* 0x00000018003c8947 */ /* 0x000fea0003800000 */
[----:B------:R-:W-:Y:S01]  /*2e0d0*/  VIADD R30, R30, 0xfffffffe ;  /* 0xfffffffe1e1e7836 */ /* 0x000fe20000000000 */
[----:B------:R-:W-:Y:S01]  /*2e0e0*/  MOV R17, R29 ;  /* 0x0000001d00117202 */ /* 0x000fe20000000f00 */
[----:B------:R-:W-:-:S07]  /*2e0f0*/  IMAD.MOV.U32 R20, RZ, RZ, R33 ;  /* 0x000000ffff147224 */ /* 0x000fce00078e0021 */
.L_x_2982:
[----:B--2---:R-:W2:Y:S01]  /*2e100*/  LDL R0, [R1] ;  /* 0x0000000001007983 */ /* 0x004ea20000100800 */
[----:B-1----:R-:W1:Y:S03]  /*2e110*/  LDC R6, c[0x0][0x430] ;  /* 0x00010c00ff067b82 */ /* 0x002e660000000800 */
[----:B------:R-:W3:Y:S01]  /*2e120*/  LDL R9, [R1+0x4] ;  /* 0x0000040001097983 */ /* 0x000ee20000100800 */
[----:B------:R-:W0:Y:S01]  /*2e130*/  S2R R2, SR_TID.X ;  /* 0x0000000000027919 */ /* 0x000e220000002100 */
[----:B------:R-:W4:Y:S01]  /*2e140*/  S2R R8, SR_TID.X ;  /* 0x0000000000087919 */ /* 0x000f220000002100 */
[----:B-1----:R-:W-:-:S13]  /*2e150*/  ISETP.NE.AND P0, PT, R6, 0x1, PT ;  /* 0x000000010600780c */ /* 0x002fda0003f05270 */
[----:B------:R-:W1:Y:S01]  /*2e160*/  @P0 LDC R4, c[0x0][0x434] ;  /* 0x00010d00ff040b82 */ /* 0x000e620000000800 */
[C---:B0-----:R-:W-:Y:S01]  /*2e170*/  LOP3.LUT R3, R2.reuse, 0x7f, RZ, 0xc0, !PT ;  /* 0x0000007f02037812 */ /* 0x041fe200078ec0ff */
[----:B------:R-:W-:-:S03]  /*2e180*/  IMAD.SHL.U32 R5, R2, 0x20, RZ ;  /* 0x0000002002057824 */ /* 0x000fc600078e00ff */
[----:B------:R-:W-:-:S04]  /*2e190*/  SHF.R.U32.HI R3, RZ, 0x2, R3 ;  /* 0x00000002ff037819 */ /* 0x000fc80000011603 */
[----:B------:R-:W-:Y:S02]  /*2e1a0*/  LOP3.LUT R5, R3, 0x60, R5, 0xf8, !PT ;  /* 0x0000006003057812 */ /* 0x000fe400078ef805 */
[----:B------:R-:W0:Y:S01]  /*2e1b0*/  @P0 LDC R3, c[0x0][0x438] ;  /* 0x00010e00ff030b82 */ /* 0x000e220000000800 */
[----:B------:R-:W-:Y:S01]  /*2e1c0*/  LOP3.LUT R2, R2, 0x7f, RZ, 0xc0, !PT ;  /* 0x0000007f02027812 */ /* 0x000fe200078ec0ff */
[----:B----4-:R-:W-:-:S03]  /*2e1d0*/  IMAD.SHL.U32 R8, R8, 0x20, RZ ;  /* 0x0000002008087824 */ /* 0x010fc600078e00ff */
[----:B------:R-:W-:-:S04]  /*2e1e0*/  SHF.R.U32.HI R7, RZ, 0x2, R2 ;  /* 0x00000002ff077819 */ /* 0x000fc80000011602 */
[----:B------:R-:W-:Y:S02]  /*2e1f0*/  LOP3.LUT R8, R7, 0x60, R8, 0xf8, !PT ;  /* 0x0000006007087812 */ /* 0x000fe400078ef808 */
[----:B------:R-:W4:Y:S02]  /*2e200*/  @P0 LDC R7, c[0x0][0x434] ;  /* 0x00010d00ff070b82 */ /* 0x000f240000000800 */
[----:B------:R-:W-:Y:S01]  /*2e210*/  LOP3.LUT R8, R8, 0x80, RZ, 0xfc, !PT ;  /* 0x0000008008087812 */ /* 0x000fe200078efcff */
[----:B------:R-:W-:Y:S05]  /*2e220*/  YIELD ;  /* 0x0000000000007946 */ /* 0x000fea0003800000 */
[----:B------:R-:W-:Y:S01]  /*2e230*/  ULDC.64 UR4, c[0x0][0x428] ;  /* 0x00010a0000047ab9 */ /* 0x000fe20000000a00 */
[----:B------:R-:W-:Y:S01]  /*2e240*/  ULDC.64 UR6, c[0x0][0x418] ;  /* 0x0001060000067ab9 */ /* 0x000fe20000000a00 */
[----:B------:R-:W-:Y:S01]  /*2e250*/  ISETP.GT.U32.AND P1, PT, R8, 0x9f, PT ;  /* 0x0000009f0800780c */ /* 0x000fe20003f24070 */
[----:B--2---:R-:W-:-:S04]  /*2e260*/  IMAD R0, R30, 0xa0, R0 ;  /* 0x000000a01e007824 */ /* 0x004fc800078e0200 */
[----:B------:R-:W-:-:S04]  /*2e270*/  IMAD.IADD R5, R5, 0x1, R0 ;  /* 0x0000000105057824 */ /* 0x000fc800078e0200 */
[----:B-1----:R-:W-:Y:S01]  /*2e280*/  @P0 IMAD.HI.U32 R4, R5, R4, RZ ;  /* 0x0000000405040227 */ /* 0x002fe200078e00ff */
[----:B------:R-:W-:-:S04]  /*2e290*/  MOV R2, R5 ;  /* 0x0000000500027202 */ /* 0x000fc80000000f00 */
[----:B0-----:R-:W-:Y:S02]  /*2e2a0*/  @P0 SHF.R.U32.HI R2, RZ, R3, R4 ;  /* 0x00000003ff020219 */ /* 0x001fe40000011604 */
[----:B------:R-:W0:Y:S01]  /*2e2b0*/  @P0 LDC R3, c[0x0][0x438] ;  /* 0x00010e00ff030b82 */ /* 0x000e220000000800 */
[----:B------:R-:W-:-:S04]  /*2e2c0*/  IMAD.IADD R0, R8, 0x1, R0 ;  /* 0x0000000108007824 */ /* 0x000fc800078e0200 */
[----:B----4-:R-:W-:-:S04]  /*2e2d0*/  @P0 IMAD.HI.U32 R7, R0, R7, RZ ;  /* 0x0000000700070227 */ /* 0x010fc800078e00ff */
[----:B------:R-:W-:Y:S01]  /*2e2e0*/  IMAD.MOV.U32 R4, RZ, RZ, R0 ;  /* 0x000000ffff047224 */ /* 0x000fe200078e0000 */
[----:B0-----:R-:W-:Y:S02]  /*2e2f0*/  @P0 SHF.R.U32.HI R4, RZ, R3, R7 ;  /* 0x00000003ff040219 */ /* 0x001fe40000011607 */
[----:B------:R-:W-:-:S03]  /*2e300*/  IADD3 R7, -R2, RZ, RZ ;  /* 0x000000ff02077210 */ /* 0x000fc60007ffe1ff */
[----:B------:R-:W-:Y:S02]  /*2e310*/  IMAD.MOV R3, RZ, RZ, -R4 ;  /* 0x000000ffff037224 */ /* 0x000fe400078e0a04 */
[C---:B------:R-:W-:Y:S02]  /*2e320*/  IMAD R5, R6.reuse, R7, R5 ;  /* 0x0000000706057224 */ /* 0x040fe400078e0205 */
[----:B------:R-:W-:Y:S01]  /*2e330*/  IMAD R6, R6, R3, R0 ;  /* 0x0000000306067224 */ /* 0x000fe200078e0200 */
[----:B------:R-:W-:Y:S01]  /*2e340*/  SHF.R.S32.HI R3, RZ, 0x1f, R2 ;  /* 0x0000001fff037819 */ /* 0x000fe20000011402 */
[----:B---3--:R-:W-:-:S04]  /*2e350*/  IMAD R0, R9, UR4, RZ ;  /* 0x0000000409007c24 */ /* 0x008fc8000f8e02ff */
[C---:B------:R-:W-:Y:S02]  /*2e360*/  IMAD R0, R32.reuse, UR5, R0 ;  /* 0x0000000520007c24 */ /* 0x040fe4000f8e0200 */
[----:B------:R-:W-:-:S04]  /*2e370*/  IMAD.WIDE.U32 R2, R32, UR4, R2 ;  /* 0x0000000420027c25 */ /* 0x000fc8000f8e0002 */
[----:B------:R-:W-:Y:S01]  /*2e380*/  IMAD.IADD R3, R0, 0x1, R3 ;  /* 0x0000000100037824 */ /* 0x000fe200078e0203 */
[----:B------:R-:W-:-:S04]  /*2e390*/  LEA R8, P0, R2, UR6, 0x2 ;  /* 0x0000000602087c11 */ /* 0x000fc8000f8010ff */
[----:B------:R-:W-:-:S05]  /*2e3a0*/  LEA.HI.X R9, R2, UR7, R3, 0x2, P0 ;  /* 0x0000000702097c11 */ /* 0x000fca00080f1403 */
[----:B------:R-:W2:Y:S01]  /*2e3b0*/  LDG.E R8, desc[UR54][R8.64] ;  /* 0x0000003608087981 */ /* 0x000ea2000c1e1900 */
[--C-:B------:R-:W-:Y:S01]  /*2e3c0*/  @!P1 SHF.R.S32.HI R3, RZ, 0x1f, R4.reuse ;  /* 0x0000001fff039819 */ /* 0x100fe20000011404 */
[----:B------:R-:W-:Y:S02]  /*2e3d0*/  @!P1 IMAD.MOV.U32 R2, RZ, RZ, R4 ;  /* 0x000000ffff029224 */ /* 0x000fe400078e0004 */
[----:B------:R-:W-:Y:S02]  /*2e3e0*/  IMAD.U32 R12, RZ, RZ, UR39 ;  /* 0x00000027ff0c7e24 */ /* 0x000fe4000f8e00ff */
[----:B------:R-:W-:-:S03]  /*2e3f0*/  @!P1 IMAD.WIDE.U32 R2, R32, UR4, R2 ;  /* 0x0000000420029c25 */ /* 0x000fc6000f8e0002 */
[----:B------:R-:W-:Y:S01]  /*2e400*/  ISETP.NE.AND P2, PT, R12, 0x3, PT ;  /* 0x000000030c00780c */ /* 0x000fe20003f45270 */
[----:B------:R-:W-:Y:S01]  /*2e410*/  VIADD R29, R17, 0x1 ;  /* 0x00000001111d7836 */ /* 0x000fe20000000000 */
[----:B------:R-:W-:Y:S02]  /*2e420*/  @!P1 IADD3 R0, R0, R3, RZ ;  /* 0x0000000300009210 */ /* 0x000fe40007ffe0ff */
[----:B------:R-:W-:Y:S01]  /*2e430*/  @!P1 LEA R10, P0, R2, UR6, 0x2 ;  /* 0x00000006020a9c11 */ /* 0x000fe2000f8010ff */
[----:B------:R-:W-:-:S03]  /*2e440*/  IMAD.MOV.U32 R7, RZ, RZ, RZ ;  /* 0x000000ffff077224 */ /* 0x000fc600078e00ff */
[----:B------:R-:W-:Y:S02]  /*2e450*/  @!P1 LEA.HI.X R11, R2, UR7, R0, 0x2, P0 ;  /* 0x00000007020b9c11 */ /* 0x000fe400080f1400 */
[----:B------:R-:W-:-:S03]  /*2e460*/  ISETP.NE.AND P0, PT, R29, 0x2, PT ;  /* 0x000000021d00780c */ /* 0x000fc60003f05270 */
[----:B------:R0:W5:Y:S01]  /*2e470*/  @!P1 LDG.E R7, desc[UR54][R10.64] ;  /* 0x000000360a079981 */ /* 0x000162000c1e1900 */
[----:B------:R-:W-:Y:S02]  /*2e480*/  SEL R33, RZ, 0x1, P0 ;  /* 0x00000001ff217807 */ /* 0x000fe40000000000 */
[C---:B------:R-:W-:Y:S02]  /*2e490*/  ISETP.GT.AND P1, PT, R30.reuse, RZ, PT ;  /* 0x000000ff1e00720c */ /* 0x040fe40003f24270 */
[----:B------:R-:W-:Y:S02]  /*2e4a0*/  SEL R29, R29, RZ, P0 ;  /* 0x000000ff1d1d7207 */ /* 0x000fe40000000000 */
[----:B------:R-:W-:Y:S02]  /*2e4b0*/  IADD3 R30, R30, -0x1, RZ ;  /* 0xffffffff1e1e7810 */ /* 0x000fe40007ffe0ff */
[----:B------:R-:W-:Y:S02]  /*2e4c0*/  LOP3.LUT R33, R20, R33, RZ, 0x3c, !PT ;  /* 0x0000002114217212 */ /* 0x000fe400078e3cff */
[----:B--2---:R-:W-:Y:S01]  /*2e4d0*/  SHF.R.S32.HI R27, RZ, 0x1f, R8 ;  /* 0x0000001fff1b7819 */ /* 0x004fe20000011408 */
[----:B0-----:R-:W-:Y:S06]  /*2e4e0*/  @!P2 BRA `(.L_x_2963) ;  /* 0x000000000004a947 */ /* 0x001fec0003800000 */
[----:B------:R-:W-:Y:S01]  /*2e4f0*/  BPT.TRAP 0x1 ;  /* 0x000000040000795c */ /* 0x000fe20000300000 */
.L_x_2963:
[----:B------:R-:W-:Y:S01]  /*2e500*/  IMAD R4, R29, 0x8, R22 ;  /* 0x000000081d047824 */ /* 0x000fe200078e0216 */
[----:B------:R-:W-:Y:S01]  /*2e510*/  SHF.L.U32 R28, R33, 0x1f, RZ ;  /* 0x0000001f211c7819 */ /* 0x000fe200000006ff */
[----:B------:R-:W-:Y:S01]  /*2e520*/  BSSY B0, `(.L_x_2964) ;  /* 0x0000004000007945 */ /* 0x000fe20003800000 */
[----:B------:R-:W-:Y:S02]  /*2e530*/  SHF.R.S32.HI R26, RZ, 0x1f, R5 ;  /* 0x0000001fff1a7819 */ /* 0x000fe40000011405 */
[----:B------:R-:W0:Y:S02]  /*2e540*/  SYNCS.PHASECHK.TRANS64.TRYWAIT P0, [R4+URZ+0x33480], R28 ;  /* 0x0334801c040075a7 */ /* 0x000e24000800017f */
[----:B0-----:R-:W-:Y:S05]  /*2e550*/  @!P0 BRA `(.L_x_2965) ;  /* 0x0000007000b48947 */ /* 0x001fea0003800000 */
.L_x_3179:
[----:B------:R-:W-:Y:S05]  /*2e560*/  BSYNC B0 ;  /* 0x0000000000007941 */ /* 0x000fea0003800000 */
.L_x_2964:
[----:B------:R-:W2:Y:S01]  /*2e570*/  LDL R14, [R1+0xc] ;  /* 0x00000c00010e7983 */ /* 0x000ea20000100800 */
        /* <DEDUP_REMOVED lines=11> */
[C---:B------:R-:W-:Y:S01]  /*2e630*/  LOP3.LUT R13, R36.reuse, 0x80, RZ, 0xfc, !PT ;  /* 0x00000080240d7812 */ /* 0x040fe200078efcff */
        /* <DEDUP_REMOVED lines=16> */
[----:B------:R-:W-:-:S02]  /*2e740*/  ISETP.GE.AND P4, PT, R36, R11, PT ;  /* 0x0000000b2400720c */ /* 0x000fc40003f86270 */
[----:B------:R-:W-:Y:S01]  /*2e750*/  IADD3 R3, R3, R0, RZ ;  /* 0x0000000003037210 */ /* 0x000fe20007ffe0ff */
[----:B------:R-:W-:-:S04]  /*2e760*/  IMAD R0, R25, UR6, RZ ;  /* 0x0000000619007c24 */ /* 0x000fc8000f8e02ff */
[C---:B------:R-:W-:Y:S02]  /*2e770*/  IMAD R0, R7.reuse, UR7, R0 ;  /* 0x0000000707007c24 */ /* 0x040fe4000f8e0200 */
[----:B------:R-:W-:-:S04]  /*2e780*/  IMAD.WIDE.U32 R2, R7, UR6, R2 ;  /* 0x0000000607027c25 */ /* 0x000fc8000f8e0002 */
        /* <DEDUP_REMOVED lines=18> */
[----:B-1----:R-:W-:-:S04]  /*2e8b0*/  IADD3 R2, P0, R36, R2, RZ ;  /* 0x0000000224027210 */ /* 0x002fc80007f1e0ff */
[----:B--2---:R-:W-:-:S05]  /*2e8c0*/  IADD3.X R3, RZ, R3, RZ, P0, !PT ;  /* 0x00000003ff037210 */ /* 0x004fca00007fe4ff */
        /* <DEDUP_REMOVED lines=17> */
.L_x_3191:
        /* <DEDUP_REMOVED lines=10> */
.L_x_2967:
        /* <DEDUP_REMOVED lines=11> */
.L_x_2968:
[----:B------:R2:W-:Y:S01]  /*2eb30*/  SYNCS.ARRIVE.TRANS64.A1T0 RZ, [R4+URZ+0x33470], RZ ;  /* 0x033470ff04ff79a7 */ /* 0x0005e2000810003f */
[----:B------:R-:W-:Y:S05]  /*2eb40*/  @!P3 BRA `(.L_x_2969) ;  /* 0x000000000004b947 */ /* 0x000fea0003800000 */
[----:B------:R-:W-:Y:S01]  /*2eb50*/  BPT.TRAP 0x1 ;  /* 0x000000040000795c */ /* 0x000fe20000300000 */
.L_x_2969:
[----:B------:R-:W3:Y:S01]  /*2eb60*/  SYNCS.PHASECHK.TRANS64.TRYWAIT P0, [R4+URZ+0x33440], R28 ;  /* 0x0334401c040075a7 */ /* 0x000ee2000800017f */
[----:B------:R-:W-:Y:S04]  /*2eb70*/  BSSY B0, `(.L_x_2970) ;  /* 0x0000002000007945 */ /* 0x000fe80003800000 */
[----:B---3--:R-:W-:Y:S05]  /*2eb80*/  @!P0 BRA `(.L_x_2971) ;  /* 0x0000007000bc8947 */ /* 0x008fea0003800000 */
.L_x_3192:
[----:B------:R-:W-:Y:S05]  /*2eb90*/  BSYNC B0 ;  /* 0x0000000000007941 */ /* 0x000fea0003800000 */
.L_x_2970:
        /* <DEDUP_REMOVED lines=10> */
[----:B------:R-:W-:Y:S02]  /*2ec40*/  IMAD R5, R24, UR4, RZ ;  /* 0x0000000418057c24 */ /* 0x000fe4000f8e02ff */
[----:B------:R-:W-:-:S04]  /*2ec50*/  IMAD.WIDE.U32 R2, R8, UR6, R2 ;  /* 0x0000000608027c25 */ /* 0x000fc8000f8e0002 */
[----:B------:R-:W-:Y:S02]  /*2ec60*/  IMAD R8, R8, UR7, R27 ;  /* 0x0000000708087c24 */ /* 0x000fe4000f8e021b */
[----:B------:R-:W-:Y:S02]  /*2ec70*/  IMAD R5, R6, UR5, R5 ;  /* 0x0000000506057c24 */ /* 0x000fe4000f8e0205 */
[----:B------:R-:W-:Y:S02]  /*2ec80*/  IMAD.IADD R9, R3, 0x1, R8 ;  /* 0x0000000103097824 */ /* 0x000fe400078e0208 */
[----:B------:R-:W-:Y:S01]  /*2ec90*/  IMAD.MOV.U32 R8, RZ, RZ, R2 ;  /* 0x000000ffff087224 */ /* 0x000fe200078e0002 */
[-C--:B----4-:R-:W-:Y:S01]  /*2eca0*/  ISETP.GE.AND P2, PT, R12, R10.reuse, PT ;  /* 0x0000000a0c00720c */ /* 0x090fe20003f46270 */
[----:B------:R-:W-:Y:S01]  /*2ecb0*/  IMAD.WIDE.U32 R2, R6, UR4, RZ ;  /* 0x0000000406027c25 */ /* 0x000fe2000f8e00ff */
[----:B------:R-:W-:Y:S01]  /*2ecc0*/  ULDC.64 UR4, c[0x0][0x308] ;  /* 0x0000c20000047ab9 */ /* 0x000fe20000000a00 */
[----:B------:R-:W-:-:S02]  /*2ecd0*/  ISETP.GE.AND P3, PT, R11, R10, PT ;  /* 0x0000000a0b00720c */ /* 0x000fc40003f66270 */
[----:B------:R-:W-:Y:S01]  /*2ece0*/  IMAD R6, R25, UR6, RZ ;  /* 0x0000000619067c24 */ /* 0x000fe2000f8e02ff */
[----:B------:R-:W-:Y:S01]  /*2ecf0*/  IADD3 R3, R3, R5, RZ ;  /* 0x0000000503037210 */ /* 0x000fe20007ffe0ff */
[----:B------:R-:W-:Y:S01]  /*2ed00*/  IMAD.WIDE.U32 R8, R18, UR4, R8 ;  /* 0x0000000412087c25 */ /* 0x000fe2000f8e0008 */
[----:B------:R-:W-:-:S03]  /*2ed10*/  ISETP.GE.AND P4, PT, R36, R10, PT ;  /* 0x0000000a2400720c */ /* 0x000fc60003f86270 */
[C---:B------:R-:W-:Y:S02]  /*2ed20*/  IMAD R6, R7.reuse, UR7, R6 ;  /* 0x0000000707067c24 */ /* 0x040fe4000f8e0206 */
[----:B------:R-:W-:Y:S01]  /*2ed30*/  IMAD.WIDE.U32 R2, R7, UR6, R2 ;  /* 0x0000000607027c25 */ /* 0x000fe2000f8e0002 */
[----:B------:R-:W-:Y:S02]  /*2ed40*/  ULDC.64 UR6, c[0x0][0x2e8] ;  /* 0x0000ba0000067ab9 */ /* 0x000fe40000000a00 */
[----:B------:R-:W-:Y:S01]  /*2ed50*/  IADD3 R5, P0, R8, UR6, RZ ;  /* 0x0000000608057c10 */ /* 0x000fe2000ff1e0ff */
[----:B------:R-:W-:Y:S02]  /*2ed60*/  IMAD R7, R37, UR4, RZ ;  /* 0x0000000425077c24 */ /* 0x000fe4000f8e02ff */
[----:B------:R-:W-:Y:S02]  /*2ed70*/  IMAD.IADD R3, R3, 0x1, R6 ;  /* 0x0000000103037824 */ /* 0x000fe400078e0206 */
[----:B------:R-:W-:-:S02]  /*2ed80*/  IMAD R7, R18, UR5, R7 ;  /* 0x0000000512077c24 */ /* 0x000fc4000f8e0207 */
        /* <DEDUP_REMOVED lines=24> */
[----:B----4-:R-:W-:-:S04]  /*2ef10*/  IADD3 R2, P0, R36, R2, RZ ;  /* 0x0000000224027210 */ /* 0x010fc80007f1e0ff */
[----:B------:R-:W-:Y:S02]  /*2ef20*/  IADD3.X R3, RZ, R9, RZ, P0, !PT ;  /* 0x00000009ff037210 */ /* 0x000fe400007fe4ff */
        /* <DEDUP_REMOVED lines=10> */
.L_x_3204:
        /* <DEDUP_REMOVED lines=10> */
.L_x_2973:
        /* <DEDUP_REMOVED lines=11> */
.L_x_2974:
[----:B------:R-:W-:Y:S01]  /*2f120*/  MOV R0, UR37 ;  /* 0x0000002500007c02 */ /* 0x000fe20008000f00 */
[----:B------:R4:W-:Y:S03]  /*2f130*/  SYNCS.ARRIVE.TRANS64.A1T0 RZ, [R4+URZ+0x33430], RZ ;  /* 0x033430ff04ff79a7 */ /* 0x0009e6000810003f */
[----:B------:R-:W-:-:S13]  /*2f140*/  ISETP.NE.AND P0, PT, R0, 0x3, PT ;  /* 0x000000030000780c */ /* 0x000fda0003f05270 */
[----:B----4-:R-:W-:Y:S05]  /*2f150*/  @!P0 BRA `(.L_x_2975) ;  /* 0x0000000000048947 */ /* 0x010fea0003800000 */
[----:B------:R-:W-:Y:S01]  /*2f160*/  BPT.TRAP 0x1 ;  /* 0x000000040000795c */ /* 0x000fe20000300000 */
.L_x_2975:
[----:B------:R-:W-:Y:S01]  /*2f170*/  LOP3.LUT R3, R20, 0x1, RZ, 0x3c, !PT ;  /* 0x0000000114037812 */ /* 0x000fe200078e3cff */
[----:B------:R-:W-:Y:S01]  /*2f180*/  IMAD R0, R17, 0x8, R22 ;  /* 0x0000000811007824 */ /* 0x000fe200078e0216 */
[----:B------:R-:W-:Y:S02]  /*2f190*/  BSSY B0, `(.L_x_2976) ;  /* 0x0000004000007945 */ /* 0x000fe40003800000 */
[----:B------:R-:W-:-:S04]  /*2f1a0*/  SHF.L.U32 R3, R3, 0x1f, RZ ;  /* 0x0000001f03037819 */ /* 0x000fc800000006ff */
[----:B------:R-:W4:Y:S02]  /*2f1b0*/  SYNCS.PHASECHK.TRANS64.TRYWAIT P2, [R0+URZ+0x33470], R3 ;  /* 0x03347003000075a7 */ /* 0x000f24000804017f */
[----:B----4-:R-:W-:Y:S05]  /*2f1c0*/  @!P2 BRA `(.L_x_2977) ;  /* 0x0000007000b8a947 */ /* 0x010fea0003800000 */
.L_x_3205:
[----:B------:R-:W-:Y:S05]  /*2f1d0*/  BSYNC B0 ;  /* 0x0000000000007941 */ /* 0x000fea0003800000 */
.L_x_2976:
[----:B------:R-:W-:-:S05]  /*2f1e0*/  IMAD.U32 R2, RZ, RZ, UR39 ;  /* 0x00000027ff027e24 */ /* 0x000fca000f8e00ff */
[----:B------:R-:W-:-:S13]  /*2f1f0*/  ISETP.NE.AND P2, PT, R2, 0x3, PT ;  /* 0x000000030200780c */ /* 0x000fda0003f45270 */
[----:B------:R-:W-:Y:S05]  /*2f200*/  @!P2 BRA `(.L_x_2978) ;  /* 0x000000000004a947 */ /* 0x000fea0003800000 */
[----:B------:R-:W-:Y:S01]  /*2f210*/  BPT.TRAP 0x1 ;  /* 0x000000040000795c */ /* 0x000fe20000300000 */
.L_x_2978:
[----:B----4-:R-:W-:Y:S01]  /*2f220*/  SHF.L.U32 R3, R20, 0x1f, RZ ;  /* 0x0000001f14037819 */ /* 0x010fe200000006ff */
[----:B------:R-:W-:-:S03]  /*2f230*/  IMAD R2, R17, 0x7800, RZ ;  /* 0x0000780011027824 */ /* 0x000fc600078e02ff */
[----:B------:R-:W4:Y:S02]  /*2f240*/  SYNCS.PHASECHK.TRANS64.TRYWAIT P2, [R0+URZ+0x33460], R3 ;  /* 0x03346003000075a7 */ /* 0x000f24000804017f */
[----:B----4-:R-:W-:Y:S05]  /*2f250*/  @!P2 BRA `(.L_x_2979) ;  /* 0x0000007000a8a947 */ /* 0x010fea0003800000 */
.L_x_3206:
[----:B0-23--:R-:W4:Y:S04]  /*2f260*/  LDL R4, [R1+0x14] ;  /* 0x0000140001047983 */ /* 0x00df280000100800 */
[----:B------:R-:W2:Y:S01]  /*2f270*/  LDL R8, [R1+0x10] ;  /* 0x0000100001087983 */ /* 0x000ea20000100800 */
[----:B------:R-:W-:Y:S05]  /*2f280*/  WARPSYNC.ALL ;  /* 0x0000000000007948 */ /* 0x000fea0003800000 */
[----:B------:R-:W-:-:S05]  /*2f290*/  IMAD.U32 R17, RZ, RZ, UR39 ;  /* 0x00000027ff117e24 */ /* 0x000fca000f8e00ff */
[----:B------:R-:W-:Y:S02]  /*2f2a0*/  ISETP.NE.AND P2, PT, R17, 0x3, PT ;  /* 0x000000031100780c */ /* 0x000fe40003f45270 */
[C---:B----4-:R-:W-:Y:S02]  /*2f2b0*/  LOP3.LUT R3, R2.reuse, R4, RZ, 0xfc, !PT ;  /* 0x0000000402037212 */ /* 0x050fe400078efcff */
[----:B--2---:R-:W-:-:S03]  /*2f2c0*/  LOP3.LUT R2, R2, R8, RZ, 0xfc, !PT ;  /* 0x0000000802027212 */ /* 0x004fc600078efcff */
[C---:B------:R-:W-:Y:S01]  /*2f2d0*/  IMAD.IADD R3, R22.reuse, 0x1, R3 ;  /* 0x0000000116037824 */ /* 0x040fe200078e0203 */
[----:B------:R-:W-:-:S04]  /*2f2e0*/  IADD3 R2, R22, R2, RZ ;  /* 0x0000000216027210 */ /* 0x000fc80007ffe0ff */
        /* <DEDUP_REMOVED lines=98> */
.L_x_2980:
[----:B--2---:R2:W-:Y:S01]  /*2f910*/  SYNCS.ARRIVE.TRANS64.A1T0 RZ, [R0+URZ+0x33450], RZ ;  /* 0x033450ff00ff79a7 */ /* 0x0045e2000810003f */
[----:B------:R-:W-:Y:S06]  /*2f920*/  BAR.SYNC.DEFER_BLOCKING 0x2, 0x80 ;  /* 0x0082000000007b1d */ /* 0x000fec0000010000 */
[----:B------:R-:W-:Y:S05]  /*2f930*/  @!P0 BRA `(.L_x_2981) ;  /* 0x0000000000048947 */ /* 0x000fea0003800000 */
[----:B------:R-:W-:Y:S01]  /*2f940*/  BPT.TRAP 0x1 ;  /* 0x000000040000795c */ /* 0x000fe20000300000 */
.L_x_2981:
[----:B0-----:R-:W3:Y:S01]  /*2f950*/  LDL R2, [R1+0x8] ;  /* 0x0000080001027983 */ /* 0x001ee20000100800 */
[----:B--2---:R-:W-:Y:S01]  /*2f960*/  VIADD R0, R0, 0x33480 ;  /* 0x0003348000007836 */ /* 0x004fe20000000000 */
[----:B------:R-:W-:Y:S01]  /*2f970*/  MOV R20, R33 ;  /* 0x0000002100147202 */ /* 0x000fe20000000f00 */
[----:B------:R-:W-:-:S03]  /*2f980*/  IMAD.MOV.U32 R17, RZ, RZ, R29 ;  /* 0x000000ffff117224 */ /* 0x000fc600078e001d */
[----:B---3--:R-:W-:-:S04]  /*2f990*/  PRMT R0, R2, 0x654, R0 ;  /* 0x0000065402007816 */ /* 0x008fc80000000000 */
[----:B------:R2:W-:Y:S01]  /*2f9a0*/  SYNCS.ARRIVE.TRANS64.RED.A1T0 RZ, [R0+URZ], RZ ;  /* 0x000000ff00ff79a7 */ /* 0x0005e2000810043f */
[----:B------:R-:W-:Y:S05]  /*2f9b0*/  @P1 BRA `(.L_x_2982) ;  /* 0xffffffe400d01947 */ /* 0x000fea000383ffff */
.L_x_2962:
        /* <DEDUP_REMOVED lines=19> */
.L_x_2984:
[----:B------:R-:W-:Y:S05]  /*2faf0*/  BSYNC B0 ;  /* 0x0000000000007941 */ /* 0x000fea0003800000 */
.L_x_2983:
[----:B------:R-:W-:Y:S05]  /*2fb00*/  @!P0 BRA `(.L_x_2985) ;  /* 0x0000000000048947 */ /* 0x000fea0003800000 */
[----:B------:R-:W-:Y:S01]  /*2fb10*/  BPT.TRAP 0x1 ;  /* 0x000000040000795c */ /* 0x000fe20000300000 */
.L_x_2985:
[----:B------:R-:W-:Y:S01]  /*2fb20*/  LOP3.LUT R0, R33, 0x1, RZ, 0x3c, !PT ;  /* 0x0000000121007812 */ /* 0x000fe200078e3cff */
[----:B0-----:R-:W-:Y:S01]  /*2fb30*/  IMAD R3, R29, 0x8, R22 ;  /* 0x000000081d037824 */ /* 0x001fe200078e0216 */
[----:B------:R-:W-:Y:S02]  /*2fb40*/  BSSY B0, `(.L_x_2986) ;  /* 0x0000004000007945 */ /* 0x000fe40003800000 */
[----:B------:R-:W-:-:S04]  /*2fb50*/  SHF.L.U32 R0, R0, 0x1f, RZ ;  /* 0x0000001f00007819 */ /* 0x000fc800000006ff */
[----:B------:R-:W0:Y:S02]  /*2fb60*/  SYNCS.PHASECHK.TRANS64.TRYWAIT P1, [R3+URZ+0x33470], R0 ;  /* 0x03347000030075a7 */ /* 0x000e24000802017f */
[----:B0-----:R-:W-:Y:S05]  /*2fb70*/  @!P1 BRA `(.L_x_2987) ;  /* 0x0000006800749947 */ /* 0x001fea0003800000 */
.L_x_3207:
[----:B------:R-:W-:Y:S05]  /*2fb80*/  BSYNC B0 ;  /* 0x0000000000007941 */ /* 0x000fea0003800000 */
.L_x_2986:
[----:B------:R-:W-:-:S05]  /*2fb90*/  IMAD.U32 R2, RZ, RZ, UR39 ;  /* 0x00000027ff027e24 */ /* 0x000fca000f8e00ff */
[----:B------:R-:W-:-:S13]  /*2fba0*/  ISETP.NE.AND P1, PT, R2, 0x3, PT ;  /* 0x000000030200780c */ /* 0x000fda0003f25270 */
[----:B------:R-:W-:Y:S05]  /*2fbb0*/  @!P1 BRA `(.L_x_2988) ;  /* 0x0000000000049947 */ /* 0x000fea0003800000 */
[----:B------:R-:W-:Y:S01]  /*2fbc0*/  BPT.TRAP 0x1 ;  /* 0x000000040000795c */ /* 0x000fe20000300000 */
.L_x_2988:
[----:B0-----:R-:W-:-:S04]  /*2fbd0*/  SHF.L.U32 R0, R33, 0x1f, RZ ;  /* 0x0000001f21007819 */ /* 0x001fc800000006ff */
[----:B------:R-:W0:Y:S02]  /*2fbe0*/  SYNCS.PHASECHK.TRANS64.TRYWAIT P1, [R3+URZ+0x33460], R0 ;  /* 0x03346000030075a7 */ /* 0x000e24000802017f */
[----:B0-----:R-:W-:Y:S05]  /*2fbf0*/  @!P1 BRA `(.L_x_2989) ;  /* 0x0000006800689947 */ /* 0x001fea0003800000 */
.L_x_3208:
[----:B------:R-:W2:Y:S04]  /*2fc00*/  LDL R4, [R1+0x14] ;  /* 0x0000140001047983 */ /* 0x000ea80000100800 */
[----:B------:R-:W3:Y:S01]  /*2fc10*/  LDL R10, [R1+0x10] ;  /* 0x00001000010a7983 */ /* 0x000ee20000100800 */
[----:B------:R-:W-:Y:S01]  /*2fc20*/  IMAD R2, R29, 0x7800, RZ ;  /* 0x000078001d027824 */ /* 0x000fe200078e02ff */
[----:B------:R-:W-:Y:S05]  /*2fc30*/  WARPSYNC.ALL ;  /* 0x0000000000007948 */ /* 0x000fea0003800000 */
[----:B------:R-:W-:-:S05]  /*2fc40*/  IMAD.U32 R12, RZ, RZ, UR39 ;  /* 0x00000027ff0c7e24 */ /* 0x000fca000f8e00ff */
[----:B------:R-:W-:Y:S02]  /*2fc50*/  ISETP.NE.AND P1, PT, R12, 0x3, PT ;  /* 0x000000030c00780c */ /* 0x000fe40003f25270 */
[----:B--2---:R-:W-:-:S04]  /*2fc60*/  LOP3.LUT R5, R2, R4, RZ, 0xfc, !PT ;  /* 0x0000000402057212 */ /* 0x004fc800078efcff */
[----:B0-----:R-:W-:-:S05]  /*2fc70*/  IADD3 R0, R22, R5, RZ ;  /* 0x0000000516007210 */ /* 0x001fca0007ffe0ff */
        /* <DEDUP_REMOVED lines=100> */
.L_x_2990:
[----:B--2---:R2:W-:Y:S01]  /*302c0*/  SYNCS.ARRIVE.TRANS64.A1T0 RZ, [R3+URZ+0x33450], RZ ;  /* 0x033450ff03ff79a7 */ /* 0x0045e2000810003f */
[----:B------:R-:W-:Y:S06]  /*302d0*/  BAR.SYNC.DEFER_BLOCKING 0x2, 0x80 ;  /* 0x0082000000007b1d */ /* 0x000fec0000010000 */
[----:B------:R-:W-:Y:S05]  /*302e0*/  @!P0 BRA `(.L_x_2991) ;  /* 0x0000000000048947 */ /* 0x000fea0003800000 */
[----:B------:R-:W-:Y:S01]  /*302f0*/  BPT.TRAP 0x1 ;  /* 0x000000040000795c */ /* 0x000fe20000300000 */
.L_x_2991:
[----:B------:R-:W3:Y:S01]  /*30300*/  LDL R0, [R1+0x8] ;  /* 0x0000080001007983 */ /* 0x000ee20000100800 */
[----:B--2---:R-:W-:Y:S01]  /*30310*/  VIADD R3, R3, 0x33480 ;  /* 0x0003348003037836 */ /* 0x004fe20000000000 */
[----:B------:R-:W-:-:S04]  /*30320*/  IADD3 R29, R29, 0x1, RZ ;  /* 0x000000011d1d7810 */ /* 0x000fc80007ffe0ff */
[----:B------:R-:W-:-:S04]  /*30330*/  ISETP.NE.AND P0, PT, R29, 0x2, PT ;  /* 0x000000021d00780c */ /* 0x000fc80003f05270 */
[----:B------:R-:W-:Y:S02]  /*30340*/  SEL R29, R29, RZ, P0 ;  /* 0x000000ff1d1d7207 */ /* 0x000fe40000000000 */
[----:B---3--:R-:W-:Y:S02]  /*30350*/  PRMT R3, R0, 0x654, R3 ;  /* 0x0000065400037816 */ /* 0x008fe40000000003 */
[----:B------:R-:W-:Y:S02]  /*30360*/  SEL R0, RZ, 0x1, P0 ;  /* 0x00000001ff007807 */ /* 0x000fe40000000000 */
[----:B------:R2:W-:Y:S02]  /*30370*/  SYNCS.ARRIVE.TRANS64.RED.A1T0 RZ, [R3+URZ], RZ ;  /* 0x000000ff03ff79a7 */ /* 0x0005e4000810043f */
[----:B------:R-:W-:-:S07]  /*30380*/  LOP3.LUT R33, R33, R0, RZ, 0x3c, !PT ;  /* 0x0000000021217212 */ /* 0x000fce00078e3cff */
.L_x_2930:
[----:B------:R-:W3:Y:S02]  /*30390*/  LDL R0, [R1+0x44] ;  /* 0x0000440001007983 */ /* 0x000ee40000100800 */
[----:B---3--:R-:W-:-:S13]  /*303a0*/  LOP3.LUT P0, RZ, R0, 0x80, RZ, 0xc0, !PT ;  /* 0x0000008000ff7812 */ /* 0x008fda000780c0ff */
[----:B------:R-:W-:Y:S05]  /*303b0*/  @!P0 BRA `(.L_x_2992) ;  /* 0x0000000000288947 */ /* 0x000fea0003800000 */
[----:B------:R-:W-:Y:S05]  /*303c0*/  WARPSYNC.ALL ;  /* 0x0000000000007948 */ /* 0x000fea0003800000 */
[----:B------:R-:W3:Y:S08]  /*303d0*/  S2UR UR4, SR_CgaCtaId ;  /* 0x00000000000479c3 */ /* 0x000ef00000008800 */
[----:B------:R-:W-:Y:S01]  /*303e0*/  BAR.SYNC.DEFER_BLOCKING 0x5, 0x180 ;  /* 0x0146000000007b1d */ /* 0x000fe20000010000 */
[----:B------:R-:W-:Y:S01]  /*303f0*/  MOV R22, 0x400 ;  /* 0x0000040000167802 */ /* 0x000fe20000000f00 */
[----:B---3--:R-:W-:-:S05]  /*30400*/  IMAD.U32 R0, RZ, RZ, UR4 ;  /* 0x00000004ff007e24 */ /* 0x008fca000f8e00ff */
[----:B------:R-:W-:Y:S01]  /*30410*/  LEA R22, R0, R22, 0x18 ;  /* 0x0000001600167211 */ /* 0x000fe200078ec0ff */
[----:B------:R3:W-:Y:S04]  /*30420*/  STL [R1+0x8], R0 ;  /* 0x0000080001007387 */ /* 0x0007e80000100800 */
[----:B------:R3:W4:Y:S01]  /*30430*/  LDS.128 R16, [R22+0x334d0] ;  /* 0x0334d00016107984 */ /* 0x0007220000000c00 */
[----:B------:R-:W-:Y:S06]  /*30440*/  BAR.ARV 0x4, 0x180 ;  /* 0x0106000000007b1d */ /* 0x000fec0000002000 */
[----:B------:R-:W-:Y:S05]  /*30450*/  BRA `(.L_x_2993) ;  /* 0x0000000800d47947 */ /* 0x000fea0003800000 */
.L_x_2992:
        /* <DEDUP_REMOVED lines=8> */
[----:B--2---:R-:W0:Y:S02]  /*304e0*/  @!P1 LDC.64 R2, c[0x0][0xc80] ;  /* 0x00032000ff029b82 */ /* 0x004e240000000a00 */
[----:B0-----:R-:W-:-:S06]  /*304f0*/  @!P1 IMAD.WIDE R2, R5, 0x4, R2 ;  /* 0x0000000405029825 */ /* 0x001fcc00078e0202 */
[----:B------:R-:W2:Y:S01]  /*30500*/  @!P1 LDG.E R2, desc[UR54][R2.64] ;  /* 0x0000003602029981 */ /* 0x000ea2000c1e1900 */
[----:B------:R-:W-:Y:S01]  /*30510*/  IMAD.MOV.U32 R17, RZ, RZ, RZ ;  /* 0x000000ffff117224 */ /* 0x000fe200078e00ff */
[C---:B------:R-:W-:Y:S02]  /*30520*/  ISETP.GE.U32.AND P2, PT, R8.reuse, 0x2, PT ;  /* 0x000000020800780c */ /* 0x040fe40003f46070 */
[C---:B------:R-:W-:Y:S01]  /*30530*/  ISETP.GE.U32.AND P3, PT, R8.reuse, 0x4, PT ;  /* 0x000000040800780c */ /* 0x040fe20003f66070 */
[----:B------:R-:W-:Y:S01]  /*30540*/  SHFL.IDX PT, R0, R16, RZ, 0x1f ;  /* 0x00001fff10007589 */ /* 0x000fe200000e0000 */
[C---:B------:R-:W-:Y:S02]  /*30550*/  ISETP.GE.U32.AND P4, PT, R8.reuse, 0x8, PT ;  /* 0x000000080800780c */ /* 0x040fe40003f86070 */
[----:B------:R-:W-:Y:S02]  /*30560*/  ISETP.GE.U32.AND P5, PT, R8, 0x10, PT ;  /* 0x000000100800780c */ /* 0x000fe40003fa6070 */
[----:B--2---:R-:W-:-:S02]  /*30570*/  @!P1 MOV R17, R2 ;  /* 0x0000000200119202 */ /* 0x004fc40000000f00 */
[----:B------:R-:W-:-:S03]  /*30580*/  ISETP.NE.AND P1, PT, R8, RZ, PT ;  /* 0x000000ff0800720c */ /* 0x000fc60003f25270 */
        /* <DEDUP_REMOVED lines=16> */
[----:B------:R0:W2:Y:S02]  /*30690*/  SHFL.IDX PT, R14, R2, 0x1f, 0x1f ;  /* 0x03e01f00020e7f89 */ /* 0x0000a400000e0000 */
.L_x_3218:
[----:B------:R-:W-:Y:S02]  /*306a0*/  ULDC UR4, c[0x0][0xc38] ;  /* 0x00030e0000047ab9 */ /* 0x000fe40000000800 */
[----:B------:R-:W-:-:S04]  /*306b0*/  IMAD.U32 R4, RZ, RZ, UR4 ;  /* 0x00000004ff047e24 */ /* 0x000fc8000f8e00ff */
[----:B--2---:R-:W-:-:S04]  /*306c0*/  IMAD R14, R14, R4, RZ ;  /* 0x000000040e0e7224 */ /* 0x004fc800078e02ff */
[----:B------:R-:W-:-:S05]  /*306d0*/  IMAD.IADD R5, R5, 0x1, R14 ;  /* 0x0000000105057824 */ /* 0x000fca00078e020e */
[----:B------:R-:W-:-:S13]  /*306e0*/  ISETP.GT.AND P6, PT, R5, R0, PT ;  /* 0x000000000500720c */ /* 0x000fda0003fc4270 */
[----:B------:R-:W-:Y:S05]  /*306f0*/  @P6 BRA `(.L_x_2995) ;  /* 0x00000000009c6947 */ /* 0x000fea0003800000 */
.L_x_3000:
[----:B0-----:R-:W0:Y:S01]  /*30700*/  LDC R2, c[0x0][0xc3c] ;  /* 0x00030f00ff027b82 */ /* 0x001e220000000800 */
[----:B------:R-:W-:-:S04]  /*30710*/  IADD3 R19, R19, 0x1f, RZ ;  /* 0x0000001f13137810 */ /* 0x000fc80007ffe0ff */
        /* <DEDUP_REMOVED lines=12> */
.L_x_2998:
[----:B------:R-:W-:Y:S05]  /*307e0*/  BSYNC B0 ;  /* 0x0000000000007941 */ /* 0x000fea0003800000 */
.L_x_2997:
[----:B------:R-:W-:-:S03]  /*307f0*/  UMOV UR4, 0xffffffff ;  /* 0xffffffff00047882 */ /* 0x000fc60000000000 */
[----:B------:R-:W-:Y:S05]  /*30800*/  BRA.DIV UR4, `(.L_x_2999) ;  /* 0x00000062049c7947 */ /* 0x000fea000b800000 */
[----:B-----5:R-:W2:Y:S02]  /*30810*/  SHFL.UP PT, R14, R17, 0x1, RZ ;  /* 0x04200000110e7989 */ /* 0x020ea400000e00ff */
[----:B--2---:R-:W-:-:S05]  /*30820*/  SEL R14, R14, RZ, P1 ;  /* 0x000000ff0e0e7207 */ /* 0x004fca0000800000 */
        /* <DEDUP_REMOVED lines=13> */
[----:B------:R0:W2:Y:S02]  /*30900*/  SHFL.IDX PT, R14, R2, 0x1f, 0x1f ;  /* 0x03e01f00020e7f89 */ /* 0x0000a400000e0000 */
.L_x_3226:
[----:B------:R-:W-:Y:S02]  /*30910*/  ULDC UR4, c[0x0][0xc38] ;  /* 0x00030e0000047ab9 */ /* 0x000fe40000000800 */
[----:B------:R-:W-:-:S05]  /*30920*/  MOV R4, UR4 ;  /* 0x0000000400047c02 */ /* 0x000fca0008000f00 */
[----:B--2---:R-:W-:-:S04]  /*30930*/  IMAD R14, R14, R4, RZ ;  /* 0x000000040e0e7224 */ /* 0x004fc800078e02ff */
[----:B------:R-:W-:-:S05]  /*30940*/  IMAD.IADD R5, R14, 0x1, R5 ;  /* 0x000000010e057824 */ /* 0x000fca00078e0205 */
[----:B------:R-:W-:-:S13]  /*30950*/  ISETP.GT.AND P6, PT, R5, R0, PT ;  /* 0x000000000500720c */ /* 0x000fda0003fc4270 */
[----:B------:R-:W-:Y:S05]  /*30960*/  @!P6 BRA `(.L_x_3000) ;  /* 0xfffffffc0064e947 */ /* 0x000fea000383ffff */
.L_x_2995:
[----:B------:R-:W-:Y:S01]  /*30970*/  IMAD.IADD R5, R5, 0x1, -R14 ;  /* 0x0000000105057824 */ /* 0x000fe200078e0a0e */
[----:B------:R-:W-:-:S03]  /*30980*/  UMOV UR4, 0xffffffff ;  /* 0xffffffff00047882 */ /* 0x000fc60000000000 */
[----:B------:R-:W-:-:S05]  /*30990*/  IMAD R3, R2, R4, R5 ;  /* 0x0000000402037224 */ /* 0x000fca00078e0205 */
[----:B------:R-:W-:Y:S01]  /*309a0*/  ISETP.GT.AND P6, PT, R3, R0, PT ;  /* 0x000000000300720c */ /* 0x000fe20003fc4270 */
[----:B------:R-:W-:-:S12]  /*309b0*/  BRA.DIV UR4, `(.L_x_3001) ;  /* 0x0000006204ec7947 */ /* 0x000fd8000b800000 */
[----:B------:R-:W-:-:S04]  /*309c0*/  VOTE.ANY R3, PT, !P6 ;  /* 0x0000000000037806 */ /* 0x000fc800070e0100 */
[----:B------:R-:W2:Y:S02]  /*309d0*/  POPC R6, R3 ;  /* 0x0000000300067309 */ /* 0x000ea40000000000 */
[----:B--2---:R2:W3:Y:S02]  /*309e0*/  SHFL.IDX PT, R17, R17, R6, 0x1f ;  /* 0x00001f0611117589 */ /* 0x0044e400000e0000 */
.L_x_3230:
[----:B------:R-:W-:Y:S01]  /*309f0*/  ISETP.NE.AND P0, PT, R3, RZ, PT ;  /* 0x000000ff0300720c */ /* 0x000fe20003f05270 */
[----:B------:R-:W-:-:S12]  /*30a00*/  IMAD.MOV.U32 R14, RZ, RZ, RZ ;  /* 0x000000ffff0e7224 */ /* 0x000fd800078e00ff */
[----:B------:R-:W-:Y:S05]  /*30a10*/  @!P0 BRA `(.L_x_3002) ;  /* 0x0000000000108947 */ /* 0x000fea0003800000 */
[----:B------:R-:W-:Y:S01]  /*30a20*/  UMOV UR4, 0xffffffff ;  /* 0xffffffff00047882 */ /* 0x000fe20000000000 */
[----:B------:R-:W-:Y:S02]  /*30a30*/  IADD3 R12, R6, -0x1, RZ ;  /* 0xffffffff060c7810 */ /* 0x000fe40007ffe0ff */
[----:B------:R-:W-:Y:S05]  /*30a40*/  BRA.DIV UR4, `(.L_x_3003) ;  /* 0x0000006604107947 */ /* 0x000fea000b800000 */
[----:B------:R4:W0:Y:S02]  /*30a50*/  SHFL.IDX PT, R14, R2, R12, 0x1f ;  /* 0x00001f0c020e7589 */ /* 0x00082400000e0000 */
.L_x_3002:
[----:B0---4-:R-:W0:Y:S01]  /*30a60*/  LDC.64 R2, c[0x0][0xc90] ;  /* 0x00032400ff027b82 */ /* 0x011e220000000a00 */
[----:B------:R-:W-:-:S04]  /*30a70*/  IMAD.IADD R19, R6, 0x1, R19 ;  /* 0x0000000106137824 */ /* 0x000fc800078e0213 */
[----:B0-----:R-:W-:-:S05]  /*30a80*/  IMAD.WIDE R2, R19, 0x4, R2 ;  /* 0x0000000413027825 */ /* 0x001fca00078e0202 */
[----:B------:R0:W2:Y:S01]  /*30a90*/  LDG.E R7, desc[UR54][R2.64] ;  /* 0x0000003602077981 */ /* 0x0000a2000c1e1900 */
[----:B------:R-:W-:Y:S01]  /*30aa0*/  IMAD R16, R14, R4, R5 ;  /* 0x000000040e107224 */ /* 0x000fe200078e0205 */
[----:B0-----:R-:W-:Y:S01]  /*30ab0*/  MOV R2, RZ ;  /* 0x000000ff00027202 */ /* 0x001fe20000000f00 */
[----:B--23--:R-:W-:-:S05]  /*30ac0*/  IMAD R6, R17, R7, RZ ;  /* 0x0000000711067224 */ /* 0x00cfca00078e02ff */
[----:B------:R-:W-:-:S04]  /*30ad0*/  IABS R8, R6 ;  /* 0x0000000600087213 */ /* 0x000fc80000000000 */
[----:B------:R-:W0:Y:S08]  /*30ae0*/  I2F.RP R9, R8 ;  /* 0x0000000800097306 */ /* 0x000e300000209400 */
[----:B0-----:R-:W0:Y:S02]  /*30af0*/  MUFU.RCP R9, R9 ;  /* 0x0000000900097308 */ /* 0x001e240000001000 */
[----:B0-----:R-:W-:-:S06]  /*30b00*/  VIADD R10, R9, 0xffffffe ;  /* 0x0ffffffe090a7836 */ /* 0x001fcc0000000000 */
[----:B------:R-:W0:Y:S02]  /*30b10*/  F2I.FTZ.U32.TRUNC.NTZ R3, R10 ;  /* 0x0000000a00037305 */ /* 0x000e24000021f000 */
[----:B0-----:R-:W-:-:S04]  /*30b20*/  IMAD.MOV R11, RZ, RZ, -R3 ;  /* 0x000000ffff0b7224 */ /* 0x001fc800078e0a03 */
[----:B------:R-:W-:-:S04]  /*30b30*/  IMAD R5, R11, R8, RZ ;  /* 0x000000080b057224 */ /* 0x000fc800078e02ff */
[----:B------:R-:W-:-:S04]  /*30b40*/  IMAD.HI.U32 R2, R3, R5, R2 ;  /* 0x0000000503027227 */ /* 0x000fc800078e0002 */
[----:B------:R-:W-:Y:S01]  /*30b50*/  IMAD.IADD R5, R0, 0x1, -R16 ;  /* 0x0000000100057824 */ /* 0x000fe200078e0a10 */
[----:B------:R-:W-:-:S04]  /*30b60*/  IABS R0, R6 ;  /* 0x0000000600007213 */ /* 0x000fc80000000000 */
[----:B------:R-:W-:Y:S01]  /*30b70*/  IABS R3, R5 ;  /* 0x0000000500037213 */ /* 0x000fe20000000000 */
[----:B------:R-:W-:-:S04]  /*30b80*/  IMAD.MOV R0, RZ, RZ, -R0 ;  /* 0x000000ffff007224 */ /* 0x000fc800078e0a00 */
        /* <DEDUP_REMOVED lines=17> */
[-C--:B------:R-:W-:Y:S02]  /*30ca0*/  IABS R7, R4.reuse ;  /* 0x0000000400077213 */ /* 0x080fe40000000000 */
[----:B------:R-:W-:Y:S02]  /*30cb0*/  IABS R6, R4 ;  /* 0x0000000400067213 */ /* 0x000fe40000000000 */
[----:B------:R-:W0:Y:S02]  /*30cc0*/  I2F.RP R8, R7 ;  /* 0x0000000700087306 */ /* 0x000e240000209400 */
[----:B------:R-:W-:-:S06]  /*30cd0*/  IADD3 R6, RZ, -R6, RZ ;  /* 0x80000006ff067210 */ /* 0x000fcc0007ffe0ff */
[----:B0-----:R-:W0:Y:S02]  /*30ce0*/  MUFU.RCP R8, R8 ;  /* 0x0000000800087308 */ /* 0x001e240000001000 */
[----:B0-----:R-:W-:-:S06]  /*30cf0*/  IADD3 R3, R8, 0xffffffe, RZ ;  /* 0x0ffffffe08037810 */ /* 0x001fcc0007ffe0ff */
[----:B------:R-:W0:Y:S02]  /*30d00*/  F2I.FTZ.U32.TRUNC.NTZ R3, R3 ;  /* 0x0000000300037305 */ /* 0x000e24000021f000 */
[----:B0-----:R-:W-:-:S04]  /*30d10*/  IMAD.MOV R2, RZ, RZ, -R3 ;  /* 0x000000ffff027224 */ /* 0x001fc800078e0a03 */
[----:B------:R-:W-:Y:S02]  /*30d20*/  IMAD R9, R2, R7, RZ ;  /* 0x0000000702097224 */ /* 0x000fe400078e02ff */
[----:B------:R-:W-:-:S04]  /*30d30*/  IMAD.MOV.U32 R2, RZ, RZ, RZ ;  /* 0x000000ffff027224 */ /* 0x000fc800078e00ff */
[----:B------:R-:W-:Y:S01]  /*30d40*/  IMAD.HI.U32 R2, R3, R9, R2 ;  /* 0x0000000903027227 */ /* 0x000fe200078e0002 */
[----:B------:R-:W-:Y:S02]  /*30d50*/  IABS R9, R5 ;  /* 0x0000000500097213 */ /* 0x000fe40000000000 */
[C---:B------:R-:W-:Y:S01]  /*30d60*/  LOP3.LUT R3, R5.reuse, R4, RZ, 0x3c, !PT ;  /* 0x0000000405037212 */ /* 0x040fe200078e3cff */
[----:B------:R-:W-:Y:S02]  /*30d70*/  IMAD.IADD R5, R5, 0x1, R0 ;  /* 0x0000000105057824 */ /* 0x000fe400078e0200 */
[----:B------:R-:W-:Y:S01]  /*30d80*/  IMAD.HI.U32 R2, R2, R9, RZ ;  /* 0x0000000902027227 */ /* 0x000fe200078e00ff */
[----:B------:R-:W-:-:S03]  /*30d90*/  ISETP.GE.AND P2, PT, R3, RZ, PT ;  /* 0x000000ff0300720c */ /* 0x000fc60003f46270 */
[----:B------:R-:W-:-:S05]  /*30da0*/  IMAD R6, R2, R6, R9 ;  /* 0x0000000602067224 */ /* 0x000fca00078e0209 */
[----:B------:R-:W-:-:S13]  /*30db0*/  ISETP.GT.U32.AND P1, PT, R7, R6, PT ;  /* 0x000000060700720c */ /* 0x000fda0003f24070 */
[----:B------:R-:W-:Y:S02]  /*30dc0*/  @!P1 IMAD.IADD R6, R6, 0x1, -R7 ;  /* 0x0000000106069824 */ /* 0x000fe400078e0a07 */
[----:B------:R-:W-:Y:S01]  /*30dd0*/  @!P1 VIADD R2, R2, 0x1 ;  /* 0x0000000102029836 */ /* 0x000fe20000000000 */
[----:B------:R-:W-:Y:S02]  /*30de0*/  ISETP.NE.AND P1, PT, R4, RZ, PT ;  /* 0x000000ff0400720c */ /* 0x000fe40003f25270 */
[----:B------:R-:W-:-:S13]  /*30df0*/  ISETP.GE.U32.AND P0, PT, R6, R7, PT ;  /* 0x000000070600720c */ /* 0x000fda0003f06070 */
[----:B------:R-:W-:-:S05]  /*30e00*/  @P0 VIADD R2, R2, 0x1 ;  /* 0x0000000102020836 */ /* 0x000fca0000000000 */
[----:B------:R-:W-:Y:S02]  /*30e10*/  @!P2 IADD3 R2, -R2, RZ, RZ ;  /* 0x000000ff0202a210 */ /* 0x000fe40007ffe1ff */
[----:B------:R-:W-:Y:S01]  /*30e20*/  @!P1 LOP3.LUT R2, RZ, R4, RZ, 0x33, !PT ;  /* 0x00000004ff029212 */ /* 0x000fe200078e33ff */
[----:B------:R-:W-:-:S04]  /*30e30*/  IMAD.MOV R4, RZ, RZ, -R4 ;  /* 0x000000ffff047224 */ /* 0x000fc800078e0a04 */
[----:B------:R-:W-:Y:S01]  /*30e40*/  IMAD R18, R2, R4, R5 ;  /* 0x0000000402127224 */ /* 0x000fe200078e0205 */
[----:B------:R-:W-:-:S05]  /*30e50*/  LOP3.LUT R2, RZ, R2, RZ, 0x33, !PT ;  /* 0x00000002ff027212 */ /* 0x000fca00078e33ff */
[----:B------:R-:W-:Y:S01]  /*30e60*/  IMAD.IADD R17, R17, 0x1, R2 ;  /* 0x0000000111117824 */ /* 0x000fe200078e0202 */
[----:B------:R-:W-:Y:S06]  /*30e70*/  BRA `(.L_x_3004) ;  /* 0x00000000001c7947 */ /* 0x000fec0003800000 */
.L_x_2996:
[----:B------:R-:W-:Y:S01]  /*30e80*/  UMOV UR4, URZ ;  /* 0x0000003f00047c82 */ /* 0x000fe20008000000 */
[----:B------:R-:W-:Y:S01]  /*30e90*/  UMOV UR5, URZ ;  /* 0x0000003f00057c82 */ /* 0x000fe20008000000 */
[----:B------:R-:W-:Y:S01]  /*30ea0*/  ULDC UR6, c[0x0][0xc3c] ;  /* 0x00030f0000067ab9 */ /* 0x000fe20000000800 */
[----:B------:R-:W-:Y:S01]  /*30eb0*/  MOV R16, R0 ;  /* 0x0000000000107202 */ /* 0x000fe20000000f00 */
[----:B------:R-:W-:Y:S02]  /*30ec0*/  IMAD.U32 R17, RZ, RZ, UR4 ;  /* 0x00000004ff117e24 */ /* 0x000fe4000f8e00ff */
[----:B------:R-:W-:Y:S02]  /*30ed0*/  IMAD.U32 R18, RZ, RZ, UR5 ;  /* 0x00000005ff127e24 */ /* 0x000fe4000f8e00ff */
[----:B------:R-:W-:-:S07]  /*30ee0*/  IMAD.U32 R19, RZ, RZ, UR6 ;  /* 0x00000006ff137e24 */ /* 0x000fce000f8e00ff */
.L_x_3004:
[----:B------:R0:W2:Y:S01]  /*30ef0*/  LDL R2, [R1+0x8] ;  /* 0x0000080001027983 */ /* 0x0000a20000100800 */
[----:B------:R-:W3:Y:S01]  /*30f00*/  S2R R0, SR_TID.X ;  /* 0x0000000000007919 */ /* 0x000ee20000002100 */
[----:B------:R-:W-:Y:S05]  /*30f10*/  WARPSYNC.ALL ;  /* 0x0000000000007948 */ /* 0x000fea0003800000 */
[----:B---3--:R-:W-:Y:S01]  /*30f20*/  LOP3.LUT R0, R0, 0x1f, RZ, 0xc0, !PT ;  /* 0x0000001f00007812 */ /* 0x008fe200078ec0ff */
[----:B------:R-:W-:Y:S03]  /*30f30*/  BAR.SYNC.DEFER_BLOCKING 0x4, 0x180 ;  /* 0x0106000000007b1d */ /* 0x000fe60000010000 */
[----:B------:R-:W-:-:S13]  /*30f40*/  ISETP.NE.AND P0, PT, R0, RZ, PT ;  /* 0x000000ff0000720c */ /* 0x000fda0003f05270 */
[----:B------:R-:W-:Y:S01]  /*30f50*/  @!P0 MOV R0, 0x400 ;  /* 0x0000040000008802 */ /* 0x000fe20000000f00 */
[----:B--2---:R-:W2:Y:S03]  /*30f60*/  @!P0 S2R R2, SR_CgaCtaId ;  /* 0x0000000000028919 */ /* 0x004ea60000008800 */
[----:B--2---:R-:W-:Y:S01]  /*30f70*/  @!P0 LEA R22, R2, R0, 0x18 ;  /* 0x0000000002168211 */ /* 0x004fe200078ec0ff */
[----:B------:R0:W-:Y:S04]  /*30f80*/  @!P0 STL [R1+0x8], R2 ;  /* 0x0000080201008387 */ /* 0x0001e80000100800 */
[----:B------:R0:W-:Y:S01]  /*30f90*/  @!P0 STS.128 [R22+0x334d0], R16 ;  /* 0x0334d01016008388 */ /* 0x0001e20000000c00 */
[----:B------:R-:W-:Y:S06]  /*30fa0*/  BAR.ARV 0x5, 0x180 ;  /* 0x0146000000007b1d */ /* 0x000fec0000002000 */
.L_x_2993:
[----:B------:R-:W-:Y:S02]  /*30fb0*/  ULDC UR4, c[0x0][0xc3c] ;  /* 0x00030f0000047ab9 */ /* 0x000fe40000000800 */
[----:B----4-:R-:W-:-:S13]  /*30fc0*/  ISETP.GE.AND P0, PT, R19, UR4, PT ;  /* 0x0000000413007c0c */ /* 0x010fda000bf06270 */
[----:B------:R-:W-:Y:S05]  /*30fd0*/  @!P0 BRA `(.L_x_3005) ;  /* 0xffffff8c00948947 */ /* 0x000fea000383ffff */
[----:B------:R-:W-:Y:S05]  /*30fe0*/  BSYNC B7 ;  /* 0x0000000000077941 */ /* 0x000fea0003800000 */
.L_x_2885:
[----:B--23--:R-:W2:Y:S01]  /*30ff0*/  LDL.LU R0, [R1+0x2c] ;  /* 0x00002c0001007983 */ /* 0x00cea20000300800 */
[----:B------:R-:W-:Y:S01]  /*31000*/  BSSY B0, `(.L_x_3006) ;  /* 0x000000b000007945 */ /* 0x000fe20003800000 */
[----:B------:R-:W3:Y:S01]  /*31010*/  S2R R5, SR_CgaCtaId ;  /* 0x0000000000057919 */ /* 0x000ee20000008800 */
[----:B--2---:R-:W-:-:S04]  /*31020*/  IADD3 R0, R0, 0x1, RZ ;  /* 0x0000000100007810 */ /* 0x004fc80007ffe0ff */
        /* <DEDUP_REMOVED lines=8> */
.L_x_3233:
[----:B------:R-:W-:Y:S05]  /*310b0*/  BSYNC B0 ;  /* 0x0000000000007941 */ /* 0x000fea0003800000 */
.L_x_3006:
[----:B------:R-:W-:-:S03]  /*310c0*/  UMOV UR4, 0xffffffff ;  /* 0xffffffff00047882 */ /* 0x000fc60000000000 */
[----:B------:R-:W-:Y:S05]  /*310d0*/  BRA.DIV UR4, `(.L_x_3008) ;  /* 0x0000005e04a47947 */ /* 0x000fea000b800000 */
[----:B0-----:R-:W0:Y:S02]  /*310e0*/  S2R R0, SR_TID.X ;  /* 0x0000000000007919 */ /* 0x001e240000002100 */
[----:B0-----:R-:W-:-:S04]  /*310f0*/  SHF.R.U32.HI R0, RZ, 0x5, R0 ;  /* 0x00000005ff007819 */ /* 0x001fc80000011600 */
[----:B------:R-:W-:-:S05]  /*31100*/  LOP3.LUT R0, R0, 0x3, RZ, 0xc0, !PT ;  /* 0x0000000300007812 */ /* 0x000fca00078ec0ff */
[----:B------:R0:W2:Y:S02]  /*31110*/  SHFL.IDX PT, R14, R0, RZ, 0x1f ;  /* 0x00001fff000e7589 */ /* 0x0000a400000e0000 */
.L_x_3236:
[----:B--2---:R-:W-:-:S13]  /*31120*/  ISETP.NE.AND P0, PT, R14, RZ, PT ;  /* 0x000000ff0e00720c */ /* 0x004fda0003f05270 */
[----:B------:R-:W-:Y:S05]  /*31130*/  @P0 BRA `(.L_x_2664) ;  /* 0x0000000000a80947 */ /* 0x000fea0003800000 */
[----:B------:R-:W-:-:S03]  /*31140*/  UMOV UR4, 0xffffffff ;  /* 0xffffffff00047882 */ /* 0x000fc60000000000 */
[----:B------:R-:W-:Y:S05]  /*31150*/  BRA.DIV UR4, `(.L_x_3009) ;  /* 0x0000005e04b87947 */ /* 0x000fea000b800000 */
[----:B------:R-:W-:-:S13]  /*31160*/  ELECT P6, URZ, PT ;  /* 0x00000000003f782f */ /* 0x000fda00038c0000 */
.L_x_3239:
[----:B------:R-:W-:Y:S05]  /*31170*/  @!P6 BRA `(.L_x_2664) ;  /* 0x000000000098e947 */ /* 0x000fea0003800000 */
[----:B------:R-:W-:-:S06]  /*31180*/  ULOP3.LUT UR4, UR36, 0x2, URZ, 0xfc, !UPT ;  /* 0x0000000224047892 */ /* 0x000fcc000f8efc3f */
[----:B0-----:R-:W-:-:S05]  /*31190*/  IMAD.U32 R0, RZ, RZ, UR4 ;  /* 0x00000004ff007e24 */ /* 0x001fca000f8e00ff */
[----:B------:R-:W-:-:S13]  /*311a0*/  ISETP.NE.AND P0, PT, R0, 0x3, PT ;  /* 0x000000030000780c */ /* 0x000fda0003f05270 */
[----:B------:R-:W-:Y:S05]  /*311b0*/  @!P0 BRA `(.L_x_3010) ;  /* 0x0000000000048947 */ /* 0x000fea0003800000 */
[----:B------:R-:W-:Y:S01]  /*311c0*/  BPT.TRAP 0x1 ;  /* 0x000000040000795c */ /* 0x000fe20000300000 */
.L_x_3010:
[----:B------:R-:W-:Y:S01]  /*311d0*/  IMAD R3, R29, 0x8, R5 ;  /* 0x000000081d037824 */ /* 0x000fe200078e0205 */
[----:B------:R-:W-:Y:S02]  /*311e0*/  SHF.L.U32 R2, R33, 0x1f, RZ ;  /* 0x0000001f21027819 */ /* 0x000fe400000006ff */
[----:B------:R-:W-:Y:S02]  /*311f0*/  IADD3 R29, R29, 0x1, RZ ;  /* 0x000000011d1d7810 */ /* 0x000fe40007ffe0ff */
[----:B------:R-:W0:Y:S02]  /*31200*/  SYNCS.PHASECHK.TRANS64.TRYWAIT P1, [R3+URZ+0x33440], R2 ;  /* 0x03344002030075a7 */ /* 0x000e24000802017f */
[----:B------:R-:W-:-:S04]  /*31210*/  ISETP.NE.AND P2, PT, R29, 0x2, PT ;  /* 0x000000021d00780c */ /* 0x000fc80003f45270 */
[----:B------:R-:W-:Y:S01]  /*31220*/  SEL R0, RZ, 0x1, P2 ;  /* 0x00000001ff007807 */ /* 0x000fe20001000000 */
[----:B0-----:R-:W-:Y:S08]  /*31230*/  @!P1 BRA `(.L_x_3011) ;  /* 0x0000005c00a09947 */ /* 0x001ff00003800000 */
.L_x_3240:
[----:B------:R-:W-:Y:S02]  /*31240*/  SEL R29, R29, RZ, P2 ;  /* 0x000000ff1d1d7207 */ /* 0x000fe40001000000 */
[----:B------:R-:W-:Y:S01]  /*31250*/  LOP3.LUT R0, R33, R0, RZ, 0x3c, !PT ;  /* 0x0000000021007212 */ /* 0x000fe200078e3cff */
[----:B------:R-:W-:Y:S06]  /*31260*/  @!P0 BRA `(.L_x_3012) ;  /* 0x0000000000048947 */ /* 0x000fec0003800000 */
[----:B------:R-:W-:Y:S01]  /*31270*/  BPT.TRAP 0x1 ;  /* 0x000000040000795c */ /* 0x000fe20000300000 */
.L_x_3012:
[----:B------:R-:W-:Y:S01]  /*31280*/  IMAD R29, R29, 0x8, R5 ;  /* 0x000000081d1d7824 */ /* 0x000fe200078e0205 */
[----:B------:R-:W-:-:S04]  /*31290*/  SHF.L.U32 R0, R0, 0x1f, RZ ;  /* 0x0000001f00007819 */ /* 0x000fc800000006ff */
[----:B------:R-:W2:Y:S02]  /*312a0*/  SYNCS.PHASECHK.TRANS64.TRYWAIT P1, [R29+URZ+0x33440], R0 ;  /* 0x033440001d0075a7 */ /* 0x000ea4000802017f */
[----:B--2---:R-:W-:Y:S05]  /*312b0*/  @!P1 BRA `(.L_x_3013) ;  /* 0x0000005c00949947 */ /* 0x004fea0003800000 */
.L_x_3241:
[----:B------:R-:W-:Y:S05]  /*312c0*/  @!P0 BRA `(.L_x_3014) ;  /* 0x0000000000048947 */ /* 0x000fea0003800000 */
[----:B------:R-:W-:Y:S01]  /*312d0*/  BPT.TRAP 0x1 ;  /* 0x000000040000795c */ /* 0x000fe20000300000 */
.L_x_3014:
[----:B------:R-:W3:Y:S02]  /*312e0*/  SYNCS.PHASECHK.TRANS64.TRYWAIT P1, [R3+URZ+0x33460], R2 ;  /* 0x03346002030075a7 */ /* 0x000ee4000802017f */
[----:B---3--:R-:W-:Y:S05]  /*312f0*/  @!P1 BRA `(.L_x_3015) ;  /* 0x0000005c00989947 */ /* 0x008fea0003800000 */
.L_x_3242:
[----:B------:R-:W-:Y:S05]  /*31300*/  @!P0 BRA `(.L_x_3016) ;  /* 0x0000000000048947 */ /* 0x000fea0003800000 */
[----:B------:R-:W-:Y:S01]  /*31310*/  BPT.TRAP 0x1 ;  /* 0x000000040000795c */ /* 0x000fe20000300000 */
.L_x_3016:
[----:B------:R-:W4:Y:S02]  /*31320*/  SYNCS.PHASECHK.TRANS64.TRYWAIT P1, [R29+URZ+0x33460], R0 ;  /* 0x033460001d0075a7 */ /* 0x000f24000802017f */
[----:B----4-:R-:W-:Y:S05]  /*31330*/  @!P1 BRA `(.L_x_3017) ;  /* 0x0000005c009c9947 */ /* 0x010fea0003800000 */
.L_x_3243:
[----:B------:R-:W-:Y:S05]  /*31340*/  @!P0 BRA `(.L_x_3018) ;  /* 0x0000000000048947 */ /* 0x000fea0003800000 */
[----:B------:R-:W-:Y:S01]  /*31350*/  BPT.TRAP 0x1 ;  /* 0x000000040000795c */ /* 0x000fe20000300000 */
.L_x_3018:
[----:B------:R-:W5:Y:S02]  /*31360*/  SYNCS.PHASECHK.TRANS64.TRYWAIT P1, [R3+URZ+0x33480], R2 ;  /* 0x03348002030075a7 */ /* 0x000f64000802017f */
[----:B-----5:R-:W-:Y:S05]  /*31370*/  @!P1 BRA `(.L_x_3019) ;  /* 0x0000005c00a09947 */ /* 0x020fea0003800000 */
.L_x_3244:
[----:B------:R-:W-:Y:S05]  /*31380*/  @!P0 BRA `(.L_x_3020) ;  /* 0x0000000000048947 */ /* 0x000fea0003800000 */
[----:B------:R-:W-:Y:S01]  /*31390*/  BPT.TRAP 0x1 ;  /* 0x000000040000795c */ /* 0x000fe20000300000 */
.L_x_3020:
[----:B------:R0:W0:Y:S02]  /*313a0*/  SYNCS.PHASECHK.TRANS64.TRYWAIT P0, [R29+URZ+0x33480], R0 ;  /* 0x033480001d0075a7 */ /* 0x000024000800017f */
[----:B0-----:R-:W-:Y:S05]  /*313b0*/  @!P0 NANOSLEEP.SYNCS 0x989680 ;  /* 0x009896800000895d */ /* 0x001fea0003900000 */
[----:B------:R-:W0:Y:S02]  /*313c0*/  @!P0 SYNCS.PHASECHK.TRANS64 P0, [R29+URZ+0x33480], R0 ;  /* 0x033480001d0085a7 */ /* 0x000e24000800007f */
[----:B0-----:R-:W-:Y:S05]  /*313d0*/  @!P0 BRA `(.L_x_3020) ;  /* 0xfffffffc00f08947 */ /* 0x001fea000383ffff */
.L_x_2664:
[----:B------:R-:W-:Y:S05]  /*313e0*/  BSYNC B8 ;  /* 0x0000000000087941 */ /* 0x000fea0003800000 */
.L_x_2661:
[----:B------:R-:W-:Y:S05]  /*313f0*/  EXIT ;  /* 0x000000000000794d */ /* 0x000fea0003800000 */
.L_x_2682:
[----:B-1----:R1:W2:Y:S02]  /*31400*/  SYNCS.PHASECHK.TRANS64.TRYWAIT P5, [R93+URZ+0x33490], R94 ;  /* 0x0334905e5d0075a7 */ /* 0x0022a400080a017f */
[----:B--2---:R-:W-:Y:S05]  /*31410*/  @!P5 NANOSLEEP.SYNCS 0x989680 ;  /* 0x009896800000d95d */ /* 0x004fea0003900000 */
[----:B------:R-:W2:Y:S02]  /*31420*/  @!P5 SYNCS.PHASECHK.TRANS64 P5, [R93+URZ+0x33490], R94 ;  /* 0x0334905e5d00d5a7 */ /* 0x000ea400080a007f */
[----:B--2---:R-:W-:Y:S05]  /*31430*/  @!P5 BRA `(.L_x_2682) ;  /* 0xfffffffc00f0d947 */ /* 0x004fea000383ffff */
[----:B------:R-:W-:Y:S05]  /*31440*/  BRA `(.L_x_3021) ;  /* 0xfffffd2000807947 */ /* 0x000fea000383ffff */
.L_x_2683:
[----:B------:R-:W-:Y:S01]  /*31450*/  BSSY B1, `(.L_x_3022) ;  /* 0x0000008000017945 */ /* 0x000fe20003800000 */
[----:B0-----:R-:W-:Y:S01]  /*31460*/  IMAD.MOV.U32 R13, RZ, RZ, R119 ;  /* 0x000000ffff0d7224 */ /* 0x001fe200078e0077 */
[----:B------:R-:W-:Y:S01]  /*31470*/  MOV R11, 0x1e1f ;  /* 0x00001e1f000b7802 */ /* 0x000fe20000000f00 */
[----:B------:R-:W-:Y:S02]  /*31480*/  IMAD.MOV.U32 R12, RZ, RZ, RZ ;  /* 0x000000ffff0c7224 */ /* 0x000fe400078e00ff */
[----:B------:R-:W-:-:S07]  /*31490*/  IMAD.MOV.U32 R15, RZ, RZ, -0x1 ;  /* 0xffffffffff0f7424 */ /* 0x000fce00078e00ff */
[----:B-1----:R-:W-:Y:S05]  /*314a0*/  WARPSYNC.COLLECTIVE R15, `(.L_x_3023) ;  /* 0x000000000f087348 */ /* 0x002fea0003c00000 */
[----:B------:R0:W2:Y:S02]  /*314b0*/  SHFL.IDX P6, R14, R13, R12, R11 ;  /* 0x0000000c0d0e7389 */ /* 0x0000a400000c000b */
[----:B012---:R-:W-:Y:S01]  /*314c0*/  ENDCOLLECTIVE ;  /* 0x000000000000791b */ /* 0x007fe20003800000 */
.L_x_3023:
[----:B------:R-:W-:Y:S05]  /*314d0*/  BSYNC B1 ;  /* 0x0000000000017941 */ /* 0x000fea0003800000 */
.L_x_3022:
        /* <DEDUP_REMOVED lines=8> */
.L_x_3024:
[----:B------:R-:W-:Y:S01]  /*31560*/  IMAD.MOV.U32 R143, RZ, RZ, R14 ;  /* 0x000000ffff8f7224 */ /* 0x000fe200078e000e */
[----:B------:R-:W-:Y:S06]  /*31570*/  BRA `(.L_x_3025) ;  /* 0xfffffd2000487947 */ /* 0x000fec000383ffff */
.L_x_2708:
        /* <DEDUP_REMOVED lines=8> */
.L_x_3027:
[----:B------:R-:W-:Y:S05]  /*31600*/  BSYNC B1 ;  /* 0x0000000000017941 */ /* 0x000fea0003800000 */
.L_x_3026:
        /* <DEDUP_REMOVED lines=8> */
.L_x_3028:
[----:B------:R-:W-:Y:S01]  /*31690*/  IMAD.MOV.U32 R63, RZ, RZ, R14 ;  /* 0x000000ffff3f7224 */ /* 0x000fe200078e000e */
[----:B------:R-:W-:Y:S06]  /*316a0*/  BRA `(.L_x_3029) ;  /* 0xfffffd4c00107947 */ /* 0x000fec000383ffff */
.L_x_2738:
[----:B-1----:R1:W2:Y:S02]  /*316b0*/  SYNCS.PHASECHK.TRANS64.TRYWAIT P5, [R93+URZ+0x33490], R94 ;  /* 0x0334905e5d0075a7 */ /* 0x0022a400080a017f */
[----:B--2---:R-:W-:Y:S05]  /*316c0*/  @!P5 NANOSLEEP.SYNCS 0x989680 ;  /* 0x009896800000d95d */ /* 0x004fea0003900000 */
[----:B------:R-:W2:Y:S02]  /*316d0*/  @!P5 SYNCS.PHASECHK.TRANS64 P5, [R93+URZ+0x33490], R94 ;  /* 0x0334905e5d00d5a7 */ /* 0x000ea400080a007f */
[----:B--2---:R-:W-:Y:S05]  /*316e0*/  @!P5 BRA `(.L_x_2738) ;  /* 0xfffffffc00f0d947 */ /* 0x004fea000383ffff */
[----:B------:R-:W-:Y:S05]  /*316f0*/  BRA `(.L_x_3030) ;  /* 0xfffffd80002c7947 */ /* 0x000fea000383ffff */
.L_x_2739:
        /* <DEDUP_REMOVED lines=8> */
.L_x_3032:
[----:B------:R-:W-:Y:S05]  /*31780*/  BSYNC B1 ;  /* 0x0000000000017941 */ /* 0x000fea0003800000 */
.L_x_3031:
        /* <DEDUP_REMOVED lines=8> */
.L_x_3033:
[----:B------:R-:W-:Y:S01]  /*31810*/  IMAD.MOV.U32 R154, RZ, RZ, R14 ;  /* 0x000000ffff9a7224 */ /* 0x000fe200078e000e */
[----:B------:R-:W-:Y:S06]  /*31820*/  BRA `(.L_x_3034) ;  /* 0xfffffd7c00f87947 */ /* 0x000fec000383ffff */
.L_x_2752:
        /* <DEDUP_REMOVED lines=8> */
.L_x_3036:
[----:B------:R-:W-:Y:S05]  /*318b0*/  BSYNC B1 ;  /* 0x0000000000017941 */ /* 0x000fea0003800000 */
.L_x_3035:
        /* <DEDUP_REMOVED lines=8> */
.L_x_3037:
[----:B------:R-:W-:Y:S01]  /*31940*/  IMAD.MOV.U32 R120, RZ, RZ, R14 ;  /* 0x000000ffff787224 */ /* 0x000fe200078e000e */
[----:B------:R-:W-:Y:S06]  /*31950*/  BRA `(.L_x_3038) ;  /* 0xfffffdac00547947 */ /* 0x000fec000383ffff */
.L_x_2765:
[----:B0-----:R0:W1:Y:S02]  /*31960*/  SYNCS.PHASECHK.TRANS64.TRYWAIT P3, [R93+URZ+0x33490], R94 ;  /* 0x0334905e5d0075a7 */ /* 0x001064000806017f */
[----:B-1----:R-:W-:Y:S05]  /*31970*/  @!P3 NANOSLEEP.SYNCS 0x989680 ;  /* 0x009896800000b95d */ /* 0x002fea0003900000 */
[----:B------:R-:W1:Y:S02]  /*31980*/  @!P3 SYNCS.PHASECHK.TRANS64 P3, [R93+URZ+0x33490], R94 ;  /* 0x0334905e5d00b5a7 */ /* 0x000e64000806007f */
[----:B-1----:R-:W-:Y:S05]  /*31990*/  @!P3 BRA `(.L_x_2765) ;  /* 0xfffffffc00f0b947 */ /* 0x002fea000383ffff */
[----:B------:R-:W-:Y:S05]  /*319a0*/  BRA `(.L_x_3039) ;  /* 0xfffffddc00047947 */ /* 0x000fea000383ffff */
.L_x_2766:
        /* <DEDUP_REMOVED lines=8> */
.L_x_3041:
[----:B------:R-:W-:Y:S05]  /*31a30*/  BSYNC B1 ;  /* 0x0000000000017941 */ /* 0x000fea0003800000 */
.L_x_3040:
        /* <DEDUP_REMOVED lines=8> */
.L_x_3042:
[----:B------:R-:W-:Y:S01]  /*31ac0*/  IMAD.MOV.U32 R49, RZ, RZ, R14 ;  /* 0x000000ffff317224 */ /* 0x000fe200078e000e */
[----:B------:R-:W-:Y:S06]  /*31ad0*/  BRA `(.L_x_3043) ;  /* 0xfffffddc00387947 */ /* 0x000fec000383ffff */
.L_x_2769:
[----:B------:R-:W-:Y:S01]  /*31ae0*/  BSSY B1, `(.L_x_3044) ;  /* 0x0000008000017945 */ /* 0x000fe20003800000 */
[----:B----4-:R-:W-:Y:S01]  /*31af0*/  MOV R13, R50 ;  /* 0x00000032000d7202 */ /* 0x010fe20000000f00 */
[----:B------:R-:W-:Y:S02]  /*31b00*/  IMAD.MOV.U32 R12, RZ, RZ, 0x1 ;  /* 0x00000001ff0c7424 */ /* 0x000fe400078e00ff */
[----:B------:R-:W-:Y:S02]  /*31b10*/  IMAD.MOV.U32 R11, RZ, RZ, 0x1e1f ;  /* 0x00001e1fff0b7424 */ /* 0x000fe400078e00ff */
[----:B------:R-:W-:-:S07]  /*31b20*/  IMAD.MOV.U32 R15, RZ, RZ, -0x1 ;  /* 0xffffffffff0f7424 */ /* 0x000fce00078e00ff */
[----:B0123--:R-:W-:Y:S05]  /*31b30*/  WARPSYNC.COLLECTIVE R15, `(.L_x_3045) ;  /* 0x000000000f087348 */ /* 0x00ffea0003c00000 */
[----:B------:R4:W0:Y:S02]  /*31b40*/  SHFL.IDX P6, R14, R13, R12, R11 ;  /* 0x0000000c0d0e7389 */ /* 0x00082400000c000b */
[----:B01234-:R-:W-:Y:S01]  /*31b50*/  ENDCOLLECTIVE ;  /* 0x000000000000791b */ /* 0x01ffe20003800000 */
.L_x_3045:
[----:B------:R-:W-:Y:S05]  /*31b60*/  BSYNC B1 ;  /* 0x0000000000017941 */ /* 0x000fea0003800000 */
.L_x_3044:
        /* <DEDUP_REMOVED lines=8> */
.L_x_3046:
[----:B------:R-:W-:Y:S01]  /*31bf0*/  IMAD.MOV.U32 R49, RZ, RZ, R14 ;  /* 0x000000ffff317224 */ /* 0x000fe200078e000e */
[----:B------:R-:W-:Y:S06]  /*31c00*/  BRA `(.L_x_3047) ;  /* 0xfffffddc00987947 */ /* 0x000fec000383ffff */
.L_x_2773:
[----:B------:R0:W0:Y:S02]  /*31c10*/  SYNCS.PHASECHK.TRANS64.TRYWAIT P2, [R93+URZ+0x334b0], R94 ;  /* 0x0334b05e5d0075a7 */ /* 0x000024000804017f */
[----:B0-----:R-:W-:Y:S05]  /*31c20*/  @!P2 NANOSLEEP.SYNCS 0x989680 ;  /* 0x009896800000a95d */ /* 0x001fea0003900000 */
[----:B------:R-:W0:Y:S02]  /*31c30*/  @!P2 SYNCS.PHASECHK.TRANS64 P2, [R93+URZ+0x334b0], R94 ;  /* 0x0334b05e5d00a5a7 */ /* 0x000e24000804007f */
[----:B0-----:R-:W-:Y:S05]  /*31c40*/  @!P2 BRA `(.L_x_2773) ;  /* 0xfffffffc00f0a947 */ /* 0x001fea000383ffff */
[----:B------:R-:W-:Y:S05]  /*31c50*/  BRA `(.L_x_3048) ;  /* 0xfffffde000747947 */ /* 0x000fea000383ffff */
.L_x_2781:
[----:B------:R-:W-:Y:S01]  /*31c60*/  BSSY B0, `(.L_x_3049) ;  /* 0x0000007000007945 */ /* 0x000fe20003800000 */
[----:B------:R-:W-:Y:S01]  /*31c70*/  IMAD.MOV.U32 R12, RZ, RZ, RZ ;  /* 0x000000ffff0c7224 */ /* 0x000fe200078e00ff */
[----:B------:R-:W-:Y:S01]  /*31c80*/  MOV R15, 0xffffffff ;  /* 0xffffffff000f7802 */ /* 0x000fe20000000f00 */
[----:B------:R-:W-:-:S07]  /*31c90*/  IMAD.MOV.U32 R11, RZ, RZ, 0x1f ;  /* 0x0000001fff0b7424 */ /* 0x000fce00078e00ff */
[----:B------:R-:W-:Y:S05]  /*31ca0*/  WARPSYNC.COLLECTIVE R15, `(.L_x_3050) ;  /* 0x000000000f087348 */ /* 0x000fea0003c00000 */
[----:B------:R0:W1:Y:S02]  /*31cb0*/  SHFL.IDX P6, R14, R13, R12, R11 ;  /* 0x0000000c0d0e7389 */ /* 0x00006400000c000b */
[----:B01----:R-:W-:Y:S01]  /*31cc0*/  ENDCOLLECTIVE ;  /* 0x000000000000791b */ /* 0x003fe20003800000 */
.L_x_3050:
[----:B------:R-:W-:Y:S05]  /*31cd0*/  BSYNC B0 ;  /* 0x0000000000007941 */ /* 0x000fea0003800000 */
.L_x_3049:
[----:B------:R-:W-:Y:S01]  /*31ce0*/  IMAD.MOV.U32 R23, RZ, RZ, R14 ;  /* 0x000000ffff177224 */ /* 0x000fe200078e000e */
[----:B------:R-:W-:Y:S06]  /*31cf0*/  BRA `(.L_x_3051) ;  /* 0xfffffdec00947947 */ /* 0x000fec000383ffff */
.L_x_2791:
[----:B------:R-:W-:Y:S01]  /*31d00*/  BSSY B1, `(.L_x_3052) ;  /* 0x0000007000017945 */ /* 0x000fe20003800000 */
[----:B------:R-:W-:Y:S01]  /*31d10*/  IMAD.MOV.U32 R12, RZ, RZ, RZ ;  /* 0x000000ffff0c7224 */ /* 0x000fe200078e00ff */
[----:B------:R-:W-:Y:S01]  /*31d20*/  MOV R15, 0xffffffff ;  /* 0xffffffff000f7802 */ /* 0x000fe20000000f00 */
[----:B------:R-:W-:-:S07]  /*31d30*/  IMAD.MOV.U32 R11, RZ, RZ, 0x1e1f ;  /* 0x00001e1fff0b7424 */ /* 0x000fce00078e00ff */
[----:B------:R-:W-:Y:S05]  /*31d40*/  WARPSYNC.COLLECTIVE R15, `(.L_x_3053) ;  /* 0x000000000f087348 */ /* 0x000fea0003c00000 */
[----:B------:R0:W1:Y:S02]  /*31d50*/  SHFL.IDX P6, R14, R13, R12, R11 ;  /* 0x0000000c0d0e7389 */ /* 0x00006400000c000b */
[----:B01----:R-:W-:Y:S01]  /*31d60*/  ENDCOLLECTIVE ;  /* 0x000000000000791b */ /* 0x003fe20003800000 */
.L_x_3053:
[----:B------:R-:W-:Y:S05]  /*31d70*/  BSYNC B1 ;  /* 0x0000000000017941 */ /* 0x000fea0003800000 */
.L_x_3052:
        /* <DEDUP_REMOVED lines=8> */
.L_x_3054:
[----:B------:R-:W-:Y:S02]  /*31e00*/  IMAD.MOV.U32 R13, RZ, RZ, R4 ;  /* 0x000000ffff0d7224 */ /* 0x000fe400078e0004 */
[----:B------:R-:W-:-:S07]  /*31e10*/  IMAD.MOV.U32 R3, RZ, RZ, R14 ;  /* 0x000000ffff037224 */ /* 0x000fce00078e000e */
[----:B------:R-:W-:Y:S05]  /*31e20*/  WARPSYNC.COLLECTIVE R15, `(.L_x_3055) ;  /* 0x000000000f087348 */ /* 0x000fea0003c00000 */
[----:B------:R0:W1:Y:S02]  /*31e30*/  SHFL.IDX P6, R14, R13, R12, R11 ;  /* 0x0000000c0d0e7389 */ /* 0x00006400000c000b */
[----:B01----:R-:W-:Y:S01]  /*31e40*/  ENDCOLLECTIVE ;  /* 0x000000000000791b */ /* 0x003fe20003800000 */
.L_x_3055:
[----:B------:R-:W-:Y:S01]  /*31e50*/  IMAD.MOV.U32 R13, RZ, RZ, R5 ;  /* 0x000000ffff0d7224 */ /* 0x000fe200078e0005 */
[----:B------:R-:W-:-:S07]  /*31e60*/  MOV R4, R14 ;  /* 0x0000000e00047202 */ /* 0x000fce0000000f00 */
[----:B------:R-:W-:Y:S05]  /*31e70*/  WARPSYNC.COLLECTIVE R15, `(.L_x_3056) ;  /* 0x000000000f087348 */ /* 0x000fea0003c00000 */
[----:B------:R0:W1:Y:S02]  /*31e80*/  SHFL.IDX P6, R14, R13, R12, R11 ;  /* 0x0000000c0d0e7389 */ /* 0x00006400000c000b */
[----:B01----:R-:W-:Y:S01]  /*31e90*/  ENDCOLLECTIVE ;  /* 0x000000000000791b */ /* 0x003fe20003800000 */
.L_x_3056:
[----:B------:R-:W-:Y:S05]  /*31ea0*/  BRA `(.L_x_3057) ;  /* 0xfffffdf400a07947 */ /* 0x000fea000383ffff */
.L_x_2795:
[----:B0-----:R0:W1:Y:S02]  /*31eb0*/  SYNCS.PHASECHK.TRANS64.TRYWAIT P0, [R18+URZ+0x33400], R3 ;  /* 0x03340003120075a7 */ /* 0x001064000800017f */
[----:B-1----:R-:W-:Y:S05]  /*31ec0*/  @!P0 NANOSLEEP.SYNCS 0x989680 ;  /* 0x009896800000895d */ /* 0x002fea0003900000 */
[----:B------:R-:W1:Y:S02]  /*31ed0*/  @!P0 SYNCS.PHASECHK.TRANS64 P0, [R18+URZ+0x33400], R3 ;  /* 0x03340003120085a7 */ /* 0x000e64000800007f */
[----:B-1----:R-:W-:Y:S05]  /*31ee0*/  @!P0 BRA `(.L_x_2795) ;  /* 0xfffffffc00f08947 */ /* 0x002fea000383ffff */
[----:B------:R-:W-:Y:S05]  /*31ef0*/  BRA `(.L_x_3058) ;  /* 0xfffffdfc00047947 */ /* 0x000fea000383ffff */
.L_x_2807:
[----:B------:R-:W-:Y:S01]  /*31f00*/  BSSY B1, `(.L_x_3059) ;  /* 0x0000007000017945 */ /* 0x000fe20003800000 */
[----:B------:R-:W-:Y:S01]  /*31f10*/  IMAD.MOV.U32 R12, RZ, RZ, RZ ;  /* 0x000000ffff0c7224 */ /* 0x000fe200078e00ff */
[----:B------:R-:W-:Y:S01]  /*31f20*/  MOV R15, 0xffffffff ;  /* 0xffffffff000f7802 */ /* 0x000fe20000000f00 */
[----:B------:R-:W-:-:S07]  /*31f30*/  IMAD.MOV.U32 R11, RZ, RZ, 0x1e1f ;  /* 0x00001e1fff0b7424 */ /* 0x000fce00078e00ff */
[----:B------:R-:W-:Y:S05]  /*31f40*/  WARPSYNC.COLLECTIVE R15, `(.L_x_3060) ;  /* 0x000000000f087348 */ /* 0x000fea0003c00000 */
[----:B------:R0:W1:Y:S02]  /*31f50*/  SHFL.IDX P6, R14, R13, R12, R11 ;  /* 0x0000000c0d0e7389 */ /* 0x00006400000c000b */
[----:B01----:R-:W-:Y:S01]  /*31f60*/  ENDCOLLECTIVE ;  /* 0x000000000000791b */ /* 0x003fe20003800000 */
.L_x_3060:
[----:B------:R-:W-:Y:S05]  /*31f70*/  BSYNC B1 ;  /* 0x0000000000017941 */ /* 0x000fea0003800000 */
.L_x_3059:
        /* <DEDUP_REMOVED lines=8> */
.L_x_3061:
[----:B------:R-:W-:Y:S02]  /*32000*/  IMAD.MOV.U32 R13, RZ, RZ, R7 ;  /* 0x000000ffff0d7224 */ /* 0x000fe400078e0007 */
[----:B------:R-:W-:-:S07]  /*32010*/  IMAD.MOV.U32 R5, RZ, RZ, R14 ;  /* 0x000000ffff057224 */ /* 0x000fce00078e000e */
[----:B------:R-:W-:Y:S05]  /*32020*/  WARPSYNC.COLLECTIVE R15, `(.L_x_3062) ;  /* 0x000000000f087348 */ /* 0x000fea0003c00000 */
[----:B------:R0:W1:Y:S02]  /*32030*/  SHFL.IDX P6, R14, R13, R12, R11 ;  /* 0x0000000c0d0e7389 */ /* 0x00006400000c000b */
[----:B01----:R-:W-:Y:S01]  /*32040*/  ENDCOLLECTIVE ;  /* 0x000000000000791b */ /* 0x003fe20003800000 */
.L_x_3062:
[----:B------:R-:W-:Y:S01]  /*32050*/  IMAD.MOV.U32 R13, RZ, RZ, R21 ;  /* 0x000000ffff0d7224 */ /* 0x000fe200078e0015 */
[----:B------:R-:W-:-:S07]  /*32060*/  MOV R7, R14 ;  /* 0x0000000e00077202 */ /* 0x000fce0000000f00 */
[----:B------:R-:W-:Y:S05]  /*32070*/  WARPSYNC.COLLECTIVE R15, `(.L_x_3063) ;  /* 0x000000000f087348 */ /* 0x000fea0003c00000 */
[----:B------:R0:W1:Y:S02]  /*32080*/  SHFL.IDX P6, R14, R13, R12, R11 ;  /* 0x0000000c0d0e7389 */ /* 0x00006400000c000b */
[----:B01----:R-:W-:Y:S01]  /*32090*/  ENDCOLLECTIVE ;  /* 0x000000000000791b */ /* 0x003fe20003800000 */
.L_x_3063:
[----:B------:R-:W-:Y:S01]  /*320a0*/  IMAD.MOV.U32 R21, RZ, RZ, R14 ;  /* 0x000000ffff157224 */ /* 0x000fe200078e000e */
[----:B------:R-:W-:Y:S06]  /*320b0*/  BRA `(.L_x_3064) ;  /* 0xfffffe2c00107947 */ /* 0x000fec000383ffff */
.L_x_2811:
[----:B0-----:R0:W1:Y:S02]  /*320c0*/  SYNCS.PHASECHK.TRANS64.TRYWAIT P0, [R18+URZ+0x33400], R3 ;  /* 0x03340003120075a7 */ /* 0x001064000800017f */
[----:B-1----:R-:W-:Y:S05]  /*320d0*/  @!P0 NANOSLEEP.SYNCS 0x989680 ;  /* 0x009896800000895d */ /* 0x002fea0003900000 */
[----:B------:R-:W1:Y:S02]  /*320e0*/  @!P0 SYNCS.PHASECHK.TRANS64 P0, [R18+URZ+0x33400], R3 ;  /* 0x03340003120085a7 */ /* 0x000e64000800007f */
[----:B-1----:R-:W-:Y:S05]  /*320f0*/  @!P0 BRA `(.L_x_2811) ;  /* 0xfffffffc00f08947 */ /* 0x002fea000383ffff */
[----:B------:R-:W-:Y:S05]  /*32100*/  BRA `(.L_x_3065) ;  /* 0xfffffe30001c7947 */ /* 0x000fea000383ffff */
.L_x_2819:
[----:B-1----:R1:W2:Y:S02]  /*32110*/  SYNCS.PHASECHK.TRANS64.TRYWAIT P1, [R0+URZ+0x33430], R3 ;  /* 0x03343003000075a7 */ /* 0x0022a4000802017f */
[----:B--2---:R-:W-:Y:S05]  /*32120*/  @!P1 NANOSLEEP.SYNCS 0x989680 ;  /* 0x009896800000995d */ /* 0x004fea0003900000 */
[----:B------:R-:W2:Y:S02]  /*32130*/  @!P1 SYNCS.PHASECHK.TRANS64 P1, [R0+URZ+0x33430], R3 ;  /* 0x03343003000095a7 */ /* 0x000ea4000802007f */
[----:B--2---:R-:W-:Y:S05]  /*32140*/  @!P1 BRA `(.L_x_2819) ;  /* 0xfffffffc00f09947 */ /* 0x004fea000383ffff */
[----:B------:R-:W-:Y:S05]  /*32150*/  BRA `(.L_x_2818) ;  /* 0xfffffe6000607947 */ /* 0x000fea000383ffff */
.L_x_2826:
[----:B---3--:R3:W4:Y:S02]  /*32160*/  SYNCS.PHASECHK.TRANS64.TRYWAIT P2, [R5+URZ+0x33430], R4 ;  /* 0x03343004050075a7 */ /* 0x008724000804017f */
[----:B----4-:R-:W-:Y:S05]  /*32170*/  @!P2 NANOSLEEP.SYNCS 0x989680 ;  /* 0x009896800000a95d */ /* 0x010fea0003900000 */
[----:B------:R-:W4:Y:S02]  /*32180*/  @!P2 SYNCS.PHASECHK.TRANS64 P2, [R5+URZ+0x33430], R4 ;  /* 0x033430040500a5a7 */ /* 0x000f24000804007f */
[----:B----4-:R-:W-:Y:S05]  /*32190*/  @!P2 BRA `(.L_x_2826) ;  /* 0xfffffffc00f0a947 */ /* 0x010fea000383ffff */
[----:B------:R-:W-:Y:S05]  /*321a0*/  BRA `(.L_x_2825) ;  /* 0xfffffea400547947 */ /* 0x000fea000383ffff */
.L_x_2830:
[----:B--2---:R2:W3:Y:S02]  /*321b0*/  SYNCS.PHASECHK.TRANS64.TRYWAIT P1, [R5+URZ+0x33450], R4 ;  /* 0x03345004050075a7 */ /* 0x0044e4000802017f */
[----:B---3--:R-:W-:Y:S05]  /*321c0*/  @!P1 NANOSLEEP.SYNCS 0x989680 ;  /* 0x009896800000995d */ /* 0x008fea0003900000 */
[----:B------:R-:W3:Y:S02]  /*321d0*/  @!P1 SYNCS.PHASECHK.TRANS64 P1, [R5+URZ+0x33450], R4 ;  /* 0x03345004050095a7 */ /* 0x000ee4000802007f */
[----:B---3--:R-:W-:Y:S05]  /*321e0*/  @!P1 BRA `(.L_x_2830) ;  /* 0xfffffffc00f09947 */ /* 0x008fea000383ffff */
[----:B------:R-:W-:Y:S05]  /*321f0*/  BRA `(.L_x_2827) ;  /* 0xfffffeb400907947 */ /* 0x000fea000383ffff */
.L_x_2839:
[----:B---3--:R3:W4:Y:S02]  /*32200*/  SYNCS.PHASECHK.TRANS64.TRYWAIT P1, [R4+URZ+0x33430], R5 ;  /* 0x03343005040075a7 */ /* 0x008724000802017f */
[----:B----4-:R-:W-:Y:S05]  /*32210*/  @!P1 NANOSLEEP.SYNCS 0x989680 ;  /* 0x009896800000995d */ /* 0x010fea0003900000 */
[----:B------:R-:W4:Y:S02]  /*32220*/  @!P1 SYNCS.PHASECHK.TRANS64 P1, [R4+URZ+0x33430], R5 ;  /* 0x03343005040095a7 */ /* 0x000f24000802007f */
[----:B----4-:R-:W-:Y:S05]  /*32230*/  @!P1 BRA `(.L_x_2839) ;  /* 0xfffffffc00f09947 */ /* 0x010fea000383ffff */
[----:B------:R-:W-:Y:S05]  /*32240*/  BRA `(.L_x_2838) ;  /* 0xfffffeec00c07947 */ /* 0x000fea000383ffff */
.L_x_2843:
[----:B--2---:R2:W3:Y:S02]  /*32250*/  SYNCS.PHASECHK.TRANS64.TRYWAIT P1, [R5+URZ+0x33450], R4 ;  /* 0x03345004050075a7 */ /* 0x0044e4000802017f */
[----:B---3--:R-:W-:Y:S05]  /*32260*/  @!P1 NANOSLEEP.SYNCS 0x989680 ;  /* 0x009896800000995d */ /* 0x008fea0003900000 */
[----:B------:R-:W3:Y:S02]  /*32270*/  @!P1 SYNCS.PHASECHK.TRANS64 P1, [R5+URZ+0x33450], R4 ;  /* 0x03345004050095a7 */ /* 0x000ee4000802007f */
[----:B---3--:R-:W-:Y:S05]  /*32280*/  @!P1 BRA `(.L_x_2843) ;  /* 0xfffffffc00f09947 */ /* 0x008fea000383ffff */
[----:B------:R-:W-:Y:S05]  /*32290*/  BRA `(.L_x_2840) ;  /* 0xfffffefc00f07947 */ /* 0x000fea000383ffff */
.L_x_2850:
[----:B-1----:R1:W2:Y:S02]  /*322a0*/  SYNCS.PHASECHK.TRANS64.TRYWAIT P1, [R13+URZ+0x33450], R0 ;  /* 0x033450000d0075a7 */ /* 0x0022a4000802017f */
[----:B--2---:R-:W-:Y:S05]  /*322b0*/  @!P1 NANOSLEEP.SYNCS 0x989680 ;  /* 0x009896800000995d */ /* 0x004fea0003900000 */
[----:B------:R-:W2:Y:S02]  /*322c0*/  @!P1 SYNCS.PHASECHK.TRANS64 P1, [R13+URZ+0x33450], R0 ;  /* 0x033450000d0095a7 */ /* 0x000ea4000802007f */
[----:B--2---:R-:W-:Y:S05]  /*322d0*/  @!P1 BRA `(.L_x_2850) ;  /* 0xfffffffc00f09947 */ /* 0x004fea000383ffff */
[----:B------:R-:W-:Y:S05]  /*322e0*/  BRA `(.L_x_2849) ;  /* 0xffffff2c00107947 */ /* 0x000fea000383ffff */
.L_x_2854:
[----:B------:R-:W-:Y:S01]  /*322f0*/  SEL R9, R20, R43, P0 ;  /* 0x0000002b14097207 */ /* 0x000fe20000000000 */
[----:B------:R-:W-:Y:S01]  /*32300*/  IMAD.MOV.U32 R15, RZ, RZ, -0x1 ;  /* 0xffffffffff0f7424 */ /* 0x000fe200078e00ff */
[----:B------:R-:W-:Y:S02]  /*32310*/  SEL R7, R32, R33, P0 ;  /* 0x0000002120077207 */ /* 0x000fe40000000000 */
[----:B------:R-:W-:Y:S02]  /*32320*/  SEL R8, R33, R32, P0 ;  /* 0x0000002021087207 */ /* 0x000fe40000000000 */
[----:B------:R-:W-:Y:S02]  /*32330*/  SEL R20, R43, R20, P0 ;  /* 0x000000142b147207 */ /* 0x000fe40000000000 */
[----:B------:R-:W-:Y:S02]  /*32340*/  SEL R29, R5, R42, P0 ;  /* 0x0000002a051d7207 */ /* 0x000fe40000000000 */
[----:B------:R-:W-:-:S02]  /*32350*/  SEL R32, R42, R5, P0 ;  /* 0x000000052a207207 */ /* 0x000fc40000000000 */
[----:B------:R-:W-:Y:S02]  /*32360*/  SEL R43, R62, R11, P0 ;  /* 0x0000000b3e2b7207 */ /* 0x000fe40000000000 */
[----:B------:R-:W-:Y:S02]  /*32370*/  SEL R33, R12, R99, P0 ;  /* 0x000000630c217207 */ /* 0x000fe40000000000 */
[----:B------:R-:W-:Y:S01]  /*32380*/  SEL R42, R99, R12, P0 ;  /* 0x0000000c632a7207 */ /* 0x000fe20000000000 */
[----:B------:R-:W-:Y:S01]  /*32390*/  IMAD.MOV.U32 R12, RZ, RZ, R0 ;  /* 0x000000ffff0c7224 */ /* 0x000fe200078e0000 */
[----:B------:R-:W-:Y:S02]  /*323a0*/  SEL R62, R11, R62, P0 ;  /* 0x0000003e0b3e7207 */ /* 0x000fe40000000000 */
[----:B------:R-:W-:Y:S02]  /*323b0*/  MOV R11, 0x1c1f ;  /* 0x00001c1f000b7802 */ /* 0x000fe40000000f00 */
[----:B------:R-:W-:-:S02]  /*323c0*/  SEL R35, R44, R45, P0 ;  /* 0x0000002d2c237207 */ /* 0x000fc40000000000 */
[----:B------:R-:W-:-:S07]  /*323d0*/  SEL R44, R45, R44, P0 ;  /* 0x0000002c2d2c7207 */ /* 0x000fce0000000000 */
[----:B0-----:R-:W-:Y:S05]  /*323e0*/  WARPSYNC.COLLECTIVE R15, `(.L_x_3066) ;  /* 0x000000000f087348 */ /* 0x001fea0003c00000 */
[----:B------:R1:W2:Y:S02]  /*323f0*/  SHFL.IDX P6, R14, R13, R12, R11 ;  /* 0x0000000c0d0e7389 */ /* 0x0002a400000c000b */
[----:B012---:R-:W-:Y:S01]  /*32400*/  ENDCOLLECTIVE ;  /* 0x000000000000791b */ /* 0x007fe20003800000 */
.L_x_3066:
        /* <DEDUP_REMOVED lines=18> */
.L_x_3067:
        /* <DEDUP_REMOVED lines=19> */
.L_x_3068:
        /* <DEDUP_REMOVED lines=13> */
[----:B------:R-:W-:-:S07]  /*32730*/  MOV R10, R14 ;  /* 0x0000000e000a7202 */ /* 0x000fce0000000f00 */
[----:B------:R-:W-:Y:S05]  /*32740*/  WARPSYNC.COLLECTIVE R15, `(.L_x_3069) ;  /* 0x000000000f087348 */ /* 0x000fea0003c00000 */
[----:B------:R0:W1:Y:S02]  /*32750*/  SHFL.IDX P6, R14, R13, R12, R11 ;  /* 0x0000000c0d0e7389 */ /* 0x00006400000c000b */
[----:B01----:R-:W-:Y:S01]  /*32760*/  ENDCOLLECTIVE ;  /* 0x000000000000791b */ /* 0x003fe20003800000 */
.L_x_3069:
[----:B------:R-:W-:Y:S01]  /*32770*/  MOV R13, R9 ;  /* 0x00000009000d7202 */ /* 0x000fe20000000f00 */
[----:B------:R-:W-:Y:S02]  /*32780*/  IMAD.MOV.U32 R12, RZ, RZ, R0 ;  /* 0x000000ffff0c7224 */ /* 0x000fe400078e0000 */
[----:B------:R-:W-:-:S07]  /*32790*/  IMAD.MOV.U32 R7, RZ, RZ, R14 ;  /* 0x000000ffff077224 */ /* 0x000fce00078e000e */
[----:B------:R-:W-:Y:S05]  /*327a0*/  WARPSYNC.COLLECTIVE R15, `(.L_x_3070) ;  /* 0x000000000f087348 */ /* 0x000fea0003c00000 */
[----:B------:R0:W1:Y:S02]  /*327b0*/  SHFL.IDX P6, R14, R13, R12, R11 ;  /* 0x0000000c0d0e7389 */ /* 0x00006400000c000b */
[----:B01----:R-:W-:Y:S01]  /*327c0*/  ENDCOLLECTIVE ;  /* 0x000000000000791b */ /* 0x003fe20003800000 */
.L_x_3070:
        /* <DEDUP_REMOVED lines=8> */
.L_x_3071:
[----:B------:R-:W-:Y:S02]  /*32850*/  IMAD.MOV.U32 R13, RZ, RZ, R25 ;  /* 0x000000ffff0d7224 */ /* 0x000fe400078e0019 */
[----:B------:R-:W-:Y:S02]  /*32860*/  IMAD.MOV.U32 R12, RZ, RZ, R0 ;  /* 0x000000ffff0c7224 */ /* 0x000fe400078e0000 */
[----:B------:R-:W-:-:S07]  /*32870*/  IMAD.MOV.U32 R9, RZ, RZ, R14 ;  /* 0x000000ffff097224 */ /* 0x000fce00078e000e */
[----:B------:R-:W-:Y:S05]  /*32880*/  WARPSYNC.COLLECTIVE R15, `(.L_x_3072) ;  /* 0x000000000f087348 */ /* 0x000fea0003c00000 */
[----:B------:R0:W1:Y:S02]  /*32890*/  SHFL.IDX P6, R14, R13, R12, R11 ;  /* 0x0000000c0d0e7389 */ /* 0x00006400000c000b */
[----:B01----:R-:W-:Y:S01]  /*328a0*/  ENDCOLLECTIVE ;  /* 0x000000000000791b */ /* 0x003fe20003800000 */
.L_x_3072:
[----:B------:R-:W-:Y:S01]  /*328b0*/  IMAD.MOV.U32 R13, RZ, RZ, R24 ;  /* 0x000000ffff0d7224 */ /* 0x000fe200078e0018 */
[----:B------:R-:W-:Y:S01]  /*328c0*/  SEL R24, R26, R9, P0 ;  /* 0x000000091a187207 */ /* 0x000fe20000000000 */
[----:B------:R-:W-:Y:S01]  /*328d0*/  IMAD.MOV.U32 R12, RZ, RZ, R3 ;  /* 0x000000ffff0c7224 */ /* 0x000fe200078e0003 */
[----:B------:R-:W-:Y:S02]  /*328e0*/  SEL R26, R9, R26, P0 ;  /* 0x0000001a091a7207 */ /* 0x000fe40000000000 */
[----:B------:R-:W-:-:S07]  /*328f0*/  MOV R30, R14 ;  /* 0x0000000e001e7202 */ /* 0x000fce0000000f00 */
[----:B------:R-:W-:Y:S05]  /*32900*/  WARPSYNC.COLLECTIVE R15, `(.L_x_3073) ;  /* 0x000000000f087348 */ /* 0x000fea0003c00000 */
[----:B------:R0:W1:Y:S02]  /*32910*/  SHFL.IDX P6, R14, R13, R12, R11 ;  /* 0x0000000c0d0e7389 */ /* 0x00006400000c000b */
[----:B01----:R-:W-:Y:S01]  /*32920*/  ENDCOLLECTIVE ;  /* 0x000000000000791b */ /* 0x003fe20003800000 */
.L_x_3073:
[----:B------:R-:W-:Y:S01]  /*32930*/  MOV R13, R27 ;  /* 0x0000001b000d7202 */ /* 0x000fe20000000f00 */
[----:B------:R-:W-:Y:S02]  /*32940*/  IMAD.MOV.U32 R12, RZ, RZ, R0 ;  /* 0x000000ffff0c7224 */ /* 0x000fe400078e0000 */
[----:B------:R-:W-:-:S07]  /*32950*/  IMAD.MOV.U32 R25, RZ, RZ, R14 ;  /* 0x000000ffff197224 */ /* 0x000fce00078e000e */
[----:B------:R-:W-:Y:S05]  /*32960*/  WARPSYNC.COLLECTIVE R15, `(.L_x_3074) ;  /* 0x000000000f087348 */ /* 0x000fea0003c00000 */
[----:B------:R0:W1:Y:S02]  /*32970*/  SHFL.IDX P6, R14, R13, R12, R11 ;  /* 0x0000000c0d0e7389 */ /* 0x00006400000c000b */
[----:B01----:R-:W-:Y:S01]  /*32980*/  ENDCOLLECTIVE ;  /* 0x000000000000791b */ /* 0x003fe20003800000 */
.L_x_3074:
[----:B------:R-:W-:Y:S01]  /*32990*/  IMAD.MOV.U32 R13, RZ, RZ, R28 ;  /* 0x000000ffff0d7224 */ /* 0x000fe200078e001c */
[----:B------:R-:W-:Y:S02]  /*329a0*/  MOV R12, R3 ;  /* 0x00000003000c7202 */ /* 0x000fe40000000f00 */
[----:B------:R-:W-:Y:S02]  /*329b0*/  SEL R28, R30, R25, P0 ;  /* 0x000000191e1c7207 */ /* 0x000fe40000000000 */
[----:B------:R-:W-:Y:S01]  /*329c0*/  SEL R30, R25, R30, P0 ;  /* 0x0000001e191e7207 */ /* 0x000fe20000000000 */
[----:B------:R-:W-:-:S07]  /*329d0*/  IMAD.MOV.U32 R34, RZ, RZ, R14 ;  /* 0x000000ffff227224 */ /* 0x000fce00078e000e */
[----:B------:R-:W-:Y:S05]  /*329e0*/  WARPSYNC.COLLECTIVE R15, `(.L_x_3075) ;  /* 0x000000000f087348 */ /* 0x000fea0003c00000 */
[----:B------:R0:W1:Y:S02]  /*329f0*/  SHFL.IDX P6, R14, R13, R12, R11 ;  /* 0x0000000c0d0e7389 */ /* 0x00006400000c000b */
[----:B01----:R-:W-:Y:S01]  /*32a00*/  ENDCOLLECTIVE ;  /* 0x000000000000791b */ /* 0x003fe20003800000 */
.L_x_3075:
[----:B------:R-:W-:Y:S02]  /*32a10*/  IMAD.MOV.U32 R13, RZ, RZ, R29 ;  /* 0x000000ffff0d7224 */ /* 0x000fe400078e001d */
[----:B------:R-:W-:Y:S02]  /*32a20*/  IMAD.MOV.U32 R12, RZ, RZ, R0 ;  /* 0x000000ffff0c7224 */ /* 0x000fe400078e0000 */
[----:B------:R-:W-:-:S07]  /*32a30*/  IMAD.MOV.U32 R27, RZ, RZ, R14 ;  /* 0x000000ffff1b7224 */ /* 0x000fce00078e000e */
[----:B------:R-:W-:Y:S05]  /*32a40*/  WARPSYNC.COLLECTIVE R15, `(.L_x_3076) ;  /* 0x000000000f087348 */ /* 0x000fea0003c00000 */
[----:B------:R0:W1:Y:S02]  /*32a50*/  SHFL.IDX P6, R14, R13, R12, R11 ;  /* 0x0000000c0d0e7389 */ /* 0x00006400000c000b */
[----:B01----:R-:W-:Y:S01]  /*32a60*/  ENDCOLLECTIVE ;  /* 0x000000000000791b */ /* 0x003fe20003800000 */
.L_x_3076:
        /* <DEDUP_REMOVED lines=8> */
.L_x_3077:
[----:B------:R-:W-:Y:S01]  /*32af0*/  MOV R13, R31 ;  /* 0x0000001f000d7202 */ /* 0x000fe20000000f00 */
[----:B------:R-:W-:Y:S02]  /*32b00*/  IMAD.MOV.U32 R12, RZ, RZ, R0 ;  /* 0x000000ffff0c7224 */ /* 0x000fe400078e0000 */
[----:B------:R-:W-:-:S07]  /*32b10*/  IMAD.MOV.U32 R29, RZ, RZ, R14 ;  /* 0x000000ffff1d7224 */ /* 0x000fce00078e000e */
[----:B------:R-:W-:Y:S05]  /*32b20*/  WARPSYNC.COLLECTIVE R15, `(.L_x_3078) ;  /* 0x000000000f087348 */ /* 0x000fea0003c00000 */
[----:B------:R0:W1:Y:S02]  /*32b30*/  SHFL.IDX P6, R14, R13, R12, R11 ;  /* 0x0000000c0d0e7389 */ /* 0x00006400000c000b */
[----:B01----:R-:W-:Y:S01]  /*32b40*/  ENDCOLLECTIVE ;  /* 0x000000000000791b */ /* 0x003fe20003800000 */
.L_x_3078:
        /* <DEDUP_REMOVED lines=8> */
.L_x_3079:
[----:B------:R-:W-:Y:S02]  /*32bd0*/  IMAD.MOV.U32 R13, RZ, RZ, R33 ;  /* 0x000000ffff0d7224 */ /* 0x000fe400078e0021 */
[----:B------:R-:W-:Y:S02]  /*32be0*/  IMAD.MOV.U32 R12, RZ, RZ, R0 ;  /* 0x000000ffff0c7224 */ /* 0x000fe400078e0000 */
[----:B------:R-:W-:-:S07]  /*32bf0*/  IMAD.MOV.U32 R40, RZ, RZ, R14 ;  /* 0x000000ffff287224 */ /* 0x000fce00078e000e */
[----:B------:R-:W-:Y:S05]  /*32c00*/  WARPSYNC.COLLECTIVE R15, `(.L_x_3080) ;  /* 0x000000000f087348 */ /* 0x000fea0003c00000 */
[----:B------:R0:W1:Y:S02]  /*32c10*/  SHFL.IDX P6, R14, R13, R12, R11 ;  /* 0x0000000c0d0e7389 */ /* 0x00006400000c000b */
[----:B01----:R-:W-:Y:S01]  /*32c20*/  ENDCOLLECTIVE ;  /* 0x000000000000791b */ /* 0x003fe20003800000 */
.L_x_3080:
[----:B------:R-:W-:Y:S02]  /*32c30*/  IMAD.MOV.U32 R13, RZ, RZ, R42 ;  /* 0x000000ffff0d7224 */ /* 0x000fe400078e002a */
[----:B------:R-:W-:Y:S01]  /*32c40*/  IMAD.MOV.U32 R12, RZ, RZ, R3 ;  /* 0x000000ffff0c7224 */ /* 0x000fe200078e0003 */
[----:B------:R-:W-:-:S07]  /*32c50*/  MOV R33, R14 ;  /* 0x0000000e00217202 */ /* 0x000fce0000000f00 */
[----:B------:R-:W-:Y:S05]  /*32c60*/  WARPSYNC.COLLECTIVE R15, `(.L_x_3081) ;  /* 0x000000000f087348 */ /* 0x000fea0003c00000 */
[----:B------:R0:W1:Y:S02]  /*32c70*/  SHFL.IDX P6, R14, R13, R12, R11 ;  /* 0x0000000c0d0e7389 */ /* 0x00006400000c000b */
[----:B01----:R-:W-:Y:S01]  /*32c80*/  ENDCOLLECTIVE ;  /* 0x000000000000791b */ /* 0x003fe20003800000 */
.L_x_3081:
[----:B------:R-:W-:Y:S01]  /*32c90*/  MOV R13, R35 ;  /* 0x00000023000d7202 */ /* 0x000fe20000000f00 */
[----:B------:R-:W-:Y:S02]  /*32ca0*/  IMAD.MOV.U32 R12, RZ, RZ, R0 ;  /* 0x000000ffff0c7224 */ /* 0x000fe400078e0000 */
[----:B------:R-:W-:-:S07]  /*32cb0*/  IMAD.MOV.U32 R42, RZ, RZ, R14 ;  /* 0x000000ffff2a7224 */ /* 0x000fce00078e000e */
[----:B------:R-:W-:Y:S05]  /*32cc0*/  WARPSYNC.COLLECTIVE R15, `(.L_x_3082) ;  /* 0x000000000f087348 */ /* 0x000fea0003c00000 */
[----:B------:R0:W1:Y:S02]  /*32cd0*/  SHFL.IDX P6, R14, R13, R12, R11 ;  /* 0x0000000c0d0e7389 */ /* 0x00006400000c000b */
[----:B01----:R-:W-:Y:S01]  /*32ce0*/  ENDCOLLECTIVE ;  /* 0x000000000000791b */ /* 0x003fe20003800000 */
.L_x_3082:
[----:B------:R-:W-:Y:S01]  /*32cf0*/  IMAD.MOV.U32 R13, RZ, RZ, R44 ;  /* 0x000000ffff0d7224 */ /* 0x000fe200078e002c */
[----:B------:R-:W-:Y:S01]  /*32d00*/  MOV R12, R3 ;  /* 0x00000003000c7202 */ /* 0x000fe20000000f00 */
[----:B------:R-:W-:-:S07]  /*32d10*/  IMAD.MOV.U32 R46, RZ, RZ, R14 ;  /* 0x000000ffff2e7224 */ /* 0x000fce00078e000e */
[----:B------:R-:W-:Y:S05]  /*32d20*/  WARPSYNC.COLLECTIVE R15, `(.L_x_3083) ;  /* 0x000000000f087348 */ /* 0x000fea0003c00000 */
[----:B------:R0:W1:Y:S02]  /*32d30*/  SHFL.IDX P6, R14, R13, R12, R11 ;  /* 0x0000000c0d0e7389 */ /* 0x00006400000c000b */
[----:B01----:R-:W-:Y:S01]  /*32d40*/  ENDCOLLECTIVE ;  /* 0x000000000000791b */ /* 0x003fe20003800000 */
.L_x_3083:
[----:B------:R-:W-:Y:S02]  /*32d50*/  IMAD.MOV.U32 R13, RZ, RZ, R37 ;  /* 0x000000ffff0d7224 */ /* 0x000fe400078e0025 */
[----:B------:R-:W-:Y:S02]  /*32d60*/  IMAD.MOV.U32 R12, RZ, RZ, R0 ;  /* 0x000000ffff0c7224 */ /* 0x000fe400078e0000 */
[----:B------:R-:W-:-:S07]  /*32d70*/  IMAD.MOV.U32 R35, RZ, RZ, R14 ;  /* 0x000000ffff237224 */ /* 0x000fce00078e000e */
[----:B------:R-:W-:Y:S05]  /*32d80*/  WARPSYNC.COLLECTIVE R15, `(.L_x_3084) ;  /* 0x000000000f087348 */ /* 0x000fea0003c00000 */
[----:B------:R0:W1:Y:S02]  /*32d90*/  SHFL.IDX P6, R14, R13, R12, R11 ;  /* 0x0000000c0d0e7389 */ /* 0x00006400000c000b */
[----:B01----:R-:W-:Y:S01]  /*32da0*/  ENDCOLLECTIVE ;  /* 0x000000000000791b */ /* 0x003fe20003800000 */
.L_x_3084:
[----:B------:R-:W-:Y:S02]  /*32db0*/  SEL R44, R46, R35, P0 ;  /* 0x000000232e2c7207 */ /* 0x000fe40000000000 */
[----:B------:R-:W-:Y:S01]  /*32dc0*/  SEL R46, R35, R46, P0 ;  /* 0x0000002e232e7207 */ /* 0x000fe20000000000 */
[----:B------:R-:W-:Y:S02]  /*32dd0*/  IMAD.MOV.U32 R13, RZ, RZ, R48 ;  /* 0x000000ffff0d7224 */ /* 0x000fe400078e0030 */
[----:B------:R-:W-:Y:S01]  /*32de0*/  IMAD.MOV.U32 R12, RZ, RZ, R3 ;  /* 0x000000ffff0c7224 */ /* 0x000fe200078e0003 */
[----:B------:R-:W-:-:S07]  /*32df0*/  MOV R50, R14 ;  /* 0x0000000e00327202 */ /* 0x000fce0000000f00 */
[----:B------:R-:W-:Y:S05]  /*32e00*/  WARPSYNC.COLLECTIVE R15, `(.L_x_3085) ;  /* 0x000000000f087348 */ /* 0x000fea0003c00000 */
[----:B------:R0:W1:Y:S02]  /*32e10*/  SHFL.IDX P6, R14, R13, R12, R11 ;  /* 0x0000000c0d0e7389 */ /* 0x00006400000c000b */
[----:B01----:R-:W-:Y:S01]  /*32e20*/  ENDCOLLECTIVE ;  /* 0x000000000000791b */ /* 0x003fe20003800000 */
.L_x_3085:
[----:B------:R-:W-:Y:S01]  /*32e30*/  MOV R13, R39 ;  /* 0x00000027000d7202 */ /* 0x000fe20000000f00 */
[----:B------:R-:W-:Y:S02]  /*32e40*/  IMAD.MOV.U32 R12, RZ, RZ, R0 ;  /* 0x000000ffff0c7224 */ /* 0x000fe400078e0000 */
[----:B------:R-:W-:-:S07]  /*32e50*/  IMAD.MOV.U32 R37, RZ, RZ, R14 ;  /* 0x000000ffff257224 */ /* 0x000fce00078e000e */
[----:B------:R-:W-:Y:S05]  /*32e60*/  WARPSYNC.COLLECTIVE R15, `(.L_x_3086) ;  /* 0x000000000f087348 */ /* 0x000fea0003c00000 */
[----:B------:R0:W1:Y:S02]  /*32e70*/  SHFL.IDX P6, R14, R13, R12, R11 ;  /* 0x0000000c0d0e7389 */ /* 0x00006400000c000b */
[----:B01----:R-:W-:Y:S01]  /*32e80*/  ENDCOLLECTIVE ;  /* 0x000000000000791b */ /* 0x003fe20003800000 */
.L_x_3086:
        /* <DEDUP_REMOVED lines=8> */
.L_x_3087:
[----:B------:R-:W-:Y:S02]  /*32f10*/  IMAD.MOV.U32 R13, RZ, RZ, R41 ;  /* 0x000000ffff0d7224 */ /* 0x000fe400078e0029 */
[----:B------:R-:W-:Y:S02]  /*32f20*/  IMAD.MOV.U32 R12, RZ, RZ, R0 ;  /* 0x000000ffff0c7224 */ /* 0x000fe400078e0000 */
[----:B------:R-:W-:-:S07]  /*32f30*/  IMAD.MOV.U32 R39, RZ, RZ, R14 ;  /* 0x000000ffff277224 */ /* 0x000fce00078e000e */
[----:B------:R-:W-:Y:S05]  /*32f40*/  WARPSYNC.COLLECTIVE R15, `(.L_x_3088) ;  /* 0x000000000f087348 */ /* 0x000fea0003c00000 */
[----:B------:R0:W1:Y:S02]  /*32f50*/  SHFL.IDX P6, R14, R13, R12, R11 ;  /* 0x0000000c0d0e7389 */ /* 0x00006400000c000b */
[----:B01----:R-:W-:Y:S01]  /*32f60*/  ENDCOLLECTIVE ;  /* 0x000000000000791b */ /* 0x003fe20003800000 */
.L_x_3088:
        /* <DEDUP_REMOVED lines=8> */
.L_x_3089:
[----:B------:R-:W-:Y:S01]  /*32ff0*/  MOV R13, R43 ;  /* 0x0000002b000d7202 */ /* 0x000fe20000000f00 */
[----:B------:R-:W-:Y:S02]  /*33000*/  IMAD.MOV.U32 R12, RZ, RZ, R0 ;  /* 0x000000ffff0c7224 */ /* 0x000fe400078e0000 */
[----:B------:R-:W-:-:S07]  /*33010*/  IMAD.MOV.U32 R41, RZ, RZ, R14 ;  /* 0x000000ffff297224 */ /* 0x000fce00078e000e */
[----:B------:R-:W-:Y:S05]  /*33020*/  WARPSYNC.COLLECTIVE R15, `(.L_x_3090) ;  /* 0x000000000f087348 */ /* 0x000fea0003c00000 */
[----:B------:R0:W1:Y:S02]  /*33030*/  SHFL.IDX P6, R14, R13, R12, R11 ;  /* 0x0000000c0d0e7389 */ /* 0x00006400000c000b */
[----:B01----:R-:W-:Y:S01]  /*33040*/  ENDCOLLECTIVE ;  /* 0x000000000000791b */ /* 0x003fe20003800000 */
.L_x_3090:
        /* <DEDUP_REMOVED lines=8> */
.L_x_3091:
[----:B------:R-:W-:Y:S02]  /*330d0*/  IMAD.MOV.U32 R13, RZ, RZ, R45 ;  /* 0x000000ffff0d7224 */ /* 0x000fe400078e002d */
[----:B------:R-:W-:Y:S02]  /*330e0*/  IMAD.MOV.U32 R12, RZ, RZ, R0 ;  /* 0x000000ffff0c7224 */ /* 0x000fe400078e0000 */
[----:B------:R-:W-:-:S07]  /*330f0*/  IMAD.MOV.U32 R62, RZ, RZ, R14 ;  /* 0x000000ffff3e7224 */ /* 0x000fce00078e000e */
[----:B------:R-:W-:Y:S05]  /*33100*/  WARPSYNC.COLLECTIVE R15, `(.L_x_3092) ;  /* 0x000000000f087348 */ /* 0x000fea0003c00000 */
[----:B------:R0:W1:Y:S02]  /*33110*/  SHFL.IDX P6, R14, R13, R12, R11 ;  /* 0x0000000c0d0e7389 */ /* 0x00006400000c000b */
[----:B01----:R-:W-:Y:S01]  /*33120*/  ENDCOLLECTIVE ;  /* 0x000000000000791b */ /* 0x003fe20003800000 */
.L_x_3092:
        /* <DEDUP_REMOVED lines=8> */
.L_x_3093:
[----:B------:R-:W-:Y:S01]  /*331b0*/  MOV R13, R47 ;  /* 0x0000002f000d7202 */ /* 0x000fe20000000f00 */
[----:B------:R-:W-:Y:S02]  /*331c0*/  IMAD.MOV.U32 R12, RZ, RZ, R0 ;  /* 0x000000ffff0c7224 */ /* 0x000fe400078e0000 */
[----:B------:R-:W-:-:S07]  /*331d0*/  IMAD.MOV.U32 R64, RZ, RZ, R14 ;  /* 0x000000ffff407224 */ /* 0x000fce00078e000e */
[----:B------:R-:W-:Y:S05]  /*331e0*/  WARPSYNC.COLLECTIVE R15, `(.L_x_3094) ;  /* 0x000000000f087348 */ /* 0x000fea0003c00000 */
[----:B------:R0:W1:Y:S02]  /*331f0*/  SHFL.IDX P6, R14, R13, R12, R11 ;  /* 0x0000000c0d0e7389 */ /* 0x00006400000c000b */
[----:B01----:R-:W-:Y:S01]  /*33200*/  ENDCOLLECTIVE ;  /* 0x000000000000791b */ /* 0x003fe20003800000 */
.L_x_3094:
[----:B------:R-:W-:Y:S01]  /*33210*/  SEL R9, R45, R64, P0 ;  /* 0x000000402d097207 */ /* 0x000fe20000000000 */
[----:B------:R-:W-:Y:S01]  /*33220*/  IMAD.MOV.U32 R13, RZ, RZ, R66 ;  /* 0x000000ffff0d7224 */ /* 0x000fe200078e0042 */
[----:B------:R-:W-:Y:S01]  /*33230*/  MOV R12, R3 ;  /* 0x00000003000c7202 */ /* 0x000fe20000000f00 */
[----:B------:R-:W-:-:S07]  /*33240*/  IMAD.MOV.U32 R47, RZ, RZ, R14 ;  /* 0x000000ffff2f7224 */ /* 0x000fce00078e000e */
[----:B------:R-:W-:Y:S05]  /*33250*/  WARPSYNC.COLLECTIVE R15, `(.L_x_3095) ;  /* 0x000000000f087348 */ /* 0x000fea0003c00000 */
[----:B------:R0:W1:Y:S02]  /*33260*/  SHFL.IDX P6, R14, R13, R12, R11 ;  /* 0x0000000c0d0e7389 */ /* 0x00006400000c000b */
[----:B01----:R-:W-:Y:S01]  /*33270*/  ENDCOLLECTIVE ;  /* 0x000000000000791b */ /* 0x003fe20003800000 */
.L_x_3095:
[----:B------:R-:W-:Y:S02]  /*33280*/  IMAD.MOV.U32 R13, RZ, RZ, R49 ;  /* 0x000000ffff0d7224 */ /* 0x000fe400078e0031 */
[----:B------:R-:W-:Y:S02]  /*33290*/  IMAD.MOV.U32 R12, RZ, RZ, R0 ;  /* 0x000000ffff0c7224 */ /* 0x000fe400078e0000 */
[----:B------:R-:W-:-:S07]  /*332a0*/  IMAD.MOV.U32 R66, RZ, RZ, R14 ;  /* 0x000000ffff427224 */ /* 0x000fce00078e000e */
[----:B------:R-:W-:Y:S05]  /*332b0*/  WARPSYNC.COLLECTIVE R15, `(.L_x_3096) ;  /* 0x000000000f087348 */ /* 0x000fea0003c00000 */
[----:B------:R0:W1:Y:S02]  /*332c0*/  SHFL.IDX P6, R14, R13, R12, R11 ;  /* 0x0000000c0d0e7389 */ /* 0x00006400000c000b */
[----:B01----:R-:W-:Y:S01]  /*332d0*/  ENDCOLLECTIVE ;  /* 0x000000000000791b */ /* 0x003fe20003800000 */
.L_x_3096:
        /* <DEDUP_REMOVED lines=8> */
.L_x_3097:
[----:B------:R-:W-:Y:S01]  /*33360*/  MOV R13, R51 ;  /* 0x00000033000d7202 */ /* 0x000fe20000000f00 */
[----:B------:R-:W-:Y:S02]  /*33370*/  IMAD.MOV.U32 R12, RZ, RZ, R0 ;  /* 0x000000ffff0c7224 */ /* 0x000fe400078e0000 */
[----:B------:R-:W-:-:S07]  /*33380*/  IMAD.MOV.U32 R68, RZ, RZ, R14 ;  /* 0x000000ffff447224 */ /* 0x000fce00078e000e */
[----:B------:R-:W-:Y:S05]  /*33390*/  WARPSYNC.COLLECTIVE R15, `(.L_x_3098) ;  /* 0x000000000f087348 */ /* 0x000fea0003c00000 */
[----:B------:R0:W1:Y:S02]  /*333a0*/  SHFL.IDX P6, R14, R13, R12, R11 ;  /* 0x0000000c0d0e7389 */ /* 0x00006400000c000b */
[----:B01----:R-:W-:Y:S01]  /*333b0*/  ENDCOLLECTIVE ;  /* 0x000000000000791b */ /* 0x003fe20003800000 */
.L_x_3098:
[----:B------:R-:W-:Y:S01]  /*333c0*/  SEL R29, R49, R68, P0 ;  /* 0x00000044311d7207 */ /* 0x000fe20000000000 */
[----:B------:R-:W-:Y:S01]  /*333d0*/  IMAD.MOV.U32 R13, RZ, RZ, R70 ;  /* 0x000000ffff0d7224 */ /* 0x000fe200078e0046 */
[----:B------:R-:W-:Y:S01]  /*333e0*/  MOV R12, R3 ;  /* 0x00000003000c7202 */ /* 0x000fe20000000f00 */
[----:B------:R-:W-:-:S07]  /*333f0*/  IMAD.MOV.U32 R51, RZ, RZ, R14 ;  /* 0x000000ffff337224 */ /* 0x000fce00078e000e */
[----:B------:R-:W-:Y:S05]  /*33400*/  WARPSYNC.COLLECTIVE R15, `(.L_x_3099) ;  /* 0x000000000f087348 */ /* 0x000fea0003c00000 */
[----:B------:R0:W1:Y:S02]  /*33410*/  SHFL.IDX P6, R14, R13, R12, R11 ;  /* 0x0000000c0d0e7389 */ /* 0x00006400000c000b */
[----:B01----:R-:W-:Y:S01]  /*33420*/  ENDCOLLECTIVE ;  /* 0x000000000000791b */ /* 0x003fe20003800000 */
.L_x_3099:
[----:B------:R-:W-:Y:S02]  /*33430*/  IMAD.MOV.U32 R13, RZ, RZ, R53 ;  /* 0x000000ffff0d7224 */ /* 0x000fe400078e0035 */
[----:B------:R-:W-:Y:S02]  /*33440*/  IMAD.MOV.U32 R12, RZ, RZ, R0 ;  /* 0x000000ffff0c7224 */ /* 0x000fe400078e0000 */
[----:B------:R-:W-:-:S07]  /*33450*/  IMAD.MOV.U32 R70, RZ, RZ, R14 ;  /* 0x000000ffff467224 */ /* 0x000fce00078e000e */
[----:B------:R-:W-:Y:S05]  /*33460*/  WARPSYNC.COLLECTIVE R15, `(.L_x_3100) ;  /* 0x000000000f087348 */ /* 0x000fea0003c00000 */
[----:B------:R0:W1:Y:S02]  /*33470*/  SHFL.IDX P6, R14, R13, R12, R11 ;  /* 0x0000000c0d0e7389 */ /* 0x00006400000c000b */
[----:B01----:R-:W-:Y:S01]  /*33480*/  ENDCOLLECTIVE ;  /* 0x000000000000791b */ /* 0x003fe20003800000 */
.L_x_3100:
[----:B------:R-:W-:Y:S01]  /*33490*/  SEL R35, R70, R51, P0 ;  /* 0x0000003346237207 */ /* 0x000fe20000000000 */
[----:B------:R-:W-:Y:S02]  /*334a0*/  IMAD.MOV.U32 R13, RZ, RZ, R72 ;  /* 0x000000ffff0d7224 */ /* 0x000fe400078e0048 */
[----:B------:R-:W-:Y:S01]  /*334b0*/  IMAD.MOV.U32 R12, RZ, RZ, R3 ;  /* 0x000000ffff0c7224 */ /* 0x000fe200078e0003 */
[----:B------:R-:W-:-:S07]  /*334c0*/  MOV R53, R14 ;  /* 0x0000000e00357202 */ /* 0x000fce0000000f00 */
[----:B------:R-:W-:Y:S05]  /*334d0*/  WARPSYNC.COLLECTIVE R15, `(.L_x_3101) ;  /* 0x000000000f087348 */ /* 0x000fea0003c00000 */
[----:B------:R0:W1:Y:S02]  /*334e0*/  SHFL.IDX P6, R14, R13, R12, R11 ;  /* 0x0000000c0d0e7389 */ /* 0x00006400000c000b */
[----:B01----:R-:W-:Y:S01]  /*334f0*/  ENDCOLLECTIVE ;  /* 0x000000000000791b */ /* 0x003fe20003800000 */
.L_x_3101:
[----:B------:R-:W-:Y:S01]  /*33500*/  MOV R13, R55 ;  /* 0x00000037000d7202 */ /* 0x000fe20000000f00 */
[----:B------:R-:W-:Y:S02]  /*33510*/  IMAD.MOV.U32 R12, RZ, RZ, R0 ;  /* 0x000000ffff0c7224 */ /* 0x000fe400078e0000 */
[----:B------:R-:W-:-:S07]  /*33520*/  IMAD.MOV.U32 R72, RZ, RZ, R14 ;  /* 0x000000ffff487224 */ /* 0x000fce00078e000e */
[----:B------:R-:W-:Y:S05]  /*33530*/  WARPSYNC.COLLECTIVE R15, `(.L_x_3102) ;  /* 0x000000000f087348 */ /* 0x000fea0003c00000 */
[----:B------:R0:W1:Y:S02]  /*33540*/  SHFL.IDX P6, R14, R13, R12, R11 ;  /* 0x0000000c0d0e7389 */ /* 0x00006400000c000b */
[----:B01----:R-:W-:Y:S01]  /*33550*/  ENDCOLLECTIVE ;  /* 0x000000000000791b */ /* 0x003fe20003800000 */
.L_x_3102:
        /* <DEDUP_REMOVED lines=8> */
.L_x_3103:
[----:B------:R-:W-:Y:S02]  /*335e0*/  IMAD.MOV.U32 R13, RZ, RZ, R57 ;  /* 0x000000ffff0d7224 */ /* 0x000fe400078e0039 */
[----:B------:R-:W-:Y:S02]  /*335f0*/  IMAD.MOV.U32 R12, RZ, RZ, R0 ;  /* 0x000000ffff0c7224 */ /* 0x000fe400078e0000 */
[----:B------:R-:W-:-:S07]  /*33600*/  IMAD.MOV.U32 R74, RZ, RZ, R14 ;  /* 0x000000ffff4a7224 */ /* 0x000fce00078e000e */
[----:B------:R-:W-:Y:S05]  /*33610*/  WARPSYNC.COLLECTIVE R15, `(.L_x_3104) ;  /* 0x000000000f087348 */ /* 0x000fea0003c00000 */
[----:B------:R0:W1:Y:S02]  /*33620*/  SHFL.IDX P6, R14, R13, R12, R11 ;  /* 0x0000000c0d0e7389 */ /* 0x00006400000c000b */
[----:B01----:R-:W-:Y:S01]  /*33630*/  ENDCOLLECTIVE ;  /* 0x000000000000791b */ /* 0x003fe20003800000 */
.L_x_3104:
[----:B------:R-:W-:Y:S02]  /*33640*/  IMAD.MOV.U32 R13, RZ, RZ, R76 ;  /* 0x000000ffff0d7224 */ /* 0x000fe400078e004c */
[----:B------:R-:W-:Y:S01]  /*33650*/  IMAD.MOV.U32 R12, RZ, RZ, R3 ;  /* 0x000000ffff0c7224 */ /* 0x000fe200078e0003 */
[----:B------:R-:W-:-:S07]  /*33660*/  MOV R57, R14 ;  /* 0x0000000e00397202 */ /* 0x000fce0000000f00 */
[----:B------:R-:W-:Y:S05]  /*33670*/  WARPSYNC.COLLECTIVE R15, `(.L_x_3105) ;  /* 0x000000000f087348 */ /* 0x000fea0003c00000 */
[----:B------:R0:W1:Y:S02]  /*33680*/  SHFL.IDX P6, R14, R13, R12, R11 ;  /* 0x0000000c0d0e7389 */ /* 0x00006400000c000b */
[----:B01----:R-:W-:Y:S01]  /*33690*/  ENDCOLLECTIVE ;  /* 0x000000000000791b */ /* 0x003fe20003800000 */
.L_x_3105:
[----:B------:R-:W-:Y:S01]  /*336a0*/  MOV R13, R59 ;  /* 0x0000003b000d7202 */ /* 0x000fe20000000f00 */
[----:B------:R-:W-:Y:S02]  /*336b0*/  IMAD.MOV.U32 R12, RZ, RZ, R0 ;  /* 0x000000ffff0c7224 */ /* 0x000fe400078e0000 */
[----:B------:R-:W-:-:S07]  /*336c0*/  IMAD.MOV.U32 R76, RZ, RZ, R14 ;  /* 0x000000ffff4c7224 */ /* 0x000fce00078e000e */
[----:B------:R-:W-:Y:S05]  /*336d0*/  WARPSYNC.COLLECTIVE R15, `(.L_x_3106) ;  /* 0x000000000f087348 */ /* 0x000fea0003c00000 */
[----:B------:R0:W1:Y:S02]  /*336e0*/  SHFL.IDX P6, R14, R13, R12, R11 ;  /* 0x0000000c0d0e7389 */ /* 0x00006400000c000b */
[----:B01----:R-:W-:Y:S01]  /*336f0*/  ENDCOLLECTIVE ;  /* 0x000000000000791b */ /* 0x003fe20003800000 */
.L_x_3106:
        /* <DEDUP_REMOVED lines=8> */
.L_x_3107:
[----:B------:R-:W-:Y:S02]  /*33780*/  IMAD.MOV.U32 R13, RZ, RZ, R63 ;  /* 0x000000ffff0d7224 */ /* 0x000fe400078e003f */
[----:B------:R-:W-:Y:S02]  /*33790*/  IMAD.MOV.U32 R12, RZ, RZ, R0 ;  /* 0x000000ffff0c7224 */ /* 0x000fe400078e0000 */
[----:B------:R-:W-:-:S07]  /*337a0*/  IMAD.MOV.U32 R78, RZ, RZ, R14 ;  /* 0x000000ffff4e7224 */ /* 0x000fce00078e000e */
[----:B------:R-:W-:Y:S05]  /*337b0*/  WARPSYNC.COLLECTIVE R15, `(.L_x_3108) ;  /* 0x000000000f087348 */ /* 0x000fea0003c00000 */
[----:B------:R0:W1:Y:S02]  /*337c0*/  SHFL.IDX P6, R14, R13, R12, R11 ;  /* 0x0000000c0d0e7389 */ /* 0x00006400000c000b */
[----:B01----:R-:W-:Y:S01]  /*337d0*/  ENDCOLLECTIVE ;  /* 0x000000000000791b */ /* 0x003fe20003800000 */
.L_x_3108:
[----:B------:R-:W-:Y:S01]  /*337e0*/  SEL R47, R78, R59, P0 ;  /* 0x0000003b4e2f7207 */ /* 0x000fe20000000000 */
[----:B------:R-:W-:Y:S02]  /*337f0*/  IMAD.MOV.U32 R13, RZ, RZ, R80 ;  /* 0x000000ffff0d7224 */ /* 0x000fe400078e0050 */
[----:B------:R-:W-:Y:S01]  /*33800*/  IMAD.MOV.U32 R12, RZ, RZ, R3 ;  /* 0x000000ffff0c7224 */ /* 0x000fe200078e0003 */
[----:B------:R-:W-:-:S07]  /*33810*/  MOV R63, R14 ;  /* 0x0000000e003f7202 */ /* 0x000fce0000000f00 */
[----:B------:R-:W-:Y:S05]  /*33820*/  WARPSYNC.COLLECTIVE R15, `(.L_x_3109) ;  /* 0x000000000f087348 */ /* 0x000fea0003c00000 */
[----:B------:R0:W1:Y:S02]  /*33830*/  SHFL.IDX P6, R14, R13, R12, R11 ;  /* 0x0000000c0d0e7389 */ /* 0x00006400000c000b */
[----:B01----:R-:W-:Y:S01]  /*33840*/  ENDCOLLECTIVE ;  /* 0x000000000000791b */ /* 0x003fe20003800000 */
.L_x_3109:
[----:B------:R-:W-:Y:S01]  /*33850*/  MOV R13, R65 ;  /* 0x00000041000d7202 */ /* 0x000fe20000000f00 */
[----:B------:R-:W-:Y:S02]  /*33860*/  IMAD.MOV.U32 R12, RZ, RZ, R0 ;  /* 0x000000ffff0c7224 */ /* 0x000fe400078e0000 */
[----:B------:R-:W-:-:S07]  /*33870*/  IMAD.MOV.U32 R80, RZ, RZ, R14 ;  /* 0x000000ffff507224 */ /* 0x000fce00078e000e */
[----:B------:R-:W-:Y:S05]  /*33880*/  WARPSYNC.COLLECTIVE R15, `(.L_x_3110) ;  /* 0x000000000f087348 */ /* 0x000fea0003c00000 */
[----:B------:R0:W1:Y:S02]  /*33890*/  SHFL.IDX P6, R14, R13, R12, R11 ;  /* 0x0000000c0d0e7389 */ /* 0x00006400000c000b */
[----:B01----:R-:W-:Y:S01]  /*338a0*/  ENDCOLLECTIVE ;  /* 0x000000000000791b */ /* 0x003fe20003800000 */
.L_x_3110:
[----:B------:R-:W-:Y:S01]  /*338b0*/  IMAD.MOV.U32 R13, RZ, RZ, R82 ;  /* 0x000000ffff0d7224 */ /* 0x000fe200078e0052 */
[----:B------:R-:W-:Y:S01]  /*338c0*/  MOV R12, R3 ;  /* 0x00000003000c7202 */ /* 0x000fe20000000f00 */
[----:B------:R-:W-:-:S07]  /*338d0*/  IMAD.MOV.U32 R65, RZ, RZ, R14 ;  /* 0x000000ffff417224 */ /* 0x000fce00078e000e */
[----:B------:R-:W-:Y:S05]  /*338e0*/  WARPSYNC.COLLECTIVE R15, `(.L_x_3111) ;  /* 0x000000000f087348 */ /* 0x000fea0003c00000 */
[----:B------:R0:W1:Y:S02]  /*338f0*/  SHFL.IDX P6, R14, R13, R12, R11 ;  /* 0x0000000c0d0e7389 */ /* 0x00006400000c000b */
[----:B01----:R-:W-:Y:S01]  /*33900*/  ENDCOLLECTIVE ;  /* 0x000000000000791b */ /* 0x003fe20003800000 */
.L_x_3111:
[----:B------:R-:W-:Y:S02]  /*33910*/  IMAD.MOV.U32 R13, RZ, RZ, R67 ;  /* 0x000000ffff0d7224 */ /* 0x000fe400078e0043 */
[----:B------:R-:W-:Y:S01]  /*33920*/  IMAD.MOV.U32 R12, RZ, RZ, R0 ;  /* 0x000000ffff0c7224 */ /* 0x000fe200078e0000 */
[----:B------:R-:W-:Y:S01]  /*33930*/  MOV R0, RZ ;  /* 0x000000ff00007202 */ /* 0x000fe20000000f00 */
[----:B------:R-:W-:-:S07]  /*33940*/  IMAD.MOV.U32 R82, RZ, RZ, R14 ;  /* 0x000000ffff527224 */ /* 0x000fce00078e000e */
[----:B------:R-:W-:Y:S05]  /*33950*/  WARPSYNC.COLLECTIVE R15, `(.L_x_3112) ;  /* 0x000000000f087348 */ /* 0x000fea0003c00000 */
[----:B------:R0:W1:Y:S02]  /*33960*/  SHFL.IDX P6, R14, R13, R12, R11 ;  /* 0x0000000c0d0e7389 */ /* 0x00006400000c000b */
[----:B01----:R-:W-:Y:S01]  /*33970*/  ENDCOLLECTIVE ;  /* 0x000000000000791b */ /* 0x003fe20003800000 */
.L_x_3112:
[----:B------:R-:W-:Y:S01]  /*33980*/  SEL R53, R65, R82, P0 ;  /* 0x0000005241357207 */ /* 0x000fe20000000000 */
[----:B------:R-:W-:Y:S02]  /*33990*/  IMAD.MOV.U32 R13, RZ, RZ, R84 ;  /* 0x000000ffff0d7224 */ /* 0x000fe400078e0054 */
[----:B------:R-:W-:Y:S01]  /*339a0*/  IMAD.MOV.U32 R12, RZ, RZ, R3 ;  /* 0x000000ffff0c7224 */ /* 0x000fe200078e0003 */
[----:B------:R-:W-:-:S07]  /*339b0*/  MOV R67, R14 ;  /* 0x0000000e00437202 */ /* 0x000fce0000000f00 */
[----:B------:R-:W-:Y:S05]  /*339c0*/  WARPSYNC.COLLECTIVE R15, `(.L_x_3113) ;  /* 0x000000000f087348 */ /* 0x000fea0003c00000 */
[----:B------:R0:W1:Y:S02]  /*339d0*/  SHFL.IDX P6, R14, R13, R12, R11 ;  /* 0x0000000c0d0e7389 */ /* 0x00006400000c000b */
[----:B01----:R-:W-:Y:S01]  /*339e0*/  ENDCOLLECTIVE ;  /* 0x000000000000791b */ /* 0x003fe20003800000 */
.L_x_3113:
        /* <DEDUP_REMOVED lines=12> */
[----:B------:R-:W-:-:S02]  /*33ab0*/  SEL R51, R80, R63, P0 ;  /* 0x0000003f50337207 */ /* 0x000fc40000000000 */
[----:B------:R-:W-:Y:S01]  /*33ac0*/  SEL R55, R82, R65, P0 ;  /* 0x0000004152377207 */ /* 0x000fe20000000000 */
[----:B------:R-:W-:Y:S06]  /*33ad0*/  BRA `(.L_x_3114) ;  /* 0xffffff3000c87947 */ /* 0x000fec000383ffff */
.L_x_2866:
[----:B------:R-:W-:Y:S01]  /*33ae0*/  IMAD.MOV.U32 R13, RZ, RZ, R3 ;  /* 0x000000ffff0d7224 */ /* 0x000fe200078e0003 */
[----:B------:R-:W-:Y:S01]  /*33af0*/  MOV R15, 0xffffffff ;  /* 0xffffffff000f7802 */ /* 0x000fe20000000f00 */
[----:B------:R-:W-:Y:S02]  /*33b00*/  IMAD.MOV.U32 R12, RZ, RZ, RZ ;  /* 0x000000ffff0c7224 */ /* 0x000fe400078e00ff */
[----:B------:R-:W-:-:S07]  /*33b10*/  IMAD.MOV.U32 R11, RZ, RZ, 0x181f ;  /* 0x0000181fff0b7424 */ /* 0x000fce00078e00ff */
[----:B0-----:R-:W-:Y:S05]  /*33b20*/  WARPSYNC.COLLECTIVE R15, `(.L_x_3115) ;  /* 0x000000000f087348 */ /* 0x001fea0003c00000 */
[----:B------:R1:W2:Y:S02]  /*33b30*/  SHFL.IDX P6, R14, R13, R12, R11 ;  /* 0x0000000c0d0e7389 */ /* 0x0002a400000c000b */
[----:B012---:R-:W-:Y:S01]  /*33b40*/  ENDCOLLECTIVE ;  /* 0x000000000000791b */ /* 0x007fe20003800000 */
.L_x_3115:
[----:B------:R-:W-:Y:S02]  /*33b50*/  IMAD.MOV.U32 R13, RZ, RZ, R2 ;  /* 0x000000ffff0d7224 */ /* 0x000fe400078e0002 */
[----:B------:R-:W-:-:S07]  /*33b60*/  IMAD.MOV.U32 R0, RZ, RZ, R14 ;  /* 0x000000ffff007224 */ /* 0x000fce00078e000e */
[----:B------:R-:W-:Y:S05]  /*33b70*/  WARPSYNC.COLLECTIVE R15, `(.L_x_3116) ;  /* 0x000000000f087348 */ /* 0x000fea0003c00000 */
[----:B------:R0:W1:Y:S02]  /*33b80*/  SHFL.IDX P6, R14, R13, R12, R11 ;  /* 0x0000000c0d0e7389 */ /* 0x00006400000c000b */
[----:B01----:R-:W-:Y:S01]  /*33b90*/  ENDCOLLECTIVE ;  /* 0x000000000000791b */ /* 0x003fe20003800000 */
.L_x_3116:
[----:B------:R-:W-:Y:S05]  /*33ba0*/  BRA `(.L_x_3117) ;  /* 0xffffff4c00907947 */ /* 0x000fea000383ffff */
.L_x_2869:
[----:B------:R-:W-:Y:S01]  /*33bb0*/  BSSY B1, `(.L_x_3118) ;  /* 0x0000008000017945 */ /* 0x000fe20003800000 */
[----:B----4-:R-:W-:Y:S01]  /*33bc0*/  IMAD.MOV.U32 R13, RZ, RZ, R3 ;  /* 0x000000ffff0d7224 */ /* 0x010fe200078e0003 */
[----:B------:R-:W-:Y:S01]  /*33bd0*/  MOV R12, 0x1 ;  /* 0x00000001000c7802 */ /* 0x000fe20000000f00 */
[----:B------:R-:W-:Y:S02]  /*33be0*/  IMAD.MOV.U32 R11, RZ, RZ, 0x181f ;  /* 0x0000181fff0b7424 */ /* 0x000fe400078e00ff */
[----:B------:R-:W-:-:S07]  /*33bf0*/  IMAD.MOV.U32 R15, RZ, RZ, -0x1 ;  /* 0xffffffffff0f7424 */ /* 0x000fce00078e00ff */
[----:B0123--:R-:W-:Y:S05]  /*33c00*/  WARPSYNC.COLLECTIVE R15, `(.L_x_3119) ;  /* 0x000000000f087348 */ /* 0x00ffea0003c00000 */
[----:B---3--:R3:W4:Y:S02]  /*33c10*/  SHFL.IDX P6, R14, R13, R12, R11 ;  /* 0x0000000c0d0e7389 */ /* 0x00872400000c000b */
[----:B01234-:R-:W-:Y:S01]  /*33c20*/  ENDCOLLECTIVE ;  /* 0x000000000000791b */ /* 0x01ffe20003800000 */
.L_x_3119:
[----:B------:R-:W-:Y:S05]  /*33c30*/  BSYNC B1 ;  /* 0x0000000000017941 */ /* 0x000fea0003800000 */
.L_x_3118:
        /* <DEDUP_REMOVED lines=8> */
.L_x_3120:
[----:B------:R-:W-:Y:S05]  /*33cc0*/  BRA `(.L_x_3121) ;  /* 0xffffff4c00a47947 */ /* 0x000fea000383ffff */
.L_x_2872:
[----:B------:R-:W-:Y:S01]  /*33cd0*/  BSSY B1, `(.L_x_3122) ;  /* 0x0000008000017945 */ /* 0x000fe20003800000 */
[----:B----4-:R-:W-:Y:S01]  /*33ce0*/  MOV R13, R3 ;  /* 0x00000003000d7202 */ /* 0x010fe20000000f00 */
[----:B------:R-:W-:Y:S02]  /*33cf0*/  IMAD.MOV.U32 R12, RZ, RZ, 0x2 ;  /* 0x00000002ff0c7424 */ /* 0x000fe400078e00ff */
[----:B------:R-:W-:Y:S02]  /*33d00*/  IMAD.MOV.U32 R11, RZ, RZ, 0x181f ;  /* 0x0000181fff0b7424 */ /* 0x000fe400078e00ff */
[----:B------:R-:W-:-:S07]  /*33d10*/  IMAD.MOV.U32 R15, RZ, RZ, -0x1 ;  /* 0xffffffffff0f7424 */ /* 0x000fce00078e00ff */
[----:B0123--:R-:W-:Y:S05]  /*33d20*/  WARPSYNC.COLLECTIVE R15, `(.L_x_3123) ;  /* 0x000000000f087348 */ /* 0x00ffea0003c00000 */
[----:B---3--:R3:W4:Y:S02]  /*33d30*/  SHFL.IDX P6, R14, R13, R12, R11 ;  /* 0x0000000c0d0e7389 */ /* 0x00872400000c000b */
[----:B01234-:R-:W-:Y:S01]  /*33d40*/  ENDCOLLECTIVE ;  /* 0x000000000000791b */ /* 0x01ffe20003800000 */
.L_x_3123:
[----:B------:R-:W-:Y:S05]  /*33d50*/  BSYNC B1 ;  /* 0x0000000000017941 */ /* 0x000fea0003800000 */
.L_x_3122:
        /* <DEDUP_REMOVED lines=8> */
.L_x_3124:
[----:B------:R-:W-:Y:S05]  /*33de0*/  BRA `(.L_x_3125) ;  /* 0xffffff4c00b47947 */ /* 0x000fea000383ffff */
.L_x_2875:
[----:B------:R-:W-:Y:S01]  /*33df0*/  BSSY B1, `(.L_x_3126) ;  /* 0x0000008000017945 */ /* 0x000fe20003800000 */
[----:B0-----:R-:W-:Y:S01]  /*33e00*/  IMAD.MOV.U32 R13, RZ, RZ, R3 ;  /* 0x000000ffff0d7224 */ /* 0x001fe200078e0003 */
[----:B------:R-:W-:Y:S01]  /*33e10*/  MOV R15, 0xffffffff ;  /* 0xffffffff000f7802 */ /* 0x000fe20000000f00 */
[----:B------:R-:W-:Y:S02]  /*33e20*/  IMAD.MOV.U32 R12, RZ, RZ, 0x3 ;  /* 0x00000003ff0c7424 */ /* 0x000fe400078e00ff */
[----:B------:R-:W-:-:S07]  /*33e30*/  IMAD.MOV.U32 R11, RZ, RZ, 0x181f ;  /* 0x0000181fff0b7424 */ /* 0x000fce00078e00ff */
[----:B-1234-:R-:W-:Y:S05]  /*33e40*/  WARPSYNC.COLLECTIVE R15, `(.L_x_3127) ;  /* 0x000000000f087348 */ /* 0x01efea0003c00000 */
[----:B----4-:R0:W4:Y:S02]  /*33e50*/  SHFL.IDX P6, R14, R13, R12, R11 ;  /* 0x0000000c0d0e7389 */ /* 0x01012400000c000b */
[----:B01234-:R-:W-:Y:S01]  /*33e60*/  ENDCOLLECTIVE ;  /* 0x000000000000791b */ /* 0x01ffe20003800000 */
.L_x_3127:
[----:B------:R-:W-:Y:S05]  /*33e70*/  BSYNC B1 ;  /* 0x0000000000017941 */ /* 0x000fea0003800000 */
.L_x_3126:
        /* <DEDUP_REMOVED lines=8> */
.L_x_3128:
[----:B------:R-:W-:Y:S05]  /*33f00*/  BRA `(.L_x_3129) ;  /* 0xffffff4c00c47947 */ /* 0x000fea000383ffff */
.L_x_2891:
[----:B0-----:R-:W0:Y:S01]  /*33f10*/  S2R R8, SR_TID.X ;  /* 0x0000000000087919 */ /* 0x001e220000002100 */
[----:B------:R-:W-:Y:S01]  /*33f20*/  BSSY B1, `(.L_x_3130) ;  /* 0x000000a000017945 */ /* 0x000fe20003800000 */
[----:B------:R-:W-:Y:S01]  /*33f30*/  IMAD.MOV.U32 R12, RZ, RZ, RZ ;  /* 0x000000ffff0c7224 */ /* 0x000fe200078e00ff */
[----:B------:R-:W-:Y:S01]  /*33f40*/  MOV R11, 0x1f ;  /* 0x0000001f000b7802 */ /* 0x000fe20000000f00 */
[----:B------:R-:W-:Y:S01]  /*33f50*/  IMAD.MOV.U32 R15, RZ, RZ, -0x1 ;  /* 0xffffffffff0f7424 */ /* 0x000fe200078e00ff */
[----:B0-----:R-:W-:-:S04]  /*33f60*/  SHF.R.U32.HI R8, RZ, 0x5, R8 ;  /* 0x00000005ff087819 */ /* 0x001fc80000011608 */
[----:B------:R-:W-:-:S05]  /*33f70*/  LOP3.LUT R8, R8, 0x3, RZ, 0xc0, !PT ;  /* 0x0000000308087812 */ /* 0x000fca00078ec0ff */
[----:B------:R-:W-:-:S07]  /*33f80*/  IMAD.MOV.U32 R13, RZ, RZ, R8 ;  /* 0x000000ffff0d7224 */ /* 0x000fce00078e0008 */
[----:B------:R-:W-:Y:S05]  /*33f90*/  WARPSYNC.COLLECTIVE R15, `(.L_x_3131) ;  /* 0x000000000f087348 */ /* 0x000fea0003c00000 */
[----:B------:R0:W1:Y:S02]  /*33fa0*/  SHFL.IDX P6, R14, R13, R12, R11 ;  /* 0x0000000c0d0e7389 */ /* 0x00006400000c000b */
[----:B01----:R-:W-:Y:S01]  /*33fb0*/  ENDCOLLECTIVE ;  /* 0x000000000000791b */ /* 0x003fe20003800000 */
.L_x_3131:
[----:B------:R-:W-:Y:S05]  /*33fc0*/  BSYNC B1 ;  /* 0x0000000000017941 */ /* 0x000fea0003800000 */
.L_x_3130:
[----:B------:R-:W-:Y:S05]  /*33fd0*/  BRA `(.L_x_3132) ;  /* 0xffffff64006c7947 */ /* 0x000fea000383ffff */
.L_x_2893:
[----:B------:R-:W-:Y:S01]  /*33fe0*/  BSSY B1, `(.L_x_3133) ;  /* 0x0000006000017945 */ /* 0x000fe20003800000 */
[----:B------:R-:W-:-:S07]  /*33ff0*/  IMAD.MOV.U32 R15, RZ, RZ, -0x1 ;  /* 0xffffffffff0f7424 */ /* 0x000fce00078e00ff */
[----:B01----:R-:W-:Y:S05]  /*34000*/  WARPSYNC.COLLECTIVE R15, `(.L_x_3134) ;  /* 0x000000000f0c7348 */ /* 0x003fea0003c00000 */
[----:B------:R-:W-:Y:S02]  /*34010*/  ELECT P6, UR62, PT ;  /* 0x00000000003e782f */ /* 0x000fe400038c0000 */
[----:B------:R-:W-:Y:S01]  /*34020*/  MOV R14, UR62 ;  /* 0x0000003e000e7c02 */ /* 0x000fe20008000f00 */
[----:B01----:R-:W-:Y:S10]  /*34030*/  ENDCOLLECTIVE ;  /* 0x000000000000791b */ /* 0x003ff40003800000 */
.L_x_3134:
[----:B------:R-:W-:Y:S05]  /*34040*/  BSYNC B1 ;  /* 0x0000000000017941 */ /* 0x000fea0003800000 */
.L_x_3133:
[----:B------:R-:W-:Y:S05]  /*34050*/  BRA `(.L_x_2892) ;  /* 0xffffff6400647947 */ /* 0x000fea000383ffff */
.L_x_2895:
[----:B-1----:R1:W2:Y:S02]  /*34060*/  SYNCS.PHASECHK.TRANS64.TRYWAIT P0, [R22+URZ+0x33420], R6 ;  /* 0x03342006160075a7 */ /* 0x0022a4000800017f */
[----:B--2---:R-:W-:Y:S05]  /*34070*/  @!P0 NANOSLEEP.SYNCS 0x989680 ;  /* 0x009896800000895d */ /* 0x004fea0003900000 */
[----:B------:R-:W2:Y:S02]  /*34080*/  @!P0 SYNCS.PHASECHK.TRANS64 P0, [R22+URZ+0x33420], R6 ;  /* 0x03342006160085a7 */ /* 0x000ea4000800007f */
[----:B--2---:R-:W-:Y:S05]  /*34090*/  @!P0 BRA `(.L_x_2895) ;  /* 0xfffffffc00f08947 */ /* 0x004fea000383ffff */
[----:B------:R-:W-:Y:S05]  /*340a0*/  BRA `(.L_x_3135) ;  /* 0xffffff6400747947 */ /* 0x000fea000383ffff */
.L_x_2899:
[----:B--2---:R2:W3:Y:S02]  /*340b0*/  SYNCS.PHASECHK.TRANS64.TRYWAIT P0, [R10+URZ+0x334a0], R9 ;  /* 0x0334a0090a0075a7 */ /* 0x0044e4000800017f */
[----:B---3--:R-:W-:Y:S05]  /*340c0*/  @!P0 NANOSLEEP.SYNCS 0x989680 ;  /* 0x009896800000895d */ /* 0x008fea0003900000 */
[----:B------:R-:W3:Y:S02]  /*340d0*/  @!P0 SYNCS.PHASECHK.TRANS64 P0, [R10+URZ+0x334a0], R9 ;  /* 0x0334a0090a0085a7 */ /* 0x000ee4000800007f */
[----:B---3--:R-:W-:Y:S05]  /*340e0*/  @!P0 BRA `(.L_x_2899) ;  /* 0xfffffffc00f08947 */ /* 0x008fea000383ffff */
[----:B------:R-:W-:Y:S05]  /*340f0*/  BRA `(.L_x_3136) ;  /* 0xffffff64008c7947 */ /* 0x000fea000383ffff */
.L_x_2906:
[----:B0-----:R0:W1:Y:S02]  /*34100*/  SYNCS.PHASECHK.TRANS64.TRYWAIT P0, [R10+URZ+0x334c0], R9 ;  /* 0x0334c0090a0075a7 */ /* 0x001064000800017f */
[----:B-1----:R-:W-:Y:S05]  /*34110*/  @!P0 NANOSLEEP.SYNCS 0x989680 ;  /* 0x009896800000895d */ /* 0x002fea0003900000 */
[----:B------:R-:W1:Y:S02]  /*34120*/  @!P0 SYNCS.PHASECHK.TRANS64 P0, [R10+URZ+0x334c0], R9 ;  /* 0x0334c0090a0085a7 */ /* 0x000e64000800007f */
[----:B-1----:R-:W-:Y:S05]  /*34130*/  @!P0 BRA `(.L_x_2906) ;  /* 0xfffffffc00f08947 */ /* 0x002fea000383ffff */
[----:B------:R-:W-:Y:S05]  /*34140*/  BRA `(.L_x_3137) ;  /* 0xffffff6800887947 */ /* 0x000fea000383ffff */
.L_x_2915:
[----:B0-----:R0:W2:Y:S02]  /*34150*/  SYNCS.PHASECHK.TRANS64.TRYWAIT P1, [R9+URZ+0x334a0], R8 ;  /* 0x0334a008090075a7 */ /* 0x0010a4000802017f */
[----:B--2---:R-:W-:Y:S05]  /*34160*/  @!P1 NANOSLEEP.SYNCS 0x989680 ;  /* 0x009896800000995d */ /* 0x004fea0003900000 */
[----:B------:R-:W2:Y:S02]  /*34170*/  @!P1 SYNCS.PHASECHK.TRANS64 P1, [R9+URZ+0x334a0], R8 ;  /* 0x0334a008090095a7 */ /* 0x000ea4000802007f */
[----:B--2---:R-:W-:Y:S05]  /*34180*/  @!P1 BRA `(.L_x_2915) ;  /* 0xfffffffc00f09947 */ /* 0x004fea000383ffff */
[----:B------:R-:W-:Y:S05]  /*34190*/  BRA `(.L_x_3138) ;  /* 0xffffff6c00bc7947 */ /* 0x000fea000383ffff */
.L_x_2922:
[----:B-1----:R1:W2:Y:S02]  /*341a0*/  SYNCS.PHASECHK.TRANS64.TRYWAIT P1, [R9+URZ+0x334c0], R8 ;  /* 0x0334c008090075a7 */ /* 0x0022a4000802017f */
[----:B--2---:R-:W-:Y:S05]  /*341b0*/  @!P1 NANOSLEEP.SYNCS 0x989680 ;  /* 0x009896800000995d */ /* 0x004fea0003900000 */
[----:B------:R-:W2:Y:S02]  /*341c0*/  @!P1 SYNCS.PHASECHK.TRANS64 P1, [R9+URZ+0x334c0], R8 ;  /* 0x0334c008090095a7 */ /* 0x000ea4000802007f */
[----:B--2---:R-:W-:Y:S05]  /*341d0*/  @!P1 BRA `(.L_x_2922) ;  /* 0xfffffffc00f09947 */ /* 0x004fea000383ffff */
[----:B------:R-:W-:Y:S05]  /*341e0*/  BRA `(.L_x_3139) ;  /* 0xffffff7000b47947 */ /* 0x000fea000383ffff */
.L_x_2939:
[----:B------:R-:W1:Y:S01]  /*341f0*/  S2R R20, SR_TID.X ;  /* 0x0000000000147919 */ /* 0x000e620000002100 */
[----:B------:R-:W-:Y:S01]  /*34200*/  BSSY B0, `(.L_x_3140) ;  /* 0x000000a000007945 */ /* 0x000fe20003800000 */
[----:B0-----:R-:W-:Y:S01]  /*34210*/  MOV R12, RZ ;  /* 0x000000ff000c7202 */ /* 0x001fe20000000f00 */
[----:B------:R-:W-:Y:S02]  /*34220*/  IMAD.MOV.U32 R11, RZ, RZ, 0x1f ;  /* 0x0000001fff0b7424 */ /* 0x000fe400078e00ff */
[----:B------:R-:W-:Y:S01]  /*34230*/  IMAD.MOV.U32 R15, RZ, RZ, -0x1 ;  /* 0xffffffffff0f7424 */ /* 0x000fe200078e00ff */
[----:B-1----:R-:W-:-:S04]  /*34240*/  SHF.R.U32.HI R9, RZ, 0x5, R20 ;  /* 0x00000005ff097819 */ /* 0x002fc80000011614 */
[----:B------:R-:W-:-:S05]  /*34250*/  LOP3.LUT R9, R9, 0x3, RZ, 0xc0, !PT ;  /* 0x0000000309097812 */ /* 0x000fca00078ec0ff */
[----:B------:R-:W-:-:S07]  /*34260*/  IMAD.MOV.U32 R13, RZ, RZ, R9 ;  /* 0x000000ffff0d7224 */ /* 0x000fce00078e0009 */
[----:B-----5:R-:W-:Y:S05]  /*34270*/  WARPSYNC.COLLECTIVE R15, `(.L_x_3141) ;  /* 0x000000000f087348 */ /* 0x020fea0003c00000 */
[----:B------:R0:W1:Y:S02]  /*34280*/  SHFL.IDX P6, R14, R13, R12, R11 ;  /* 0x0000000c0d0e7389 */ /* 0x00006400000c000b */
[----:B01---5:R-:W-:Y:S01]  /*34290*/  ENDCOLLECTIVE ;  /* 0x000000000000791b */ /* 0x023fe20003800000 */
.L_x_3141:
[----:B------:R-:W-:Y:S05]  /*342a0*/  BSYNC B0 ;  /* 0x0000000000007941 */ /* 0x000fea0003800000 */
.L_x_3140:
[----:B------:R-:W-:Y:S05]  /*342b0*/  BRA `(.L_x_3142) ;  /* 0xffffff8000ec7947 */ /* 0x000fea000383ffff */
.L_x_2942:
[----:B0-----:R-:W2:Y:S02]  /*342c0*/  LDL R2, [R1+0x24] ;  /* 0x0000240001027983 */ /* 0x001ea40000100800 */
[----:B--2---:R0:W1:Y:S02]  /*342d0*/  SYNCS.PHASECHK.TRANS64.TRYWAIT P0, [R0+URZ+0x33480], R2 ;  /* 0x03348002000075a7 */ /* 0x004064000800017f */
[----:B-1----:R-:W-:Y:S05]  /*342e0*/  @!P0 NANOSLEEP.SYNCS 0x989680 ;  /* 0x009896800000895d */ /* 0x002fea0003900000 */
[----:B------:R-:W1:Y:S02]  /*342f0*/  @!P0 SYNCS.PHASECHK.TRANS64 P0, [R0+URZ+0x33480], R2 ;  /* 0x03348002000085a7 */ /* 0x000e64000800007f */
[----:B-1----:R-:W-:Y:S05]  /*34300*/  @!P0 BRA `(.L_x_2942) ;  /* 0xfffffffc00ec8947 */ /* 0x002fea000383ffff */
[----:B------:R-:W-:Y:S05]  /*34310*/  BRA `(.L_x_3143) ;  /* 0xffffff8400007947 */ /* 0x000fea000383ffff */
.L_x_2943:
[----:B------:R-:W-:Y:S01]  /*34320*/  BSSY B0, `(.L_x_3144) ;  /* 0x0000008000007945 */ /* 0x000fe20003800000 */
[----:B------:R-:W-:Y:S01]  /*34330*/  IMAD.MOV.U32 R13, RZ, RZ, R20 ;  /* 0x000000ffff0d7224 */ /* 0x000fe200078e0014 */
[----:B0-----:R-:W-:Y:S01]  /*34340*/  MOV R12, RZ ;  /* 0x000000ff000c7202 */ /* 0x001fe20000000f00 */
[----:B------:R-:W-:Y:S02]  /*34350*/  IMAD.MOV.U32 R11, RZ, RZ, 0x1c1f ;  /* 0x00001c1fff0b7424 */ /* 0x000fe400078e00ff */
[----:B------:R-:W-:-:S07]  /*34360*/  IMAD.MOV.U32 R15, RZ, RZ, -0x1 ;  /* 0xffffffffff0f7424 */ /* 0x000fce00078e00ff */
[----:B------:R-:W-:Y:S05]  /*34370*/  WARPSYNC.COLLECTIVE R15, `(.L_x_3145) ;  /* 0x000000000f087348 */ /* 0x000fea0003c00000 */
[----:B------:R0:W1:Y:S02]  /*34380*/  SHFL.IDX P6, R14, R13, R12, R11 ;  /* 0x0000000c0d0e7389 */ /* 0x00006400000c000b */
[----:B01----:R-:W-:Y:S01]  /*34390*/  ENDCOLLECTIVE ;  /* 0x000000000000791b */ /* 0x003fe20003800000 */
.L_x_3145:
[----:B------:R-:W-:Y:S05]  /*343a0*/  BSYNC B0 ;  /* 0x0000000000007941 */ /* 0x000fea0003800000 */
.L_x_3144:
[----:B------:R-:W-:Y:S01]  /*343b0*/  MOV R13, R10 ;  /* 0x0000000a000d7202 */ /* 0x000fe20000000f00 */
        /* <DEDUP_REMOVED lines=8> */
.L_x_3146:
[----:B------:R-:W0:Y:S01]  /*34440*/  LDC R11, c[0x0][0x2f4] ;  /* 0x0000bd00ff0b7b82 */ /* 0x000e220000000800 */
[C---:B------:R-:W-:Y:S01]  /*34450*/  LOP3.LUT R12, R36.reuse, 0x40, RZ, 0xfc, !PT ;  /* 0x00000040240c7812 */ /* 0x040fe200078efcff */
[----:B------:R-:W-:Y:S01]  /*34460*/  IMAD.MOV.U32 R13, RZ, RZ, R20 ;  /* 0x000000ffff0d7224 */ /* 0x000fe200078e0014 */
[----:B------:R-:W-:Y:S02]  /*34470*/  LOP3.LUT R15, R36, 0x80, RZ, 0xfc, !PT ;  /* 0x00000080240f7812 */ /* 0x000fe400078efcff */
[----:B------:R-:W-:-:S04]  /*34480*/  MOV R2, R14 ;  /* 0x0000000e00027202 */ /* 0x000fc80000000f00 */
[----:B------:R-:W-:-:S05]  /*34490*/  IADD3 R2, P0, R36, R2, RZ ;  /* 0x0000000224027210 */ /* 0x000fca0007f1e0ff */
[----:B------:R-:W-:Y:S01]  /*344a0*/  IMAD.X R3, RZ, RZ, R3, P0 ;  /* 0x000000ffff037224 */ /* 0x000fe200000e0603 */
[-C--:B0-----:R-:W-:Y:S02]  /*344b0*/  ISETP.GE.AND P3, PT, R36, R11.reuse, PT ;  /* 0x0000000b2400720c */ /* 0x081fe40003f66270 */
[----:B------:R-:W-:Y:S02]  /*344c0*/  ISETP.GE.AND P2, PT, R12, R11, PT ;  /* 0x0000000b0c00720c */ /* 0x000fe40003f46270 */
[C---:B------:R-:W-:Y:S02]  /*344d0*/  ISETP.LT.OR P0, PT, R9.reuse, 0x1, P3 ;  /* 0x000000010900780c */ /* 0x040fe40001f01670 */
[----:B------:R-:W-:Y:S02]  /*344e0*/  MOV R12, 0x1 ;  /* 0x00000001000c7802 */ /* 0x000fe40000000f00 */
[----:B------:R-:W-:-:S09]  /*344f0*/  ISETP.LT.OR P1, PT, R9, 0x1, P2 ;  /* 0x000000010900780c */ /* 0x000fd20001721670 */
        /* <DEDUP_REMOVED lines=12> */
.L_x_3147:
[----:B------:R-:W-:Y:S01]  /*345c0*/  @!PT LDS RZ, [RZ] ;  /* 0x00000000fffff984 */ /* 0x000fe20000000800 */
[----:B------:R-:W-:Y:S01]  /*345d0*/  @!PT LDS RZ, [RZ] ;  /* 0x00000000fffff984 */ /* 0x000fe20000000800 */
[----:B------:R-:W-:Y:S01]  /*345e0*/  @!PT LDS RZ, [RZ] ;  /* 0x00000000fffff984 */ /* 0x000fe20000000800 */
[----:B------:R0:W-:Y:S01]  /*345f0*/  LDGSTS.E.BYPASS.LTC128B.128 [R4+0x14200], desc[UR54][R2.64+0x80], !P1 ;  /* 0x1420008002047fae */ /* 0x0001e2000c901d76 */
[----:B------:R-:W-:Y:S01]  /*34600*/  MOV R13, R10 ;  /* 0x0000000a000d7202 */ /* 0x000fe20000000f00 */
[----:B0-----:R-:W-:-:S07]  /*34610*/  IMAD.MOV.U32 R3, RZ, RZ, R14 ;  /* 0x000000ffff037224 */ /* 0x001fce00078e000e */
[----:B------:R-:W-:Y:S05]  /*34620*/  WARPSYNC.COLLECTIVE R15, `(.L_x_3148) ;  /* 0x000000000f087348 */ /* 0x000fea0003c00000 */
[----:B------:R0:W1:Y:S02]  /*34630*/  SHFL.IDX P6, R14, R13, R12, R11 ;  /* 0x0000000c0d0e7389 */ /* 0x00006400000c000b */
[----:B01----:R-:W-:Y:S01]  /*34640*/  ENDCOLLECTIVE ;  /* 0x000000000000791b */ /* 0x003fe20003800000 */
.L_x_3148:
[----:B------:R-:W-:Y:S01]  /*34650*/  IMAD.MOV.U32 R13, RZ, RZ, R20 ;  /* 0x000000ffff0d7224 */ /* 0x000fe200078e0014 */
[----:B------:R-:W-:Y:S01]  /*34660*/  MOV R12, 0x2 ;  /* 0x00000002000c7802 */ /* 0x000fe20000000f00 */
[----:B------:R-:W-:-:S07]  /*34670*/  IMAD.MOV.U32 R2, RZ, RZ, R14 ;  /* 0x000000ffff027224 */ /* 0x000fce00078e000e */
[----:B------:R-:W-:Y:S05]  /*34680*/  WARPSYNC.COLLECTIVE R15, `(.L_x_3149) ;  /* 0x000000000f087348 */ /* 0x000fea0003c00000 */
[----:B------:R0:W1:Y:S02]  /*34690*/  SHFL.IDX P6, R14, R13, R12, R11 ;  /* 0x0000000c0d0e7389 */ /* 0x00006400000c000b */
[----:B01----:R-:W-:Y:S01]  /*346a0*/  ENDCOLLECTIVE ;  /* 0x000000000000791b */ /* 0x003fe20003800000 */
.L_x_3149:
        /* <DEDUP_REMOVED lines=16> */
.L_x_3150:
[----:B------:R-:W-:Y:S02]  /*347b0*/  IMAD.MOV.U32 R13, RZ, RZ, R20 ;  /* 0x000000ffff0d7224 */ /* 0x000fe400078e0014 */
[----:B------:R-:W-:Y:S02]  /*347c0*/  IMAD.MOV.U32 R12, RZ, RZ, 0x3 ;  /* 0x00000003ff0c7424 */ /* 0x000fe400078e00ff */
[----:B------:R-:W-:-:S07]  /*347d0*/  IMAD.MOV.U32 R2, RZ, RZ, R14 ;  /* 0x000000ffff027224 */ /* 0x000fce00078e000e */
[----:B------:R-:W-:Y:S05]  /*347e0*/  WARPSYNC.COLLECTIVE R15, `(.L_x_3151) ;  /* 0x000000000f087348 */ /* 0x000fea0003c00000 */
[----:B------:R0:W1:Y:S02]  /*347f0*/  SHFL.IDX P6, R14, R13, R12, R11 ;  /* 0x0000000c0d0e7389 */ /* 0x00006400000c000b */
[----:B01----:R-:W-:Y:S01]  /*34800*/  ENDCOLLECTIVE ;  /* 0x000000000000791b */ /* 0x003fe20003800000 */
.L_x_3151:
[----:B------:R-:W-:-:S04]  /*34810*/  IADD3 R2, P1, R36, R2, RZ ;  /* 0x0000000224027210 */ /* 0x000fc80007f3e0ff */
[----:B------:R-:W-:Y:S02]  /*34820*/  IADD3.X R3, RZ, R3, RZ, P1, !PT ;  /* 0x00000003ff037210 */ /* 0x000fe40000ffe4ff */
[C---:B------:R-:W-:Y:S02]  /*34830*/  ISETP.LT.OR P1, PT, R9.reuse, 0x41, P3 ;  /* 0x000000410900780c */ /* 0x040fe40001f21670 */
[----:B------:R-:W-:Y:S02]  /*34840*/  MOV R13, R10 ;  /* 0x0000000a000d7202 */ /* 0x000fe40000000f00 */
[----:B------:R0:W5:Y:S09]  /*34850*/  LDL.LU R10, [R1+0x44] ;  /* 0x00004400010a7983 */ /* 0x0001720000300800 */
[----:B------:R-:W-:Y:S01]  /*34860*/  @!PT LDS RZ, [RZ] ;  /* 0x00000000fffff984 */ /* 0x000fe20000000800 */
[----:B------:R-:W-:Y:S01]  /*34870*/  @!PT LDS RZ, [RZ] ;  /* 0x00000000fffff984 */ /* 0x000fe20000000800 */
[----:B------:R-:W-:Y:S01]  /*34880*/  @!PT LDS RZ, [RZ] ;  /* 0x00000000fffff984 */ /* 0x000fe20000000800 */
[----:B------:R0:W-:Y:S01]  /*34890*/  LDGSTS.E.BYPASS.LTC128B.128 [R4+0x10200], desc[UR54][R2.64], !P1 ;  /* 0x1020000002047fae */ /* 0x0001e2000c901d76 */
[----:B------:R-:W-:Y:S01]  /*348a0*/  ISETP.LT.OR P1, PT, R9, 0x41, P2 ;  /* 0x000000410900780c */ /* 0x000fe20001721670 */
[----:B------:R-:W-:-:S12]  /*348b0*/  IMAD.MOV.U32 R20, RZ, RZ, R14 ;  /* 0x000000ffff147224 */ /* 0x000fd800078e000e */
[----:B0----5:R-:W-:Y:S05]  /*348c0*/  WARPSYNC.COLLECTIVE R15, `(.L_x_3152) ;  /* 0x000000000f087348 */ /* 0x021fea0003c00000 */
[----:B------:R1:W2:Y:S02]  /*348d0*/  SHFL.IDX P6, R14, R13, R12, R11 ;  /* 0x0000000c0d0e7389 */ /* 0x0002a400000c000b */
[----:B012--5:R-:W-:Y:S01]  /*348e0*/  ENDCOLLECTIVE ;  /* 0x000000000000791b */ /* 0x027fe20003800000 */
.L_x_3152:
[----:B------:R-:W-:Y:S01]  /*348f0*/  @!PT LDS RZ, [RZ] ;  /* 0x00000000fffff984 */ /* 0x000fe20000000800 */
[----:B------:R-:W-:Y:S01]  /*34900*/  @!PT LDS RZ, [RZ] ;  /* 0x00000000fffff984 */ /* 0x000fe20000000800 */
[----:B------:R-:W-:Y:S01]  /*34910*/  @!PT LDS RZ, [RZ] ;  /* 0x00000000fffff984 */ /* 0x000fe20000000800 */
[----:B------:R-:W-:Y:S01]  /*34920*/  LDGSTS.E.BYPASS.LTC128B.128 [R4+0x12a00], desc[UR54][R2.64+0x40], !P1 ;  /* 0x12a0004002047fae */ /* 0x000fe2000c901d76 */
[----:B------:R-:W-:-:S13]  /*34930*/  ISETP.LT.OR P1, PT, R9, 0x41, P0 ;  /* 0x000000410900780c */ /* 0x000fda0000721670 */
[----:B------:R0:W-:Y:S02]  /*34940*/  LDGSTS.E.BYPASS.LTC128B.128 [R4+0x15200], desc[UR54][R2.64+0x80], !P1 ;  /* 0x1520008002047fae */ /* 0x0001e4000c901d76 */
[----:B0-----:R-:W-:-:S05]  /*34950*/  IMAD.MOV.U32 R2, RZ, RZ, R14 ;  /* 0x000000ffff027224 */ /* 0x001fca00078e000e */
[----:B------:R-:W-:-:S05]  /*34960*/  IADD3 R2, P1, R36, R2, RZ ;  /* 0x0000000224027210 */ /* 0x000fca0007f3e0ff */
[----:B------:R-:W-:Y:S01]  /*34970*/  IMAD.X R3, RZ, RZ, R20, P1 ;  /* 0x000000ffff037224 */ /* 0x000fe200008e0614 */
[----:B------:R-:W-:Y:S01]  /*34980*/  ISETP.LT.OR P1, PT, R9, 0x61, P3 ;  /* 0x000000610900780c */ /* 0x000fe20001f21670 */
[----:B------:R-:W-:Y:S01]  /*34990*/  IMAD.MOV.U32 R13, RZ, RZ, R21 ;  /* 0x000000ffff0d7224 */ /* 0x000fe200078e0015 */
[----:B------:R-:W-:-:S11]  /*349a0*/  MOV R12, RZ ;  /* 0x000000ff000c7202 */ /* 0x000fd60000000f00 */
[----:B------:R-:W-:Y:S05]  /*349b0*/  WARPSYNC.COLLECTIVE R15, `(.L_x_3153) ;  /* 0x000000000f087348 */ /* 0x000fea0003c00000 */
[----:B------:R0:W1:Y:S02]  /*349c0*/  SHFL.IDX P6, R14, R13, R12, R11 ;  /* 0x0000000c0d0e7389 */ /* 0x00006400000c000b */
[----:B01----:R-:W-:Y:S01]  /*349d0*/  ENDCOLLECTIVE ;  /* 0x000000000000791b */ /* 0x003fe20003800000 */
.L_x_3153:
[----:B------:R-:W-:Y:S01]  /*349e0*/  @!PT LDS RZ, [RZ] ;  /* 0x00000000fffff984 */ /* 0x000fe20000000800 */
[----:B------:R-:W-:Y:S01]  /*349f0*/  @!PT LDS RZ, [RZ] ;  /* 0x00000000fffff984 */ /* 0x000fe20000000800 */
[----:B------:R-:W-:Y:S01]  /*34a00*/  @!PT LDS RZ, [RZ] ;  /* 0x00000000fffff984 */ /* 0x000fe20000000800 */
[----:B------:R-:W-:Y:S01]  /*34a10*/  LDGSTS.E.BYPASS.LTC128B.128 [R4+0x10a00], desc[UR54][R2.64], !P1 ;  /* 0x10a0000002047fae */ /* 0x000fe2000c901d76 */
[----:B------:R-:W-:-:S13]  /*34a20*/  ISETP.LT.OR P1, PT, R9, 0x61, P2 ;  /* 0x000000610900780c */ /* 0x000fda0001721670 */
[----:B------:R-:W-:Y:S01]  /*34a30*/  LDGSTS.E.BYPASS.LTC128B.128 [R4+0x13200], desc[UR54][R2.64+0x40], !P1 ;  /* 0x1320004002047fae */ /* 0x000fe2000c901d76 */
[----:B------:R-:W-:Y:S01]  /*34a40*/  ISETP.LT.OR P1, PT, R9, 0x61, P0 ;  /* 0x000000610900780c */ /* 0x000fe20000721670 */
[----:B------:R-:W-:-:S12]  /*34a50*/  IMAD.MOV.U32 R13, RZ, RZ, R24 ;  /* 0x000000ffff0d7224 */ /* 0x000fd800078e0018 */
[----:B------:R0:W-:Y:S02]  /*34a60*/  LDGSTS.E.BYPASS.LTC128B.128 [R4+0x15a00], desc[UR54][R2.64+0x80], !P1 ;  /* 0x15a0008002047fae */ /* 0x0001e4000c901d76 */
[----:B0-----:R-:W-:-:S07]  /*34a70*/  IMAD.MOV.U32 R3, RZ, RZ, R14 ;  /* 0x000000ffff037224 */ /* 0x001fce00078e000e */
[----:B------:R-:W-:Y:S05]  /*34a80*/  WARPSYNC.COLLECTIVE R15, `(.L_x_3154) ;  /* 0x000000000f087348 */ /* 0x000fea0003c00000 */
[----:B------:R0:W1:Y:S02]  /*34a90*/  SHFL.IDX P6, R14, R13, R12, R11 ;  /* 0x0000000c0d0e7389 */ /* 0x00006400000c000b */
[----:B01----:R-:W-:Y:S01]  /*34aa0*/  ENDCOLLECTIVE ;  /* 0x000000000000791b */ /* 0x003fe20003800000 */
.L_x_3154:
[C---:B------:R-:W-:Y:S01]  /*34ab0*/  ISETP.GE.AND P6, PT, R9.reuse, 0x81, PT ;  /* 0x000000810900780c */ /* 0x040fe20003fc6270 */
[----:B------:R-:W-:Y:S01]  /*34ac0*/  IMAD.MOV.U32 R2, RZ, RZ, R14 ;  /* 0x000000ffff027224 */ /* 0x000fe200078e000e */
[C---:B------:R-:W-:Y:S02]  /*34ad0*/  ISETP.GE.AND P5, PT, R9.reuse, 0x21, PT ;  /* 0x000000210900780c */ /* 0x040fe40003fa6270 */
[C---:B------:R-:W-:Y:S02]  /*34ae0*/  ISETP.GE.AND P4, PT, R9.reuse, 0x41, PT ;  /* 0x000000410900780c */ /* 0x040fe40003f86270 */
[----:B------:R-:W-:Y:S02]  /*34af0*/  ISETP.GE.AND P1, PT, R9, 0x61, PT ;  /* 0x000000610900780c */ /* 0x000fe40003f26270 */
[----:B------:R-:W-:-:S05]  /*34b00*/  LOP3.LUT R10, R10, 0xffffffbf, RZ, 0xc0, !PT ;  /* 0xffffffbf0a0a7812 */ /* 0x000fca00078ec0ff */
[----:B------:R-:W-:-:S05]  /*34b10*/  @P6 LOP3.LUT R10, R10, 0x40, RZ, 0xfc, !PT ;  /* 0x000000400a0a6812 */ /* 0x000fca00078efcff */
[----:B------:R0:W-:Y:S01]  /*34b20*/  STL [R1+0x44], R10 ;  /* 0x0000440a01007387 */ /* 0x0001e20000100800 */
[----:B------:R-:W-:Y:S05]  /*34b30*/  BRA `(.L_x_3155) ;  /* 0xffffff80009c7947 */ /* 0x000fea000383ffff */
.L_x_2948:
[----:B---3--:R-:W3:Y:S02]  /*34b40*/  LDL R2, [R1+0x24] ;  /* 0x0000240001027983 */ /* 0x008ee40000100800 */
[----:B---3--:R3:W4:Y:S02]  /*34b50*/  SYNCS.PHASECHK.TRANS64.TRYWAIT P0, [R0+URZ+0x33440], R2 ;  /* 0x03344002000075a7 */ /* 0x008724000800017f */
[----:B----4-:R-:W-:Y:S05]  /*34b60*/  @!P0 NANOSLEEP.SYNCS 0x989680 ;  /* 0x009896800000895d */ /* 0x010fea0003900000 */
[----:B------:R-:W4:Y:S02]  /*34b70*/  @!P0 SYNCS.PHASECHK.TRANS64 P0, [R0+URZ+0x33440], R2 ;  /* 0x03344002000085a7 */ /* 0x000f24000800007f */
[----:B----4-:R-:W-:Y:S05]  /*34b80*/  @!P0 BRA `(.L_x_2948) ;  /* 0xfffffffc00ec8947 */ /* 0x010fea000383ffff */
[----:B------:R-:W-:Y:S05]  /*34b90*/  BRA `(.L_x_3156) ;  /* 0xffffff8400007947 */ /* 0x000fea000383ffff */
.L_x_2949:
[----:B------:R-:W-:Y:S01]  /*34ba0*/  BSSY B0, `(.L_x_3157) ;  /* 0x0000008000007945 */ /* 0x000fe20003800000 */
[----:B------:R-:W-:Y:S01]  /*34bb0*/  MOV R13, R6 ;  /* 0x00000006000d7202 */ /* 0x000fe20000000f00 */
[----:B------:R-:W-:Y:S02]  /*34bc0*/  IMAD.MOV.U32 R12, RZ, RZ, RZ ;  /* 0x000000ffff0c7224 */ /* 0x000fe400078e00ff */
[----:B------:R-:W-:Y:S02]  /*34bd0*/  IMAD.MOV.U32 R11, RZ, RZ, 0x1c1f ;  /* 0x00001c1fff0b7424 */ /* 0x000fe400078e00ff */
[----:B------:R-:W-:-:S07]  /*34be0*/  IMAD.MOV.U32 R15, RZ, RZ, -0x1 ;  /* 0xffffffffff0f7424 */ /* 0x000fce00078e00ff */
[----:B--2--5:R-:W-:Y:S05]  /*34bf0*/  WARPSYNC.COLLECTIVE R15, `(.L_x_3158) ;  /* 0x000000000f087348 */ /* 0x024fea0003c00000 */
[----:B------:R0:W1:Y:S02]  /*34c00*/  SHFL.IDX P6, R14, R13, R12, R11 ;  /* 0x0000000c0d0e7389 */ /* 0x00006400000c000b */
[----:B012--5:R-:W-:Y:S01]  /*34c10*/  ENDCOLLECTIVE ;  /* 0x000000000000791b */ /* 0x027fe20003800000 */
.L_x_3158:
[----:B------:R-:W-:Y:S05]  /*34c20*/  BSYNC B0 ;  /* 0x0000000000007941 */ /* 0x000fea0003800000 */
.L_x_3157:
[----:B------:R-:W-:Y:S01]  /*34c30*/  IMAD.MOV.U32 R13, RZ, RZ, R5 ;  /* 0x000000ffff0d7224 */ /* 0x000fe200078e0005 */
[----:B------:R-:W-:Y:S01]  /*34c40*/  MOV R15, 0xffffffff ;  /* 0xffffffff000f7802 */ /* 0x000fe20000000f00 */
[----:B------:R-:W-:Y:S01]  /*34c50*/  IMAD.MOV.U32 R12, RZ, RZ, RZ ;  /* 0x000000ffff0c7224 */ /* 0x000fe200078e00ff */
[----:B------:R-:W-:Y:S01]  /*34c60*/  MOV R2, R14 ;  /* 0x0000000e00027202 */ /* 0x000fe20000000f00 */
[----:B------:R-:W-:Y:S01]  /*34c70*/  IMAD.MOV.U32 R11, RZ, RZ, 0x1c1f ;  /* 0x00001c1fff0b7424 */ /* 0x000fe200078e00ff */
[----:B------:R-:W0:Y:S01]  /*34c80*/  LDC R21, c[0x0][0x2f4] ;  /* 0x0000bd00ff157b82 */ /* 0x000e220000000800 */
[C---:B------:R-:W-:Y:S02]  /*34c90*/  LOP3.LUT R35, R36.reuse, 0x40, RZ, 0xfc, !PT ;  /* 0x0000004024237812 */ /* 0x040fe400078efcff */
[----:B------:R-:W-:-:S07]  /*34ca0*/  LOP3.LUT R24, R36, 0x80, RZ, 0xfc, !PT ;  /* 0x0000008024187812 */ /* 0x000fce00078efcff */
[----:B0-----:R-:W-:Y:S05]  /*34cb0*/  WARPSYNC.COLLECTIVE R15, `(.L_x_3159) ;  /* 0x000000000f087348 */ /* 0x001fea0003c00000 */
[----:B------:R1:W2:Y:S02]  /*34cc0*/  SHFL.IDX P6, R14, R13, R12, R11 ;  /* 0x0000000c0d0e7389 */ /* 0x0002a400000c000b */
[----:B012---:R-:W-:Y:S01]  /*34cd0*/  ENDCOLLECTIVE ;  /* 0x000000000000791b */ /* 0x007fe20003800000 */
.L_x_3159:
[----:B------:R-:W-:Y:S01]  /*34ce0*/  IMAD.MOV.U32 R13, RZ, RZ, R6 ;  /* 0x000000ffff0d7224 */ /* 0x000fe200078e0006 */
[----:B------:R-:W-:Y:S02]  /*34cf0*/  MOV R12, 0x1 ;  /* 0x00000001000c7802 */ /* 0x000fe40000000f00 */
[-C--:B------:R-:W-:Y:S02]  /*34d00*/  ISETP.GE.AND P3, PT, R35, R21.reuse, PT ;  /* 0x000000152300720c */ /* 0x080fe40003f66270 */
[----:B------:R-:W-:Y:S02]  /*34d10*/  ISETP.GE.AND P2, PT, R24, R21, PT ;  /* 0x000000151800720c */ /* 0x000fe40003f46270 */
        /* <DEDUP_REMOVED lines=17> */
.L_x_3160:
[----:B------:R-:W-:Y:S02]  /*34e30*/  IMAD.MOV.U32 R13, RZ, RZ, R5 ;  /* 0x000000ffff0d7224 */ /* 0x000fe400078e0005 */
[----:B------:R-:W-:-:S07]  /*34e40*/  IMAD.MOV.U32 R2, RZ, RZ, R14 ;  /* 0x000000ffff027224 */ /* 0x000fce00078e000e */
[----:B------:R-:W-:Y:S05]  /*34e50*/  WARPSYNC.COLLECTIVE R15, `(.L_x_3161) ;  /* 0x000000000f087348 */ /* 0x000fea0003c00000 */
[----:B------:R0:W1:Y:S02]  /*34e60*/  SHFL.IDX P6, R14, R13, R12, R11 ;  /* 0x0000000c0d0e7389 */ /* 0x00006400000c000b */
[----:B01----:R-:W-:Y:S01]  /*34e70*/  ENDCOLLECTIVE ;  /* 0x000000000000791b */ /* 0x003fe20003800000 */
.L_x_3161:
[----:B------:R-:W-:Y:S02]  /*34e80*/  IMAD.MOV.U32 R13, RZ, RZ, R6 ;  /* 0x000000ffff0d7224 */ /* 0x000fe400078e0006 */
[----:B------:R-:W-:Y:S02]  /*34e90*/  IMAD.MOV.U32 R12, RZ, RZ, 0x2 ;  /* 0x00000002ff0c7424 */ /* 0x000fe400078e00ff */
[----:B------:R-:W-:Y:S01]  /*34ea0*/  IMAD.MOV.U32 R3, RZ, RZ, R14 ;  /* 0x000000ffff037224 */ /* 0x000fe200078e000e */
[----:B------:R-:W-:-:S04]  /*34eb0*/  ISETP.GE.AND P6, PT, R36, R21, PT ;  /* 0x000000152400720c */ /* 0x000fc80003fc6270 */
[----:B------:R-:W-:-:S04]  /*34ec0*/  @P5 IADD3 R3, P0, R36, R3, RZ ;  /* 0x0000000324035210 */ /* 0x000fc80007f1e0ff */
[----:B------:R-:W-:-:S04]  /*34ed0*/  @P5 IADD3.X R2, RZ, R2, RZ, P0, !PT ;  /* 0x00000002ff025210 */ /* 0x000fc800007fe4ff */
        /* <DEDUP_REMOVED lines=10> */
.L_x_3162:
[----:B------:R-:W-:Y:S01]  /*34f80*/  @!PT LDS RZ, [RZ] ;  /* 0x00000000fffff984 */ /* 0x000fe20000000800 */
[----:B------:R-:W-:Y:S01]  /*34f90*/  @!PT LDS RZ, [RZ] ;  /* 0x00000000fffff984 */ /* 0x000fe20000000800 */
[----:B------:R-:W-:Y:S01]  /*34fa0*/  @!PT LDS RZ, [RZ] ;  /* 0x00000000fffff984 */ /* 0x000fe20000000800 */
[----:B------:R-:W-:Y:S04]  /*34fb0*/  @P5 LDGSTS.E.BYPASS.LTC128B.128 [R4+0x27200], desc[UR54][R2.64+0x40], !P3 ;  /* 0x2720004002045fae */ /* 0x000fe8000d901d76 */
[----:B------:R0:W-:Y:S01]  /*34fc0*/  @P5 LDGSTS.E.BYPASS.LTC128B.128 [R4+0x29a00], desc[UR54][R2.64+0x80], !P2 ;  /* 0x29a0008002045fae */ /* 0x0001e2000d101d76 */
[----:B------:R-:W-:Y:S02]  /*34fd0*/  ISETP.GE.AND P5, PT, R36, R21, PT ;  /* 0x000000152400720c */ /* 0x000fe40003fa6270 */
[----:B------:R-:W-:Y:S01]  /*34fe0*/  MOV R13, R5 ;  /* 0x00000005000d7202 */ /* 0x000fe20000000f00 */
[----:B0-----:R-:W-:-:S10]  /*34ff0*/  IMAD.MOV.U32 R2, RZ, RZ, R14 ;  /* 0x000000ffff027224 */ /* 0x001fd400078e000e */
[----:B------:R-:W-:Y:S05]  /*35000*/  WARPSYNC.COLLECTIVE R15, `(.L_x_3163) ;  /* 0x000000000f087348 */ /* 0x000fea0003c00000 */
[----:B------:R0:W1:Y:S02]  /*35010*/  SHFL.IDX P6, R14, R13, R12, R11 ;  /* 0x0000000c0d0e7389 */ /* 0x00006400000c000b */
[----:B01----:R-:W-:Y:S01]  /*35020*/  ENDCOLLECTIVE ;  /* 0x000000000000791b */ /* 0x003fe20003800000 */
.L_x_3163:
[----:B------:R-:W-:Y:S01]  /*35030*/  IMAD.MOV.U32 R13, RZ, RZ, R6 ;  /* 0x000000ffff0d7224 */ /* 0x000fe200078e0006 */
[----:B------:R-:W-:Y:S01]  /*35040*/  MOV R12, 0x3 ;  /* 0x00000003000c7802 */ /* 0x000fe20000000f00 */
[----:B------:R-:W-:-:S07]  /*35050*/  IMAD.MOV.U32 R3, RZ, RZ, R14 ;  /* 0x000000ffff037224 */ /* 0x000fce00078e000e */
[----:B------:R-:W-:Y:S05]  /*35060*/  WARPSYNC.COLLECTIVE R15, `(.L_x_3164) ;  /* 0x000000000f087348 */ /* 0x000fea0003c00000 */
[----:B------:R0:W1:Y:S02]  /*35070*/  SHFL.IDX P6, R14, R13, R12, R11 ;  /* 0x0000000c0d0e7389 */ /* 0x00006400000c000b */
[----:B01----:R-:W-:Y:S01]  /*35080*/  ENDCOLLECTIVE ;  /* 0x000000000000791b */ /* 0x003fe20003800000 */
.L_x_3164:
        /* <DEDUP_REMOVED lines=10> */
.L_x_3165:
[----:B------:R-:W-:Y:S01]  /*35130*/  @!PT LDS RZ, [RZ] ;  /* 0x00000000fffff984 */ /* 0x000fe20000000800 */
[----:B------:R-:W-:Y:S01]  /*35140*/  @!PT LDS RZ, [RZ] ;  /* 0x00000000fffff984 */ /* 0x000fe20000000800 */
[----:B------:R-:W-:Y:S01]  /*35150*/  @!PT LDS RZ, [RZ] ;  /* 0x00000000fffff984 */ /* 0x000fe20000000800 */
[----:B------:R0:W-:Y:S04]  /*35160*/  @P4 LDGSTS.E.BYPASS.LTC128B.128 [R4+0x25200], desc[UR54][R2.64], !P5 ;  /* 0x2520000002044fae */ /* 0x0001e8000e901d76 */
[----:B------:R0:W-:Y:S04]  /*35170*/  @P4 LDGSTS.E.BYPASS.LTC128B.128 [R4+0x27a00], desc[UR54][R2.64+0x40], !P3 ;  /* 0x27a0004002044fae */ /* 0x0001e8000d901d76 */
[----:B------:R0:W-:Y:S01]  /*35180*/  @P4 LDGSTS.E.BYPASS.LTC128B.128 [R4+0x2a200], desc[UR54][R2.64+0x80], !P2 ;  /* 0x2a20008002044fae */ /* 0x0001e2000d101d76 */
[----:B------:R-:W-:Y:S02]  /*35190*/  IMAD.MOV.U32 R13, RZ, RZ, R8 ;  /* 0x000000ffff0d7224 */ /* 0x000fe400078e0008 */
[----:B------:R-:W-:-:S02]  /*351a0*/  IMAD.MOV.U32 R12, RZ, RZ, RZ ;  /* 0x000000ffff0c7224 */ /* 0x000fc400078e00ff */
[----:B------:R-:W-:-:S07]  /*351b0*/  IMAD.MOV.U32 R5, RZ, RZ, R14 ;  /* 0x000000ffff057224 */ /* 0x000fce00078e000e */
[----:B0-----:R-:W-:Y:S05]  /*351c0*/  WARPSYNC.COLLECTIVE R15, `(.L_x_3166) ;  /* 0x000000000f087348 */ /* 0x001fea0003c00000 */
[----:B------:R1:W2:Y:S02]  /*351d0*/  SHFL.IDX P6, R14, R13, R12, R11 ;  /* 0x0000000c0d0e7389 */ /* 0x0002a400000c000b */
[----:B012---:R-:W-:Y:S01]  /*351e0*/  ENDCOLLECTIVE ;  /* 0x000000000000791b */ /* 0x007fe20003800000 */
.L_x_3166:
[----:B------:R-:W-:-:S04]  /*351f0*/  @P1 IADD3 R2, P0, R36, R5, RZ ;  /* 0x0000000524021210 */ /* 0x000fc80007f1e0ff */
[----:B------:R-:W-:-:S05]  /*35200*/  @P1 IADD3.X R3, RZ, R6, RZ, P0, !PT ;  /* 0x00000006ff031210 */ /* 0x000fca00007fe4ff */
[----:B------:R-:W-:Y:S01]  /*35210*/  @!PT LDS RZ, [RZ] ;  /* 0x00000000fffff984 */ /* 0x000fe20000000800 */
[----:B------:R-:W-:Y:S01]  /*35220*/  @!PT LDS RZ, [RZ] ;  /* 0x00000000fffff984 */ /* 0x000fe20000000800 */
[----:B------:R-:W-:Y:S01]  /*35230*/  @!PT LDS RZ, [RZ] ;  /* 0x00000000fffff984 */ /* 0x000fe20000000800 */
[----:B------:R0:W-:Y:S01]  /*35240*/  @P1 LDGSTS.E.BYPASS.LTC128B.128 [R4+0x25a00], desc[UR54][R2.64], !P5 ;  /* 0x25a0000002041fae */ /* 0x0001e2000e901d76 */
[----:B------:R-:W-:-:S03]  /*35250*/  MOV R13, R7 ;  /* 0x00000007000d7202 */ /* 0x000fc60000000f00 */
[----:B------:R0:W-:Y:S04]  /*35260*/  @P1 LDGSTS.E.BYPASS.LTC128B.128 [R4+0x28200], desc[UR54][R2.64+0x40], !P3 ;  /* 0x2820004002041fae */ /* 0x0001e8000d901d76 */
[----:B------:R0:W-:Y:S01]  /*35270*/  @P1 LDGSTS.E.BYPASS.LTC128B.128 [R4+0x2aa00], desc[UR54][R2.64+0x80], !P2 ;  /* 0x2aa0008002041fae */ /* 0x0001e2000d101d76 */
[----:B------:R-:W-:-:S07]  /*35280*/  IMAD.MOV.U32 R8, RZ, RZ, R14 ;  /* 0x000000ffff087224 */ /* 0x000fce00078e000e */
[----:B0-----:R-:W-:Y:S05]  /*35290*/  WARPSYNC.COLLECTIVE R15, `(.L_x_3167) ;  /* 0x000000000f087348 */ /* 0x001fea0003c00000 */
[----:B------:R1:W2:Y:S02]  /*352a0*/  SHFL.IDX P6, R14, R13, R12, R11 ;  /* 0x0000000c0d0e7389 */ /* 0x0002a400000c000b */
[----:B012---:R-:W-:Y:S01]  /*352b0*/  ENDCOLLECTIVE ;  /* 0x000000000000791b */ /* 0x007fe20003800000 */
.L_x_3167:
[----:B------:R-:W-:Y:S01]  /*352c0*/  IMAD.MOV.U32 R2, RZ, RZ, R14 ;  /* 0x000000ffff027224 */ /* 0x000fe200078e000e */
[----:B------:R-:W-:Y:S06]  /*352d0*/  BRA `(.L_x_3168) ;  /* 0xffffff8000807947 */ /* 0x000fec000383ffff */
.L_x_2956:
[----:B------:R-:W-:Y:S01]  /*352e0*/  IMAD.MOV.U32 R13, RZ, RZ, R4 ;  /* 0x000000ffff0d7224 */ /* 0x000fe200078e0004 */
[----:B------:R-:W-:Y:S01]  /*352f0*/  MOV R11, 0x1c1f ;  /* 0x00001c1f000b7802 */ /* 0x000fe20000000f00 */
[----:B------:R-:W-:Y:S02]  /*35300*/  IMAD.MOV.U32 R12, RZ, RZ, RZ ;  /* 0x000000ffff0c7224 */ /* 0x000fe400078e00ff */
[----:B------:R-:W-:Y:S02]  /*35310*/  IMAD.MOV.U32 R15, RZ, RZ, -0x1 ;  /* 0xffffffffff0f7424 */ /* 0x000fe400078e00ff */
[----:B------:R-:W-:Y:S02]  /*35320*/  IMAD R28, R28, R7, RZ ;  /* 0x000000071c1c7224 */ /* 0x000fe400078e02ff */
[----:B------:R-:W-:-:S07]  /*35330*/  IMAD R17, R17, 0x80, R9 ;  /* 0x0000008011117824 */ /* 0x000fce00078e0209 */
[----:B-----5:R-:W-:Y:S05]  /*35340*/  WARPSYNC.COLLECTIVE R15, `(.L_x_3169) ;  /* 0x000000000f087348 */ /* 0x020fea0003c00000 */
[----:B------:R0:W1:Y:S02]  /*35350*/  SHFL.IDX P6, R14, R13, R12, R11 ;  /* 0x0000000c0d0e7389 */ /* 0x00006400000c000b */
[----:B01---5:R-:W-:Y:S01]  /*35360*/  ENDCOLLECTIVE ;  /* 0x000000000000791b */ /* 0x023fe20003800000 */
.L_x_3169:
[----:B------:R-:W-:Y:S01]  /*35370*/  ISETP.GE.AND P1, PT, R17, R28, PT ;  /* 0x0000001c1100720c */ /* 0x000fe20003f26270 */
[----:B------:R-:W-:Y:S02]  /*35380*/  IMAD.MOV.U32 R13, RZ, RZ, R0 ;  /* 0x000000ffff0d7224 */ /* 0x000fe400078e0000 */
[----:B------:R-:W-:-:S10]  /*35390*/  IMAD.MOV.U32 R2, RZ, RZ, R14 ;  /* 0x000000ffff027224 */ /* 0x000fd400078e000e */
[----:B------:R-:W-:Y:S05]  /*353a0*/  WARPSYNC.COLLECTIVE R15, `(.L_x_3170) ;  /* 0x000000000f087348 */ /* 0x000fea0003c00000 */
[----:B------:R0:W1:Y:S02]  /*353b0*/  SHFL.IDX P6, R14, R13, R12, R11 ;  /* 0x0000000c0d0e7389 */ /* 0x00006400000c000b */
[----:B01----:R-:W-:Y:S01]  /*353c0*/  ENDCOLLECTIVE ;  /* 0x000000000000791b */ /* 0x003fe20003800000 */
.L_x_3170:
[----:B------:R-:W-:Y:S02]  /*353d0*/  IMAD.MOV.U32 R13, RZ, RZ, R4 ;  /* 0x000000ffff0d7224 */ /* 0x000fe400078e0004 */
[----:B------:R-:W-:Y:S01]  /*353e0*/  IMAD.MOV.U32 R12, RZ, RZ, 0x1 ;  /* 0x00000001ff0c7424 */ /* 0x000fe200078e00ff */
[----:B------:R-:W-:-:S07]  /*353f0*/  MOV R3, R14 ;  /* 0x0000000e00037202 */ /* 0x000fce0000000f00 */
[----:B------:R-:W-:Y:S05]  /*35400*/  WARPSYNC.COLLECTIVE R15, `(.L_x_3171) ;  /* 0x000000000f087348 */ /* 0x000fea0003c00000 */
[----:B------:R0:W1:Y:S02]  /*35410*/  SHFL.IDX P6, R14, R13, R12, R11 ;  /* 0x0000000c0d0e7389 */ /* 0x00006400000c000b */
[----:B01----:R-:W-:Y:S01]  /*35420*/  ENDCOLLECTIVE ;  /* 0x000000000000791b */ /* 0x003fe20003800000 */
.L_x_3171:
[----:B------:R-:W-:-:S05]  /*35430*/  @!P1 IADD3 R5, P4, R36, R3, RZ ;  /* 0x0000000324059210 */ /* 0x000fca0007f9e0ff */
[----:B------:R-:W-:Y:S02]  /*35440*/  @!P1 IMAD.X R3, RZ, RZ, R2, P4 ;  /* 0x000000ffff039224 */ /* 0x000fe400020e0602 */
[----:B------:R-:W-:Y:S01]  /*35450*/  @!P1 IMAD.MOV.U32 R2, RZ, RZ, R5 ;  /* 0x000000ffff029224 */ /* 0x000fe200078e0005 */
[----:B------:R-:W-:Y:S02]  /*35460*/  IADD3 R5, R17, 0x20, RZ ;  /* 0x0000002011057810 */ /* 0x000fe40007ffe0ff */
[----:B------:R-:W-:Y:S02]  /*35470*/  MOV R13, R0 ;  /* 0x00000000000d7202 */ /* 0x000fe40000000f00 */
        /* <DEDUP_REMOVED lines=11> */
.L_x_3172:
[----:B------:R-:W-:Y:S02]  /*35530*/  IMAD.MOV.U32 R13, RZ, RZ, R4 ;  /* 0x000000ffff0d7224 */ /* 0x000fe400078e0004 */
[----:B------:R-:W-:Y:S01]  /*35540*/  IMAD.MOV.U32 R12, RZ, RZ, 0x2 ;  /* 0x00000002ff0c7424 */ /* 0x000fe200078e00ff */
[----:B------:R-:W-:-:S13]  /*35550*/  @!P1 IADD3 R5, P4, R36, R14, RZ ;  /* 0x0000000e24059210 */ /* 0x000fda0007f9e0ff */
[----:B------:R-:W-:Y:S05]  /*35560*/  WARPSYNC.COLLECTIVE R15, `(.L_x_3173) ;  /* 0x000000000f087348 */ /* 0x000fea0003c00000 */
[----:B------:R0:W1:Y:S02]  /*35570*/  SHFL.IDX P6, R14, R13, R12, R11 ;  /* 0x0000000c0d0e7389 */ /* 0x00006400000c000b */
[----:B01----:R-:W-:Y:S01]  /*35580*/  ENDCOLLECTIVE ;  /* 0x000000000000791b */ /* 0x003fe20003800000 */
.L_x_3173:
[----:B------:R-:W-:Y:S02]  /*35590*/  @!P1 IMAD.X R6, RZ, RZ, R2, P4 ;  /* 0x000000ffff069224 */ /* 0x000fe400020e0602 */
[----:B------:R-:W-:Y:S01]  /*355a0*/  @!P1 IMAD.MOV.U32 R2, RZ, RZ, R5 ;  /* 0x000000ffff029224 */ /* 0x000fe200078e0005 */
[----:B------:R-:W-:Y:S01]  /*355b0*/  IADD3 R5, R17, 0x40, RZ ;  /* 0x0000004011057810 */ /* 0x000fe20007ffe0ff */
[----:B------:R-:W-:-:S05]  /*355c0*/  @!P1 IMAD.MOV.U32 R3, RZ, RZ, R6 ;  /* 0x000000ffff039224 */ /* 0x000fca00078e0006 */
[----:B------:R-:W-:Y:S01]  /*355d0*/  @!PT LDS RZ, [RZ] ;  /* 0x00000000fffff984 */ /* 0x000fe20000000800 */
[----:B------:R-:W-:Y:S01]  /*355e0*/  @!PT LDS RZ, [RZ] ;  /* 0x00000000fffff984 */ /* 0x000fe20000000800 */
[----:B------:R-:W-:Y:S01]  /*355f0*/  @!PT LDS RZ, [RZ] ;  /* 0x00000000fffff984 */ /* 0x000fe20000000800 */
[----:B------:R-:W-:Y:S01]  /*35600*/  @!P1 LDGSTS.E.BYPASS.LTC128B.128 [R8+0x1ea00], desc[UR54][R2.64], !P3 ;  /* 0x1ea0000002089fae */ /* 0x000fe2000d901d76 */
[----:B------:R-:W-:-:S03]  /*35610*/  MOV R13, R0 ;  /* 0x00000000000d7202 */ /* 0x000fc60000000f00 */
[----:B------:R-:W-:Y:S04]  /*35620*/  @!P1 LDGSTS.E.BYPASS.LTC128B.128 [R8+0x20a00], desc[UR54][R2.64+0x40], !P2 ;  /* 0x20a0004002089fae */ /* 0x000fe8000d101d76 */
[----:B------:R0:W-:Y:S01]  /*35630*/  @!P1 LDGSTS.E.BYPASS.LTC128B.128 [R8+0x22a00], desc[UR54][R2.64+0x80], !P0 ;  /* 0x22a0008002089fae */ /* 0x0001e2000c101d76 */
[----:B------:R-:W-:Y:S01]  /*35640*/  ISETP.GE.AND P1, PT, R5, R28, PT ;  /* 0x0000001c0500720c */ /* 0x000fe20003f26270 */
[----:B0-----:R-:W-:-:S12]  /*35650*/  IMAD.MOV.U32 R2, RZ, RZ, R14 ;  /* 0x000000ffff027224 */ /* 0x001fd800078e000e */
[----:B------:R-:W-:Y:S05]  /*35660*/  WARPSYNC.COLLECTIVE R15, `(.L_x_3174) ;  /* 0x000000000f087348 */ /* 0x000fea0003c00000 */
[----:B------:R0:W1:Y:S02]  /*35670*/  SHFL.IDX P6, R14, R13, R12, R11 ;  /* 0x0000000c0d0e7389 */ /* 0x00006400000c000b */
[----:B01----:R-:W-:Y:S01]  /*35680*/  ENDCOLLECTIVE ;  /* 0x000000000000791b */ /* 0x003fe20003800000 */
.L_x_3174:
[----:B------:R-:W-:Y:S01]  /*35690*/  MOV R13, R4 ;  /* 0x00000004000d7202 */ /* 0x000fe20000000f00 */
[----:B------:R-:W-:Y:S01]  /*356a0*/  IMAD.MOV.U32 R12, RZ, RZ, 0x3 ;  /* 0x00000003ff0c7424 */ /* 0x000fe200078e00ff */
[----:B------:R-:W-:-:S13]  /*356b0*/  @!P1 IADD3 R5, P4, R36, R14, RZ ;  /* 0x0000000e24059210 */ /* 0x000fda0007f9e0ff */
[----:B------:R-:W-:Y:S05]  /*356c0*/  WARPSYNC.COLLECTIVE R15, `(.L_x_3175) ;  /* 0x000000000f087348 */ /* 0x000fea0003c00000 */
[----:B------:R0:W1:Y:S02]  /*356d0*/  SHFL.IDX P6, R14, R13, R12, R11 ;  /* 0x0000000c0d0e7389 */ /* 0x00006400000c000b */
[----:B01----:R-:W-:Y:S01]  /*356e0*/  ENDCOLLECTIVE ;  /* 0x000000000000791b */ /* 0x003fe20003800000 */
.L_x_3175:
[----:B------:R-:W-:Y:S02]  /*356f0*/  @!P1 IMAD.X R6, RZ, RZ, R2, P4 ;  /* 0x000000ffff069224 */ /* 0x000fe400020e0602 */
[----:B------:R-:W-:Y:S02]  /*35700*/  @!P1 IMAD.MOV.U32 R2, RZ, RZ, R5 ;  /* 0x000000ffff029224 */ /* 0x000fe400078e0005 */
        /* <DEDUP_REMOVED lines=12> */
.L_x_3176:
[----:B------:R-:W-:Y:S05]  /*357d0*/  BRA `(.L_x_3177) ;  /* 0xffffff8400ac7947 */ /* 0x000fea000383ffff */
.L_x_2961:
[----:B0-----:R0:W1:Y:S02]  /*357e0*/  SYNCS.PHASECHK.TRANS64.TRYWAIT P0, [R22+URZ+0x33420], R3 ;  /* 0x03342003160075a7 */ /* 0x001064000800017f */
[----:B-1----:R-:W-:Y:S05]  /*357f0*/  @!P0 NANOSLEEP.SYNCS 0x989680 ;  /* 0x009896800000895d */ /* 0x002fea0003900000 */
[----:B------:R-:W1:Y:S02]  /*35800*/  @!P0 SYNCS.PHASECHK.TRANS64 P0, [R22+URZ+0x33420], R3 ;  /* 0x03342003160085a7 */ /* 0x000e64000800007f */
[----:B-1----:R-:W-:Y:S05]  /*35810*/  @!P0 BRA `(.L_x_2961) ;  /* 0xfffffffc00f08947 */ /* 0x002fea000383ffff */
[----:B------:R-:W-:Y:S05]  /*35820*/  BRA `(.L_x_3178) ;  /* 0xffffff88001c7947 */ /* 0x000fea000383ffff */
.L_x_2965:
[----:B0-----:R0:W1:Y:S02]  /*35830*/  SYNCS.PHASECHK.TRANS64.TRYWAIT P0, [R4+URZ+0x33480], R28 ;  /* 0x0334801c040075a7 */ /* 0x001064000800017f */
[----:B-1----:R-:W-:Y:S05]  /*35840*/  @!P0 NANOSLEEP.SYNCS 0x989680 ;  /* 0x009896800000895d */ /* 0x002fea0003900000 */
[----:B------:R-:W1:Y:S02]  /*35850*/  @!P0 SYNCS.PHASECHK.TRANS64 P0, [R4+URZ+0x33480], R28 ;  /* 0x0334801c040085a7 */ /* 0x000e64000800007f */
[----:B-1----:R-:W-:Y:S05]  /*35860*/  @!P0 BRA `(.L_x_2965) ;  /* 0xfffffffc00f08947 */ /* 0x002fea000383ffff */
[----:B------:R-:W-:Y:S05]  /*35870*/  BRA `(.L_x_3179) ;  /* 0xffffff8c00387947 */ /* 0x000fea000383ffff */
.L_x_2966:
        /* <DEDUP_REMOVED lines=8> */
.L_x_3181:
[----:B------:R-:W-:Y:S05]  /*35900*/  BSYNC B0 ;  /* 0x0000000000007941 */ /* 0x000fea0003800000 */
.L_x_3180:
        /* <DEDUP_REMOVED lines=8> */
.L_x_3182:
[----:B------:R-:W-:Y:S01]  /*35990*/  MOV R13, R10 ;  /* 0x0000000a000d7202 */ /* 0x000fe20000000f00 */
[----:B------:R-:W-:Y:S02]  /*359a0*/  IMAD.MOV.U32 R12, RZ, RZ, 0x1 ;  /* 0x00000001ff0c7424 */ /* 0x000fe400078e00ff */
[----:B------:R-:W-:-:S07]  /*359b0*/  IMAD.MOV.U32 R2, RZ, RZ, R14 ;  /* 0x000000ffff027224 */ /* 0x000fce00078e000e */
[----:B------:R-:W-:Y:S05]  /*359c0*/  WARPSYNC.COLLECTIVE R15, `(.L_x_3183) ;  /* 0x000000000f087348 */ /* 0x000fea0003c00000 */
[----:B------:R0:W1:Y:S02]  /*359d0*/  SHFL.IDX P6, R14, R13, R12, R11 ;  /* 0x0000000c0d0e7389 */ /* 0x00006400000c000b */
[----:B01----:R-:W-:Y:S01]  /*359e0*/  ENDCOLLECTIVE ;  /* 0x000000000000791b */ /* 0x003fe20003800000 */
.L_x_3183:
        /* <DEDUP_REMOVED lines=14> */
.L_x_3184:
[----:B------:R-:W-:Y:S02]  /*35ad0*/  IMAD.MOV.U32 R13, RZ, RZ, R10 ;  /* 0x000000ffff0d7224 */ /* 0x000fe400078e000a */
[----:B------:R-:W-:Y:S01]  /*35ae0*/  IMAD.MOV.U32 R12, RZ, RZ, 0x2 ;  /* 0x00000002ff0c7424 */ /* 0x000fe200078e00ff */
[----:B------:R-:W-:-:S07]  /*35af0*/  MOV R2, R14 ;  /* 0x0000000e00027202 */ /* 0x000fce0000000f00 */
[----:B------:R-:W-:Y:S05]  /*35b00*/  WARPSYNC.COLLECTIVE R15, `(.L_x_3185) ;  /* 0x000000000f087348 */ /* 0x000fea0003c00000 */
[----:B------:R0:W1:Y:S02]  /*35b10*/  SHFL.IDX P6, R14, R13, R12, R11 ;  /* 0x0000000c0d0e7389 */ /* 0x00006400000c000b */
[----:B01----:R-:W-:Y:S01]  /*35b20*/  ENDCOLLECTIVE ;  /* 0x000000000000791b */ /* 0x003fe20003800000 */
.L_x_3185:
        /* <DEDUP_REMOVED lines=13> */
.L_x_3186:
[----:B------:R-:W-:Y:S01]  /*35c00*/  MOV R13, R10 ;  /* 0x0000000a000d7202 */ /* 0x000fe20000000f00 */
[----:B------:R-:W-:Y:S02]  /*35c10*/  IMAD.MOV.U32 R12, RZ, RZ, 0x3 ;  /* 0x00000003ff0c7424 */ /* 0x000fe400078e00ff */
[----:B------:R-:W-:-:S07]  /*35c20*/  IMAD.MOV.U32 R2, RZ, RZ, R14 ;  /* 0x000000ffff027224 */ /* 0x000fce00078e000e */
[----:B------:R-:W-:Y:S05]  /*35c30*/  WARPSYNC.COLLECTIVE R15, `(.L_x_3187) ;  /* 0x000000000f087348 */ /* 0x000fea0003c00000 */
[----:B------:R0:W1:Y:S02]  /*35c40*/  SHFL.IDX P6, R14, R13, R12, R11 ;  /* 0x0000000c0d0e7389 */ /* 0x00006400000c000b */
[----:B01----:R-:W-:Y:S01]  /*35c50*/  ENDCOLLECTIVE ;  /* 0x000000000000791b */ /* 0x003fe20003800000 */
.L_x_3187:
        /* <DEDUP_REMOVED lines=13> */
.L_x_3188:
[----:B------:R-:W-:Y:S02]  /*35d30*/  IMAD.MOV.U32 R13, RZ, RZ, R23 ;  /* 0x000000ffff0d7224 */ /* 0x000fe400078e0017 */
[----:B------:R-:W-:Y:S01]  /*35d40*/  IMAD.MOV.U32 R12, RZ, RZ, RZ ;  /* 0x000000ffff0c7224 */ /* 0x000fe200078e00ff */
[----:B------:R-:W-:-:S07]  /*35d50*/  MOV R2, R14 ;  /* 0x0000000e00027202 */ /* 0x000fce0000000f00 */
[----:B------:R-:W-:Y:S05]  /*35d60*/  WARPSYNC.COLLECTIVE R15, `(.L_x_3189) ;  /* 0x000000000f087348 */ /* 0x000fea0003c00000 */
[----:B------:R0:W1:Y:S02]  /*35d70*/  SHFL.IDX P6, R14, R13, R12, R11 ;  /* 0x0000000c0d0e7389 */ /* 0x00006400000c000b */
[----:B01----:R-:W-:Y:S01]  /*35d80*/  ENDCOLLECTIVE ;  /* 0x000000000000791b */ /* 0x003fe20003800000 */
.L_x_3189:
        /* <DEDUP_REMOVED lines=13> */
.L_x_3190:
[----:B------:R-:W-:Y:S01]  /*35e60*/  IMAD.MOV.U32 R2, RZ, RZ, R14 ;  /* 0x000000ffff027224 */ /* 0x000fe200078e000e */
[----:B------:R-:W-:Y:S06]  /*35e70*/  BRA `(.L_x_3191) ;  /* 0xffffff8800d87947 */ /* 0x000fec000383ffff */
.L_x_2971:
[----:B---3--:R3:W4:Y:S02]  /*35e80*/  SYNCS.PHASECHK.TRANS64.TRYWAIT P0, [R4+URZ+0x33440], R28 ;  /* 0x0334401c040075a7 */ /* 0x008724000800017f */
[----:B----4-:R-:W-:Y:S05]  /*35e90*/  @!P0 NANOSLEEP.SYNCS 0x989680 ;  /* 0x009896800000895d */ /* 0x010fea0003900000 */
[----:B------:R-:W4:Y:S02]  /*35ea0*/  @!P0 SYNCS.PHASECHK.TRANS64 P0, [R4+URZ+0x33440], R28 ;  /* 0x0334401c040085a7 */ /* 0x000f24000800007f */
[----:B----4-:R-:W-:Y:S05]  /*35eb0*/  @!P0 BRA `(.L_x_2971) ;  /* 0xfffffffc00f08947 */ /* 0x010fea000383ffff */
[----:B------:R-:W-:Y:S05]  /*35ec0*/  BRA `(.L_x_3192) ;  /* 0xffffff8c00307947 */ /* 0x000fea000383ffff */
.L_x_2972:
        /* <DEDUP_REMOVED lines=8> */
.L_x_3194:
[----:B------:R-:W-:Y:S05]  /*35f50*/  BSYNC B0 ;  /* 0x0000000000007941 */ /* 0x000fea0003800000 */
.L_x_3193:
        /* <DEDUP_REMOVED lines=8> */
.L_x_3195:
[----:B------:R-:W-:Y:S02]  /*35fe0*/  IMAD.MOV.U32 R13, RZ, RZ, R8 ;  /* 0x000000ffff0d7224 */ /* 0x000fe400078e0008 */
[----:B------:R-:W-:Y:S01]  /*35ff0*/  IMAD.MOV.U32 R12, RZ, RZ, 0x1 ;  /* 0x00000001ff0c7424 */ /* 0x000fe200078e00ff */
[----:B------:R-:W-:-:S07]  /*36000*/  MOV R2, R14 ;  /* 0x0000000e00027202 */ /* 0x000fce0000000f00 */
[----:B------:R-:W-:Y:S05]  /*36010*/  WARPSYNC.COLLECTIVE R15, `(.L_x_3196) ;  /* 0x000000000f087348 */ /* 0x000fea0003c00000 */
[----:B------:R0:W1:Y:S02]  /*36020*/  SHFL.IDX P6, R14, R13, R12, R11 ;  /* 0x0000000c0d0e7389 */ /* 0x00006400000c000b */
[----:B01----:R-:W-:Y:S01]  /*36030*/  ENDCOLLECTIVE ;  /* 0x000000000000791b */ /* 0x003fe20003800000 */
.L_x_3196:
        /* <DEDUP_REMOVED lines=13> */
.L_x_3197:
[----:B------:R-:W-:Y:S01]  /*36110*/  MOV R13, R8 ;  /* 0x00000008000d7202 */ /* 0x000fe20000000f00 */
[----:B------:R-:W-:Y:S02]  /*36120*/  IMAD.MOV.U32 R12, RZ, RZ, 0x2 ;  /* 0x00000002ff0c7424 */ /* 0x000fe400078e00ff */
[----:B------:R-:W-:-:S07]  /*36130*/  IMAD.MOV.U32 R2, RZ, RZ, R14 ;  /* 0x000000ffff027224 */ /* 0x000fce00078e000e */
[----:B------:R-:W-:Y:S05]  /*36140*/  WARPSYNC.COLLECTIVE R15, `(.L_x_3198) ;  /* 0x000000000f087348 */ /* 0x000fea0003c00000 */
[----:B------:R0:W1:Y:S02]  /*36150*/  SHFL.IDX P6, R14, R13, R12, R11 ;  /* 0x0000000c0d0e7389 */ /* 0x00006400000c000b */
[----:B01----:R-:W-:Y:S01]  /*36160*/  ENDCOLLECTIVE ;  /* 0x000000000000791b */ /* 0x003fe20003800000 */
.L_x_3198:
        /* <DEDUP_REMOVED lines=13> */
.L_x_3199:
[----:B------:R-:W-:Y:S02]  /*36240*/  IMAD.MOV.U32 R13, RZ, RZ, R8 ;  /* 0x000000ffff0d7224 */ /* 0x000fe400078e0008 */
[----:B------:R-:W-:Y:S01]  /*36250*/  IMAD.MOV.U32 R12, RZ, RZ, 0x3 ;  /* 0x00000003ff0c7424 */ /* 0x000fe200078e00ff */
[----:B------:R-:W-:-:S07]  /*36260*/  MOV R2, R14 ;  /* 0x0000000e00027202 */ /* 0x000fce0000000f00 */
[----:B------:R-:W-:Y:S05]  /*36270*/  WARPSYNC.COLLECTIVE R15, `(.L_x_3200) ;  /* 0x000000000f087348 */ /* 0x000fea0003c00000 */
[----:B------:R0:W1:Y:S02]  /*36280*/  SHFL.IDX P6, R14, R13, R12, R11 ;  /* 0x0000000c0d0e7389 */ /* 0x00006400000c000b */
[----:B01----:R-:W-:Y:S01]  /*36290*/  ENDCOLLECTIVE ;  /* 0x000000000000791b */ /* 0x003fe20003800000 */
.L_x_3200:
        /* <DEDUP_REMOVED lines=13> */
.L_x_3201:
[----:B------:R-:W-:Y:S01]  /*36370*/  MOV R13, R7 ;  /* 0x00000007000d7202 */ /* 0x000fe20000000f00 */
[----:B------:R-:W-:Y:S02]  /*36380*/  IMAD.MOV.U32 R12, RZ, RZ, RZ ;  /* 0x000000ffff0c7224 */ /* 0x000fe400078e00ff */
[----:B------:R-:W-:-:S07]  /*36390*/  IMAD.MOV.U32 R2, RZ, RZ, R14 ;  /* 0x000000ffff027224 */ /* 0x000fce00078e000e */
[----:B------:R-:W-:Y:S05]  /*363a0*/  WARPSYNC.COLLECTIVE R15, `(.L_x_3202) ;  /* 0x000000000f087348 */ /* 0x000fea0003c00000 */
[----:B------:R0:W1:Y:S02]  /*363b0*/  SHFL.IDX P6, R14, R13, R12, R11 ;  /* 0x0000000c0d0e7389 */ /* 0x00006400000c000b */
[----:B01----:R-:W-:Y:S01]  /*363c0*/  ENDCOLLECTIVE ;  /* 0x000000000000791b */ /* 0x003fe20003800000 */
.L_x_3202:
        /* <DEDUP_REMOVED lines=13> */
.L_x_3203:
[----:B------:R-:W-:Y:S05]  /*364a0*/  BRA `(.L_x_3204) ;  /* 0xffffff8800c87947 */ /* 0x000fea000383ffff */
.L_x_2977:
[----:B----4-:R4:W0:Y:S02]  /*364b0*/  SYNCS.PHASECHK.TRANS64.TRYWAIT P2, [R0+URZ+0x33470], R3 ;  /* 0x03347003000075a7 */ /* 0x010824000804017f */
[----:B0-----:R-:W-:Y:S05]  /*364c0*/  @!P2 NANOSLEEP.SYNCS 0x989680 ;  /* 0x009896800000a95d */ /* 0x001fea0003900000 */
[----:B------:R-:W0:Y:S02]  /*364d0*/  @!P2 SYNCS.PHASECHK.TRANS64 P2, [R0+URZ+0x33470], R3 ;  /* 0x033470030000a5a7 */ /* 0x000e24000804007f */
[----:B0-----:R-:W-:Y:S05]  /*364e0*/  @!P2 BRA `(.L_x_2977) ;  /* 0xfffffffc00f0a947 */ /* 0x001fea000383ffff */
[----:B------:R-:W-:Y:S05]  /*364f0*/  BRA `(.L_x_3205) ;  /* 0xffffff8c00347947 */ /* 0x000fea000383ffff */
.L_x_2979:
[----:B----4-:R4:W0:Y:S02]  /*36500*/  SYNCS.PHASECHK.TRANS64.TRYWAIT P2, [R0+URZ+0x33460], R3 ;  /* 0x03346003000075a7 */ /* 0x010824000804017f */
[----:B0-----:R-:W-:Y:S05]  /*36510*/  @!P2 NANOSLEEP.SYNCS 0x989680 ;  /* 0x009896800000a95d */ /* 0x001fea0003900000 */
[----:B------:R-:W0:Y:S02]  /*36520*/  @!P2 SYNCS.PHASECHK.TRANS64 P2, [R0+URZ+0x33460], R3 ;  /* 0x033460030000a5a7 */ /* 0x000e24000804007f */
[----:B0-----:R-:W-:Y:S05]  /*36530*/  @!P2 BRA `(.L_x_2979) ;  /* 0xfffffffc00f0a947 */ /* 0x001fea000383ffff */
[----:B------:R-:W-:Y:S05]  /*36540*/  BRA `(.L_x_3206) ;  /* 0xffffff8c00447947 */ /* 0x000fea000383ffff */
.L_x_2987:
[----:B0-----:R0:W2:Y:S02]  /*36550*/  SYNCS.PHASECHK.TRANS64.TRYWAIT P1, [R3+URZ+0x33470], R0 ;  /* 0x03347000030075a7 */ /* 0x0010a4000802017f */
[----:B--2---:R-:W-:Y:S05]  /*36560*/  @!P1 NANOSLEEP.SYNCS 0x989680 ;  /* 0x009896800000995d */ /* 0x004fea0003900000 */
[----:B------:R-:W2:Y:S02]  /*36570*/  @!P1 SYNCS.PHASECHK.TRANS64 P1, [R3+URZ+0x33470], R0 ;  /* 0x03347000030095a7 */ /* 0x000ea4000802007f */
[----:B--2---:R-:W-:Y:S05]  /*36580*/  @!P1 BRA `(.L_x_2987) ;  /* 0xfffffffc00f09947 */ /* 0x004fea000383ffff */
[----:B------:R-:W-:Y:S05]  /*36590*/  BRA `(.L_x_3207) ;  /* 0xffffff9400787947 */ /* 0x000fea000383ffff */
.L_x_2989:
[----:B0-----:R0:W2:Y:S02]  /*365a0*/  SYNCS.PHASECHK.TRANS64.TRYWAIT P1, [R3+URZ+0x33460], R0 ;  /* 0x03346000030075a7 */ /* 0x0010a4000802017f */
[----:B--2---:R-:W-:Y:S05]  /*365b0*/  @!P1 NANOSLEEP.SYNCS 0x989680 ;  /* 0x009896800000995d */ /* 0x004fea0003900000 */
[----:B------:R-:W2:Y:S02]  /*365c0*/  @!P1 SYNCS.PHASECHK.TRANS64 P1, [R3+URZ+0x33460], R0 ;  /* 0x03346000030095a7 */ /* 0x000ea4000802007f */
[----:B--2---:R-:W-:Y:S05]  /*365d0*/  @!P1 BRA `(.L_x_2989) ;  /* 0xfffffffc00f09947 */ /* 0x004fea000383ffff */
[----:B------:R-:W-:Y:S05]  /*365e0*/  BRA `(.L_x_3208) ;  /* 0xffffff9400847947 */ /* 0x000fea000383ffff */
.L_x_2994:
        /* <DEDUP_REMOVED lines=8> */
.L_x_3210:
[----:B------:R-:W-:Y:S05]  /*36670*/  BSYNC B0 ;  /* 0x0000000000007941 */ /* 0x000fea0003800000 */
.L_x_3209:
        /* <DEDUP_REMOVED lines=9> */
.L_x_3211:
        /* <DEDUP_REMOVED lines=11> */
[C---:B------:R-:W-:Y:S02]  /*367c0*/  ISETP.GE.U32.AND P5, PT, R8.reuse, 0x10, PT ;  /* 0x000000100800780c */ /* 0x040fe40003fa6070 */
[----:B--2---:R-:W-:Y:S02]  /*367d0*/  @!P1 MOV R17, R2 ;  /* 0x0000000200119202 */ /* 0x004fe40000000f00 */
[----:B------:R-:W-:-:S03]  /*367e0*/  ISETP.NE.AND P1, PT, R8, RZ, PT ;  /* 0x000000ff0800720c */ /* 0x000fc60003f25270 */
[----:B------:R-:W-:-:S10]  /*367f0*/  IMAD.MOV.U32 R13, RZ, RZ, R17 ;  /* 0x000000ffff0d7224 */ /* 0x000fd400078e0011 */
[----:B------:R-:W-:Y:S05]  /*36800*/  WARPSYNC.COLLECTIVE R15, `(.L_x_3212) ;  /* 0x000000000f087348 */ /* 0x000fea0003c00000 */
[----:B------:R0:W1:Y:S02]  /*36810*/  SHFL.UP P6, R14, R13, R12, R11 ;  /* 0x0400000c0d0e7389 */ /* 0x00006400000c000b */
[----:B01----:R-:W-:Y:S01]  /*36820*/  ENDCOLLECTIVE ;  /* 0x000000000000791b */ /* 0x003fe20003800000 */
.L_x_3212:
[----:B------:R-:W-:Y:S01]  /*36830*/  IMAD.MOV.U32 R12, RZ, RZ, 0x2 ;  /* 0x00000002ff0c7424 */ /* 0x000fe200078e00ff */
[----:B------:R-:W-:-:S05]  /*36840*/  SEL R4, R14, RZ, P1 ;  /* 0x000000ff0e047207 */ /* 0x000fca0000800000 */
[----:B------:R-:W-:-:S05]  /*36850*/  IMAD.IADD R4, R17, 0x1, R4 ;  /* 0x0000000111047824 */ /* 0x000fca00078e0204 */
[----:B------:R-:W-:-:S07]  /*36860*/  MOV R13, R4 ;  /* 0x00000004000d7202 */ /* 0x000fce0000000f00 */
[----:B------:R-:W-:Y:S05]  /*36870*/  WARPSYNC.COLLECTIVE R15, `(.L_x_3213) ;  /* 0x000000000f087348 */ /* 0x000fea0003c00000 */
[----:B------:R0:W1:Y:S02]  /*36880*/  SHFL.UP P6, R14, R13, R12, R11 ;  /* 0x0400000c0d0e7389 */ /* 0x00006400000c000b */
[----:B01----:R-:W-:Y:S01]  /*36890*/  ENDCOLLECTIVE ;  /* 0x000000000000791b */ /* 0x003fe20003800000 */
.L_x_3213:
[----:B------:R-:W-:Y:S02]  /*368a0*/  MOV R12, 0x4 ;  /* 0x00000004000c7802 */ /* 0x000fe40000000f00 */
[----:B------:R-:W-:-:S05]  /*368b0*/  SEL R3, R14, RZ, P2 ;  /* 0x000000ff0e037207 */ /* 0x000fca0001000000 */
[----:B------:R-:W-:-:S04]  /*368c0*/  IMAD.IADD R6, R4, 0x1, R3 ;  /* 0x0000000104067824 */ /* 0x000fc800078e0203 */
[----:B------:R-:W-:-:S07]  /*368d0*/  IMAD.MOV.U32 R13, RZ, RZ, R6 ;  /* 0x000000ffff0d7224 */ /* 0x000fce00078e0006 */
[----:B------:R-:W-:Y:S05]  /*368e0*/  WARPSYNC.COLLECTIVE R15, `(.L_x_3214) ;  /* 0x000000000f087348 */ /* 0x000fea0003c00000 */
[----:B------:R0:W1:Y:S02]  /*368f0*/  SHFL.UP P6, R14, R13, R12, R11 ;  /* 0x0400000c0d0e7389 */ /* 0x00006400000c000b */
[----:B01----:R-:W-:Y:S01]  /*36900*/  ENDCOLLECTIVE ;  /* 0x000000000000791b */ /* 0x003fe20003800000 */
.L_x_3214:
[----:B------:R-:W-:Y:S01]  /*36910*/  IMAD.MOV.U32 R12, RZ, RZ, 0x8 ;  /* 0x00000008ff0c7424 */ /* 0x000fe200078e00ff */
[----:B------:R-:W-:-:S05]  /*36920*/  SEL R3, R14, RZ, P3 ;  /* 0x000000ff0e037207 */ /* 0x000fca0001800000 */
[----:B------:R-:W-:-:S04]  /*36930*/  IMAD.IADD R2, R6, 0x1, R3 ;  /* 0x0000000106027824 */ /* 0x000fc800078e0203 */
[----:B------:R-:W-:-:S07]  /*36940*/  IMAD.MOV.U32 R13, RZ, RZ, R2 ;  /* 0x000000ffff0d7224 */ /* 0x000fce00078e0002 */
[----:B------:R-:W-:Y:S05]  /*36950*/  WARPSYNC.COLLECTIVE R15, `(.L_x_3215) ;  /* 0x000000000f087348 */ /* 0x000fea0003c00000 */
[----:B------:R0:W1:Y:S02]  /*36960*/  SHFL.UP P6, R14, R13, R12, R11 ;  /* 0x0400000c0d0e7389 */ /* 0x00006400000c000b */
[----:B01----:R-:W-:Y:S01]  /*36970*/  ENDCOLLECTIVE ;  /* 0x000000000000791b */ /* 0x003fe20003800000 */
.L_x_3215:
[----:B------:R-:W-:Y:S01]  /*36980*/  IMAD.MOV.U32 R12, RZ, RZ, 0x10 ;  /* 0x00000010ff0c7424 */ /* 0x000fe200078e00ff */
[----:B------:R-:W-:-:S04]  /*36990*/  SEL R3, R14, RZ, P4 ;  /* 0x000000ff0e037207 */ /* 0x000fc80002000000 */
[----:B------:R-:W-:-:S05]  /*369a0*/  IADD3 R3, R2, R3, RZ ;  /* 0x0000000302037210 */ /* 0x000fca0007ffe0ff */
[----:B------:R-:W-:-:S07]  /*369b0*/  IMAD.MOV.U32 R13, RZ, RZ, R3 ;  /* 0x000000ffff0d7224 */ /* 0x000fce00078e0003 */
[----:B------:R-:W-:Y:S05]  /*369c0*/  WARPSYNC.COLLECTIVE R15, `(.L_x_3216) ;  /* 0x000000000f087348 */ /* 0x000fea0003c00000 */
[----:B------:R0:W1:Y:S02]  /*369d0*/  SHFL.UP P6, R14, R13, R12, R11 ;  /* 0x0400000c0d0e7389 */ /* 0x00006400000c000b */
[----:B01----:R-:W-:Y:S01]  /*369e0*/  ENDCOLLECTIVE ;  /* 0x000000000000791b */ /* 0x003fe20003800000 */
.L_x_3216:
        /* <DEDUP_REMOVED lines=8> */
.L_x_3217:
[----:B------:R-:W-:Y:S05]  /*36a70*/  BRA `(.L_x_3218) ;  /* 0xffffff9c00087947 */ /* 0x000fea000383ffff */
.L_x_2999:
[----:B------:R-:W-:Y:S01]  /*36a80*/  BSSY B0, `(.L_x_3219) ;  /* 0x0000008000007945 */ /* 0x000fe20003800000 */
[----:B-----5:R-:W-:Y:S01]  /*36a90*/  IMAD.MOV.U32 R13, RZ, RZ, R17 ;  /* 0x000000ffff0d7224 */ /* 0x020fe200078e0011 */
[----:B------:R-:W-:Y:S01]  /*36aa0*/  MOV R12, 0x1 ;  /* 0x00000001000c7802 */ /* 0x000fe20000000f00 */
[----:B------:R-:W-:Y:S02]  /*36ab0*/  IMAD.MOV.U32 R11, RZ, RZ, RZ ;  /* 0x000000ffff0b7224 */ /* 0x000fe400078e00ff */
[----:B------:R-:W-:-:S07]  /*36ac0*/  IMAD.MOV.U32 R15, RZ, RZ, -0x1 ;  /* 0xffffffffff0f7424 */ /* 0x000fce00078e00ff */
[----:B01----:R-:W-:Y:S05]  /*36ad0*/  WARPSYNC.COLLECTIVE R15, `(.L_x_3220) ;  /* 0x000000000f087348 */ /* 0x003fea0003c00000 */
[----:B------:R2:W3:Y:S02]  /*36ae0*/  SHFL.UP P6, R14, R13, R12, R11 ;  /* 0x0400000c0d0e7389 */ /* 0x0004e400000c000b */
[----:B0123--:R-:W-:Y:S01]  /*36af0*/  ENDCOLLECTIVE ;  /* 0x000000000000791b */ /* 0x00ffe20003800000 */
.L_x_3220:
[----:B------:R-:W-:Y:S05]  /*36b00*/  BSYNC B0 ;  /* 0x0000000000007941 */ /* 0x000fea0003800000 */
.L_x_3219:
        /* <DEDUP_REMOVED lines=8> */
.L_x_3221:
[----:B------:R-:W-:Y:S01]  /*36b90*/  IMAD.MOV.U32 R12, RZ, RZ, 0x4 ;  /* 0x00000004ff0c7424 */ /* 0x000fe200078e00ff */
[----:B------:R-:W-:-:S05]  /*36ba0*/  SEL R2, R14, RZ, P2 ;  /* 0x000000ff0e027207 */ /* 0x000fca0001000000 */
[----:B------:R-:W-:-:S05]  /*36bb0*/  IMAD.IADD R2, R13, 0x1, R2 ;  /* 0x000000010d027824 */ /* 0x000fca00078e0202 */
[----:B------:R-:W-:-:S07]  /*36bc0*/  MOV R13, R2 ;  /* 0x00000002000d7202 */ /* 0x000fce0000000f00 */
[----:B------:R-:W-:Y:S05]  /*36bd0*/  WARPSYNC.COLLECTIVE R15, `(.L_x_3222) ;  /* 0x000000000f087348 */ /* 0x000fea0003c00000 */
[----:B------:R0:W1:Y:S02]  /*36be0*/  SHFL.UP P6, R14, R13, R12, R11 ;  /* 0x0400000c0d0e7389 */ /* 0x00006400000c000b */
[----:B01----:R-:W-:Y:S01]  /*36bf0*/  ENDCOLLECTIVE ;  /* 0x000000000000791b */ /* 0x003fe20003800000 */
.L_x_3222:
[----:B------:R-:W-:Y:S02]  /*36c00*/  MOV R12, 0x8 ;  /* 0x00000008000c7802 */ /* 0x000fe40000000f00 */
[----:B------:R-:W-:-:S05]  /*36c10*/  SEL R3, R14, RZ, P3 ;  /* 0x000000ff0e037207 */ /* 0x000fca0001800000 */
[----:B------:R-:W-:-:S04]  /*36c20*/  IMAD.IADD R3, R2, 0x1, R3 ;  /* 0x0000000102037824 */ /* 0x000fc800078e0203 */
[----:B------:R-:W-:-:S07]  /*36c30*/  IMAD.MOV.U32 R13, RZ, RZ, R3 ;  /* 0x000000ffff0d7224 */ /* 0x000fce00078e0003 */
[----:B------:R-:W-:Y:S05]  /*36c40*/  WARPSYNC.COLLECTIVE R15, `(.L_x_3223) ;  /* 0x000000000f087348 */ /* 0x000fea0003c00000 */
[----:B------:R0:W1:Y:S02]  /*36c50*/  SHFL.UP P6, R14, R13, R12, R11 ;  /* 0x0400000c0d0e7389 */ /* 0x00006400000c000b */
[----:B01----:R-:W-:Y:S01]  /*36c60*/  ENDCOLLECTIVE ;  /* 0x000000000000791b */ /* 0x003fe20003800000 */
.L_x_3223:
[----:B------:R-:W-:Y:S01]  /*36c70*/  IMAD.MOV.U32 R12, RZ, RZ, 0x10 ;  /* 0x00000010ff0c7424 */ /* 0x000fe200078e00ff */
[----:B------:R-:W-:-:S05]  /*36c80*/  SEL R4, R14, RZ, P4 ;  /* 0x000000ff0e047207 */ /* 0x000fca0002000000 */
[----:B------:R-:W-:-:S04]  /*36c90*/  IMAD.IADD R4, R3, 0x1, R4 ;  /* 0x0000000103047824 */ /* 0x000fc800078e0204 */
[----:B------:R-:W-:-:S07]  /*36ca0*/  IMAD.MOV.U32 R13, RZ, RZ, R4 ;  /* 0x000000ffff0d7224 */ /* 0x000fce00078e0004 */
[----:B------:R-:W-:Y:S05]  /*36cb0*/  WARPSYNC.COLLECTIVE R15, `(.L_x_3224) ;  /* 0x000000000f087348 */ /* 0x000fea0003c00000 */
[----:B------:R0:W1:Y:S02]  /*36cc0*/  SHFL.UP P6, R14, R13, R12, R11 ;  /* 0x0400000c0d0e7389 */ /* 0x00006400000c000b */
[----:B01----:R-:W-:Y:S01]  /*36cd0*/  ENDCOLLECTIVE ;  /* 0x000000000000791b */ /* 0x003fe20003800000 */
.L_x_3224:
        /* <DEDUP_REMOVED lines=8> */
.L_x_3225:
[----:B------:R-:W-:Y:S05]  /*36d60*/  BRA `(.L_x_3226) ;  /* 0xffffff9800e87947 */ /* 0x000fea000383ffff */
.L_x_3001:
[----:B------:R-:W-:Y:S01]  /*36d70*/  BSSY B0, `(.L_x_3227) ;  /* 0x0000006000007945 */ /* 0x000fe20003800000 */
[----:B------:R-:W-:Y:S02]  /*36d80*/  PLOP3.LUT P6, PT, P6, PT, PT, 0x8, 0x0 ;  /* 0x000000000000781c */ /* 0x000fe400037ce170 */
[----:B------:R-:W-:-:S11]  /*36d90*/  MOV R15, 0xffffffff ;  /* 0xffffffff000f7802 */ /* 0x000fd60000000f00 */
[----:B01----:R-:W-:Y:S05]  /*36da0*/  WARPSYNC.COLLECTIVE R15, `(.L_x_3228) ;  /* 0x000000000f087348 */ /* 0x003fea0003c00000 */
[----:B------:R-:W-:Y:S01]  /*36db0*/  VOTE.ANY R14, PT, P6 ;  /* 0x00000000000e7806 */ /* 0x000fe200030e0100 */
[----:B01----:R-:W-:Y:S06]  /*36dc0*/  ENDCOLLECTIVE ;  /* 0x000000000000791b */ /* 0x003fec0003800000 */
.L_x_3228:
[----:B------:R-:W-:Y:S05]  /*36dd0*/  BSYNC B0 ;  /* 0x0000000000007941 */ /* 0x000fea0003800000 */
.L_x_3227:
        /* <DEDUP_REMOVED lines=9> */
.L_x_3229:
[----:B------:R-:W-:Y:S01]  /*36e70*/  IMAD.MOV.U32 R17, RZ, RZ, R14 ;  /* 0x000000ffff117224 */ /* 0x000fe200078e000e */
[----:B------:R-:W-:Y:S06]  /*36e80*/  BRA `(.L_x_3230) ;  /* 0xffffff9800d87947 */ /* 0x000fec000383ffff */
.L_x_3003:
[----:B------:R-:W-:Y:S01]  /*36e90*/  BSSY B0, `(.L_x_3231) ;  /* 0x0000007000007945 */ /* 0x000fe20003800000 */
[----:B------:R-:W-:Y:S01]  /*36ea0*/  IMAD.MOV.U32 R13, RZ, RZ, R2 ;  /* 0x000000ffff0d7224 */ /* 0x000fe200078e0002 */
[----:B------:R-:W-:Y:S01]  /*36eb0*/  MOV R11, 0x1f ;  /* 0x0000001f000b7802 */ /* 0x000fe20000000f00 */
[----:B------:R-:W-:-:S07]  /*36ec0*/  IMAD.MOV.U32 R15, RZ, RZ, -0x1 ;  /* 0xffffffffff0f7424 */ /* 0x000fce00078e00ff */
[----:B0123--:R-:W-:Y:S05]  /*36ed0*/  WARPSYNC.COLLECTIVE R15, `(.L_x_3232) ;  /* 0x000000000f087348 */ /* 0x00ffea0003c00000 */
[----:B------:R4:W0:Y:S02]  /*36ee0*/  SHFL.IDX P6, R14, R13, R12, R11 ;  /* 0x0000000c0d0e7389 */ /* 0x00082400000c000b */
[----:B01234-:R-:W-:Y:S01]  /*36ef0*/  ENDCOLLECTIVE ;  /* 0x000000000000791b */ /* 0x01ffe20003800000 */
.L_x_3232:
[----:B------:R-:W-:Y:S05]  /*36f00*/  BSYNC B0 ;  /* 0x0000000000007941 */ /* 0x000fea0003800000 */
.L_x_3231:
[----:B------:R-:W-:Y:S05]  /*36f10*/  BRA `(.L_x_3002) ;  /* 0xffffff9800d07947 */ /* 0x000fea000383ffff */
.L_x_3007:
[----:B0-----:R0:W2:Y:S02]  /*36f20*/  SYNCS.PHASECHK.TRANS64.TRYWAIT P0, [R5+URZ+0x33420], R0 ;  /* 0x03342000050075a7 */ /* 0x0010a4000800017f */
[----:B--2---:R-:W-:Y:S05]  /*36f30*/  @!P0 NANOSLEEP.SYNCS 0x989680 ;  /* 0x009896800000895d */ /* 0x004fea0003900000 */
[----:B------:R-:W2:Y:S02]  /*36f40*/  @!P0 SYNCS.PHASECHK.TRANS64 P0, [R5+URZ+0x33420], R0 ;  /* 0x03342000050085a7 */ /* 0x000ea4000800007f */
[----:B--2---:R-:W-:Y:S05]  /*36f50*/  @!P0 BRA `(.L_x_3007) ;  /* 0xfffffffc00f08947 */ /* 0x004fea000383ffff */
[----:B------:R-:W-:Y:S05]  /*36f60*/  BRA `(.L_x_3233) ;  /* 0xffffffa000507947 */ /* 0x000fea000383ffff */
.L_x_3008:
[----:B------:R-:W2:Y:S01]  /*36f70*/  S2R R2, SR_TID.X ;  /* 0x0000000000027919 */ /* 0x000ea20000002100 */
[----:B------:R-:W-:Y:S01]  /*36f80*/  BSSY B0, `(.L_x_3234) ;  /* 0x000000a000007945 */ /* 0x000fe20003800000 */
[----:B------:R-:W-:Y:S01]  /*36f90*/  IMAD.MOV.U32 R12, RZ, RZ, RZ ;  /* 0x000000ffff0c7224 */ /* 0x000fe200078e00ff */
[----:B------:R-:W-:Y:S01]  /*36fa0*/  MOV R11, 0x1f ;  /* 0x0000001f000b7802 */ /* 0x000fe20000000f00 */
[----:B------:R-:W-:Y:S01]  /*36fb0*/  IMAD.MOV.U32 R15, RZ, RZ, -0x1 ;  /* 0xffffffffff0f7424 */ /* 0x000fe200078e00ff */
[----:B--2---:R-:W-:-:S04]  /*36fc0*/  SHF.R.U32.HI R2, RZ, 0x5, R2 ;  /* 0x00000005ff027819 */ /* 0x004fc80000011602 */
[----:B------:R-:W-:-:S05]  /*36fd0*/  LOP3.LUT R2, R2, 0x3, RZ, 0xc0, !PT ;  /* 0x0000000302027812 */ /* 0x000fca00078ec0ff */
[----:B------:R-:W-:-:S07]  /*36fe0*/  IMAD.MOV.U32 R13, RZ, RZ, R2 ;  /* 0x000000ffff0d7224 */ /* 0x000fce00078e0002 */
[----:B01----:R-:W-:Y:S05]  /*36ff0*/  WARPSYNC.COLLECTIVE R15, `(.L_x_3235) ;  /* 0x000000000f087348 */ /* 0x003fea0003c00000 */
[----:B------:R2:W3:Y:S02]  /*37000*/  SHFL.IDX P6, R14, R13, R12, R11 ;  /* 0x0000000c0d0e7389 */ /* 0x0004e400000c000b */
[----:B0123--:R-:W-:Y:S01]  /*37010*/  ENDCOLLECTIVE ;  /* 0x000000000000791b */ /* 0x00ffe20003800000 */
.L_x_3235:
[----:B------:R-:W-:Y:S05]  /*37020*/  BSYNC B0 ;  /* 0x0000000000007941 */ /* 0x000fea0003800000 */
.L_x_3234:
[----:B------:R-:W-:Y:S05]  /*37030*/  BRA `(.L_x_3236) ;  /* 0xffffffa000387947 */ /* 0x000fea000383ffff */
.L_x_3009:
[----:B------:R-:W-:Y:S01]  /*37040*/  BSSY B0, `(.L_x_3237) ;  /* 0x0000006000007945 */ /* 0x000fe20003800000 */
[----:B------:R-:W-:-:S07]  /*37050*/  IMAD.MOV.U32 R15, RZ, RZ, -0x1 ;  /* 0xffffffffff0f7424 */ /* 0x000fce00078e00ff */
[----:B01----:R-:W-:Y:S05]  /*37060*/  WARPSYNC.COLLECTIVE R15, `(.L_x_3238) ;  /* 0x000000000f0c7348 */ /* 0x003fea0003c00000 */
[----:B------:R-:W-:Y:S02]  /*37070*/  ELECT P6, UR62, PT ;  /* 0x00000000003e782f */ /* 0x000fe400038c0000 */
[----:B------:R-:W-:Y:S01]  /*37080*/  MOV R14, UR62 ;  /* 0x0000003e000e7c02 */ /* 0x000fe20008000f00 */
[----:B01----:R-:W-:Y:S10]  /*37090*/  ENDCOLLECTIVE ;  /* 0x000000000000791b */ /* 0x003ff40003800000 */
.L_x_3238:
[----:B------:R-:W-:Y:S05]  /*370a0*/  BSYNC B0 ;  /* 0x0000000000007941 */ /* 0x000fea0003800000 */
.L_x_3237:
[----:B------:R-:W-:Y:S05]  /*370b0*/  BRA `(.L_x_3239) ;  /* 0xffffffa0002c7947 */ /* 0x000fea000383ffff */
.L_x_3011:
[----:B0-----:R0:W2:Y:S02]  /*370c0*/  SYNCS.PHASECHK.TRANS64.TRYWAIT P1, [R3+URZ+0x33440], R2 ;  /* 0x03344002030075a7 */ /* 0x0010a4000802017f */
[----:B--2---:R-:W-:Y:S05]  /*370d0*/  @!P1 NANOSLEEP.SYNCS 0x989680 ;  /* 0x009896800000995d */ /* 0x004fea0003900000 */
[----:B------:R-:W2:Y:S02]  /*370e0*/  @!P1 SYNCS.PHASECHK.TRANS64 P1, [R3+URZ+0x33440], R2 ;  /* 0x03344002030095a7 */ /* 0x000ea4000802007f */
[----:B--2---:R-:W-:Y:S05]  /*370f0*/  @!P1 BRA `(.L_x_3011) ;  /* 0xfffffffc00f09947 */ /* 0x004fea000383ffff */
[----:B------:R-:W-:Y:S05]  /*37100*/  BRA `(.L_x_3240) ;  /* 0xffffffa0004c7947 */ /* 0x000fea000383ffff */
.L_x_3013:
[----:B--2---:R2:W3:Y:S02]  /*37110*/  SYNCS.PHASECHK.TRANS64.TRYWAIT P1, [R29+URZ+0x33440], R0 ;  /* 0x033440001d0075a7 */ /* 0x0044e4000802017f */
[----:B---3--:R-:W-:Y:S05]  /*37120*/  @!P1 NANOSLEEP.SYNCS 0x989680 ;  /* 0x009896800000995d */ /* 0x008fea0003900000 */
[----:B------:R-:W3:Y:S02]  /*37130*/  @!P1 SYNCS.PHASECHK.TRANS64 P1, [R29+URZ+0x33440], R0 ;  /* 0x033440001d0095a7 */ /* 0x000ee4000802007f */
[----:B---3--:R-:W-:Y:S05]  /*37140*/  @!P1 BRA `(.L_x_3013) ;  /* 0xfffffffc00f09947 */ /* 0x008fea000383ffff */
[----:B------:R-:W-:Y:S05]  /*37150*/  BRA `(.L_x_3241) ;  /* 0xffffffa000587947 */ /* 0x000fea000383ffff */
.L_x_3015:
[----:B---3--:R3:W4:Y:S02]  /*37160*/  SYNCS.PHASECHK.TRANS64.TRYWAIT P1, [R3+URZ+0x33460], R2 ;  /* 0x03346002030075a7 */ /* 0x008724000802017f */
[----:B----4-:R-:W-:Y:S05]  /*37170*/  @!P1 NANOSLEEP.SYNCS 0x989680 ;  /* 0x009896800000995d */ /* 0x010fea0003900000 */
[----:B------:R-:W4:Y:S02]  /*37180*/  @!P1 SYNCS.PHASECHK.TRANS64 P1, [R3+URZ+0x33460], R2 ;  /* 0x03346002030095a7 */ /* 0x000f24000802007f */
[----:B----4-:R-:W-:Y:S05]  /*37190*/  @!P1 BRA `(.L_x_3015) ;  /* 0xfffffffc00f09947 */ /* 0x010fea000383ffff */
[----:B------:R-:W-:Y:S05]  /*371a0*/  BRA `(.L_x_3242) ;  /* 0xffffffa000547947 */ /* 0x000fea000383ffff */
.L_x_3017:
[----:B----4-:R4:W0:Y:S02]  /*371b0*/  SYNCS.PHASECHK.TRANS64.TRYWAIT P1, [R29+URZ+0x33460], R0 ;  /* 0x033460001d0075a7 */ /* 0x010824000802017f */
[----:B0-----:R-:W-:Y:S05]  /*371c0*/  @!P1 NANOSLEEP.SYNCS 0x989680 ;  /* 0x009896800000995d */ /* 0x001fea0003900000 */
[----:B------:R-:W0:Y:S02]  /*371d0*/  @!P1 SYNCS.PHASECHK.TRANS64 P1, [R29+URZ+0x33460], R0 ;  /* 0x033460001d0095a7 */ /* 0x000e24000802007f */
[----:B0-----:R-:W-:Y:S05]  /*371e0*/  @!P1 BRA `(.L_x_3017) ;  /* 0xfffffffc00f09947 */ /* 0x001fea000383ffff */
[----:B------:R-:W-:Y:S05]  /*371f0*/  BRA `(.L_x_3243) ;  /* 0xffffffa000507947 */ /* 0x000fea000383ffff */
.L_x_3019:
[----:B------:R0:W0:Y:S02]  /*37200*/  SYNCS.PHASECHK.TRANS64.TRYWAIT P1, [R3+URZ+0x33480], R2 ;  /* 0x03348002030075a7 */ /* 0x000024000802017f */
[----:B0-----:R-:W-:Y:S05]  /*37210*/  @!P1 NANOSLEEP.SYNCS 0x989680 ;  /* 0x009896800000995d */ /* 0x001fea0003900000 */
[----:B------:R-:W0:Y:S02]  /*37220*/  @!P1 SYNCS.PHASECHK.TRANS64 P1, [R3+URZ+0x33480], R2 ;  /* 0x03348002030095a7 */ /* 0x000e24000802007f */
[----:B0-----:R-:W-:Y:S05]  /*37230*/  @!P1 BRA `(.L_x_3019) ;  /* 0xfffffffc00f09947 */ /* 0x001fea000383ffff */
[----:B------:R-:W-:Y:S05]  /*37240*/  BRA `(.L_x_3244) ;  /* 0xffffffa0004c7947 */ /* 0x000fea000383ffff */
.L_x_3245:
        /* <DEDUP_REMOVED lines=11> */
.L_x_3254:


//--------------------- .nv.global.init           --------------------------
	.section	.nv.global.init,"aw",@progbits
	.align	4
.nv.global.init:
	.type		_ZZN5flash28permute_output_fp8_VcolmajorIN4cute6TensorINS1_11ArrayEngineIN7cutlass10bfloat16_tELm96EEENS1_6LayoutINS1_5tupleIJNS8_IJNS1_1CILi2EEESA_NS9_ILi24EEEEEENS9_ILi1EEESD_EEENS8_IJNS8_IJSD_SA_NS9_ILi4EEEEEENS9_ILi0EEESH_EEEEEEEEEvRT_E9upper_map,@object
	.size		_ZZN5flash28permute_output_fp8_VcolmajorIN4cute6TensorINS1_11ArrayEngineIN7cutlass10bfloat16_tELm96EEENS1_6LayoutINS1_5tupleIJNS8_IJNS1_1CILi2EEESA_NS9_ILi24EEEEEENS9_ILi1EEESD_EEENS8_IJNS8_IJSD_SA_NS9_ILi4EEEEEENS9_ILi0EEESH_EEEEEEEEEvRT_E9upper_map,($str$23 - _ZZN5flash28permute_output_fp8_VcolmajorIN4cute6TensorINS1_11ArrayEngineIN7cutlass10bfloat16_tELm96EEENS1_6LayoutINS1_5tupleIJNS8_IJNS1_1CILi2EEESA_NS9_ILi24EEEEEENS9_ILi1EEESD_EEENS8_IJNS8_IJSD_SA_NS9_ILi4EEEEEENS9_ILi0EEESH_EEEEEEEEEvRT_E9upper_map)
_ZZN5flash28permute_output_fp8_VcolmajorIN4cute6TensorINS1_11ArrayEngineIN7cutlass10bfloat16_tELm96EEENS1_6LayoutINS1_5tupleIJNS8_IJNS1_1CILi2EEESA_NS9_ILi24EEEEEENS9_ILi1EEESD_EEENS8_IJNS8_IJSD_SA_NS9_ILi4EEEEEENS9_ILi0EEESH_EEEEEEEEEvRT_E9upper_map:
        /*0000*/ 	.byte	0x00, 0x00, 0x00, 0x00, 0x02, 0x00, 0x00, 0x00, 0x03, 0x00, 0x00, 0x00, 0x01, 0x00, 0x00, 0x00
	.type		$str$23,@object
	.size		$str$23,($str$24 - $str$23)
$str$23:
        /*0010*/ 	.byte	0x28, 0x61, 0x64, 0x64, 0x72, 0x65, 0x73, 0x73, 0x20, 0x26, 0x20, 0x6d, 0x61, 0x73, 0x6b, 0x29
        /*0020*/ 	.byte	0x20, 0x3d, 0x3d, 0x20, 0x30, 0x00
	.type		$str$24,@object
	.size		$str$24,(__unnamed_5 - $str$24)
$str$24:
        /*0026*/ 	.byte	0x2f, 0x74, 0x6d, 0x70, 0x2f, 0x6f, 0x73, 0x73, 0x5f, 0x6b, 0x65, 0x72, 0x6e, 0x65, 0x6c, 0x73
        /*0036*/ 	.byte	0x5f, 0x73, 0x72, 0x63, 0x2f, 0x66, 0x6c, 0x61, 0x73, 0x68, 0x5f, 0x61, 0x74, 0x74, 0x65, 0x6e
        /*0046*/ 	.byte	0x74, 0x69, 0x6f, 0x6e, 0x2f, 0x63, 0x73, 0x72, 0x63, 0x2f, 0x63, 0x75, 0x74, 0x6c, 0x61, 0x73
        /*0056*/ 	.byte	0x73, 0x2f, 0x69, 0x6e, 0x63, 0x6c, 0x75, 0x64, 0x65, 0x2f, 0x63, 0x75, 0x74, 0x65, 0x2f, 0x70
        /*0066*/ 	.byte	0x6f, 0x69, 0x6e, 0x74, 0x65, 0x72, 0x5f, 0x66, 0x6c, 0x61, 0x67, 0x67, 0x65, 0x64, 0x2e, 0x68
        /*0076*/ 	.byte	0x70, 0x70, 0x00
	.type		__unnamed_5,@object
	.size		__unnamed_5,(__unnamed_6 - __unnamed_5)
__unnamed_5:
        /* <DEDUP_REMOVED lines=24> */
        /*01f9*/ 	.byte	0x3e, 0x3e, 0x20, 0x26, 0x5d, 0x00
	.type		__unnamed_6,@object
	.size		__unnamed_6,(__unnamed_11 - __unnamed_6)
__unnamed_6:
        /* <DEDUP_REMOVED lines=25> */
	.type		__unnamed_11,@object
	.size		__unnamed_11,(__unnamed_8 - __unnamed_11)
__unnamed_11:
        /* <DEDUP_REMOVED lines=25> */
	.type		__unnamed_8,@object
	.size		__unnamed_8,(__unnamed_10 - __unnamed_8)
__unnamed_8:
        /* <DEDUP_REMOVED lines=29> */
        /*06db*/ 	.byte	0x5d, 0x00
	.type		__unnamed_10,@object
	.size		__unnamed_10,(__unnamed_3 - __unnamed_10)
__unnamed_10:
        /* <DEDUP_REMOVED lines=30> */
	.type		__unnamed_3,@object
	.size		__unnamed_3,(__unnamed_9 - __unnamed_3)
__unnamed_3:
        /* <DEDUP_REMOVED lines=30> */
	.type		__unnamed_9,@object
	.size		__unnamed_9,(__unnamed_2 - __unnamed_9)
__unnamed_9:
        /* <DEDUP_REMOVED lines=30> */
	.type		__unnamed_2,@object
	.size		__unnamed_2,(__unnamed_4 - __unnamed_2)
__unnamed_2:
        /* <DEDUP_REMOVED lines=29> */
        /*0e23*/ 	.byte	0x3e, 0x5d, 0x00
	.type		__unnamed_4,@object
	.size		__unnamed_4,(__unnamed_7 - __unnamed_4)
__unnamed_4:
        /* <DEDUP_REMOVED lines=30> */
	.type		__unnamed_7,@object
	.size		__unnamed_7,(__unnamed_1 - __unnamed_7)
__unnamed_7:
        /* <DEDUP_REMOVED lines=30> */
	.type		__unnamed_1,@object
	.size		__unnamed_1,(.L_0 - __unnamed_1)
__unnamed_1:
        /* <DEDUP_REMOVED lines=29> */
        /*139d*/ 	.byte	0x3e, 0x20, 0x26, 0x5d, 0x00
.L_0:


//--------------------- .nv.shared._ZN7cutlass13device_kernelIN5flash11enable_sm90INS1_16FlashAttnFwdSm90INS1_25CollectiveMainloopFwdSm90ILi2EN4cute5tupleIJNS5_1CILi1EEES8_S8_EEENS6_IJNS7_ILi128EEENS7_ILi160EEENS7_ILi192EEEEEELi192ENS_12float_e4m3_tEfNS_4arch4Sm90ELb0ELb0ELb1ELb0ELb1ELb0ELb0ELb1ELb1ELb1ELb0ELb0EEENS1_21CollectiveEpilogueFwdINS6_IJSA_SC_SB_EEES9_NS_10bfloat16_tESG_Li256ELb0ELb1ELb0ELb1EEENS1_29StaticPersistentTileSchedulerILb0EEEEEEEEEvNT_6ParamsE --------------------------
	.section	.nv.shared._ZN7cutlass13device_kernelIN5flash11enable_sm90INS1_16FlashAttnFwdSm90INS1_25CollectiveMainloopFwdSm90ILi2EN4cute5tupleIJNS5_1CILi1EEES8_S8_EEENS6_IJNS7_ILi128EEENS7_ILi160EEENS7_ILi192EEEEEELi192ENS_12float_e4m3_tEfNS_4arch4Sm90ELb0ELb0ELb1ELb0ELb1ELb0ELb0ELb1ELb1ELb1ELb0ELb0EEENS1_21CollectiveEpilogueFwdINS6_IJSA_SC_SB_EEES9_NS_10bfloat16_tESG_Li256ELb0ELb1ELb0ELb1EEENS1_29StaticPersistentTileSchedulerILb0EEEEEEEEEvNT_6ParamsE,"aw",@nobits
	.sectionflags	@""
	.align	16
	.zero		1024


//--------------------- .nv.shared.reserved.0     --------------------------
	.section	.nv.shared.reserved.0,"aw",@nobits
	.weak		__nv_reservedSMEM_offset_0_alias
	.size		__nv_reservedSMEM_offset_0_alias, 0, 0
	.other		__nv_reservedSMEM_offset_0_alias,@"STO_CUDA_RESERVED_SHARED STV_DEFAULT"
__nv_reservedSMEM_offset_0_alias:
	.zero		0


//--------------------- .nv.global                --------------------------
	.section	.nv.global,"aw",@nobits
.nv.global:
	.type		_ZN80_INTERNAL_84cee143_44_flash_fwd_hdim192_e4m3_paged_softcap_sm90_cu_cf07d2ef_34834cute1_E,@object
	.size		_ZN80_INTERNAL_84cee143_44_flash_fwd_hdim192_e4m3_paged_softcap_sm90_cu_cf07d2ef_34834cute1_E,(_ZN80_INTERNAL_84cee143_44_flash_fwd_hdim192_e4m3_paged_softcap_sm90_cu_cf07d2ef_34834cuda3std3__45__cpo6cbeginE - _ZN80_INTERNAL_84cee143_44_flash_fwd_hdim192_e4m3_paged_softcap_sm90_cu_cf07d2ef_34834cute1_E)
_ZN80_INTERNAL_84cee143_44_flash_fwd_hdim192_e4m3_paged_softcap_sm90_cu_cf07d2ef_34834cute1_E:
	.zero		1
	.type		_ZN80_INTERNAL_84cee143_44_flash_fwd_hdim192_e4m3_paged_softcap_sm90_cu_cf07d2ef_34834cuda3std3__45__cpo6cbeginE,@object
	.size		_ZN80_INTERNAL_84cee143_44_flash_fwd_hdim192_e4m3_paged_softcap_sm90_cu_cf07d2ef_34834cuda3std3__45__cpo6cbeginE,(_ZN80_INTERNAL_84cee143_44_flash_fwd_hdim192_e4m3_paged_softcap_sm90_cu_cf07d2ef_34834cuda3std3__48in_placeE - _ZN80_INTERNAL_84cee143_44_flash_fwd_hdim192_e4m3_paged_softcap_sm90_cu_cf07d2ef_34834cuda3std3__45__cpo6cbeginE)
_ZN80_INTERNAL_84cee143_44_flash_fwd_hdim192_e4m3_paged_softcap_sm90_cu_cf07d2ef_34834cuda3std3__45__cpo6cbeginE:
	.zero		1
	.type		_ZN80_INTERNAL_84cee143_44_flash_fwd_hdim192_e4m3_paged_softcap_sm90_cu_cf07d2ef_34834cuda3std3__48in_placeE,@object
	.size		_ZN80_INTERNAL_84cee143_44_flash_fwd_hdim192_e4m3_paged_softcap_sm90_cu_cf07d2ef_34834cuda3std3__48in_placeE,(_ZN80_INTERNAL_84cee143_44_flash_fwd_hdim192_e4m3_paged_softcap_sm90_cu_cf07d2ef_34834cuda3std6ranges3__45__cpo9iter_moveE - _ZN80_INTERNAL_84cee143_44_flash_fwd_hdim192_e4m3_paged_softcap_sm90_cu_cf07d2ef_34834cuda3std3__48in_placeE)
_ZN80_INTERNAL_84cee143_44_flash_fwd_hdim192_e4m3_paged_softcap_sm90_cu_cf07d2ef_34834cuda3std3__48in_placeE:
	.zero		1
	.type		_ZN80_INTERNAL_84cee143_44_flash_fwd_hdim192_e4m3_paged_softcap_sm90_cu_cf07d2ef_34834cuda3std6ranges3__45__cpo9iter_moveE,@object
	.size		_ZN80_INTERNAL_84cee143_44_flash_fwd_hdim192_e4m3_paged_softcap_sm90_cu_cf07d2ef_34834cuda3std6ranges3__45__cpo9iter_moveE,(_ZN80_INTERNAL_84cee143_44_flash_fwd_hdim192_e4m3_paged_softcap_sm90_cu_cf07d2ef_34834cuda3std3__45__cpo5beginE - _ZN80_INTERNAL_84cee143_44_flash_fwd_hdim192_e4m3_paged_softcap_sm90_cu_cf07d2ef_34834cuda3std6ranges3__45__cpo9iter_moveE)
_ZN80_INTERNAL_84cee143_44_flash_fwd_hdim192_e4m3_paged_softcap_sm90_cu_cf07d2ef_34834cuda3std6ranges3__45__cpo9iter_moveE:
	.zero		1
	.type		_ZN80_INTERNAL_84cee143_44_flash_fwd_hdim192_e4m3_paged_softcap_sm90_cu_cf07d2ef_34834cuda3std3__45__cpo5beginE,@object
	.size		_ZN80_INTERNAL_84cee143_44_flash_fwd_hdim192_e4m3_paged_softcap_sm90_cu_cf07d2ef_34834cuda3std3__45__cpo5beginE,(_ZN80_INTERNAL_84cee143_44_flash_fwd_hdim192_e4m3_paged_softcap_sm90_cu_cf07d2ef_34834cuda3std3__482_GLOBAL__N__84cee143_44_flash_fwd_hdim192_e4m3_paged_softcap_sm90_cu_cf07d2ef_34836ignoreE - _ZN80_INTERNAL_84cee143_44_flash_fwd_hdim192_e4m3_paged_softcap_sm90_cu_cf07d2ef_34834cuda3std3__45__cpo5beginE)
_ZN80_INTERNAL_84cee143_44_flash_fwd_hdim192_e4m3_paged_softcap_sm90_cu_cf07d2ef_34834cuda3std3__45__cpo5beginE:
	.zero		1
	.type		_ZN80_INTERNAL_84cee143_44_flash_fwd_hdim192_e4m3_paged_softcap_sm90_cu_cf07d2ef_34834cuda3std3__482_GLOBAL__N__84cee143_44_flash_fwd_hdim192_e4m3_paged_softcap_sm90_cu_cf07d2ef_34836ignoreE,@object
	.size		_ZN80_INTERNAL_84cee143_44_flash_fwd_hdim192_e4m3_paged_softcap_sm90_cu_cf07d2ef_34834cuda3std3__482_GLOBAL__N__84cee143_44_flash_fwd_hdim192_e4m3_paged_softcap_sm90_cu_cf07d2ef_34836ignoreE,(_ZN80_INTERNAL_84cee143_44_flash_fwd_hdim192_e4m3_paged_softcap_sm90_cu_cf07d2ef_34834cute7productE - _ZN80_INTERNAL_84cee143_44_flash_fwd_hdim192_e4m3_paged_softcap_sm90_cu_cf07d2ef_34834cuda3std3__482_GLOBAL__N__84cee143_44_flash_fwd_hdim192_e4m3_paged_softcap_sm90_cu_cf07d2ef_34836ignoreE)
_ZN80_INTERNAL_84cee143_44_flash_fwd_hdim192_e4m3_paged_softcap_sm90_cu_cf07d2ef_34834cuda3std3__482_GLOBAL__N__84cee143_44_flash_fwd_hdim192_e4m3_paged_softcap_sm90_cu_cf07d2ef_34836ignoreE:
	.zero		1
	.type		_ZN80_INTERNAL_84cee143_44_flash_fwd_hdim192_e4m3_paged_softcap_sm90_cu_cf07d2ef_34834cute7productE,@object
	.size		_ZN80_INTERNAL_84cee143_44_flash_fwd_hdim192_e4m3_paged_softcap_sm90_cu_cf07d2ef_34834cute7productE,(_ZN80_INTERNAL_84cee143_44_flash_fwd_hdim192_e4m3_paged_softcap_sm90_cu_cf07d2ef_34834cuda3std3__45__cpo3endE - _ZN80_INTERNAL_84cee143_44_flash_fwd_hdim192_e4m3_paged_softcap_sm90_cu_cf07d2ef_34834cute7productE)
_ZN80_INTERNAL_84cee143_44_flash_fwd_hdim192_e4m3_paged_softcap_sm90_cu_cf07d2ef_34834cute7productE:
	.zero		1
	.type		_ZN80_INTERNAL_84cee143_44_flash_fwd_hdim192_e4m3_paged_softcap_sm90_cu_cf07d2ef_34834cuda3std3__45__cpo3endE,@object
	.size		_ZN80_INTERNAL_84cee143_44_flash_fwd_hdim192_e4m3_paged_softcap_sm90_cu_cf07d2ef_34834cuda3std3__45__cpo3endE,(_ZN80_INTERNAL_84cee143_44_flash_fwd_hdim192_e4m3_paged_softcap_sm90_cu_cf07d2ef_34834cuda3std3__419piecewise_constructE - _ZN80_INTERNAL_84cee143_44_flash_fwd_hdim192_e4m3_paged_softcap_sm90_cu_cf07d2ef_34834cuda3std3__45__cpo3endE)
_ZN80_INTERNAL_84cee143_44_flash_fwd_hdim192_e4m3_paged_softcap_sm90_cu_cf07d2ef_34834cuda3std3__45__cpo3endE:
	.zero		1
	.type		_ZN80_INTERNAL_84cee143_44_flash_fwd_hdim192_e4m3_paged_softcap_sm90_cu_cf07d2ef_34834cuda3std3__419piecewise_constructE,@object
	.size		_ZN80_INTERNAL_84cee143_44_flash_fwd_hdim192_e4m3_paged_softcap_sm90_cu_cf07d2ef_34834cuda3std3__419piecewise_constructE,(_ZN80_INTERNAL_84cee143_44_flash_fwd_hdim192_e4m3_paged_softcap_sm90_cu_cf07d2ef_34834cuda3std3__45__cpo4cendE - _ZN80_INTERNAL_84cee143_44_flash_fwd_hdim192_e4m3_paged_softcap_sm90_cu_cf07d2ef_34834cuda3std3__419piecewise_constructE)
_ZN80_INTERNAL_84cee143_44_flash_fwd_hdim192_e4m3_paged_softcap_sm90_cu_cf07d2ef_34834cuda3std3__419piecewise_constructE:
	.zero		1
	.type		_ZN80_INTERNAL_84cee143_44_flash_fwd_hdim192_e4m3_paged_softcap_sm90_cu_cf07d2ef_34834cuda3std3__45__cpo4cendE,@object
	.size		_ZN80_INTERNAL_84cee143_44_flash_fwd_hdim192_e4m3_paged_softcap_sm90_cu_cf07d2ef_34834cuda3std3__45__cpo4cendE,(_ZN80_INTERNAL_84cee143_44_flash_fwd_hdim192_e4m3_paged_softcap_sm90_cu_cf07d2ef_34834cuda3std6ranges3__45__cpo4swapE - _ZN80_INTERNAL_84cee143_44_flash_fwd_hdim192_e4m3_paged_softcap_sm90_cu_cf07d2ef_34834cuda3std3__45__cpo4cendE)
_ZN80_INTERNAL_84cee143_44_flash_fwd_hdim192_e4m3_paged_softcap_sm90_cu_cf07d2ef_34834cuda3std3__45__cpo4cendE:
	.zero		1
	.type		_ZN80_INTERNAL_84cee143_44_flash_fwd_hdim192_e4m3_paged_softcap_sm90_cu_cf07d2ef_34834cuda3std6ranges3__45__cpo4swapE,@object
	.size		_ZN80_INTERNAL_84cee143_44_flash_fwd_hdim192_e4m3_paged_softcap_sm90_cu_cf07d2ef_34834cuda3std6ranges3__45__cpo4swapE,(.L_19 - _ZN80_INTERNAL_84cee143_44_flash_fwd_hdim192_e4m3_paged_softcap_sm90_cu_cf07d2ef_34834cuda3std6ranges3__45__cpo4swapE)
_ZN80_INTERNAL_84cee143_44_flash_fwd_hdim192_e4m3_paged_softcap_sm90_cu_cf07d2ef_34834cuda3std6ranges3__45__cpo4swapE:
	.zero		1
.L_19:


//--------------------- .nv.shared._ZN7cutlass13device_kernelIN5flash11enable_sm90INS1_16FlashAttnFwdSm90INS1_25CollectiveMainloopFwdSm90ILi2EN4cute5tupleIJNS5_1CILi1EEES8_S8_EEENS6_IJNS7_ILi128EEENS7_ILi160EEENS7_ILi192EEEEEELi192ENS_12float_e4m3_tEfNS_4arch4Sm90ELb0ELb0ELb1ELb1ELb1ELb0ELb0ELb1ELb1ELb1ELb0ELb0EEENS1_21CollectiveEpilogueFwdINS6_IJSA_SC_SB_EEES9_NS_10bfloat16_tESG_Li256ELb1ELb1ELb0ELb1EEENS1_36VarlenDynamicPersistentTileSchedulerILi128ELi160ELi256ELi128ELb0ELb1ELb1ELb0ELb1ELb1EEEEEEEEEvNT_6ParamsE --------------------------
	.section	.nv.shared._ZN7cutlass13device_kernelIN5flash11enable_sm90INS1_16FlashAttnFwdSm90INS1_25CollectiveMainloopFwdSm90ILi2EN4cute5tupleIJNS5_1CILi1EEES8_S8_EEENS6_IJNS7_ILi128EEENS7_ILi160EEENS7_ILi192EEEEEELi192ENS_12float_e4m3_tEfNS_4arch4Sm90ELb0ELb0ELb1ELb1ELb1ELb0ELb0ELb1ELb1ELb1ELb0ELb0EEENS1_21CollectiveEpilogueFwdINS6_IJSA_SC_SB_EEES9_NS_10bfloat16_tESG_Li256ELb1ELb1ELb0ELb1EEENS1_36VarlenDynamicPersistentTileSchedulerILi128ELi160ELi256ELi128ELb0ELb1ELb1ELb0ELb1ELb1EEEEEEEEEvNT_6ParamsE,"aw",@nobits
	.sectionflags	@""
	.align	16
	.zero		1024


//--------------------- .nv.shared._ZN7cutlass13device_kernelIN5flash11enable_sm90INS1_16FlashAttnFwdSm90INS1_25CollectiveMainloopFwdSm90ILi2EN4cute5tupleIJNS5_1CILi1EEES8_S8_EEENS6_IJNS7_ILi128EEENS7_ILi160EEENS7_ILi192EEEEEELi192ENS_12float_e4m3_tEfNS_4arch4Sm90ELb0ELb0ELb1ELb1ELb1ELb1ELb0ELb1ELb1ELb1ELb0ELb0EEENS1_21CollectiveEpilogueFwdINS6_IJSA_SC_SB_EEES9_NS_10bfloat16_tESG_Li256ELb1ELb1ELb0ELb1EEENS1_36VarlenDynamicPersistentTileSchedulerILi128ELi160ELi256ELi128ELb0ELb1ELb1ELb0ELb1ELb1EEEEEEEEEvNT_6ParamsE --------------------------
	.section	.nv.shared._ZN7cutlass13device_kernelIN5flash11enable_sm90INS1_16FlashAttnFwdSm90INS1_25CollectiveMainloopFwdSm90ILi2EN4cute5tupleIJNS5_1CILi1EEES8_S8_EEENS6_IJNS7_ILi128EEENS7_ILi160EEENS7_ILi192EEEEEELi192ENS_12float_e4m3_tEfNS_4arch4Sm90ELb0ELb0ELb1ELb1ELb1ELb1ELb0ELb1ELb1ELb1ELb0ELb0EEENS1_21CollectiveEpilogueFwdINS6_IJSA_SC_SB_EEES9_NS_10bfloat16_tESG_Li256ELb1ELb1ELb0ELb1EEENS1_36VarlenDynamicPersistentTileSchedulerILi128ELi160ELi256ELi128ELb0ELb1ELb1ELb0ELb1ELb1EEEEEEEEEvNT_6ParamsE,"aw",@nobits
	.sectionflags	@""
	.align	16
	.zero		1024


//--------------------- .nv.shared._ZN7cutlass13device_kernelIN5flash11enable_sm90INS1_16FlashAttnFwdSm90INS1_25CollectiveMainloopFwdSm90ILi2EN4cute5tupleIJNS5_1CILi1EEES8_S8_EEENS6_IJNS7_ILi128EEESA_NS7_ILi192EEEEEELi192ENS_12float_e4m3_tEfNS_4arch4Sm90ELb0ELb1ELb1ELb0ELb1ELb0ELb0ELb1ELb1ELb1ELb0ELb0EEENS1_21CollectiveEpilogueFwdINS6_IJSA_SB_SA_EEES9_NS_10bfloat16_tESF_Li256ELb0ELb1ELb0ELb1EEENS1_30DynamicPersistentTileSchedulerILi256ELi128ELb0ELb1ELb1EEEEEEEEEvNT_6ParamsE --------------------------
	.section	.nv.shared._ZN7cutlass13device_kernelIN5flash11enable_sm90INS1_16FlashAttnFwdSm90INS1_25CollectiveMainloopFwdSm90ILi2EN4cute5tupleIJNS5_1CILi1EEES8_S8_EEENS6_IJNS7_ILi128EEESA_NS7_ILi192EEEEEELi192ENS_12float_e4m3_tEfNS_4arch4Sm90ELb0ELb1ELb1ELb0ELb1ELb0ELb0ELb1ELb1ELb1ELb0ELb0EEENS1_21CollectiveEpilogueFwdINS6_IJSA_SB_SA_EEES9_NS_10bfloat16_tESF_Li256ELb0ELb1ELb0ELb1EEENS1_30DynamicPersistentTileSchedulerILi256ELi128ELb0ELb1ELb1EEEEEEEEEvNT_6ParamsE,"aw",@nobits
	.sectionflags	@""
	.align	16
	.zero		1024


//--------------------- .nv.shared._ZN7cutlass13device_kernelIN5flash11enable_sm90INS1_16FlashAttnFwdSm90INS1_25CollectiveMainloopFwdSm90ILi2EN4cute5tupleIJNS5_1CILi1EEES8_S8_EEENS6_IJNS7_ILi128EEESA_NS7_ILi192EEEEEELi192ENS_12float_e4m3_tEfNS_4arch4Sm90ELb0ELb1ELb1ELb1ELb1ELb0ELb0ELb1ELb1ELb1ELb0ELb0EEENS1_21CollectiveEpilogueFwdINS6_IJSA_SB_SA_EEES9_NS_10bfloat16_tESF_Li256ELb1ELb1ELb0ELb1EEENS1_36VarlenDynamicPersistentTileSchedulerILi128ELi128ELi256ELi128ELb0ELb1ELb1ELb1ELb0ELb1EEEEEEEEEvNT_6ParamsE --------------------------
	.section	.nv.shared._ZN7cutlass13device_kernelIN5flash11enable_sm90INS1_16FlashAttnFwdSm90INS1_25CollectiveMainloopFwdSm90ILi2EN4cute5tupleIJNS5_1CILi1EEES8_S8_EEENS6_IJNS7_ILi128EEESA_NS7_ILi192EEEEEELi192ENS_12float_e4m3_tEfNS_4arch4Sm90ELb0ELb1ELb1ELb1ELb1ELb0ELb0ELb1ELb1ELb1ELb0ELb0EEENS1_21CollectiveEpilogueFwdINS6_IJSA_SB_SA_EEES9_NS_10bfloat16_tESF_Li256ELb1ELb1ELb0ELb1EEENS1_36VarlenDynamicPersistentTileSchedulerILi128ELi128ELi256ELi128ELb0ELb1ELb1ELb1ELb0ELb1EEEEEEEEEvNT_6ParamsE,"aw",@nobits
	.sectionflags	@""
	.align	16
	.zero		1024


//--------------------- .nv.shared._ZN7cutlass13device_kernelIN5flash11enable_sm90INS1_16FlashAttnFwdSm90INS1_25CollectiveMainloopFwdSm90ILi2EN4cute5tupleIJNS5_1CILi1EEES8_S8_EEENS6_IJNS7_ILi128EEESA_NS7_ILi192EEEEEELi192ENS_12float_e4m3_tEfNS_4arch4Sm90ELb0ELb1ELb1ELb1ELb1ELb1ELb0ELb1ELb1ELb1ELb0ELb0EEENS1_21CollectiveEpilogueFwdINS6_IJSA_SB_SA_EEES9_NS_10bfloat16_tESF_Li256ELb1ELb1ELb0ELb1EEENS1_36VarlenDynamicPersistentTileSchedulerILi128ELi128ELi256ELi128ELb0ELb1ELb1ELb1ELb0ELb1EEEEEEEEEvNT_6ParamsE --------------------------
	.section	.nv.shared._ZN7cutlass13device_kernelIN5flash11enable_sm90INS1_16FlashAttnFwdSm90INS1_25CollectiveMainloopFwdSm90ILi2EN4cute5tupleIJNS5_1CILi1EEES8_S8_EEENS6_IJNS7_ILi128EEESA_NS7_ILi192EEEEEELi192ENS_12float_e4m3_tEfNS_4arch4Sm90ELb0ELb1ELb1ELb1ELb1ELb1ELb0ELb1ELb1ELb1ELb0ELb0EEENS1_21CollectiveEpilogueFwdINS6_IJSA_SB_SA_EEES9_NS_10bfloat16_tESF_Li256ELb1ELb1ELb0ELb1EEENS1_36VarlenDynamicPersistentTileSchedulerILi128ELi128ELi256ELi128ELb0ELb1ELb1ELb1ELb0ELb1EEEEEEEEEvNT_6ParamsE,"aw",@nobits
	.sectionflags	@""
	.align	16
	.zero		1024


//--------------------- .nv.shared._ZN7cutlass13device_kernelIN5flash11enable_sm90INS1_16FlashAttnFwdSm90INS1_25CollectiveMainloopFwdSm90ILi2EN4cute5tupleIJNS5_1CILi1EEES8_S8_EEENS6_IJNS7_ILi128EEENS7_ILi160EEENS7_ILi192EEEEEELi192ENS_12float_e4m3_tEfNS_4arch4Sm90ELb1ELb0ELb1ELb0ELb1ELb0ELb0ELb1ELb1ELb1ELb0ELb0EEENS1_21CollectiveEpilogueFwdINS6_IJSA_SC_SB_EEES9_NS_10bfloat16_tESG_Li256ELb0ELb1ELb0ELb1EEENS1_30DynamicPersistentTileSchedulerILi256ELi128ELb0ELb1ELb1EEEEEEEEEvNT_6ParamsE --------------------------
	.section	.nv.shared._ZN7cutlass13device_kernelIN5flash11enable_sm90INS1_16FlashAttnFwdSm90INS1_25CollectiveMainloopFwdSm90ILi2EN4cute5tupleIJNS5_1CILi1EEES8_S8_EEENS6_IJNS7_ILi128EEENS7_ILi160EEENS7_ILi192EEEEEELi192ENS_12float_e4m3_tEfNS_4arch4Sm90ELb1ELb0ELb1ELb0ELb1ELb0ELb0ELb1ELb1ELb1ELb0ELb0EEENS1_21CollectiveEpilogueFwdINS6_IJSA_SC_SB_EEES9_NS_10bfloat16_tESG_Li256ELb0ELb1ELb0ELb1EEENS1_30DynamicPersistentTileSchedulerILi256ELi128ELb0ELb1ELb1EEEEEEEEEvNT_6ParamsE,"aw",@nobits
	.sectionflags	@""
	.align	16
	.zero		1024


//--------------------- .nv.shared._ZN7cutlass13device_kernelIN5flash11enable_sm90INS1_16FlashAttnFwdSm90INS1_25CollectiveMainloopFwdSm90ILi2EN4cute5tupleIJNS5_1CILi1EEES8_S8_EEENS6_IJNS7_ILi128EEENS7_ILi160EEENS7_ILi192EEEEEELi192ENS_12float_e4m3_tEfNS_4arch4Sm90ELb1ELb0ELb1ELb1ELb1ELb0ELb0ELb1ELb1ELb1ELb0ELb0EEENS1_21CollectiveEpilogueFwdINS6_IJSA_SC_SB_EEES9_NS_10bfloat16_tESG_Li256ELb1ELb1ELb0ELb1EEENS1_36VarlenDynamicPersistentTileSchedulerILi128ELi160ELi256ELi128ELb0ELb1ELb1ELb1ELb1ELb1EEEEEEEEEvNT_6ParamsE --------------------------
	.section	.nv.shared._ZN7cutlass13device_kernelIN5flash11enable_sm90INS1_16FlashAttnFwdSm90INS1_25CollectiveMainloopFwdSm90ILi2EN4cute5tupleIJNS5_1CILi1EEES8_S8_EEENS6_IJNS7_ILi128EEENS7_ILi160EEENS7_ILi192EEEEEELi192ENS_12float_e4m3_tEfNS_4arch4Sm90ELb1ELb0ELb1ELb1ELb1ELb0ELb0ELb1ELb1ELb1ELb0ELb0EEENS1_21CollectiveEpilogueFwdINS6_IJSA_SC_SB_EEES9_NS_10bfloat16_tESG_Li256ELb1ELb1ELb0ELb1EEENS1_36VarlenDynamicPersistentTileSchedulerILi128ELi160ELi256ELi128ELb0ELb1ELb1ELb1ELb1ELb1EEEEEEEEEvNT_6ParamsE,"aw",@nobits
	.sectionflags	@""
	.align	16
	.zero		1024


//--------------------- .nv.shared._ZN7cutlass13device_kernelIN5flash11enable_sm90INS1_16FlashAttnFwdSm90INS1_25CollectiveMainloopFwdSm90ILi2EN4cute5tupleIJNS5_1CILi1EEES8_S8_EEENS6_IJNS7_ILi128EEENS7_ILi160EEENS7_ILi192EEEEEELi192ENS_12float_e4m3_tEfNS_4arch4Sm90ELb1ELb0ELb1ELb1ELb1ELb1ELb0ELb1ELb1ELb1ELb0ELb0EEENS1_21CollectiveEpilogueFwdINS6_IJSA_SC_SB_EEES9_NS_10bfloat16_tESG_Li256ELb1ELb1ELb0ELb1EEENS1_36VarlenDynamicPersistentTileSchedulerILi128ELi160ELi256ELi128ELb0ELb1ELb1ELb1ELb1ELb1EEEEEEEEEvNT_6ParamsE --------------------------
	.section	.nv.shared._ZN7cutlass13device_kernelIN5flash11enable_sm90INS1_16FlashAttnFwdSm90INS1_25CollectiveMainloopFwdSm90ILi2EN4cute5tupleIJNS5_1CILi1EEES8_S8_EEENS6_IJNS7_ILi128EEENS7_ILi160EEENS7_ILi192EEEEEELi192ENS_12float_e4m3_tEfNS_4arch4Sm90ELb1ELb0ELb1ELb1ELb1ELb1ELb0ELb1ELb1ELb1ELb0ELb0EEENS1_21CollectiveEpilogueFwdINS6_IJSA_SC_SB_EEES9_NS_10bfloat16_tESG_Li256ELb1ELb1ELb0ELb1EEENS1_36VarlenDynamicPersistentTileSchedulerILi128ELi160ELi256ELi128ELb0ELb1ELb1ELb1ELb1ELb1EEEEEEEEEvNT_6ParamsE,"aw",@nobits
	.sectionflags	@""
	.align	16
	.zero		1024


//--------------------- .nv.constant0._ZN7cutlass13device_kernelIN5flash11enable_sm90INS1_16FlashAttnFwdSm90INS1_25CollectiveMainloopFwdSm90ILi2EN4cute5tupleIJNS5_1CILi1EEES8_S8_EEENS6_IJNS7_ILi128EEENS7_ILi160EEENS7_ILi192EEEEEELi192ENS_12float_e4m3_tEfNS_4arch4Sm90ELb0ELb0ELb1ELb0ELb1ELb0ELb0ELb1ELb1ELb1ELb0ELb0EEENS1_21CollectiveEpilogueFwdINS6_IJSA_SC_SB_EEES9_NS_10bfloat16_tESG_Li256ELb0ELb1ELb0ELb1EEENS1_29StaticPersistentTileSchedulerILb0EEEEEEEEEvNT_6ParamsE --------------------------
	.section	.nv.constant0._ZN7cutlass13device_kernelIN5flash11enable_sm90INS1_16FlashAttnFwdSm90INS1_25CollectiveMainloopFwdSm90ILi2EN4cute5tupleIJNS5_1CILi1EEES8_S8_EEENS6_IJNS7_ILi128EEENS7_ILi160EEENS7_ILi192EEEEEELi192ENS_12float_e4m3_tEfNS_4arch4Sm90ELb0ELb0ELb1ELb0ELb1ELb0ELb0ELb1ELb1ELb1ELb0ELb0EEENS1_21CollectiveEpilogueFwdINS6_IJSA_SC_SB_EEES9_NS_10bfloat16_tESG_Li256ELb0ELb1ELb0ELb1EEENS1_29StaticPersistentTileSchedulerILb0EEEEEEEEEvNT_6ParamsE,"a",@progbits
	.sectionflags	@""
	.align	4
.nv.constant0._ZN7cutlass13device_kernelIN5flash11enable_sm90INS1_16FlashAttnFwdSm90INS1_25CollectiveMainloopFwdSm90ILi2EN4cute5tupleIJNS5_1CILi1EEES8_S8_EEENS6_IJNS7_ILi128EEENS7_ILi160EEENS7_ILi192EEEEEELi192ENS_12float_e4m3_tEfNS_4arch4Sm90ELb0ELb0ELb1ELb0ELb1ELb0ELb0ELb1ELb1ELb1ELb0ELb0EEENS1_21CollectiveEpilogueFwdINS6_IJSA_SC_SB_EEES9_NS_10bfloat16_tESG_Li256ELb0ELb1ELb0ELb1EEENS1_29StaticPersistentTileSchedulerILb0EEEEEEEEEvNT_6ParamsE:
	.zero		3200


//--------------------- .nv.constant0._ZN7cutlass13device_kernelIN5flash11enable_sm90INS1_16FlashAttnFwdSm90INS1_25CollectiveMainloopFwdSm90ILi2EN4cute5tupleIJNS5_1CILi1EEES8_S8_EEENS6_IJNS7_ILi128EEENS7_ILi160EEENS7_ILi192EEEEEELi192ENS_12float_e4m3_tEfNS_4arch4Sm90ELb0ELb0ELb1ELb1ELb1ELb0ELb0ELb1ELb1ELb1ELb0ELb0EEENS1_21CollectiveEpilogueFwdINS6_IJSA_SC_SB_EEES9_NS_10bfloat16_tESG_Li256ELb1ELb1ELb0ELb1EEENS1_36VarlenDynamicPersistentTileSchedulerILi128ELi160ELi256ELi128ELb0ELb1ELb1ELb0ELb1ELb1EEEEEEEEEvNT_6ParamsE --------------------------
	.section	.nv.constant0._ZN7cutlass13device_kernelIN5flash11enable_sm90INS1_16FlashAttnFwdSm90INS1_25CollectiveMainloopFwdSm90ILi2EN4cute5tupleIJNS5_1CILi1EEES8_S8_EEENS6_IJNS7_ILi128EEENS7_ILi160EEENS7_ILi192EEEEEELi192ENS_12float_e4m3_tEfNS_4arch4Sm90ELb0ELb0ELb1ELb1ELb1ELb0ELb0ELb1ELb1ELb1ELb0ELb0EEENS1_21CollectiveEpilogueFwdINS6_IJSA_SC_SB_EEES9_NS_10bfloat16_tESG_Li256ELb1ELb1ELb0ELb1EEENS1_36VarlenDynamicPersistentTileSchedulerILi128ELi160ELi256ELi128ELb0ELb1ELb1ELb0ELb1ELb1EEEEEEEEEvNT_6ParamsE,"a",@progbits
	.sectionflags	@""
	.align	4
.nv.constant0._ZN7cutlass13device_kernelIN5flash11enable_sm90INS1_16FlashAttnFwdSm90INS1_25CollectiveMainloopFwdSm90ILi2EN4cute5tupleIJNS5_1CILi1EEES8_S8_EEENS6_IJNS7_ILi128EEENS7_ILi160EEENS7_ILi192EEEEEELi192ENS_12float_e4m3_tEfNS_4arch4Sm90ELb0ELb0ELb1ELb1ELb1ELb0ELb0ELb1ELb1ELb1ELb0ELb0EEENS1_21CollectiveEpilogueFwdINS6_IJSA_SC_SB_EEES9_NS_10bfloat16_tESG_Li256ELb1ELb1ELb0ELb1EEENS1_36VarlenDynamicPersistentTileSchedulerILi128ELi160ELi256ELi128ELb0ELb1ELb1ELb0ELb1ELb1EEEEEEEEEvNT_6ParamsE:
	.zero		3328


//--------------------- .nv.constant0._ZN7cutlass13device_kernelIN5flash11enable_sm90INS1_16FlashAttnFwdSm90INS1_25CollectiveMainloopFwdSm90ILi2EN4cute5tupleIJNS5_1CILi1EEES8_S8_EEENS6_IJNS7_ILi128EEENS7_ILi160EEENS7_ILi192EEEEEELi192ENS_12float_e4m3_tEfNS_4arch4Sm90ELb0ELb0ELb1ELb1ELb1ELb1ELb0ELb1ELb1ELb1ELb0ELb0EEENS1_21CollectiveEpilogueFwdINS6_IJSA_SC_SB_EEES9_NS_10bfloat16_tESG_Li256ELb1ELb1ELb0ELb1EEENS1_36VarlenDynamicPersistentTileSchedulerILi128ELi160ELi256ELi128ELb0ELb1ELb1ELb0ELb1ELb1EEEEEEEEEvNT_6ParamsE --------------------------
	.section	.nv.constant0._ZN7cutlass13device_kernelIN5flash11enable_sm90INS1_16FlashAttnFwdSm90INS1_25CollectiveMainloopFwdSm90ILi2EN4cute5tupleIJNS5_1CILi1EEES8_S8_EEENS6_IJNS7_ILi128EEENS7_ILi160EEENS7_ILi192EEEEEELi192ENS_12float_e4m3_tEfNS_4arch4Sm90ELb0ELb0ELb1ELb1ELb1ELb1ELb0ELb1ELb1ELb1ELb0ELb0EEENS1_21CollectiveEpilogueFwdINS6_IJSA_SC_SB_EEES9_NS_10bfloat16_tESG_Li256ELb1ELb1ELb0ELb1EEENS1_36VarlenDynamicPersistentTileSchedulerILi128ELi160ELi256ELi128ELb0ELb1ELb1ELb0ELb1ELb1EEEEEEEEEvNT_6ParamsE,"a",@progbits
	.sectionflags	@""
	.align	4
.nv.constant0._ZN7cutlass13device_kernelIN5flash11enable_sm90INS1_16FlashAttnFwdSm90INS1_25CollectiveMainloopFwdSm90ILi2EN4cute5tupleIJNS5_1CILi1EEES8_S8_EEENS6_IJNS7_ILi128EEENS7_ILi160EEENS7_ILi192EEEEEELi192ENS_12float_e4m3_tEfNS_4arch4Sm90ELb0ELb0ELb1ELb1ELb1ELb1ELb0ELb1ELb1ELb1ELb0ELb0EEENS1_21CollectiveEpilogueFwdINS6_IJSA_SC_SB_EEES9_NS_10bfloat16_tESG_Li256ELb1ELb1ELb0ELb1EEENS1_36VarlenDynamicPersistentTileSchedulerILi128ELi160ELi256ELi128ELb0ELb1ELb1ELb0ELb1ELb1EEEEEEEEEvNT_6ParamsE:
	.zero		3328


//--------------------- .nv.constant0._ZN7cutlass13device_kernelIN5flash11enable_sm90INS1_16FlashAttnFwdSm90INS1_25CollectiveMainloopFwdSm90ILi2EN4cute5tupleIJNS5_1CILi1EEES8_S8_EEENS6_IJNS7_ILi128EEESA_NS7_ILi192EEEEEELi192ENS_12float_e4m3_tEfNS_4arch4Sm90ELb0ELb1ELb1ELb0ELb1ELb0ELb0ELb1ELb1ELb1ELb0ELb0EEENS1_21CollectiveEpilogueFwdINS6_IJSA_SB_SA_EEES9_NS_10bfloat16_tESF_Li256ELb0ELb1ELb0ELb1EEENS1_30DynamicPersistentTileSchedulerILi256ELi128ELb0ELb1ELb1EEEEEEEEEvNT_6ParamsE --------------------------
	.section	.nv.constant0._ZN7cutlass13device_kernelIN5flash11enable_sm90INS1_16FlashAttnFwdSm90INS1_25CollectiveMainloopFwdSm90ILi2EN4cute5tupleIJNS5_1CILi1EEES8_S8_EEENS6_IJNS7_ILi128EEESA_NS7_ILi192EEEEEELi192ENS_12float_e4m3_tEfNS_4arch4Sm90ELb0ELb1ELb1ELb0ELb1ELb0ELb0ELb1ELb1ELb1ELb0ELb0EEENS1_21CollectiveEpilogueFwdINS6_IJSA_SB_SA_EEES9_NS_10bfloat16_tESF_Li256ELb0ELb1ELb0ELb1EEENS1_30DynamicPersistentTileSchedulerILi256ELi128ELb0ELb1ELb1EEEEEEEEEvNT_6ParamsE,"a",@progbits
	.sectionflags	@""
	.align	4
.nv.constant0._ZN7cutlass13device_kernelIN5flash11enable_sm90INS1_16FlashAttnFwdSm90INS1_25CollectiveMainloopFwdSm90ILi2EN4cute5tupleIJNS5_1CILi1EEES8_S8_EEENS6_IJNS7_ILi128EEESA_NS7_ILi192EEEEEELi192ENS_12float_e4m3_tEfNS_4arch4Sm90ELb0ELb1ELb1ELb0ELb1ELb0ELb0ELb1ELb1ELb1ELb0ELb0EEENS1_21CollectiveEpilogueFwdINS6_IJSA_SB_SA_EEES9_NS_10bfloat16_tESF_Li256ELb0ELb1ELb0ELb1EEENS1_30DynamicPersistentTileSchedulerILi256ELi128ELb0ELb1ELb1EEEEEEEEEvNT_6ParamsE:
	.zero		3328


//--------------------- .nv.constant0._ZN7cutlass13device_kernelIN5flash11enable_sm90INS1_16FlashAttnFwdSm90INS1_25CollectiveMainloopFwdSm90ILi2EN4cute5tupleIJNS5_1CILi1EEES8_S8_EEENS6_IJNS7_ILi128EEESA_NS7_ILi192EEEEEELi192ENS_12float_e4m3_tEfNS_4arch4Sm90ELb0ELb1ELb1ELb1ELb1ELb0ELb0ELb1ELb1ELb1ELb0ELb0EEENS1_21CollectiveEpilogueFwdINS6_IJSA_SB_SA_EEES9_NS_10bfloat16_tESF_Li256ELb1ELb1ELb0ELb1EEENS1_36VarlenDynamicPersistentTileSchedulerILi128ELi128ELi256ELi128ELb0ELb1ELb1ELb1ELb0ELb1EEEEEEEEEvNT_6ParamsE --------------------------
	.section	.nv.constant0._ZN7cutlass13device_kernelIN5flash11enable_sm90INS1_16FlashAttnFwdSm90INS1_25CollectiveMainloopFwdSm90ILi2EN4cute5tupleIJNS5_1CILi1EEES8_S8_EEENS6_IJNS7_ILi128EEESA_NS7_ILi192EEEEEELi192ENS_12float_e4m3_tEfNS_4arch4Sm90ELb0ELb1ELb1ELb1ELb1ELb0ELb0ELb1ELb1ELb1ELb0ELb0EEENS1_21CollectiveEpilogueFwdINS6_IJSA_SB_SA_EEES9_NS_10bfloat16_tESF_Li256ELb1ELb1ELb0ELb1EEENS1_36VarlenDynamicPersistentTileSchedulerILi128ELi128ELi256ELi128ELb0ELb1ELb1ELb1ELb0ELb1EEEEEEEEEvNT_6ParamsE,"a",@progbits
	.sectionflags	@""
	.align	4
.nv.constant0._ZN7cutlass13device_kernelIN5flash11enable_sm90INS1_16FlashAttnFwdSm90INS1_25CollectiveMainloopFwdSm90ILi2EN4cute5tupleIJNS5_1CILi1EEES8_S8_EEENS6_IJNS7_ILi128EEESA_NS7_ILi192EEEEEELi192ENS_12float_e4m3_tEfNS_4arch4Sm90ELb0ELb1ELb1ELb1ELb1ELb0ELb0ELb1ELb1ELb1ELb0ELb0EEENS1_21CollectiveEpilogueFwdINS6_IJSA_SB_SA_EEES9_NS_10bfloat16_tESF_Li256ELb1ELb1ELb0ELb1EEENS1_36VarlenDynamicPersistentTileSchedulerILi128ELi128ELi256ELi128ELb0ELb1ELb1ELb1ELb0ELb1EEEEEEEEEvNT_6ParamsE:
	.zero		3328


//--------------------- .nv.constant0._ZN7cutlass13device_kernelIN5flash11enable_sm90INS1_16FlashAttnFwdSm90INS1_25CollectiveMainloopFwdSm90ILi2EN4cute5tupleIJNS5_1CILi1EEES8_S8_EEENS6_IJNS7_ILi128EEESA_NS7_ILi192EEEEEELi192ENS_12float_e4m3_tEfNS_4arch4Sm90ELb0ELb1ELb1ELb1ELb1ELb1ELb0ELb1ELb1ELb1ELb0ELb0EEENS1_21CollectiveEpilogueFwdINS6_IJSA_SB_SA_EEES9_NS_10bfloat16_tESF_Li256ELb1ELb1ELb0ELb1EEENS1_36VarlenDynamicPersistentTileSchedulerILi128ELi128ELi256ELi128ELb0ELb1ELb1ELb1ELb0ELb1EEEEEEEEEvNT_6ParamsE --------------------------
	.section	.nv.constant0._ZN7cutlass13device_kernelIN5flash11enable_sm90INS1_16FlashAttnFwdSm90INS1_25CollectiveMainloopFwdSm90ILi2EN4cute5tupleIJNS5_1CILi1EEES8_S8_EEENS6_IJNS7_ILi128EEESA_NS7_ILi192EEEEEELi192ENS_12float_e4m3_tEfNS_4arch4Sm90ELb0ELb1ELb1ELb1ELb1ELb1ELb0ELb1ELb1ELb1ELb0ELb0EEENS1_21CollectiveEpilogueFwdINS6_IJSA_SB_SA_EEES9_NS_10bfloat16_tESF_Li256ELb1ELb1ELb0ELb1EEENS1_36VarlenDynamicPersistentTileSchedulerILi128ELi128ELi256ELi128ELb0ELb1ELb1ELb1ELb0ELb1EEEEEEEEEvNT_6ParamsE,"a",@progbits
	.sectionflags	@""
	.align	4
.nv.constant0._ZN7cutlass13device_kernelIN5flash11enable_sm90INS1_16FlashAttnFwdSm90INS1_25CollectiveMainloopFwdSm90ILi2EN4cute5tupleIJNS5_1CILi1EEES8_S8_EEENS6_IJNS7_ILi128EEESA_NS7_ILi192EEEEEELi192ENS_12float_e4m3_tEfNS_4arch4Sm90ELb0ELb1ELb1ELb1ELb1ELb1ELb0ELb1ELb1ELb1ELb0ELb0EEENS1_21CollectiveEpilogueFwdINS6_IJSA_SB_SA_EEES9_NS_10bfloat16_tESF_Li256ELb1ELb1ELb0ELb1EEENS1_36VarlenDynamicPersistentTileSchedulerILi128ELi128ELi256ELi128ELb0ELb1ELb1ELb1ELb0ELb1EEEEEEEEEvNT_6ParamsE:
	.zero		3328


//--------------------- .nv.constant0._ZN7cutlass13device_kernelIN5flash11enable_sm90INS1_16FlashAttnFwdSm90INS1_25CollectiveMainloopFwdSm90ILi2EN4cute5tupleIJNS5_1CILi1EEES8_S8_EEENS6_IJNS7_ILi128EEENS7_ILi160EEENS7_ILi192EEEEEELi192ENS_12float_e4m3_tEfNS_4arch4Sm90ELb1ELb0ELb1ELb0ELb1ELb0ELb0ELb1ELb1ELb1ELb0ELb0EEENS1_21CollectiveEpilogueFwdINS6_IJSA_SC_SB_EEES9_NS_10bfloat16_tESG_Li256ELb0ELb1ELb0ELb1EEENS1_30DynamicPersistentTileSchedulerILi256ELi128ELb0ELb1ELb1EEEEEEEEEvNT_6ParamsE --------------------------
	.section	.nv.constant0._ZN7cutlass13device_kernelIN5flash11enable_sm90INS1_16FlashAttnFwdSm90INS1_25CollectiveMainloopFwdSm90ILi2EN4cute5tupleIJNS5_1CILi1EEES8_S8_EEENS6_IJNS7_ILi128EEENS7_ILi160EEENS7_ILi192EEEEEELi192ENS_12float_e4m3_tEfNS_4arch4Sm90ELb1ELb0ELb1ELb0ELb1ELb0ELb0ELb1ELb1ELb1ELb0ELb0EEENS1_21CollectiveEpilogueFwdINS6_IJSA_SC_SB_EEES9_NS_10bfloat16_tESG_Li256ELb0ELb1ELb0ELb1EEENS1_30DynamicPersistentTileSchedulerILi256ELi128ELb0ELb1ELb1EEEEEEEEEvNT_6ParamsE,"a",@progbits
	.sectionflags	@""
	.align	4
.nv.constant0._ZN7cutlass13device_kernelIN5flash11enable_sm90INS1_16FlashAttnFwdSm90INS1_25CollectiveMainloopFwdSm90ILi2EN4cute5tupleIJNS5_1CILi1EEES8_S8_EEENS6_IJNS7_ILi128EEENS7_ILi160EEENS7_ILi192EEEEEELi192ENS_12float_e4m3_tEfNS_4arch4Sm90ELb1ELb0ELb1ELb0ELb1ELb0ELb0ELb1ELb1ELb1ELb0ELb0EEENS1_21CollectiveEpilogueFwdINS6_IJSA_SC_SB_EEES9_NS_10bfloat16_tESG_Li256ELb0ELb1ELb0ELb1EEENS1_30DynamicPersistentTileSchedulerILi256ELi128ELb0ELb1ELb1EEEEEEEEEvNT_6ParamsE:
	.zero		3328


//--------------------- .nv.constant0._ZN7cutlass13device_kernelIN5flash11enable_sm90INS1_16FlashAttnFwdSm90INS1_25CollectiveMainloopFwdSm90ILi2EN4cute5tupleIJNS5_1CILi1EEES8_S8_EEENS6_IJNS7_ILi128EEENS7_ILi160EEENS7_ILi192EEEEEELi192ENS_12float_e4m3_tEfNS_4arch4Sm90ELb1ELb0ELb1ELb1ELb1ELb0ELb0ELb1ELb1ELb1ELb0ELb0EEENS1_21CollectiveEpilogueFwdINS6_IJSA_SC_SB_EEES9_NS_10bfloat16_tESG_Li256ELb1ELb1ELb0ELb1EEENS1_36VarlenDynamicPersistentTileSchedulerILi128ELi160ELi256ELi128ELb0ELb1ELb1ELb1ELb1ELb1EEEEEEEEEvNT_6ParamsE --------------------------
	.section	.nv.constant0._ZN7cutlass13device_kernelIN5flash11enable_sm90INS1_16FlashAttnFwdSm90INS1_25CollectiveMainloopFwdSm90ILi2EN4cute5tupleIJNS5_1CILi1EEES8_S8_EEENS6_IJNS7_ILi128EEENS7_ILi160EEENS7_ILi192EEEEEELi192ENS_12float_e4m3_tEfNS_4arch4Sm90ELb1ELb0ELb1ELb1ELb1ELb0ELb0ELb1ELb1ELb1ELb0ELb0EEENS1_21CollectiveEpilogueFwdINS6_IJSA_SC_SB_EEES9_NS_10bfloat16_tESG_Li256ELb1ELb1ELb0ELb1EEENS1_36VarlenDynamicPersistentTileSchedulerILi128ELi160ELi256ELi128ELb0ELb1ELb1ELb1ELb1ELb1EEEEEEEEEvNT_6ParamsE,"a",@progbits
	.sectionflags	@""
	.align	4
.nv.constant0._ZN7cutlass13device_kernelIN5flash11enable_sm90INS1_16FlashAttnFwdSm90INS1_25CollectiveMainloopFwdSm90ILi2EN4cute5tupleIJNS5_1CILi1EEES8_S8_EEENS6_IJNS7_ILi128EEENS7_ILi160EEENS7_ILi192EEEEEELi192ENS_12float_e4m3_tEfNS_4arch4Sm90ELb1ELb0ELb1ELb1ELb1ELb0ELb0ELb1ELb1ELb1ELb0ELb0EEENS1_21CollectiveEpilogueFwdINS6_IJSA_SC_SB_EEES9_NS_10bfloat16_tESG_Li256ELb1ELb1ELb0ELb1EEENS1_36VarlenDynamicPersistentTileSchedulerILi128ELi160ELi256ELi128ELb0ELb1ELb1ELb1ELb1ELb1EEEEEEEEEvNT_6ParamsE:
	.zero		3328


//--------------------- .nv.constant0._ZN7cutlass13device_kernelIN5flash11enable_sm90INS1_16FlashAttnFwdSm90INS1_25CollectiveMainloopFwdSm90ILi2EN4cute5tupleIJNS5_1CILi1EEES8_S8_EEENS6_IJNS7_ILi128EEENS7_ILi160EEENS7_ILi192EEEEEELi192ENS_12float_e4m3_tEfNS_4arch4Sm90ELb1ELb0ELb1ELb1ELb1ELb1ELb0ELb1ELb1ELb1ELb0ELb0EEENS1_21CollectiveEpilogueFwdINS6_IJSA_SC_SB_EEES9_NS_10bfloat16_tESG_Li256ELb1ELb1ELb0ELb1EEENS1_36VarlenDynamicPersistentTileSchedulerILi128ELi160ELi256ELi128ELb0ELb1ELb1ELb1ELb1ELb1EEEEEEEEEvNT_6ParamsE --------------------------
	.section	.nv.constant0._ZN7cutlass13device_kernelIN5flash11enable_sm90INS1_16FlashAttnFwdSm90INS1_25CollectiveMainloopFwdSm90ILi2EN4cute5tupleIJNS5_1CILi1EEES8_S8_EEENS6_IJNS7_ILi128EEENS7_ILi160EEENS7_ILi192EEEEEELi192ENS_12float_e4m3_tEfNS_4arch4Sm90ELb1ELb0ELb1ELb1ELb1ELb1ELb0ELb1ELb1ELb1ELb0ELb0EEENS1_21CollectiveEpilogueFwdINS6_IJSA_SC_SB_EEES9_NS_10bfloat16_tESG_Li256ELb1ELb1ELb0ELb1EEENS1_36VarlenDynamicPersistentTileSchedulerILi128ELi160ELi256ELi128ELb0ELb1ELb1ELb1ELb1ELb1EEEEEEEEEvNT_6ParamsE,"a",@progbits
	.sectionflags	@""
	.align	4
.nv.constant0._ZN7cutlass13device_kernelIN5flash11enable_sm90INS1_16FlashAttnFwdSm90INS1_25CollectiveMainloopFwdSm90ILi2EN4cute5tupleIJNS5_1CILi1EEES8_S8_EEENS6_IJNS7_ILi128EEENS7_ILi160EEENS7_ILi192EEEEEELi192ENS_12float_e4m3_tEfNS_4arch4Sm90ELb1ELb0ELb1ELb1ELb1ELb1ELb0ELb1ELb1ELb1ELb0ELb0EEENS1_21CollectiveEpilogueFwdINS6_IJSA_SC_SB_EEES9_NS_10bfloat16_tESG_Li256ELb1ELb1ELb0ELb1EEENS1_36VarlenDynamicPersistentTileSchedulerILi128ELi160ELi256ELi128ELb0ELb1ELb1ELb1ELb1ELb1EEEEEEEEEvNT_6ParamsE:
	.zero		3328


//--------------------- SYMBOLS --------------------------

	.type		.nv.reservedSmem.offset0,@object
	.size		.nv.reservedSmem.offset0,0x4
	.type		__assertfail,@function
